	.target	sm_90a

	.elftype	@"ET_EXEC"


//--------------------- .note.nv.tkinfo           --------------------------
	.section	.note.nv.tkinfo,"",@"SHT_NOTE"
	.sectionflags	@"SHF_NOTE_NV_TKINFO"
	.tkinfo
        /*0018*/ 	.word	0x00000002
        /*0030*/ 	.string	""
        /*0030*/ 	.string	"ptxas"
        /*0030*/ 	.string	"Cuda compilation tools, release 13.0, V13.0.88"
        /*0030*/ 	.string	"Build cuda_13.0.r13.0/compiler.36424714_0"
        /*0030*/ 	.string	"-arch sm_90a -m 64 "



//--------------------- .note.nv.cuinfo           --------------------------
	.section	.note.nv.cuinfo,"",@"SHT_NOTE"
	.sectionflags	@"SHF_NOTE_NV_CUINFO"
        /*0018*/ 	.short	0x0002
        /*001a*/ 	.short	0x005a
        /*001c*/ 	.short	0x0082
	.zero		2


//--------------------- .nv.info                  --------------------------
	.section	.nv.info,"",@"SHT_CUDA_INFO"
	.align	4


	//----- nvinfo : EIATTR_REGCOUNT
	.align		4
        /*0000*/ 	.byte	0x04, 0x2f
        /*0002*/ 	.short	(.L_19 - .L_18)
	.align		4
.L_18:
        /*0004*/ 	.word	index@(_ZN7cutlass13device_kernelIN5flash11enable_sm90INS1_16FlashAttnFwdSm90INS1_25CollectiveMainloopFwdSm90ILi2EN4cute5tupleIJNS5_1CILi1EEES8_S8_EEENS6_IJNS7_ILi128EEENS7_ILi96EEENS7_ILi192EEEEEELi192ENS_10bfloat16_tEfNS_4arch4Sm90ELb1ELb0ELb0ELb1ELb1ELb1ELb0ELb1ELb1ELb1ELb1ELb0EEENS1_21CollectiveEpilogueFwdINS6_IJSA_SC_SB_EEES9_SE_SG_Li256ELb1ELb1ELb1ELb0EEENS1_36VarlenDynamicPersistentTileSchedulerILi128ELi96ELi256ELi128ELb1ELb1ELb1ELb1ELb1ELb1EEEEEEEEEvNT_6ParamsE)
        /*0008*/ 	.word	0x000000a8


	//----- nvinfo : EIATTR_FRAME_SIZE
	.align		4
.L_19:
        /*000c*/ 	.byte	0x04, 0x11
        /*000e*/ 	.short	(.L_21 - .L_20)
	.align		4
.L_20:
        /*0010*/ 	.word	index@(_ZN7cutlass13device_kernelIN5flash11enable_sm90INS1_16FlashAttnFwdSm90INS1_25CollectiveMainloopFwdSm90ILi2EN4cute5tupleIJNS5_1CILi1EEES8_S8_EEENS6_IJNS7_ILi128EEENS7_ILi96EEENS7_ILi192EEEEEELi192ENS_10bfloat16_tEfNS_4arch4Sm90ELb1ELb0ELb0ELb1ELb1ELb1ELb0ELb1ELb1ELb1ELb1ELb0EEENS1_21CollectiveEpilogueFwdINS6_IJSA_SC_SB_EEES9_SE_SG_Li256ELb1ELb1ELb1ELb0EEENS1_36VarlenDynamicPersistentTileSchedulerILi128ELi96ELi256ELi128ELb1ELb1ELb1ELb1ELb1ELb1EEEEEEEEEvNT_6ParamsE)
        /*0014*/ 	.word	0x00000060


	//----- nvinfo : EIATTR_REGCOUNT
	.align		4
.L_21:
        /*0018*/ 	.byte	0x04, 0x2f
        /*001a*/ 	.short	(.L_23 - .L_22)
	.align		4
.L_22:
        /*001c*/ 	.word	index@(_ZN7cutlass13device_kernelIN5flash11enable_sm90INS1_16FlashAttnFwdSm90INS1_25CollectiveMainloopFwdSm90ILi2EN4cute5tupleIJNS5_1CILi1EEES8_S8_EEENS6_IJNS7_ILi128EEENS7_ILi96EEENS7_ILi192EEEEEELi192ENS_10bfloat16_tEfNS_4arch4Sm90ELb1ELb0ELb0ELb1ELb1ELb0ELb0ELb1ELb1ELb1ELb1ELb0EEENS1_21CollectiveEpilogueFwdINS6_IJSA_SC_SB_EEES9_SE_SG_Li256ELb1ELb1ELb1ELb0EEENS1_36VarlenDynamicPersistentTileSchedulerILi128ELi96ELi256ELi128ELb1ELb1ELb1ELb1ELb1ELb1EEEEEEEEEvNT_6ParamsE)
        /*0020*/ 	.word	0x000000a8


	//----- nvinfo : EIATTR_FRAME_SIZE
	.align		4
.L_23:
        /*0024*/ 	.byte	0x04, 0x11
        /*0026*/ 	.short	(.L_25 - .L_24)
	.align		4
.L_24:
        /*0028*/ 	.word	index@(_ZN7cutlass13device_kernelIN5flash11enable_sm90INS1_16FlashAttnFwdSm90INS1_25CollectiveMainloopFwdSm90ILi2EN4cute5tupleIJNS5_1CILi1EEES8_S8_EEENS6_IJNS7_ILi128EEENS7_ILi96EEENS7_ILi192EEEEEELi192ENS_10bfloat16_tEfNS_4arch4Sm90ELb1ELb0ELb0ELb1ELb1ELb0ELb0ELb1ELb1ELb1ELb1ELb0EEENS1_21CollectiveEpilogueFwdINS6_IJSA_SC_SB_EEES9_SE_SG_Li256ELb1ELb1ELb1ELb0EEENS1_36VarlenDynamicPersistentTileSchedulerILi128ELi96ELi256ELi128ELb1ELb1ELb1ELb1ELb1ELb1EEEEEEEEEvNT_6ParamsE)
        /*002c*/ 	.word	0x00000030


	//----- nvinfo : EIATTR_REGCOUNT
	.align		4
.L_25:
        /*0030*/ 	.byte	0x04, 0x2f
        /*0032*/ 	.short	(.L_27 - .L_26)
	.align		4
.L_26:
        /*0034*/ 	.word	index@(_ZN7cutlass13device_kernelIN5flash11enable_sm90INS1_16FlashAttnFwdSm90INS1_25CollectiveMainloopFwdSm90ILi2EN4cute5tupleIJNS5_1CILi1EEES8_S8_EEENS6_IJNS7_ILi128EEENS7_ILi96EEENS7_ILi192EEEEEELi192ENS_10bfloat16_tEfNS_4arch4Sm90ELb1ELb0ELb0ELb0ELb1ELb0ELb0ELb1ELb1ELb1ELb1ELb0EEENS1_21CollectiveEpilogueFwdINS6_IJSA_SC_SB_EEES9_SE_SG_Li256ELb0ELb1ELb1ELb0EEENS1_19SingleTileSchedulerILb0ELb1ELb1ELi128EEEEEEEEEvNT_6ParamsE)
        /*0038*/ 	.word	0x000000a8


	//----- nvinfo : EIATTR_FRAME_SIZE
	.align		4
.L_27:
        /*003c*/ 	.byte	0x04, 0x11
        /*003e*/ 	.short	(.L_29 - .L_28)
	.align		4
.L_28:
        /*0040*/ 	.word	index@(_ZN7cutlass13device_kernelIN5flash11enable_sm90INS1_16FlashAttnFwdSm90INS1_25CollectiveMainloopFwdSm90ILi2EN4cute5tupleIJNS5_1CILi1EEES8_S8_EEENS6_IJNS7_ILi128EEENS7_ILi96EEENS7_ILi192EEEEEELi192ENS_10bfloat16_tEfNS_4arch4Sm90ELb1ELb0ELb0ELb0ELb1ELb0ELb0ELb1ELb1ELb1ELb1ELb0EEENS1_21CollectiveEpilogueFwdINS6_IJSA_SC_SB_EEES9_SE_SG_Li256ELb0ELb1ELb1ELb0EEENS1_19SingleTileSchedulerILb0ELb1ELb1ELi128EEEEEEEEEvNT_6ParamsE)
        /*0044*/ 	.word	0x00000008


	//----- nvinfo : EIATTR_REGCOUNT
	.align		4
.L_29:
        /*0048*/ 	.byte	0x04, 0x2f
        /*004a*/ 	.short	(.L_31 - .L_30)
	.align		4
.L_30:
        /*004c*/ 	.word	index@(_ZN7cutlass13device_kernelIN5flash11enable_sm90INS1_16FlashAttnFwdSm90INS1_25CollectiveMainloopFwdSm90ILi2EN4cute5tupleIJNS5_1CILi1EEES8_S8_EEENS6_IJNS7_ILi128EEENS7_ILi96EEENS7_ILi192EEEEEELi192ENS_10bfloat16_tEfNS_4arch4Sm90ELb0ELb1ELb0ELb1ELb1ELb1ELb0ELb1ELb1ELb1ELb1ELb0EEENS1_21CollectiveEpilogueFwdINS6_IJSA_SC_SB_EEES9_SE_SG_Li256ELb1ELb1ELb1ELb0EEENS1_36VarlenDynamicPersistentTileSchedulerILi128ELi96ELi256ELi128ELb1ELb1ELb1ELb1ELb0ELb1EEEEEEEEEvNT_6ParamsE)
        /*0050*/ 	.word	0x000000a8


	//----- nvinfo : EIATTR_FRAME_SIZE
	.align		4
.L_31:
        /*0054*/ 	.byte	0x04, 0x11
        /*0056*/ 	.short	(.L_33 - .L_32)
	.align		4
.L_32:
        /*0058*/ 	.word	index@(_ZN7cutlass13device_kernelIN5flash11enable_sm90INS1_16FlashAttnFwdSm90INS1_25CollectiveMainloopFwdSm90ILi2EN4cute5tupleIJNS5_1CILi1EEES8_S8_EEENS6_IJNS7_ILi128EEENS7_ILi96EEENS7_ILi192EEEEEELi192ENS_10bfloat16_tEfNS_4arch4Sm90ELb0ELb1ELb0ELb1ELb1ELb1ELb0ELb1ELb1ELb1ELb1ELb0EEENS1_21CollectiveEpilogueFwdINS6_IJSA_SC_SB_EEES9_SE_SG_Li256ELb1ELb1ELb1ELb0EEENS1_36VarlenDynamicPersistentTileSchedulerILi128ELi96ELi256ELi128ELb1ELb1ELb1ELb1ELb0ELb1EEEEEEEEEvNT_6ParamsE)
        /*005c*/ 	.word	0x00000070


	//----- nvinfo : EIATTR_REGCOUNT
	.align		4
.L_33:
        /*0060*/ 	.byte	0x04, 0x2f
        /*0062*/ 	.short	(.L_35 - .L_34)
	.align		4
.L_34:
        /*0064*/ 	.word	index@(_ZN7cutlass13device_kernelIN5flash11enable_sm90INS1_16FlashAttnFwdSm90INS1_25CollectiveMainloopFwdSm90ILi2EN4cute5tupleIJNS5_1CILi1EEES8_S8_EEENS6_IJNS7_ILi128EEENS7_ILi96EEENS7_ILi192EEEEEELi192ENS_10bfloat16_tEfNS_4arch4Sm90ELb0ELb1ELb0ELb1ELb1ELb0ELb0ELb1ELb1ELb1ELb1ELb0EEENS1_21CollectiveEpilogueFwdINS6_IJSA_SC_SB_EEES9_SE_SG_Li256ELb1ELb1ELb1ELb0EEENS1_36VarlenDynamicPersistentTileSchedulerILi128ELi96ELi256ELi128ELb1ELb1ELb1ELb1ELb0ELb1EEEEEEEEEvNT_6ParamsE)
        /*0068*/ 	.word	0x000000a8


	//----- nvinfo : EIATTR_FRAME_SIZE
	.align		4
.L_35:
        /*006c*/ 	.byte	0x04, 0x11
        /*006e*/ 	.short	(.L_37 - .L_36)
	.align		4
.L_36:
        /*0070*/ 	.word	index@(_ZN7cutlass13device_kernelIN5flash11enable_sm90INS1_16FlashAttnFwdSm90INS1_25CollectiveMainloopFwdSm90ILi2EN4cute5tupleIJNS5_1CILi1EEES8_S8_EEENS6_IJNS7_ILi128EEENS7_ILi96EEENS7_ILi192EEEEEELi192ENS_10bfloat16_tEfNS_4arch4Sm90ELb0ELb1ELb0ELb1ELb1ELb0ELb0ELb1ELb1ELb1ELb1ELb0EEENS1_21CollectiveEpilogueFwdINS6_IJSA_SC_SB_EEES9_SE_SG_Li256ELb1ELb1ELb1ELb0EEENS1_36VarlenDynamicPersistentTileSchedulerILi128ELi96ELi256ELi128ELb1ELb1ELb1ELb1ELb0ELb1EEEEEEEEEvNT_6ParamsE)
        /*0074*/ 	.word	0x00000028


	//----- nvinfo : EIATTR_REGCOUNT
	.align		4
.L_37:
        /*0078*/ 	.byte	0x04, 0x2f
        /*007a*/ 	.short	(.L_39 - .L_38)
	.align		4
.L_38:
        /*007c*/ 	.word	index@(_ZN7cutlass13device_kernelIN5flash11enable_sm90INS1_16FlashAttnFwdSm90INS1_25CollectiveMainloopFwdSm90ILi2EN4cute5tupleIJNS5_1CILi1EEES8_S8_EEENS6_IJNS7_ILi128EEENS7_ILi96EEENS7_ILi192EEEEEELi192ENS_10bfloat16_tEfNS_4arch4Sm90ELb0ELb1ELb0ELb0ELb1ELb0ELb0ELb1ELb1ELb1ELb1ELb0EEENS1_21CollectiveEpilogueFwdINS6_IJSA_SC_SB_EEES9_SE_SG_Li256ELb0ELb1ELb1ELb0EEENS1_19SingleTileSchedulerILb0ELb1ELb1ELi128EEEEEEEEEvNT_6ParamsE)
        /*0080*/ 	.word	0x000000a8


	//----- nvinfo : EIATTR_FRAME_SIZE
	.align		4
.L_39:
        /*0084*/ 	.byte	0x04, 0x11
        /*0086*/ 	.short	(.L_41 - .L_40)
	.align		4
.L_40:
        /*0088*/ 	.word	index@(_ZN7cutlass13device_kernelIN5flash11enable_sm90INS1_16FlashAttnFwdSm90INS1_25CollectiveMainloopFwdSm90ILi2EN4cute5tupleIJNS5_1CILi1EEES8_S8_EEENS6_IJNS7_ILi128EEENS7_ILi96EEENS7_ILi192EEEEEELi192ENS_10bfloat16_tEfNS_4arch4Sm90ELb0ELb1ELb0ELb0ELb1ELb0ELb0ELb1ELb1ELb1ELb1ELb0EEENS1_21CollectiveEpilogueFwdINS6_IJSA_SC_SB_EEES9_SE_SG_Li256ELb0ELb1ELb1ELb0EEENS1_19SingleTileSchedulerILb0ELb1ELb1ELi128EEEEEEEEEvNT_6ParamsE)
        /*008c*/ 	.word	0x00000008


	//----- nvinfo : EIATTR_REGCOUNT
	.align		4
.L_41:
        /*0090*/ 	.byte	0x04, 0x2f
        /*0092*/ 	.short	(.L_43 - .L_42)
	.align		4
.L_42:
        /*0094*/ 	.word	index@(_ZN7cutlass13device_kernelIN5flash11enable_sm90INS1_16FlashAttnFwdSm90INS1_25CollectiveMainloopFwdSm90ILi2EN4cute5tupleIJNS5_1CILi1EEES8_S8_EEENS6_IJNS7_ILi128EEENS7_ILi96EEENS7_ILi192EEEEEELi192ENS_10bfloat16_tEfNS_4arch4Sm90ELb0ELb0ELb0ELb1ELb1ELb1ELb0ELb1ELb1ELb1ELb1ELb0EEENS1_21CollectiveEpilogueFwdINS6_IJSA_SC_SB_EEES9_SE_SG_Li256ELb1ELb1ELb1ELb0EEENS1_36VarlenDynamicPersistentTileSchedulerILi128ELi96ELi256ELi128ELb1ELb1ELb1ELb0ELb1ELb1EEEEEEEEEvNT_6ParamsE)
        /*0098*/ 	.word	0x000000a8


	//----- nvinfo : EIATTR_FRAME_SIZE
	.align		4
.L_43:
        /*009c*/ 	.byte	0x04, 0x11
        /*009e*/ 	.short	(.L_45 - .L_44)
	.align		4
.L_44:
        /*00a0*/ 	.word	index@(_ZN7cutlass13device_kernelIN5flash11enable_sm90INS1_16FlashAttnFwdSm90INS1_25CollectiveMainloopFwdSm90ILi2EN4cute5tupleIJNS5_1CILi1EEES8_S8_EEENS6_IJNS7_ILi128EEENS7_ILi96EEENS7_ILi192EEEEEELi192ENS_10bfloat16_tEfNS_4arch4Sm90ELb0ELb0ELb0ELb1ELb1ELb1ELb0ELb1ELb1ELb1ELb1ELb0EEENS1_21CollectiveEpilogueFwdINS6_IJSA_SC_SB_EEES9_SE_SG_Li256ELb1ELb1ELb1ELb0EEENS1_36VarlenDynamicPersistentTileSchedulerILi128ELi96ELi256ELi128ELb1ELb1ELb1ELb0ELb1ELb1EEEEEEEEEvNT_6ParamsE)
        /*00a4*/ 	.word	0x00000120


	//----- nvinfo : EIATTR_REGCOUNT
	.align		4
.L_45:
        /*00a8*/ 	.byte	0x04, 0x2f
        /*00aa*/ 	.short	(.L_47 - .L_46)
	.align		4
.L_46:
        /*00ac*/ 	.word	index@(_ZN7cutlass13device_kernelIN5flash11enable_sm90INS1_16FlashAttnFwdSm90INS1_25CollectiveMainloopFwdSm90ILi2EN4cute5tupleIJNS5_1CILi1EEES8_S8_EEENS6_IJNS7_ILi128EEENS7_ILi96EEENS7_ILi192EEEEEELi192ENS_10bfloat16_tEfNS_4arch4Sm90ELb0ELb0ELb0ELb1ELb1ELb0ELb0ELb1ELb1ELb1ELb1ELb0EEENS1_21CollectiveEpilogueFwdINS6_IJSA_SC_SB_EEES9_SE_SG_Li256ELb1ELb1ELb1ELb0EEENS1_36VarlenDynamicPersistentTileSchedulerILi128ELi96ELi256ELi128ELb1ELb1ELb1ELb0ELb1ELb1EEEEEEEEEvNT_6ParamsE)
        /*00b0*/ 	.word	0x000000a8


	//----- nvinfo : EIATTR_FRAME_SIZE
	.align		4
.L_47:
        /*00b4*/ 	.byte	0x04, 0x11
        /*00b6*/ 	.short	(.L_49 - .L_48)
	.align		4
.L_48:
        /*00b8*/ 	.word	index@(_ZN7cutlass13device_kernelIN5flash11enable_sm90INS1_16FlashAttnFwdSm90INS1_25CollectiveMainloopFwdSm90ILi2EN4cute5tupleIJNS5_1CILi1EEES8_S8_EEENS6_IJNS7_ILi128EEENS7_ILi96EEENS7_ILi192EEEEEELi192ENS_10bfloat16_tEfNS_4arch4Sm90ELb0ELb0ELb0ELb1ELb1ELb0ELb0ELb1ELb1ELb1ELb1ELb0EEENS1_21CollectiveEpilogueFwdINS6_IJSA_SC_SB_EEES9_SE_SG_Li256ELb1ELb1ELb1ELb0EEENS1_36VarlenDynamicPersistentTileSchedulerILi128ELi96ELi256ELi128ELb1ELb1ELb1ELb0ELb1ELb1EEEEEEEEEvNT_6ParamsE)
        /*00bc*/ 	.word	0x00000030


	//----- nvinfo : EIATTR_REGCOUNT
	.align		4
.L_49:
        /*00c0*/ 	.byte	0x04, 0x2f
        /*00c2*/ 	.short	(.L_51 - .L_50)
	.align		4
.L_50:
        /*00c4*/ 	.word	index@(_ZN7cutlass13device_kernelIN5flash11enable_sm90INS1_16FlashAttnFwdSm90INS1_25CollectiveMainloopFwdSm90ILi2EN4cute5tupleIJNS5_1CILi1EEES8_S8_EEENS6_IJNS7_ILi128EEENS7_ILi96EEENS7_ILi192EEEEEELi192ENS_10bfloat16_tEfNS_4arch4Sm90ELb0ELb0ELb0ELb0ELb1ELb0ELb0ELb1ELb1ELb1ELb1ELb0EEENS1_21CollectiveEpilogueFwdINS6_IJSA_SC_SB_EEES9_SE_SG_Li256ELb0ELb1ELb1ELb0EEENS1_19SingleTileSchedulerILb0ELb1ELb1ELi128EEEEEEEEEvNT_6ParamsE)
        /*00c8*/ 	.word	0x000000a8


	//----- nvinfo : EIATTR_FRAME_SIZE
	.align		4
.L_51:
        /*00cc*/ 	.byte	0x04, 0x11
        /*00ce*/ 	.short	(.L_53 - .L_52)
	.align		4
.L_52:
        /*00d0*/ 	.word	index@(_ZN7cutlass13device_kernelIN5flash11enable_sm90INS1_16FlashAttnFwdSm90INS1_25CollectiveMainloopFwdSm90ILi2EN4cute5tupleIJNS5_1CILi1EEES8_S8_EEENS6_IJNS7_ILi128EEENS7_ILi96EEENS7_ILi192EEEEEELi192ENS_10bfloat16_tEfNS_4arch4Sm90ELb0ELb0ELb0ELb0ELb1ELb0ELb0ELb1ELb1ELb1ELb1ELb0EEENS1_21CollectiveEpilogueFwdINS6_IJSA_SC_SB_EEES9_SE_SG_Li256ELb0ELb1ELb1ELb0EEENS1_19SingleTileSchedulerILb0ELb1ELb1ELi128EEEEEEEEEvNT_6ParamsE)
        /*00d4*/ 	.word	0x00000008


	//----- nvinfo : EIATTR_MIN_STACK_SIZE
	.align		4
.L_53:
        /*00d8*/ 	.byte	0x04, 0x12
        /*00da*/ 	.short	(.L_55 - .L_54)
	.align		4
.L_54:
        /*00dc*/ 	.word	index@(_ZN7cutlass13device_kernelIN5flash11enable_sm90INS1_16FlashAttnFwdSm90INS1_25CollectiveMainloopFwdSm90ILi2EN4cute5tupleIJNS5_1CILi1EEES8_S8_EEENS6_IJNS7_ILi128EEENS7_ILi96EEENS7_ILi192EEEEEELi192ENS_10bfloat16_tEfNS_4arch4Sm90ELb0ELb0ELb0ELb0ELb1ELb0ELb0ELb1ELb1ELb1ELb1ELb0EEENS1_21CollectiveEpilogueFwdINS6_IJSA_SC_SB_EEES9_SE_SG_Li256ELb0ELb1ELb1ELb0EEENS1_19SingleTileSchedulerILb0ELb1ELb1ELi128EEEEEEEEEvNT_6ParamsE)
        /*00e0*/ 	.word	0x00000008


	//----- nvinfo : EIATTR_MIN_STACK_SIZE
	.align		4
.L_55:
        /*00e4*/ 	.byte	0x04, 0x12
        /*00e6*/ 	.short	(.L_57 - .L_56)
	.align		4
.L_56:
        /*00e8*/ 	.word	index@(_ZN7cutlass13device_kernelIN5flash11enable_sm90INS1_16FlashAttnFwdSm90INS1_25CollectiveMainloopFwdSm90ILi2EN4cute5tupleIJNS5_1CILi1EEES8_S8_EEENS6_IJNS7_ILi128EEENS7_ILi96EEENS7_ILi192EEEEEELi192ENS_10bfloat16_tEfNS_4arch4Sm90ELb0ELb0ELb0ELb1ELb1ELb0ELb0ELb1ELb1ELb1ELb1ELb0EEENS1_21CollectiveEpilogueFwdINS6_IJSA_SC_SB_EEES9_SE_SG_Li256ELb1ELb1ELb1ELb0EEENS1_36VarlenDynamicPersistentTileSchedulerILi128ELi96ELi256ELi128ELb1ELb1ELb1ELb0ELb1ELb1EEEEEEEEEvNT_6ParamsE)
        /*00ec*/ 	.word	0x00000030


	//----- nvinfo : EIATTR_MIN_STACK_SIZE
	.align		4
.L_57:
        /*00f0*/ 	.byte	0x04, 0x12
        /*00f2*/ 	.short	(.L_59 - .L_58)
	.align		4
.L_58:
        /*00f4*/ 	.word	index@(_ZN7cutlass13device_kernelIN5flash11enable_sm90INS1_16FlashAttnFwdSm90INS1_25CollectiveMainloopFwdSm90ILi2EN4cute5tupleIJNS5_1CILi1EEES8_S8_EEENS6_IJNS7_ILi128EEENS7_ILi96EEENS7_ILi192EEEEEELi192ENS_10bfloat16_tEfNS_4arch4Sm90ELb0ELb0ELb0ELb1ELb1ELb1ELb0ELb1ELb1ELb1ELb1ELb0EEENS1_21CollectiveEpilogueFwdINS6_IJSA_SC_SB_EEES9_SE_SG_Li256ELb1ELb1ELb1ELb0EEENS1_36VarlenDynamicPersistentTileSchedulerILi128ELi96ELi256ELi128ELb1ELb1ELb1ELb0ELb1ELb1EEEEEEEEEvNT_6ParamsE)
        /*00f8*/ 	.word	0x00000120


	//----- nvinfo : EIATTR_MIN_STACK_SIZE
	.align		4
.L_59:
        /*00fc*/ 	.byte	0x04, 0x12
        /*00fe*/ 	.short	(.L_61 - .L_60)
	.align		4
.L_60:
        /*0100*/ 	.word	index@(_ZN7cutlass13device_kernelIN5flash11enable_sm90INS1_16FlashAttnFwdSm90INS1_25CollectiveMainloopFwdSm90ILi2EN4cute5tupleIJNS5_1CILi1EEES8_S8_EEENS6_IJNS7_ILi128EEENS7_ILi96EEENS7_ILi192EEEEEELi192ENS_10bfloat16_tEfNS_4arch4Sm90ELb0ELb1ELb0ELb0ELb1ELb0ELb0ELb1ELb1ELb1ELb1ELb0EEENS1_21CollectiveEpilogueFwdINS6_IJSA_SC_SB_EEES9_SE_SG_Li256ELb0ELb1ELb1ELb0EEENS1_19SingleTileSchedulerILb0ELb1ELb1ELi128EEEEEEEEEvNT_6ParamsE)
        /*0104*/ 	.word	0x00000008


	//----- nvinfo : EIATTR_MIN_STACK_SIZE
	.align		4
.L_61:
        /*0108*/ 	.byte	0x04, 0x12
        /*010a*/ 	.short	(.L_63 - .L_62)
	.align		4
.L_62:
        /*010c*/ 	.word	index@(_ZN7cutlass13device_kernelIN5flash11enable_sm90INS1_16FlashAttnFwdSm90INS1_25CollectiveMainloopFwdSm90ILi2EN4cute5tupleIJNS5_1CILi1EEES8_S8_EEENS6_IJNS7_ILi128EEENS7_ILi96EEENS7_ILi192EEEEEELi192ENS_10bfloat16_tEfNS_4arch4Sm90ELb0ELb1ELb0ELb1ELb1ELb0ELb0ELb1ELb1ELb1ELb1ELb0EEENS1_21CollectiveEpilogueFwdINS6_IJSA_SC_SB_EEES9_SE_SG_Li256ELb1ELb1ELb1ELb0EEENS1_36VarlenDynamicPersistentTileSchedulerILi128ELi96ELi256ELi128ELb1ELb1ELb1ELb1ELb0ELb1EEEEEEEEEvNT_6ParamsE)
        /*0110*/ 	.word	0x00000028


	//----- nvinfo : EIATTR_MIN_STACK_SIZE
	.align		4
.L_63:
        /*0114*/ 	.byte	0x04, 0x12
        /*0116*/ 	.short	(.L_65 - .L_64)
	.align		4
.L_64:
        /*0118*/ 	.word	index@(_ZN7cutlass13device_kernelIN5flash11enable_sm90INS1_16FlashAttnFwdSm90INS1_25CollectiveMainloopFwdSm90ILi2EN4cute5tupleIJNS5_1CILi1EEES8_S8_EEENS6_IJNS7_ILi128EEENS7_ILi96EEENS7_ILi192EEEEEELi192ENS_10bfloat16_tEfNS_4arch4Sm90ELb0ELb1ELb0ELb1ELb1ELb1ELb0ELb1ELb1ELb1ELb1ELb0EEENS1_21CollectiveEpilogueFwdINS6_IJSA_SC_SB_EEES9_SE_SG_Li256ELb1ELb1ELb1ELb0EEENS1_36VarlenDynamicPersistentTileSchedulerILi128ELi96ELi256ELi128ELb1ELb1ELb1ELb1ELb0ELb1EEEEEEEEEvNT_6ParamsE)
        /*011c*/ 	.word	0x00000070


	//----- nvinfo : EIATTR_MIN_STACK_SIZE
	.align		4
.L_65:
        /*0120*/ 	.byte	0x04, 0x12
        /*0122*/ 	.short	(.L_67 - .L_66)
	.align		4
.L_66:
        /*0124*/ 	.word	index@(_ZN7cutlass13device_kernelIN5flash11enable_sm90INS1_16FlashAttnFwdSm90INS1_25CollectiveMainloopFwdSm90ILi2EN4cute5tupleIJNS5_1CILi1EEES8_S8_EEENS6_IJNS7_ILi128EEENS7_ILi96EEENS7_ILi192EEEEEELi192ENS_10bfloat16_tEfNS_4arch4Sm90ELb1ELb0ELb0ELb0ELb1ELb0ELb0ELb1ELb1ELb1ELb1ELb0EEENS1_21CollectiveEpilogueFwdINS6_IJSA_SC_SB_EEES9_SE_SG_Li256ELb0ELb1ELb1ELb0EEENS1_19SingleTileSchedulerILb0ELb1ELb1ELi128EEEEEEEEEvNT_6ParamsE)
        /*0128*/ 	.word	0x00000008


	//----- nvinfo : EIATTR_MIN_STACK_SIZE
	.align		4
.L_67:
        /*012c*/ 	.byte	0x04, 0x12
        /*012e*/ 	.short	(.L_69 - .L_68)
	.align		4
.L_68:
        /*0130*/ 	.word	index@(_ZN7cutlass13device_kernelIN5flash11enable_sm90INS1_16FlashAttnFwdSm90INS1_25CollectiveMainloopFwdSm90ILi2EN4cute5tupleIJNS5_1CILi1EEES8_S8_EEENS6_IJNS7_ILi128EEENS7_ILi96EEENS7_ILi192EEEEEELi192ENS_10bfloat16_tEfNS_4arch4Sm90ELb1ELb0ELb0ELb1ELb1ELb0ELb0ELb1ELb1ELb1ELb1ELb0EEENS1_21CollectiveEpilogueFwdINS6_IJSA_SC_SB_EEES9_SE_SG_Li256ELb1ELb1ELb1ELb0EEENS1_36VarlenDynamicPersistentTileSchedulerILi128ELi96ELi256ELi128ELb1ELb1ELb1ELb1ELb1ELb1EEEEEEEEEvNT_6ParamsE)
        /*0134*/ 	.word	0x00000030


	//----- nvinfo : EIATTR_MIN_STACK_SIZE
	.align		4
.L_69:
        /*0138*/ 	.byte	0x04, 0x12
        /*013a*/ 	.short	(.L_71 - .L_70)
	.align		4
.L_70:
        /*013c*/ 	.word	index@(_ZN7cutlass13device_kernelIN5flash11enable_sm90INS1_16FlashAttnFwdSm90INS1_25CollectiveMainloopFwdSm90ILi2EN4cute5tupleIJNS5_1CILi1EEES8_S8_EEENS6_IJNS7_ILi128EEENS7_ILi96EEENS7_ILi192EEEEEELi192ENS_10bfloat16_tEfNS_4arch4Sm90ELb1ELb0ELb0ELb1ELb1ELb1ELb0ELb1ELb1ELb1ELb1ELb0EEENS1_21CollectiveEpilogueFwdINS6_IJSA_SC_SB_EEES9_SE_SG_Li256ELb1ELb1ELb1ELb0EEENS1_36VarlenDynamicPersistentTileSchedulerILi128ELi96ELi256ELi128ELb1ELb1ELb1ELb1ELb1ELb1EEEEEEEEEvNT_6ParamsE)
        /*0140*/ 	.word	0x00000060
.L_71:


//--------------------- .nv.compat                --------------------------
	.section	.nv.compat,"",@"SHT_CUDA_COMPAT_INFO"
	.align	4
        /*0000*/ 	.byte	0x02, 0x09, 0x01, 0x00, 0x02, 0x02, 0x04, 0x00, 0x02, 0x05, 0x05, 0x00, 0x03, 0x07, 0x01, 0x01
        /*0010*/ 	.byte	0x02, 0x03, 0x01, 0x00, 0x02, 0x06, 0x01, 0x00, 0x04, 0x0b, 0x08, 0x00, 0x00, 0x00, 0x00, 0x00
        /*0020*/ 	.byte	0x00, 0x00, 0x00, 0x00


//--------------------- .nv.info._ZN7cutlass13device_kernelIN5flash11enable_sm90INS1_16FlashAttnFwdSm90INS1_25CollectiveMainloopFwdSm90ILi2EN4cute5tupleIJNS5_1CILi1EEES8_S8_EEENS6_IJNS7_ILi128EEENS7_ILi96EEENS7_ILi192EEEEEELi192ENS_10bfloat16_tEfNS_4arch4Sm90ELb0ELb0ELb0ELb0ELb1ELb0ELb0ELb1ELb1ELb1ELb1ELb0EEENS1_21CollectiveEpilogueFwdINS6_IJSA_SC_SB_EEES9_SE_SG_Li256ELb0ELb1ELb1ELb0EEENS1_19SingleTileSchedulerILb0ELb1ELb1ELi128EEEEEEEEEvNT_6ParamsE --------------------------
	.section	.nv.info._ZN7cutlass13device_kernelIN5flash11enable_sm90INS1_16FlashAttnFwdSm90INS1_25CollectiveMainloopFwdSm90ILi2EN4cute5tupleIJNS5_1CILi1EEES8_S8_EEENS6_IJNS7_ILi128EEENS7_ILi96EEENS7_ILi192EEEEEELi192ENS_10bfloat16_tEfNS_4arch4Sm90ELb0ELb0ELb0ELb0ELb1ELb0ELb0ELb1ELb1ELb1ELb1ELb0EEENS1_21CollectiveEpilogueFwdINS6_IJSA_SC_SB_EEES9_SE_SG_Li256ELb0ELb1ELb1ELb0EEENS1_19SingleTileSchedulerILb0ELb1ELb1ELi128EEEEEEEEEvNT_6ParamsE,"",@"SHT_CUDA_INFO"
	.sectionflags	@""
	.align	4


	//----- nvinfo : EIATTR_CUDA_API_VERSION
	.align		4
        /*0000*/ 	.byte	0x04, 0x37
        /*0002*/ 	.short	(.L_73 - .L_72)
.L_72:
        /*0004*/ 	.word	0x00000082


	//----- nvinfo : EIATTR_KPARAM_INFO
	.align		4
.L_73:
        /*0008*/ 	.byte	0x04, 0x17
        /*000a*/ 	.short	(.L_75 - .L_74)
.L_74:
        /*000c*/ 	.word	0x00000000
        /*0010*/ 	.short	0x0000
        /*0012*/ 	.short	0x0070
        /*0014*/ 	.byte	0x00, 0xf0, 0x01, 0x28


	//----- nvinfo : EIATTR_SPARSE_MMA_MASK
	.align		4
.L_75:
        /*0018*/ 	.byte	0x03, 0x50
        /*001a*/ 	.short	0x0000


	//----- nvinfo : EIATTR_MAXREG_COUNT
	.align		4
        /*001c*/ 	.byte	0x03, 0x1b
        /*001e*/ 	.short	0x00a8


	//----- nvinfo : EIATTR_NUM_BARRIERS
	.align		4
        /*0020*/ 	.byte	0x02, 0x4c
        /*0022*/ 	.byte	0x09
	.zero		1


	//----- nvinfo : EIATTR_EXTERNS
	.align		4
        /*0024*/ 	.byte	0x04, 0x0f
        /*0026*/ 	.short	(.L_77 - .L_76)


	//   ....[0]....
	.align		4
.L_76:
        /*0028*/ 	.word	index@(__assertfail)


	//----- nvinfo : EIATTR_ANNOTATIONS
	.align		4
.L_77:
        /*002c*/ 	.byte	0x04, 0x55
        /*002e*/ 	.short	(.L_79 - .L_78)


	//   ....[0]....
.L_78:
        /*0030*/ 	.word	0x00000001
        /*0034*/ 	.byte	0xb0, 0x08, 0x00, 0x00, 0x01, 0x00, 0x00, 0x00, 0x50, 0x13, 0x00, 0x00, 0x01, 0x00, 0x00, 0x00
        /*0044*/ 	.byte	0xd0, 0x91, 0x00, 0x00, 0x01, 0x00, 0x00, 0x00, 0x30, 0x92, 0x00, 0x00, 0x01, 0x00, 0x00, 0x00
        /*0054*/ 	.byte	0x80, 0xa8, 0x00, 0x00, 0x01, 0x00, 0x00, 0x00, 0xd0, 0xbf, 0x00, 0x00


	//----- nvinfo : EIATTR_MERCURY_ISA_VERSION
	.align		4
.L_79:
        /*0060*/ 	.byte	0x03, 0x5f
        /*0062*/ 	.short	0x0101


	//----- nvinfo : EIATTR_INT_WARP_WIDE_INSTR_OFFSETS
	.align		4
        /*0064*/ 	.byte	0x04, 0x31
        /*0066*/ 	.short	(.L_81 - .L_80)


	//   ....[0]....
.L_80:
        /*0068*/ 	.word	0x000000c0


	//   ....[1]....
        /*006c*/ 	.word	0x000000d0


	//   ....[2]....
        /*0070*/ 	.word	0x00000170


	//----- nvinfo : EIATTR_COOP_GROUP_MASK_REGIDS
	.align		4
.L_81:
        /*0074*/ 	.byte	0x04, 0x29
        /*0076*/ 	.short	(.L_83 - .L_82)


	//   ....[0]....
.L_82:
        /*0078*/ 	.word	0xffffffff


	//   ....[1]....
        /*007c*/ 	.word	0xffffffff


	//   ....[2]....
        /*0080*/ 	.word	0xffffffff


	//   ....[3]....
        /*0084*/ 	.word	0xffffffff


	//   ....[4]....
        /*0088*/ 	.word	0xffffffff


	//   ....[5]....
        /*008c*/ 	.word	0xffffffff


	//   ....[6]....
        /*0090*/ 	.word	0xffffffff


	//   ....[7]....
        /*0094*/ 	.word	0xffffffff


	//   ....[8]....
        /*0098*/ 	.word	0xffffffff


	//   ....[9]....
        /*009c*/ 	.word	0xffffffff


	//   ....[10]....
        /*00a0*/ 	.word	0xffffffff


	//   ....[11]....
        /*00a4*/ 	.word	0xffffffff


	//   ....[12]....
        /*00a8*/ 	.word	0xffffffff


	//   ....[13]....
        /*00ac*/ 	.word	0xffffffff


	//   ....[14]....
        /*00b0*/ 	.word	0xffffffff


	//   ....[15]....
        /*00b4*/ 	.word	0xffffffff


	//   ....[16]....
        /*00b8*/ 	.word	0xffffffff


	//   ....[17]....
        /*00bc*/ 	.word	0xffffffff


	//   ....[18]....
        /*00c0*/ 	.word	0xffffffff


	//   ....[19]....
        /*00c4*/ 	.word	0xffffffff


	//   ....[20]....
        /*00c8*/ 	.word	0xffffffff


	//   ....[21]....
        /*00cc*/ 	.word	0xffffffff


	//   ....[22]....
        /*00d0*/ 	.word	0xffffffff


	//   ....[23]....
        /*00d4*/ 	.word	0xffffffff


	//   ....[24]....
        /*00d8*/ 	.word	0xffffffff


	//   ....[25]....
        /*00dc*/ 	.word	0xffffffff


	//   ....[26]....
        /*00e0*/ 	.word	0xffffffff


	//   ....[27]....
        /*00e4*/ 	.word	0xffffffff


	//   ....[28]....
        /*00e8*/ 	.word	0xffffffff


	//   ....[29]....
        /*00ec*/ 	.word	0xffffffff


	//   ....[30]....
        /*00f0*/ 	.word	0xffffffff


	//   ....[31]....
        /*00f4*/ 	.word	0xffffffff


	//   ....[32]....
        /*00f8*/ 	.word	0xffffffff


	//   ....[33]....
        /*00fc*/ 	.word	0xffffffff


	//   ....[34]....
        /*0100*/ 	.word	0xffffffff


	//   ....[35]....
        /*0104*/ 	.word	0xffffffff


	//   ....[36]....
        /*0108*/ 	.word	0xffffffff


	//   ....[37]....
        /*010c*/ 	.word	0xffffffff


	//   ....[38]....
        /*0110*/ 	.word	0xffffffff


	//   ....[39]....
        /*0114*/ 	.word	0xffffffff


	//   ....[40]....
        /*0118*/ 	.word	0xffffffff


	//   ....[41]....
        /*011c*/ 	.word	0xffffffff


	//   ....[42]....
        /*0120*/ 	.word	0xffffffff


	//   ....[43]....
        /*0124*/ 	.word	0xffffffff


	//   ....[44]....
        /*0128*/ 	.word	0xffffffff


	//   ....[45]....
        /*012c*/ 	.word	0xffffffff


	//   ....[46]....
        /*0130*/ 	.word	0xffffffff


	//   ....[47]....
        /*0134*/ 	.word	0xffffffff


	//   ....[48]....
        /*0138*/ 	.word	0xffffffff


	//   ....[49]....
        /*013c*/ 	.word	0xffffffff


	//   ....[50]....
        /*0140*/ 	.word	0xffffffff


	//   ....[51]....
        /*0144*/ 	.word	0xffffffff


	//   ....[52]....
        /*0148*/ 	.word	0xffffffff


	//   ....[53]....
        /*014c*/ 	.word	0xffffffff


	//   ....[54]....
        /*0150*/ 	.word	0xffffffff


	//   ....[55]....
        /*0154*/ 	.word	0xffffffff


	//   ....[56]....
        /*0158*/ 	.word	0xffffffff


	//   ....[57]....
        /*015c*/ 	.word	0xffffffff


	//   ....[58]....
        /*0160*/ 	.word	0xffffffff


	//   ....[59]....
        /*0164*/ 	.word	0xffffffff


	//   ....[60]....
        /*0168*/ 	.word	0xffffffff


	//   ....[61]....
        /*016c*/ 	.word	0xffffffff


	//   ....[62]....
        /*0170*/ 	.word	0xffffffff


	//   ....[63]....
        /*0174*/ 	.word	0xffffffff


	//   ....[64]....
        /*0178*/ 	.word	0xffffffff


	//   ....[65]....
        /*017c*/ 	.word	0xffffffff


	//   ....[66]....
        /*0180*/ 	.word	0xffffffff


	//   ....[67]....
        /*0184*/ 	.word	0xffffffff


	//   ....[68]....
        /*0188*/ 	.word	0xffffffff


	//   ....[69]....
        /*018c*/ 	.word	0xffffffff


	//   ....[70]....
        /*0190*/ 	.word	0xffffffff


	//   ....[71]....
        /*0194*/ 	.word	0xffffffff


	//   ....[72]....
        /*0198*/ 	.word	0xffffffff


	//   ....[73]....
        /*019c*/ 	.word	0xffffffff


	//   ....[74]....
        /*01a0*/ 	.word	0xffffffff


	//   ....[75]....
        /*01a4*/ 	.word	0xffffffff


	//   ....[76]....
        /*01a8*/ 	.word	0xffffffff


	//   ....[77]....
        /*01ac*/ 	.word	0xffffffff


	//   ....[78]....
        /*01b0*/ 	.word	0xffffffff


	//   ....[79]....
        /*01b4*/ 	.word	0xffffffff


	//   ....[80]....
        /*01b8*/ 	.word	0xffffffff


	//   ....[81]....
        /*01bc*/ 	.word	0xffffffff


	//   ....[82]....
        /*01c0*/ 	.word	0xffffffff


	//   ....[83]....
        /*01c4*/ 	.word	0xffffffff


	//   ....[84]....
        /*01c8*/ 	.word	0xffffffff


	//   ....[85]....
        /*01cc*/ 	.word	0xffffffff


	//   ....[86]....
        /*01d0*/ 	.word	0xffffffff


	//   ....[87]....
        /*01d4*/ 	.word	0xffffffff


	//   ....[88]....
        /*01d8*/ 	.word	0xffffffff


	//   ....[89]....
        /*01dc*/ 	.word	0xffffffff


	//   ....[90]....
        /*01e0*/ 	.word	0xffffffff


	//   ....[91]....
        /*01e4*/ 	.word	0xffffffff


	//   ....[92]....
        /*01e8*/ 	.word	0xffffffff


	//   ....[93]....
        /*01ec*/ 	.word	0x0500000f


	//   ....[94]....
        /*01f0*/ 	.word	0x0500000f


	//   ....[95]....
        /*01f4*/ 	.word	0x0500000f


	//   ....[96]....
        /*01f8*/ 	.word	0x0500000f


	//   ....[97]....
        /*01fc*/ 	.word	0x0500000f


	//   ....[98]....
        /*0200*/ 	.word	0x0500000f


	//   ....[99]....
        /*0204*/ 	.word	0x0500000f


	//   ....[100]....
        /*0208*/ 	.word	0x0500000f


	//   ....[101]....
        /*020c*/ 	.word	0x0500000f


	//   ....[102]....
        /*0210*/ 	.word	0x0500000f


	//   ....[103]....
        /*0214*/ 	.word	0x0500000f


	//   ....[104]....
        /*0218*/ 	.word	0x0500000f


	//   ....[105]....
        /*021c*/ 	.word	0x0500000f


	//   ....[106]....
        /*0220*/ 	.word	0x0500000f


	//   ....[107]....
        /*0224*/ 	.word	0x0500000f


	//   ....[108]....
        /*0228*/ 	.word	0x0500000f


	//   ....[109]....
        /*022c*/ 	.word	0x0500000f


	//   ....[110]....
        /*0230*/ 	.word	0x0500000f


	//   ....[111]....
        /*0234*/ 	.word	0x0500000f


	//   ....[112]....
        /*0238*/ 	.word	0x0500000f


	//   ....[113]....
        /*023c*/ 	.word	0x0500000f


	//   ....[114]....
        /*0240*/ 	.word	0x0500000f


	//   ....[115]....
        /*0244*/ 	.word	0x0500000f


	//   ....[116]....
        /*0248*/ 	.word	0x0500000f


	//   ....[117]....
        /*024c*/ 	.word	0x0500000f


	//   ....[118]....
        /*0250*/ 	.word	0x0500000f


	//   ....[119]....
        /*0254*/ 	.word	0x0500000f


	//   ....[120]....
        /*0258*/ 	.word	0x0500000f


	//   ....[121]....
        /*025c*/ 	.word	0x0500000f


	//   ....[122]....
        /*0260*/ 	.word	0x0500000f


	//   ....[123]....
        /*0264*/ 	.word	0x0500000f


	//   ....[124]....
        /*0268*/ 	.word	0x0500000f


	//   ....[125]....
        /*026c*/ 	.word	0x0500000f


	//   ....[126]....
        /*0270*/ 	.word	0x0500000f


	//   ....[127]....
        /*0274*/ 	.word	0x0500000f


	//   ....[128]....
        /*0278*/ 	.word	0x0500000f


	//   ....[129]....
        /*027c*/ 	.word	0x0500000f


	//   ....[130]....
        /*0280*/ 	.word	0x0500000f


	//   ....[131]....
        /*0284*/ 	.word	0x0500000f


	//   ....[132]....
        /*0288*/ 	.word	0x0500000f


	//   ....[133]....
        /*028c*/ 	.word	0x0500000f


	//   ....[134]....
        /*0290*/ 	.word	0x0500000f


	//   ....[135]....
        /*0294*/ 	.word	0x0500000f


	//   ....[136]....
        /*0298*/ 	.word	0x0500000f


	//   ....[137]....
        /*029c*/ 	.word	0x0500000f


	//   ....[138]....
        /*02a0*/ 	.word	0x0500000f


	//   ....[139]....
        /*02a4*/ 	.word	0x0500000f


	//   ....[140]....
        /*02a8*/ 	.word	0x0500000f


	//   ....[141]....
        /*02ac*/ 	.word	0x0500000f


	//   ....[142]....
        /*02b0*/ 	.word	0x0500000f


	//   ....[143]....
        /*02b4*/ 	.word	0x0500000f


	//   ....[144]....
        /*02b8*/ 	.word	0x0500000f


	//   ....[145]....
        /*02bc*/ 	.word	0x0500000f


	//   ....[146]....
        /*02c0*/ 	.word	0x0500000f


	//   ....[147]....
        /*02c4*/ 	.word	0x0500000f


	//   ....[148]....
        /*02c8*/ 	.word	0x0500000f


	//   ....[149]....
        /*02cc*/ 	.word	0x0500000f


	//   ....[150]....
        /*02d0*/ 	.word	0x0500000f


	//   ....[151]....
        /*02d4*/ 	.word	0x0500000f


	//   ....[152]....
        /*02d8*/ 	.word	0x0500000f


	//   ....[153]....
        /*02dc*/ 	.word	0x0500000f


	//   ....[154]....
        /*02e0*/ 	.word	0x0500000f


	//   ....[155]....
        /*02e4*/ 	.word	0x0500000f


	//   ....[156]....
        /*02e8*/ 	.word	0x0500000f


	//   ....[157]....
        /*02ec*/ 	.word	0x0500000f


	//   ....[158]....
        /*02f0*/ 	.word	0x0500000f


	//----- nvinfo : EIATTR_COOP_GROUP_INSTR_OFFSETS
	.align		4
.L_83:
        /*02f4*/ 	.byte	0x04, 0x28
        /*02f6*/ 	.short	(.L_85 - .L_84)


	//   ....[0]....
.L_84:
        /*02f8*/ 	.word	0x00000070


	//   ....[1]....
        /*02fc*/ 	.word	0x000000b0


	//   ....[2]....
        /*0300*/ 	.word	0x000002d0


	//   ....[3]....
        /*0304*/ 	.word	0x00000430


	//   ....[4]....
        /*0308*/ 	.word	0x00000550


	//   ....[5]....
        /*030c*/ 	.word	0x000006b0


	//   ....[6]....
        /*0310*/ 	.word	0x00001150


	//   ....[7]....
        /*0314*/ 	.word	0x00002460


	//   ....[8]....
        /*0318*/ 	.word	0x000024f0


	//   ....[9]....
        /*031c*/ 	.word	0x00002a00


	//   ....[10]....
        /*0320*/ 	.word	0x00002aa0


	//   ....[11]....
        /*0324*/ 	.word	0x000049c0


	//   ....[12]....
        /*0328*/ 	.word	0x000049d0


	//   ....[13]....
        /*032c*/ 	.word	0x00004a00


	//   ....[14]....
        /*0330*/ 	.word	0x00004a10


	//   ....[15]....
        /*0334*/ 	.word	0x00005d40


	//   ....[16]....
        /*0338*/ 	.word	0x00005d60


	//   ....[17]....
        /*033c*/ 	.word	0x00005e00


	//   ....[18]....
        /*0340*/ 	.word	0x00005e10


	//   ....[19]....
        /*0344*/ 	.word	0x00006eb0


	//   ....[20]....
        /*0348*/ 	.word	0x00006f00


	//   ....[21]....
        /*034c*/ 	.word	0x00006f40


	//   ....[22]....
        /*0350*/ 	.word	0x00006f80


	//   ....[23]....
        /*0354*/ 	.word	0x00006fc0


	//   ....[24]....
        /*0358*/ 	.word	0x00006fe0


	//   ....[25]....
        /*035c*/ 	.word	0x00007950


	//   ....[26]....
        /*0360*/ 	.word	0x00007960


	//   ....[27]....
        /*0364*/ 	.word	0x000086a0


	//   ....[28]....
        /*0368*/ 	.word	0x00009890


	//   ....[29]....
        /*036c*/ 	.word	0x000098b0


	//   ....[30]....
        /*0370*/ 	.word	0x000098c0


	//   ....[31]....
        /*0374*/ 	.word	0x000098d0


	//   ....[32]....
        /*0378*/ 	.word	0x000098e0


	//   ....[33]....
        /*037c*/ 	.word	0x000098f0


	//   ....[34]....
        /*0380*/ 	.word	0x00009900


	//   ....[35]....
        /*0384*/ 	.word	0x00009960


	//   ....[36]....
        /*0388*/ 	.word	0x000099a0


	//   ....[37]....
        /*038c*/ 	.word	0x00009a00


	//   ....[38]....
        /*0390*/ 	.word	0x00009a10


	//   ....[39]....
        /*0394*/ 	.word	0x00009ae0


	//   ....[40]....
        /*0398*/ 	.word	0x0000a100


	//   ....[41]....
        /*039c*/ 	.word	0x0000a130


	//   ....[42]....
        /*03a0*/ 	.word	0x0000a160


	//   ....[43]....
        /*03a4*/ 	.word	0x0000a180


	//   ....[44]....
        /*03a8*/ 	.word	0x0000a190


	//   ....[45]....
        /*03ac*/ 	.word	0x0000a210


	//   ....[46]....
        /*03b0*/ 	.word	0x0000a250


	//   ....[47]....
        /*03b4*/ 	.word	0x0000a2a0


	//   ....[48]....
        /*03b8*/ 	.word	0x0000a2d0


	//   ....[49]....
        /*03bc*/ 	.word	0x0000a330


	//   ....[50]....
        /*03c0*/ 	.word	0x0000a370


	//   ....[51]....
        /*03c4*/ 	.word	0x0000a3c0


	//   ....[52]....
        /*03c8*/ 	.word	0x0000a3f0


	//   ....[53]....
        /*03cc*/ 	.word	0x0000a440


	//   ....[54]....
        /*03d0*/ 	.word	0x0000a480


	//   ....[55]....
        /*03d4*/ 	.word	0x0000a4d0


	//   ....[56]....
        /*03d8*/ 	.word	0x0000ac90


	//   ....[57]....
        /*03dc*/ 	.word	0x0000acc0


	//   ....[58]....
        /*03e0*/ 	.word	0x0000ace0


	//   ....[59]....
        /*03e4*/ 	.word	0x0000acf0


	//   ....[60]....
        /*03e8*/ 	.word	0x0000ad10


	//   ....[61]....
        /*03ec*/ 	.word	0x0000ad70


	//   ....[62]....
        /*03f0*/ 	.word	0x0000ad90


	//   ....[63]....
        /*03f4*/ 	.word	0x0000adb0


	//   ....[64]....
        /*03f8*/ 	.word	0x0000adc0


	//   ....[65]....
        /*03fc*/ 	.word	0x0000ae20


	//   ....[66]....
        /*0400*/ 	.word	0x0000ae40


	//   ....[67]....
        /*0404*/ 	.word	0x0000af00


	//   ....[68]....
        /*0408*/ 	.word	0x0000b140


	//   ....[69]....
        /*040c*/ 	.word	0x0000b160


	//   ....[70]....
        /*0410*/ 	.word	0x0000b170


	//   ....[71]....
        /*0414*/ 	.word	0x0000b190


	//   ....[72]....
        /*0418*/ 	.word	0x0000b220


	//   ....[73]....
        /*041c*/ 	.word	0x0000b250


	//   ....[74]....
        /*0420*/ 	.word	0x0000b2c0


	//   ....[75]....
        /*0424*/ 	.word	0x0000b2f0


	//   ....[76]....
        /*0428*/ 	.word	0x0000b360


	//   ....[77]....
        /*042c*/ 	.word	0x0000b390


	//   ....[78]....
        /*0430*/ 	.word	0x0000b400


	//   ....[79]....
        /*0434*/ 	.word	0x0000b430


	//   ....[80]....
        /*0438*/ 	.word	0x0000b900


	//   ....[81]....
        /*043c*/ 	.word	0x0000b930


	//   ....[82]....
        /*0440*/ 	.word	0x0000b960


	//   ....[83]....
        /*0444*/ 	.word	0x0000b990


	//   ....[84]....
        /*0448*/ 	.word	0x0000b9c0


	//   ....[85]....
        /*044c*/ 	.word	0x0000b9d0


	//   ....[86]....
        /*0450*/ 	.word	0x0000ba70


	//   ....[87]....
        /*0454*/ 	.word	0x0000ba90


	//   ....[88]....
        /*0458*/ 	.word	0x0000bb20


	//   ....[89]....
        /*045c*/ 	.word	0x0000bb40


	//   ....[90]....
        /*0460*/ 	.word	0x0000bbb0


	//   ....[91]....
        /*0464*/ 	.word	0x0000bbe0


	//   ....[92]....
        /*0468*/ 	.word	0x0000bf60


	//   ....[93]....
        /*046c*/ 	.word	0x0000c420


	//   ....[94]....
        /*0470*/ 	.word	0x0000c510


	//   ....[95]....
        /*0474*/ 	.word	0x0000c5b0


	//   ....[96]....
        /*0478*/ 	.word	0x0000c610


	//   ....[97]....
        /*047c*/ 	.word	0x0000c6e0


	//   ....[98]....
        /*0480*/ 	.word	0x0000c750


	//   ....[99]....
        /*0484*/ 	.word	0x0000c820


	//   ....[100]....
        /*0488*/ 	.word	0x0000c8a0


	//   ....[101]....
        /*048c*/ 	.word	0x0000c970


	//   ....[102]....
        /*0490*/ 	.word	0x0000c9f0


	//   ....[103]....
        /*0494*/ 	.word	0x0000cad0


	//   ....[104]....
        /*0498*/ 	.word	0x0000cb50


	//   ....[105]....
        /*049c*/ 	.word	0x0000cc10


	//   ....[106]....
        /*04a0*/ 	.word	0x0000cca0


	//   ....[107]....
        /*04a4*/ 	.word	0x0000cd00


	//   ....[108]....
        /*04a8*/ 	.word	0x0000cda0


	//   ....[109]....
        /*04ac*/ 	.word	0x0000ce70


	//   ....[110]....
        /*04b0*/ 	.word	0x0000cef0


	//   ....[111]....
        /*04b4*/ 	.word	0x0000cfc0


	//   ....[112]....
        /*04b8*/ 	.word	0x0000d040


	//   ....[113]....
        /*04bc*/ 	.word	0x0000d110


	//   ....[114]....
        /*04c0*/ 	.word	0x0000d190


	//   ....[115]....
        /*04c4*/ 	.word	0x0000d260


	//   ....[116]....
        /*04c8*/ 	.word	0x0000d2e0


	//   ....[117]....
        /*04cc*/ 	.word	0x0000d3b0


	//   ....[118]....
        /*04d0*/ 	.word	0x0000d430


	//   ....[119]....
        /*04d4*/ 	.word	0x0000d500


	//   ....[120]....
        /*04d8*/ 	.word	0x0000d570


	//   ....[121]....
        /*04dc*/ 	.word	0x0000d630


	//   ....[122]....
        /*04e0*/ 	.word	0x0000d770


	//   ....[123]....
        /*04e4*/ 	.word	0x0000d840


	//   ....[124]....
        /*04e8*/ 	.word	0x0000d8a0


	//   ....[125]....
        /*04ec*/ 	.word	0x0000d960


	//   ....[126]....
        /*04f0*/ 	.word	0x0000d9c0


	//   ....[127]....
        /*04f4*/ 	.word	0x0000da80


	//   ....[128]....
        /*04f8*/ 	.word	0x0000dae0


	//   ....[129]....
        /*04fc*/ 	.word	0x0000dbb0


	//   ....[130]....
        /*0500*/ 	.word	0x0000dc10


	//   ....[131]....
        /*0504*/ 	.word	0x0000dce0


	//   ....[132]....
        /*0508*/ 	.word	0x0000dd40


	//   ....[133]....
        /*050c*/ 	.word	0x0000de20


	//   ....[134]....
        /*0510*/ 	.word	0x0000df00


	//   ....[135]....
        /*0514*/ 	.word	0x0000dfa0


	//   ....[136]....
        /*0518*/ 	.word	0x0000e000


	//   ....[137]....
        /*051c*/ 	.word	0x0000e0c0


	//   ....[138]....
        /*0520*/ 	.word	0x0000e180


	//   ....[139]....
        /*0524*/ 	.word	0x0000e240


	//   ....[140]....
        /*0528*/ 	.word	0x0000e300


	//   ....[141]....
        /*052c*/ 	.word	0x0000e3c0


	//   ....[142]....
        /*0530*/ 	.word	0x0000e480


	//   ....[143]....
        /*0534*/ 	.word	0x0000e540


	//   ....[144]....
        /*0538*/ 	.word	0x0000e600


	//   ....[145]....
        /*053c*/ 	.word	0x0000e6c0


	//   ....[146]....
        /*0540*/ 	.word	0x0000e800


	//   ....[147]....
        /*0544*/ 	.word	0x0000e8a0


	//   ....[148]....
        /*0548*/ 	.word	0x0000e970


	//   ....[149]....
        /*054c*/ 	.word	0x0000ea60


	//   ....[150]....
        /*0550*/ 	.word	0x0000ead0


	//   ....[151]....
        /*0554*/ 	.word	0x0000ebc0


	//   ....[152]....
        /*0558*/ 	.word	0x0000ec30


	//   ....[153]....
        /*055c*/ 	.word	0x0000ed30


	//   ....[154]....
        /*0560*/ 	.word	0x0000edb0


	//   ....[155]....
        /*0564*/ 	.word	0x0000eea0


	//   ....[156]....
        /*0568*/ 	.word	0x0000ef10


	//   ....[157]....
        /*056c*/ 	.word	0x0000efe0


	//   ....[158]....
        /*0570*/ 	.word	0x0000f0f0


	//----- nvinfo : EIATTR_REG_RECONFIG
	.align		4
.L_85:
        /*0574*/ 	.byte	0x01, 0x54
	.zero		2


	//----- nvinfo : EIATTR_SYSCALL_OFFSETS
	.align		4
        /*0578*/ 	.byte	0x04, 0x46
        /*057a*/ 	.short	(.L_87 - .L_86)


	//   ....[0]....
.L_86:
        /*057c*/ 	.word	0x00001310


	//   ....[1]....
        /*0580*/ 	.word	0x00008de0


	//   ....[2]....
        /*0584*/ 	.word	0x00008f20


	//   ....[3]....
        /*0588*/ 	.word	0x00009010


	//   ....[4]....
        /*058c*/ 	.word	0x00009e70


	//----- nvinfo : EIATTR_MBARRIER_INSTR_OFFSETS
	.align		4
.L_87:
        /*0590*/ 	.byte	0x04, 0x39
        /*0592*/ 	.short	(.L_89 - .L_88)


	//   ....[0]....
.L_88:
        /*0594*/ 	.word	0x00000180
        /*0598*/ 	.word	0x000000ff
        /*059c*/ 	.word	0x00030800
        /*05a0*/ 	.short	0x0100
        /*05a2*/ 	.byte	0x08
	.zero		1


	//   ....[1]....
        /*05a4*/ 	.word	0x00000190
        /*05a8*/ 	.word	0x000000ff
        /*05ac*/ 	.word	0x00030820
        /*05b0*/ 	.short	0x0100
        /*05b2*/ 	.byte	0x08
	.zero		1


	//   ....[2]....
        /*05b4*/ 	.word	0x00000280
        /*05b8*/ 	.word	0x000000ff
        /*05bc*/ 	.word	0x00030830
        /*05c0*/ 	.short	0x0100
        /*05c2*/ 	.byte	0x08
	.zero		1


	//   ....[3]....
        /*05c4*/ 	.word	0x00000290
        /*05c8*/ 	.word	0x000000ff
        /*05cc*/ 	.word	0x00030840
        /*05d0*/ 	.short	0x0100
        /*05d2*/ 	.byte	0x08
	.zero		1


	//   ....[4]....
        /*05d4*/ 	.word	0x000002a0
        /*05d8*/ 	.word	0x000000ff
        /*05dc*/ 	.word	0x00030838
        /*05e0*/ 	.short	0x0100
        /*05e2*/ 	.byte	0x08
	.zero		1


	//   ....[5]....
        /*05e4*/ 	.word	0x000002b0
        /*05e8*/ 	.word	0x000000ff
        /*05ec*/ 	.word	0x00030848
        /*05f0*/ 	.short	0x0100
        /*05f2*/ 	.byte	0x08
	.zero		1


	//   ....[6]....
        /*05f4*/ 	.word	0x000003e0
        /*05f8*/ 	.word	0x000000ff
        /*05fc*/ 	.word	0x00030850
        /*0600*/ 	.short	0x0100
        /*0602*/ 	.byte	0x08
	.zero		1


	//   ....[7]....
        /*0604*/ 	.word	0x000003f0
        /*0608*/ 	.word	0x000000ff
        /*060c*/ 	.word	0x00030860
        /*0610*/ 	.short	0x0100
        /*0612*/ 	.byte	0x08
	.zero		1


	//   ....[8]....
        /*0614*/ 	.word	0x00000400
        /*0618*/ 	.word	0x000000ff
        /*061c*/ 	.word	0x00030858
        /*0620*/ 	.short	0x0100
        /*0622*/ 	.byte	0x08
	.zero		1


	//   ....[9]....
        /*0624*/ 	.word	0x00000410
        /*0628*/ 	.word	0x000000ff
        /*062c*/ 	.word	0x00030868
        /*0630*/ 	.short	0x0100
        /*0632*/ 	.byte	0x08
	.zero		1


	//   ....[10]....
        /*0634*/ 	.word	0x00000500
        /*0638*/ 	.word	0x000000ff
        /*063c*/ 	.word	0x00030870
        /*0640*/ 	.short	0x0100
        /*0642*/ 	.byte	0x06
	.zero		1


	//   ....[11]....
        /*0644*/ 	.word	0x00000510
        /*0648*/ 	.word	0x000000ff
        /*064c*/ 	.word	0x00030880
        /*0650*/ 	.short	0x0100
        /*0652*/ 	.byte	0x06
	.zero		1


	//   ....[12]....
        /*0654*/ 	.word	0x00000520
        /*0658*/ 	.word	0x000000ff
        /*065c*/ 	.word	0x00030878
        /*0660*/ 	.short	0x0100
        /*0662*/ 	.byte	0x06
	.zero		1


	//   ....[13]....
        /*0664*/ 	.word	0x00000530
        /*0668*/ 	.word	0x000000ff
        /*066c*/ 	.word	0x00030888
        /*0670*/ 	.short	0x0100
        /*0672*/ 	.byte	0x06
	.zero		1


	//   ....[14]....
        /*0674*/ 	.word	0x00000660
        /*0678*/ 	.word	0x000000ff
        /*067c*/ 	.word	0x00030890
        /*0680*/ 	.short	0x0100
        /*0682*/ 	.byte	0x08
	.zero		1


	//   ....[15]....
        /*0684*/ 	.word	0x00000670
        /*0688*/ 	.word	0x000000ff
        /*068c*/ 	.word	0x000308a0
        /*0690*/ 	.short	0x0100
        /*0692*/ 	.byte	0x08
	.zero		1


	//   ....[16]....
        /*0694*/ 	.word	0x00000680
        /*0698*/ 	.word	0x000000ff
        /*069c*/ 	.word	0x00030898
        /*06a0*/ 	.short	0x0100
        /*06a2*/ 	.byte	0x08
	.zero		1


	//   ....[17]....
        /*06a4*/ 	.word	0x00000690
        /*06a8*/ 	.word	0x000000ff
        /*06ac*/ 	.word	0x000308a8
        /*06b0*/ 	.short	0x0100
        /*06b2*/ 	.byte	0x08
	.zero		1


	//   ....[18]....
        /*06b4*/ 	.word	0x000007d0
        /*06b8*/ 	.word	0x000000ff
        /*06bc*/ 	.word	0x000308b0
        /*06c0*/ 	.short	0x0100
        /*06c2*/ 	.byte	0x08
	.zero		1


	//   ....[19]....
        /*06c4*/ 	.word	0x000007e0
        /*06c8*/ 	.word	0x000000ff
        /*06cc*/ 	.word	0x000308c0
        /*06d0*/ 	.short	0x0100
        /*06d2*/ 	.byte	0x08
	.zero		1


	//   ....[20]....
        /*06d4*/ 	.word	0x000007f0
        /*06d8*/ 	.word	0x000000ff
        /*06dc*/ 	.word	0x000308b8
        /*06e0*/ 	.short	0x0100
        /*06e2*/ 	.byte	0x08
	.zero		1


	//   ....[21]....
        /*06e4*/ 	.word	0x00000800
        /*06e8*/ 	.word	0x000000ff
        /*06ec*/ 	.word	0x000308c8
        /*06f0*/ 	.short	0x0100
        /*06f2*/ 	.byte	0x08
	.zero		1


	//   ....[22]....
        /*06f4*/ 	.word	0x00001330
        /*06f8*/ 	.word	0x000000ff
        /*06fc*/ 	.word	0x00030800
        /*0700*/ 	.short	0x010a
        /*0702*/ 	.byte	0x26
	.zero		1


	//   ....[23]....
        /*0704*/ 	.word	0x000013c0
        /*0708*/ 	.word	0x000000ff
        /*070c*/ 	.word	0x00030830
        /*0710*/ 	.short	0x010a
        /*0712*/ 	.byte	0x26
	.zero		1


	//   ....[24]....
        /*0714*/ 	.word	0x00001420
        /*0718*/ 	.word	0x000000ff
        /*071c*/ 	.word	0x00030830
        /*0720*/ 	.short	0x010a
        /*0722*/ 	.byte	0x26
	.zero		1


	//   ....[25]....
        /*0724*/ 	.word	0x00002510
        /*0728*/ 	.word	0x000000ff
        /*072c*/ 	.word	0x00000000
        /*0730*/ 	.short	0x0101
        /*0732*/ 	.byte	0x04
	.zero		1


	//   ....[26]....
        /*0734*/ 	.word	0x00003930
        /*0738*/ 	.word	0x000000ff
        /*073c*/ 	.word	0x00030830
        /*0740*/ 	.short	0x010a
        /*0742*/ 	.byte	0x3d
	.zero		1


	//   ....[27]....
        /*0744*/ 	.word	0x00003970
        /*0748*/ 	.word	0x000000ff
        /*074c*/ 	.word	0x00030830
        /*0750*/ 	.short	0x010a
        /*0752*/ 	.byte	0x3d
	.zero		1


	//   ....[28]....
        /*0754*/ 	.word	0x000043d0
        /*0758*/ 	.word	0x000000ff
        /*075c*/ 	.word	0x00030850
        /*0760*/ 	.short	0x010a
        /*0762*/ 	.byte	0x04
	.zero		1


	//   ....[29]....
        /*0764*/ 	.word	0x00004410
        /*0768*/ 	.word	0x000000ff
        /*076c*/ 	.word	0x00030850
        /*0770*/ 	.short	0x010a
        /*0772*/ 	.byte	0x04
	.zero		1


	//   ....[30]....
        /*0774*/ 	.word	0x000047c0
        /*0778*/ 	.word	0x000000ff
        /*077c*/ 	.word	0x00000000
        /*0780*/ 	.short	0x0101
        /*0782*/ 	.byte	0x3d
	.zero		1


	//   ....[31]....
        /*0784*/ 	.word	0x00005540
        /*0788*/ 	.word	0x000000ff
        /*078c*/ 	.word	0x00000000
        /*0790*/ 	.short	0x0101
        /*0792*/ 	.byte	0x04
	.zero		1


	//   ....[32]....
        /*0794*/ 	.word	0x00005c90
        /*0798*/ 	.word	0x000000ff
        /*079c*/ 	.word	0x00030850
        /*07a0*/ 	.short	0x010a
        /*07a2*/ 	.byte	0x05
	.zero		1


	//   ....[33]....
        /*07a4*/ 	.word	0x00005cd0
        /*07a8*/ 	.word	0x000000ff
        /*07ac*/ 	.word	0x00030850
        /*07b0*/ 	.short	0x010a
        /*07b2*/ 	.byte	0x05
	.zero		1


	//   ....[34]....
        /*07b4*/ 	.word	0x000062f0
        /*07b8*/ 	.word	0x000000ff
        /*07bc*/ 	.word	0x00000000
        /*07c0*/ 	.short	0x0101
        /*07c2*/ 	.byte	0x04
	.zero		1


	//   ....[35]....
        /*07c4*/ 	.word	0x00006ff0
        /*07c8*/ 	.word	0x000000ff
        /*07cc*/ 	.word	0x00000000
        /*07d0*/ 	.short	0x0101
        /*07d2*/ 	.byte	0x04
	.zero		1


	//   ....[36]....
        /*07d4*/ 	.word	0x00009640
        /*07d8*/ 	.word	0x000000ff
        /*07dc*/ 	.word	0x00030840
        /*07e0*/ 	.short	0x010a
        /*07e2*/ 	.byte	0x2c
	.zero		1


	//   ....[37]....
        /*07e4*/ 	.word	0x00009c30
        /*07e8*/ 	.word	0x000000ff
        /*07ec*/ 	.word	0x00030830
        /*07f0*/ 	.short	0x0107
        /*07f2*/ 	.byte	0x2c
	.zero		1


	//   ....[38]....
        /*07f4*/ 	.word	0x00009ca0
        /*07f8*/ 	.word	0x000000ff
        /*07fc*/ 	.word	0x00030830
        /*0800*/ 	.short	0x0101
        /*0802*/ 	.byte	0x2c
	.zero		1


	//   ....[39]....
        /*0804*/ 	.word	0x0000a620
        /*0808*/ 	.word	0x000000ff
        /*080c*/ 	.word	0x00030800
        /*0810*/ 	.short	0x0107
        /*0812*/ 	.byte	0x2c
	.zero		1


	//   ....[40]....
        /*0814*/ 	.word	0x0000a680
        /*0818*/ 	.word	0x000000ff
        /*081c*/ 	.word	0x00030800
        /*0820*/ 	.short	0x0101
        /*0822*/ 	.byte	0x2c
	.zero		1


	//   ....[41]....
        /*0824*/ 	.word	0x0000a690
        /*0828*/ 	.word	0x000000ff
        /*082c*/ 	.word	0x00030820
        /*0830*/ 	.short	0x010a
        /*0832*/ 	.byte	0x2c
	.zero		1


	//   ....[42]....
        /*0834*/ 	.word	0x0000aa80
        /*0838*/ 	.word	0x00000013
        /*083c*/ 	.word	0x00030840
        /*0840*/ 	.short	0x010a
        /*0842*/ 	.byte	0x3f
	.zero		1


	//   ....[43]....
        /*0844*/ 	.word	0x0000afc0
        /*0848*/ 	.word	0x00000013
        /*084c*/ 	.word	0x00030830
        /*0850*/ 	.short	0x0107
        /*0852*/ 	.byte	0x3f
	.zero		1


	//   ....[44]....
        /*0854*/ 	.word	0x0000b070
        /*0858*/ 	.word	0x00000013
        /*085c*/ 	.word	0x00030830
        /*0860*/ 	.short	0x0101
        /*0862*/ 	.byte	0x3f
	.zero		1


	//   ....[45]....
        /*0864*/ 	.word	0x0000b0d0
        /*0868*/ 	.word	0x00000006
        /*086c*/ 	.word	0x00030860
        /*0870*/ 	.short	0x010a
        /*0872*/ 	.byte	0x3f
	.zero		1


	//   ....[46]....
        /*0874*/ 	.word	0x0000b580
        /*0878*/ 	.word	0x00000006
        /*087c*/ 	.word	0x00030850
        /*0880*/ 	.short	0x0107
        /*0882*/ 	.byte	0x3f
	.zero		1


	//   ....[47]....
        /*0884*/ 	.word	0x0000b6d0
        /*0888*/ 	.word	0x00000006
        /*088c*/ 	.word	0x00030850
        /*0890*/ 	.short	0x0101
        /*0892*/ 	.byte	0x3f
	.zero		1


	//   ....[48]....
        /*0894*/ 	.word	0x0000b870
        /*0898*/ 	.word	0x00000000
        /*089c*/ 	.word	0x00030860
        /*08a0*/ 	.short	0x010a
        /*08a2*/ 	.byte	0x3f
	.zero		1


	//   ....[49]....
        /*08a4*/ 	.word	0x0000bda0
        /*08a8*/ 	.word	0x00000000
        /*08ac*/ 	.word	0x00030850
        /*08b0*/ 	.short	0x0107
        /*08b2*/ 	.byte	0x3f
	.zero		1


	//   ....[50]....
        /*08b4*/ 	.word	0x0000be50
        /*08b8*/ 	.word	0x00000000
        /*08bc*/ 	.word	0x00030850
        /*08c0*/ 	.short	0x0101
        /*08c2*/ 	.byte	0x3f
	.zero		1


	//   ....[51]....
        /*08c4*/ 	.word	0x0000bef0
        /*08c8*/ 	.word	0x00000007
        /*08cc*/ 	.word	0x00030820
        /*08d0*/ 	.short	0x010a
        /*08d2*/ 	.byte	0x3f
	.zero		1


	//   ....[52]....
        /*08d4*/ 	.word	0x0000c070
        /*08d8*/ 	.word	0x00000005
        /*08dc*/ 	.word	0x00030840
        /*08e0*/ 	.short	0x010a
        /*08e2*/ 	.byte	0x3f
	.zero		1


	//   ....[53]....
        /*08e4*/ 	.word	0x0000c110
        /*08e8*/ 	.word	0x00000007
        /*08ec*/ 	.word	0x00030840
        /*08f0*/ 	.short	0x010a
        /*08f2*/ 	.byte	0x3f
	.zero		1


	//   ....[54]....
        /*08f4*/ 	.word	0x0000c150
        /*08f8*/ 	.word	0x00000005
        /*08fc*/ 	.word	0x00030860
        /*0900*/ 	.short	0x010a
        /*0902*/ 	.byte	0x3f
	.zero		1


	//   ....[55]....
        /*0904*/ 	.word	0x0000c190
        /*0908*/ 	.word	0x00000007
        /*090c*/ 	.word	0x00030860
        /*0910*/ 	.short	0x010a
        /*0912*/ 	.byte	0x3f
	.zero		1


	//   ....[56]....
        /*0914*/ 	.word	0x0000c200
        /*0918*/ 	.word	0x00000003
        /*091c*/ 	.word	0x00030800
        /*0920*/ 	.short	0x010a
        /*0922*/ 	.byte	0x3f
	.zero		1


	//   ....[57]....
        /*0924*/ 	.word	0x0000c260
        /*0928*/ 	.word	0x00000003
        /*092c*/ 	.word	0x00030830
        /*0930*/ 	.short	0x010a
        /*0932*/ 	.byte	0x3f
	.zero		1


	//   ....[58]....
        /*0934*/ 	.word	0x0000c2c0
        /*0938*/ 	.word	0x00000003
        /*093c*/ 	.word	0x00030830
        /*0940*/ 	.short	0x010a
        /*0942*/ 	.byte	0x3f
	.zero		1


	//   ....[59]....
        /*0944*/ 	.word	0x0000c320
        /*0948*/ 	.word	0x00000003
        /*094c*/ 	.word	0x00030850
        /*0950*/ 	.short	0x010a
        /*0952*/ 	.byte	0x3f
	.zero		1


	//   ....[60]....
        /*0954*/ 	.word	0x0000c380
        /*0958*/ 	.word	0x00000007
        /*095c*/ 	.word	0x00030850
        /*0960*/ 	.short	0x010a
        /*0962*/ 	.byte	0x3f
	.zero		1


	//   ....[61]....
        /*0964*/ 	.word	0x0000c460
        /*0968*/ 	.word	0x00000003
        /*096c*/ 	.word	0x00030840
        /*0970*/ 	.short	0x010a
        /*0972*/ 	.byte	0x3f
	.zero		1


	//   ....[62]....
        /*0974*/ 	.word	0x0000d670
        /*0978*/ 	.word	0x00000003
        /*097c*/ 	.word	0x00030820
        /*0980*/ 	.short	0x010a
        /*0982*/ 	.byte	0x3f
	.zero		1


	//   ....[63]....
        /*0984*/ 	.word	0x0000d6c0
        /*0988*/ 	.word	0x00000013
        /*098c*/ 	.word	0x00030840
        /*0990*/ 	.short	0x010a
        /*0992*/ 	.byte	0x3f
	.zero		1


	//   ....[64]....
        /*0994*/ 	.word	0x0000de50
        /*0998*/ 	.word	0x00000006
        /*099c*/ 	.word	0x00030860
        /*09a0*/ 	.short	0x010a
        /*09a2*/ 	.byte	0x3f
	.zero		1


	//   ....[65]....
        /*09a4*/ 	.word	0x0000e750
        /*09a8*/ 	.word	0x00000000
        /*09ac*/ 	.word	0x00030860
        /*09b0*/ 	.short	0x010a
        /*09b2*/ 	.byte	0x3f
	.zero		1


	//   ....[66]....
        /*09b4*/ 	.word	0x0000f010
        /*09b8*/ 	.word	0x00000007
        /*09bc*/ 	.word	0x00030820
        /*09c0*/ 	.short	0x010a
        /*09c2*/ 	.byte	0x3f
	.zero		1


	//   ....[67]....
        /*09c4*/ 	.word	0x0000f1b0
        /*09c8*/ 	.word	0x00000005
        /*09cc*/ 	.word	0x00030840
        /*09d0*/ 	.short	0x010a
        /*09d2*/ 	.byte	0x3f
	.zero		1


	//   ....[68]....
        /*09d4*/ 	.word	0x0000f200
        /*09d8*/ 	.word	0x00000007
        /*09dc*/ 	.word	0x00030840
        /*09e0*/ 	.short	0x010a
        /*09e2*/ 	.byte	0x3f
	.zero		1


	//   ....[69]....
        /*09e4*/ 	.word	0x0000f250
        /*09e8*/ 	.word	0x00000005
        /*09ec*/ 	.word	0x00030860
        /*09f0*/ 	.short	0x010a
        /*09f2*/ 	.byte	0x3f
	.zero		1


	//----- nvinfo : EIATTR_NUM_MBARRIERS
	.align		4
.L_89:
        /*09f4*/ 	.byte	0x03, 0x38
        /*09f6*/ 	.short	0x0016


	//----- nvinfo : EIATTR_EXIT_INSTR_OFFSETS
	.align		4
        /*09f8*/ 	.byte	0x04, 0x1c
        /*09fa*/ 	.short	(.L_91 - .L_90)


	//   ....[0]....
.L_90:
        /*09fc*/ 	.word	0x0000c1e0


	//----- nvinfo : EIATTR_MAX_THREADS
	.align		4
.L_91:
        /*0a00*/ 	.byte	0x04, 0x05
        /*0a02*/ 	.short	(.L_93 - .L_92)
.L_92:
        /*0a04*/ 	.word	0x00000180
        /*0a08*/ 	.word	0x00000001
        /*0a0c*/ 	.word	0x00000001


	//----- nvinfo : EIATTR_CRS_STACK_SIZE
	.align		4
.L_93:
        /*0a10*/ 	.byte	0x04, 0x1e
        /*0a12*/ 	.short	(.L_95 - .L_94)
.L_94:
        /*0a14*/ 	.word	0x00000000


	//----- nvinfo : EIATTR_CBANK_PARAM_SIZE
	.align		4
.L_95:
        /*0a18*/ 	.byte	0x03, 0x19
        /*0a1a*/ 	.short	0x0a70


	//----- nvinfo : EIATTR_PARAM_CBANK
	.align		4
        /*0a1c*/ 	.byte	0x04, 0x0a
        /*0a1e*/ 	.short	(.L_97 - .L_96)
	.align		4
.L_96:
        /*0a20*/ 	.word	index@(.nv.constant0._ZN7cutlass13device_kernelIN5flash11enable_sm90INS1_16FlashAttnFwdSm90INS1_25CollectiveMainloopFwdSm90ILi2EN4cute5tupleIJNS5_1CILi1EEES8_S8_EEENS6_IJNS7_ILi128EEENS7_ILi96EEENS7_ILi192EEEEEELi192ENS_10bfloat16_tEfNS_4arch4Sm90ELb0ELb0ELb0ELb0ELb1ELb0ELb0ELb1ELb1ELb1ELb1ELb0EEENS1_21CollectiveEpilogueFwdINS6_IJSA_SC_SB_EEES9_SE_SG_Li256ELb0ELb1ELb1ELb0EEENS1_19SingleTileSchedulerILb0ELb1ELb1ELi128EEEEEEEEEvNT_6ParamsE)
        /*0a24*/ 	.short	0x0210
        /*0a26*/ 	.short	0x0a70


	//----- nvinfo : EIATTR_SW_WAR
	.align		4
.L_97:
        /*0a28*/ 	.byte	0x04, 0x36
        /*0a2a*/ 	.short	(.L_99 - .L_98)
.L_98:
        /*0a2c*/ 	.word	0x00000008
.L_99:


//--------------------- .nv.info._ZN7cutlass13device_kernelIN5flash11enable_sm90INS1_16FlashAttnFwdSm90INS1_25CollectiveMainloopFwdSm90ILi2EN4cute5tupleIJNS5_1CILi1EEES8_S8_EEENS6_IJNS7_ILi128EEENS7_ILi96EEENS7_ILi192EEEEEELi192ENS_10bfloat16_tEfNS_4arch4Sm90ELb0ELb0ELb0ELb1ELb1ELb0ELb0ELb1ELb1ELb1ELb1ELb0EEENS1_21CollectiveEpilogueFwdINS6_IJSA_SC_SB_EEES9_SE_SG_Li256ELb1ELb1ELb1ELb0EEENS1_36VarlenDynamicPersistentTileSchedulerILi128ELi96ELi256ELi128ELb1ELb1ELb1ELb0ELb1ELb1EEEEEEEEEvNT_6ParamsE --------------------------
	.section	.nv.info._ZN7cutlass13device_kernelIN5flash11enable_sm90INS1_16FlashAttnFwdSm90INS1_25CollectiveMainloopFwdSm90ILi2EN4cute5tupleIJNS5_1CILi1EEES8_S8_EEENS6_IJNS7_ILi128EEENS7_ILi96EEENS7_ILi192EEEEEELi192ENS_10bfloat16_tEfNS_4arch4Sm90ELb0ELb0ELb0ELb1ELb1ELb0ELb0ELb1ELb1ELb1ELb1ELb0EEENS1_21CollectiveEpilogueFwdINS6_IJSA_SC_SB_EEES9_SE_SG_Li256ELb1ELb1ELb1ELb0EEENS1_36VarlenDynamicPersistentTileSchedulerILi128ELi96ELi256ELi128ELb1ELb1ELb1ELb0ELb1ELb1EEEEEEEEEvNT_6ParamsE,"",@"SHT_CUDA_INFO"
	.sectionflags	@""
	.align	4


	//----- nvinfo : EIATTR_CUDA_API_VERSION
	.align		4
        /*0000*/ 	.byte	0x04, 0x37
        /*0002*/ 	.short	(.L_101 - .L_100)
.L_100:
        /*0004*/ 	.word	0x00000082


	//----- nvinfo : EIATTR_KPARAM_INFO
	.align		4
.L_101:
        /*0008*/ 	.byte	0x04, 0x17
        /*000a*/ 	.short	(.L_103 - .L_102)
.L_102:
        /*000c*/ 	.word	0x00000000
        /*0010*/ 	.short	0x0000
        /*0012*/ 	.short	0x0070
        /*0014*/ 	.byte	0x00, 0xf0, 0x01, 0x2a


	//----- nvinfo : EIATTR_SPARSE_MMA_MASK
	.align		4
.L_103:
        /*0018*/ 	.byte	0x03, 0x50
        /*001a*/ 	.short	0x0000


	//----- nvinfo : EIATTR_MAXREG_COUNT
	.align		4
        /*001c*/ 	.byte	0x03, 0x1b
        /*001e*/ 	.short	0x00a8


	//----- nvinfo : EIATTR_NUM_BARRIERS
	.align		4
        /*0020*/ 	.byte	0x02, 0x4c
        /*0022*/ 	.byte	0x09
	.zero		1


	//----- nvinfo : EIATTR_EXTERNS
	.align		4
        /*0024*/ 	.byte	0x04, 0x0f
        /*0026*/ 	.short	(.L_105 - .L_104)


	//   ....[0]....
	.align		4
.L_104:
        /*0028*/ 	.word	index@(__assertfail)


	//----- nvinfo : EIATTR_ANNOTATIONS
	.align		4
.L_105:
        /*002c*/ 	.byte	0x04, 0x55
        /*002e*/ 	.short	(.L_107 - .L_106)


	//   ....[0]....
.L_106:
        /*0030*/ 	.word	0x00000001
        /*0034*/ 	.byte	0xa0, 0x08, 0x00, 0x00, 0x01, 0x00, 0x00, 0x00, 0xa0, 0x09, 0x00, 0x00, 0x01, 0x00, 0x00, 0x00
        /* <DEDUP_REMOVED lines=17> */
        /*0154*/ 	.byte	0x60, 0x06, 0x01, 0x00, 0x01, 0x00, 0x00, 0x00, 0x00, 0x08, 0x01, 0x00


	//----- nvinfo : EIATTR_MERCURY_ISA_VERSION
	.align		4
.L_107:
        /*0160*/ 	.byte	0x03, 0x5f
        /*0162*/ 	.short	0x0101


	//----- nvinfo : EIATTR_UNUSED_LOAD_BYTE_OFFSET
	.align		4
        /*0164*/ 	.byte	0x04, 0x44
        /*0166*/ 	.short	(.L_109 - .L_108)


	//   ....[0]....
.L_108:
        /*0168*/ 	.word	0x00000950
        /*016c*/ 	.word	0x0000fff0


	//   ....[1]....
        /*0170*/ 	.word	0x000072e0
        /*0174*/ 	.word	0x0000fff0


	//----- nvinfo : EIATTR_INT_WARP_WIDE_INSTR_OFFSETS
	.align		4
.L_109:
        /*0178*/ 	.byte	0x04, 0x31
        /*017a*/ 	.short	(.L_111 - .L_110)


	//   ....[0]....
.L_110:
        /*017c*/ 	.word	0x000000c0


	//   ....[1]....
        /*0180*/ 	.word	0x000000d0


	//   ....[2]....
        /*0184*/ 	.word	0x00000170


	//   ....[3]....
        /*0188*/ 	.word	0x0000c480


	//   ....[4]....
        /*018c*/ 	.word	0x0000c510


	//   ....[5]....
        /*0190*/ 	.word	0x0000f2e0


	//   ....[6]....
        /*0194*/ 	.word	0x0000f370


	//----- nvinfo : EIATTR_COOP_GROUP_MASK_REGIDS
	.align		4
.L_111:
        /*0198*/ 	.byte	0x04, 0x29
        /*019a*/ 	.short	(.L_113 - .L_112)


	//   ....[0]....
.L_112:
        /*019c*/ 	.word	0xffffffff


	//   ....[1]....
        /*01a0*/ 	.word	0xffffffff


	//   ....[2]....
        /*01a4*/ 	.word	0xffffffff


	//   ....[3]....
        /*01a8*/ 	.word	0xffffffff


	//   ....[4]....
        /*01ac*/ 	.word	0xffffffff


	//   ....[5]....
        /*01b0*/ 	.word	0xffffffff


	//   ....[6]....
        /*01b4*/ 	.word	0xffffffff


	//   ....[7]....
        /*01b8*/ 	.word	0xffffffff


	//   ....[8]....
        /*01bc*/ 	.word	0xffffffff


	//   ....[9]....
        /*01c0*/ 	.word	0xffffffff


	//   ....[10]....
        /*01c4*/ 	.word	0xffffffff


	//   ....[11]....
        /*01c8*/ 	.word	0xffffffff


	//   ....[12]....
        /*01cc*/ 	.word	0xffffffff


	//   ....[13]....
        /*01d0*/ 	.word	0xffffffff


	//   ....[14]....
        /*01d4*/ 	.word	0xffffffff


	//   ....[15]....
        /*01d8*/ 	.word	0xffffffff


	//   ....[16]....
        /*01dc*/ 	.word	0xffffffff


	//   ....[17]....
        /*01e0*/ 	.word	0xffffffff


	//   ....[18]....
        /*01e4*/ 	.word	0xffffffff


	//   ....[19]....
        /*01e8*/ 	.word	0xffffffff


	//   ....[20]....
        /*01ec*/ 	.word	0xffffffff


	//   ....[21]....
        /*01f0*/ 	.word	0xffffffff


	//   ....[22]....
        /*01f4*/ 	.word	0xffffffff


	//   ....[23]....
        /*01f8*/ 	.word	0xffffffff


	//   ....[24]....
        /*01fc*/ 	.word	0xffffffff


	//   ....[25]....
        /*0200*/ 	.word	0xffffffff


	//   ....[26]....
        /*0204*/ 	.word	0xffffffff


	//   ....[27]....
        /*0208*/ 	.word	0xffffffff


	//   ....[28]....
        /*020c*/ 	.word	0xffffffff


	//   ....[29]....
        /*0210*/ 	.word	0xffffffff


	//   ....[30]....
        /*0214*/ 	.word	0xffffffff


	//   ....[31]....
        /*0218*/ 	.word	0xffffffff


	//   ....[32]....
        /*021c*/ 	.word	0xffffffff


	//   ....[33]....
        /*0220*/ 	.word	0xffffffff


	//   ....[34]....
        /*0224*/ 	.word	0xffffffff


	//   ....[35]....
        /*0228*/ 	.word	0xffffffff


	//   ....[36]....
        /*022c*/ 	.word	0xffffffff


	//   ....[37]....
        /*0230*/ 	.word	0xffffffff


	//   ....[38]....
        /*0234*/ 	.word	0xffffffff


	//   ....[39]....
        /*0238*/ 	.word	0xffffffff


	//   ....[40]....
        /*023c*/ 	.word	0xffffffff


	//   ....[41]....
        /*0240*/ 	.word	0xffffffff


	//   ....[42]....
        /*0244*/ 	.word	0xffffffff


	//   ....[43]....
        /*0248*/ 	.word	0xffffffff


	//   ....[44]....
        /*024c*/ 	.word	0xffffffff


	//   ....[45]....
        /*0250*/ 	.word	0xffffffff


	//   ....[46]....
        /*0254*/ 	.word	0xffffffff


	//   ....[47]....
        /*0258*/ 	.word	0xffffffff


	//   ....[48]....
        /*025c*/ 	.word	0xffffffff


	//   ....[49]....
        /*0260*/ 	.word	0xffffffff


	//   ....[50]....
        /*0264*/ 	.word	0xffffffff


	//   ....[51]....
        /*0268*/ 	.word	0xffffffff


	//   ....[52]....
        /*026c*/ 	.word	0xffffffff


	//   ....[53]....
        /*0270*/ 	.word	0xffffffff


	//   ....[54]....
        /*0274*/ 	.word	0xffffffff


	//   ....[55]....
        /*0278*/ 	.word	0xffffffff


	//   ....[56]....
        /*027c*/ 	.word	0xffffffff


	//   ....[57]....
        /*0280*/ 	.word	0xffffffff


	//   ....[58]....
        /*0284*/ 	.word	0xffffffff


	//   ....[59]....
        /*0288*/ 	.word	0xffffffff


	//   ....[60]....
        /*028c*/ 	.word	0xffffffff


	//   ....[61]....
        /*0290*/ 	.word	0xffffffff


	//   ....[62]....
        /*0294*/ 	.word	0xffffffff


	//   ....[63]....
        /*0298*/ 	.word	0xffffffff


	//   ....[64]....
        /*029c*/ 	.word	0xffffffff


	//   ....[65]....
        /*02a0*/ 	.word	0xffffffff


	//   ....[66]....
        /*02a4*/ 	.word	0xffffffff


	//   ....[67]....
        /*02a8*/ 	.word	0xffffffff


	//   ....[68]....
        /*02ac*/ 	.word	0xffffffff


	//   ....[69]....
        /*02b0*/ 	.word	0xffffffff


	//   ....[70]....
        /*02b4*/ 	.word	0xffffffff


	//   ....[71]....
        /*02b8*/ 	.word	0xffffffff


	//   ....[72]....
        /*02bc*/ 	.word	0xffffffff


	//   ....[73]....
        /*02c0*/ 	.word	0xffffffff


	//   ....[74]....
        /*02c4*/ 	.word	0xffffffff


	//   ....[75]....
        /*02c8*/ 	.word	0xffffffff


	//   ....[76]....
        /*02cc*/ 	.word	0xffffffff


	//   ....[77]....
        /*02d0*/ 	.word	0xffffffff


	//   ....[78]....
        /*02d4*/ 	.word	0xffffffff


	//   ....[79]....
        /*02d8*/ 	.word	0xffffffff


	//   ....[80]....
        /*02dc*/ 	.word	0xffffffff


	//   ....[81]....
        /*02e0*/ 	.word	0xffffffff


	//   ....[82]....
        /*02e4*/ 	.word	0xffffffff


	//   ....[83]....
        /*02e8*/ 	.word	0xffffffff


	//   ....[84]....
        /*02ec*/ 	.word	0xffffffff


	//   ....[85]....
        /*02f0*/ 	.word	0xffffffff


	//   ....[86]....
        /*02f4*/ 	.word	0xffffffff


	//   ....[87]....
        /*02f8*/ 	.word	0xffffffff


	//   ....[88]....
        /*02fc*/ 	.word	0xffffffff


	//   ....[89]....
        /*0300*/ 	.word	0xffffffff


	//   ....[90]....
        /*0304*/ 	.word	0xffffffff


	//   ....[91]....
        /*0308*/ 	.word	0xffffffff


	//   ....[92]....
        /*030c*/ 	.word	0xffffffff


	//   ....[93]....
        /*0310*/ 	.word	0xffffffff


	//   ....[94]....
        /*0314*/ 	.word	0xffffffff


	//   ....[95]....
        /*0318*/ 	.word	0xffffffff


	//   ....[96]....
        /*031c*/ 	.word	0xffffffff


	//   ....[97]....
        /*0320*/ 	.word	0xffffffff


	//   ....[98]....
        /*0324*/ 	.word	0xffffffff


	//   ....[99]....
        /*0328*/ 	.word	0xffffffff


	//   ....[100]....
        /*032c*/ 	.word	0xffffffff


	//   ....[101]....
        /*0330*/ 	.word	0xffffffff


	//   ....[102]....
        /*0334*/ 	.word	0xffffffff


	//   ....[103]....
        /*0338*/ 	.word	0xffffffff


	//   ....[104]....
        /*033c*/ 	.word	0xffffffff


	//   ....[105]....
        /*0340*/ 	.word	0xffffffff


	//   ....[106]....
        /*0344*/ 	.word	0xffffffff


	//   ....[107]....
        /*0348*/ 	.word	0xffffffff


	//   ....[108]....
        /*034c*/ 	.word	0xffffffff


	//   ....[109]....
        /*0350*/ 	.word	0xffffffff


	//   ....[110]....
        /*0354*/ 	.word	0xffffffff


	//   ....[111]....
        /*0358*/ 	.word	0xffffffff


	//   ....[112]....
        /*035c*/ 	.word	0xffffffff


	//   ....[113]....
        /*0360*/ 	.word	0xffffffff


	//   ....[114]....
        /*0364*/ 	.word	0xffffffff


	//   ....[115]....
        /*0368*/ 	.word	0xffffffff


	//   ....[116]....
        /*036c*/ 	.word	0xffffffff


	//   ....[117]....
        /*0370*/ 	.word	0xffffffff


	//   ....[118]....
        /*0374*/ 	.word	0xffffffff


	//   ....[119]....
        /*0378*/ 	.word	0xffffffff


	//   ....[120]....
        /*037c*/ 	.word	0xffffffff


	//   ....[121]....
        /*0380*/ 	.word	0xffffffff


	//   ....[122]....
        /*0384*/ 	.word	0xffffffff


	//   ....[123]....
        /*0388*/ 	.word	0xffffffff


	//   ....[124]....
        /*038c*/ 	.word	0xffffffff


	//   ....[125]....
        /*0390*/ 	.word	0xffffffff


	//   ....[126]....
        /*0394*/ 	.word	0xffffffff


	//   ....[127]....
        /*0398*/ 	.word	0xffffffff


	//   ....[128]....
        /*039c*/ 	.word	0xffffffff


	//   ....[129]....
        /*03a0*/ 	.word	0xffffffff


	//   ....[130]....
        /*03a4*/ 	.word	0xffffffff


	//   ....[131]....
        /*03a8*/ 	.word	0xffffffff


	//   ....[132]....
        /*03ac*/ 	.word	0xffffffff


	//   ....[133]....
        /*03b0*/ 	.word	0xffffffff


	//   ....[134]....
        /*03b4*/ 	.word	0xffffffff


	//   ....[135]....
        /*03b8*/ 	.word	0xffffffff


	//   ....[136]....
        /*03bc*/ 	.word	0xffffffff


	//   ....[137]....
        /*03c0*/ 	.word	0xffffffff


	//   ....[138]....
        /*03c4*/ 	.word	0xffffffff


	//   ....[139]....
        /*03c8*/ 	.word	0xffffffff


	//   ....[140]....
        /*03cc*/ 	.word	0xffffffff


	//   ....[141]....
        /*03d0*/ 	.word	0xffffffff


	//   ....[142]....
        /*03d4*/ 	.word	0xffffffff


	//   ....[143]....
        /*03d8*/ 	.word	0x0500000f


	//   ....[144]....
        /*03dc*/ 	.word	0x0500000f


	//   ....[145]....
        /*03e0*/ 	.word	0x0500000f


	//   ....[146]....
        /*03e4*/ 	.word	0x0500000f


	//   ....[147]....
        /*03e8*/ 	.word	0x0500000f


	//   ....[148]....
        /*03ec*/ 	.word	0x0500000f


	//   ....[149]....
        /*03f0*/ 	.word	0x0500000f


	//   ....[150]....
        /*03f4*/ 	.word	0x0500000f


	//   ....[151]....
        /*03f8*/ 	.word	0x0500000f


	//   ....[152]....
        /*03fc*/ 	.word	0x0500000f


	//   ....[153]....
        /*0400*/ 	.word	0x0500000f


	//   ....[154]....
        /*0404*/ 	.word	0x0500000f


	//   ....[155]....
        /*0408*/ 	.word	0x0500000f


	//   ....[156]....
        /*040c*/ 	.word	0x0500000f


	//   ....[157]....
        /*0410*/ 	.word	0x0500000f


	//   ....[158]....
        /*0414*/ 	.word	0x0500000f


	//   ....[159]....
        /*0418*/ 	.word	0x0500000f


	//   ....[160]....
        /*041c*/ 	.word	0x0500000f


	//   ....[161]....
        /*0420*/ 	.word	0x0500000f


	//   ....[162]....
        /*0424*/ 	.word	0x0500000f


	//   ....[163]....
        /*0428*/ 	.word	0x0500000f


	//   ....[164]....
        /*042c*/ 	.word	0x0500000f


	//   ....[165]....
        /*0430*/ 	.word	0x0500000f


	//   ....[166]....
        /*0434*/ 	.word	0x0500000f


	//   ....[167]....
        /*0438*/ 	.word	0x0500000f


	//   ....[168]....
        /*043c*/ 	.word	0x0500000f


	//   ....[169]....
        /*0440*/ 	.word	0x0500000f


	//   ....[170]....
        /*0444*/ 	.word	0x0500000f


	//   ....[171]....
        /*0448*/ 	.word	0x0500000f


	//   ....[172]....
        /*044c*/ 	.word	0x0500000f


	//   ....[173]....
        /*0450*/ 	.word	0x0500000f


	//   ....[174]....
        /*0454*/ 	.word	0x0500000f


	//   ....[175]....
        /*0458*/ 	.word	0x0500000f


	//   ....[176]....
        /*045c*/ 	.word	0x0500000f


	//   ....[177]....
        /*0460*/ 	.word	0x0500000f


	//   ....[178]....
        /*0464*/ 	.word	0x0500000f


	//   ....[179]....
        /*0468*/ 	.word	0x0500000f


	//   ....[180]....
        /*046c*/ 	.word	0x0500000f


	//   ....[181]....
        /*0470*/ 	.word	0x0500000f


	//   ....[182]....
        /*0474*/ 	.word	0x0500000f


	//   ....[183]....
        /*0478*/ 	.word	0x0500000f


	//   ....[184]....
        /*047c*/ 	.word	0x0500000f


	//   ....[185]....
        /*0480*/ 	.word	0x0500000f


	//   ....[186]....
        /*0484*/ 	.word	0x0500000f


	//   ....[187]....
        /*0488*/ 	.word	0x0500000f


	//   ....[188]....
        /*048c*/ 	.word	0x0500000f


	//   ....[189]....
        /*0490*/ 	.word	0x0500000f


	//   ....[190]....
        /*0494*/ 	.word	0x0500000f


	//   ....[191]....
        /*0498*/ 	.word	0x0500000f


	//   ....[192]....
        /*049c*/ 	.word	0x0500000f


	//   ....[193]....
        /*04a0*/ 	.word	0x0500000f


	//   ....[194]....
        /*04a4*/ 	.word	0x0500000f


	//   ....[195]....
        /*04a8*/ 	.word	0x0500000f


	//   ....[196]....
        /*04ac*/ 	.word	0x0500000f


	//   ....[197]....
        /*04b0*/ 	.word	0x0500000f


	//   ....[198]....
        /*04b4*/ 	.word	0x0500000f


	//   ....[199]....
        /*04b8*/ 	.word	0x0500000f


	//   ....[200]....
        /*04bc*/ 	.word	0x0500000f


	//   ....[201]....
        /*04c0*/ 	.word	0x0500000f


	//   ....[202]....
        /*04c4*/ 	.word	0x0500000f


	//   ....[203]....
        /*04c8*/ 	.word	0x0500000f


	//   ....[204]....
        /*04cc*/ 	.word	0x0500000f


	//   ....[205]....
        /*04d0*/ 	.word	0x0500000f


	//   ....[206]....
        /*04d4*/ 	.word	0x0500000f


	//   ....[207]....
        /*04d8*/ 	.word	0x0500000f


	//   ....[208]....
        /*04dc*/ 	.word	0x0500000f


	//   ....[209]....
        /*04e0*/ 	.word	0x0500000f


	//   ....[210]....
        /*04e4*/ 	.word	0x0500000f


	//   ....[211]....
        /*04e8*/ 	.word	0x0500000f


	//   ....[212]....
        /*04ec*/ 	.word	0x0500000f


	//   ....[213]....
        /*04f0*/ 	.word	0x0500000f


	//   ....[214]....
        /*04f4*/ 	.word	0x0500000f


	//   ....[215]....
        /*04f8*/ 	.word	0x0500000f


	//   ....[216]....
        /*04fc*/ 	.word	0x0500000f


	//   ....[217]....
        /*0500*/ 	.word	0x0500000f


	//   ....[218]....
        /*0504*/ 	.word	0x0500000f


	//   ....[219]....
        /*0508*/ 	.word	0x0500000f


	//   ....[220]....
        /*050c*/ 	.word	0x0500000f


	//   ....[221]....
        /*0510*/ 	.word	0x0500000f


	//   ....[222]....
        /*0514*/ 	.word	0x0500000f


	//   ....[223]....
        /*0518*/ 	.word	0x0500000f


	//   ....[224]....
        /*051c*/ 	.word	0x0500000f


	//   ....[225]....
        /*0520*/ 	.word	0x0500000f


	//   ....[226]....
        /*0524*/ 	.word	0x0500000f


	//----- nvinfo : EIATTR_COOP_GROUP_INSTR_OFFSETS
	.align		4
.L_113:
        /*0528*/ 	.byte	0x04, 0x28
        /*052a*/ 	.short	(.L_115 - .L_114)


	//   ....[0]....
.L_114:
        /*052c*/ 	.word	0x00000070


	//   ....[1]....
        /*0530*/ 	.word	0x000000b0


	//   ....[2]....
        /*0534*/ 	.word	0x000002d0


	//   ....[3]....
        /*0538*/ 	.word	0x00000430


	//   ....[4]....
        /*053c*/ 	.word	0x00000550


	//   ....[5]....
        /*0540*/ 	.word	0x000006b0


	//   ....[6]....
        /*0544*/ 	.word	0x00001b10


	//   ....[7]....
        /*0548*/ 	.word	0x00002df0


	//   ....[8]....
        /*054c*/ 	.word	0x00002e60


	//   ....[9]....
        /*0550*/ 	.word	0x00003360


	//   ....[10]....
        /*0554*/ 	.word	0x000033e0


	//   ....[11]....
        /*0558*/ 	.word	0x000053d0


	//   ....[12]....
        /*055c*/ 	.word	0x000053e0


	//   ....[13]....
        /*0560*/ 	.word	0x00005430


	//   ....[14]....
        /*0564*/ 	.word	0x00005440


	//   ....[15]....
        /*0568*/ 	.word	0x000067d0


	//   ....[16]....
        /*056c*/ 	.word	0x00006a10


	//   ....[17]....
        /*0570*/ 	.word	0x00006a40


	//   ....[18]....
        /*0574*/ 	.word	0x00006a50


	//   ....[19]....
        /*0578*/ 	.word	0x000081b0


	//   ....[20]....
        /*057c*/ 	.word	0x000081d0


	//   ....[21]....
        /*0580*/ 	.word	0x000081e0


	//   ....[22]....
        /*0584*/ 	.word	0x00008200


	//   ....[23]....
        /*0588*/ 	.word	0x00008b20


	//   ....[24]....
        /*058c*/ 	.word	0x00008b40


	//   ....[25]....
        /*0590*/ 	.word	0x00008c70


	//   ....[26]....
        /*0594*/ 	.word	0x00008c90


	//   ....[27]....
        /*0598*/ 	.word	0x00008d90


	//   ....[28]....
        /*059c*/ 	.word	0x00008db0


	//   ....[29]....
        /*05a0*/ 	.word	0x00008ec0


	//   ....[30]....
        /*05a4*/ 	.word	0x00008ee0


	//   ....[31]....
        /*05a8*/ 	.word	0x00009350


	//   ....[32]....
        /*05ac*/ 	.word	0x00009360


	//   ....[33]....
        /*05b0*/ 	.word	0x000099f0


	//   ....[34]....
        /*05b4*/ 	.word	0x00009a00


	//   ....[35]....
        /*05b8*/ 	.word	0x0000aa90


	//   ....[36]....
        /*05bc*/ 	.word	0x0000aac0


	//   ....[37]....
        /*05c0*/ 	.word	0x0000abe0


	//   ....[38]....
        /*05c4*/ 	.word	0x0000ac00


	//   ....[39]....
        /*05c8*/ 	.word	0x0000ad00


	//   ....[40]....
        /*05cc*/ 	.word	0x0000ad20


	//   ....[41]....
        /*05d0*/ 	.word	0x0000ae30


	//   ....[42]....
        /*05d4*/ 	.word	0x0000ae50


	//   ....[43]....
        /*05d8*/ 	.word	0x0000aff0


	//   ....[44]....
        /*05dc*/ 	.word	0x0000b1e0


	//   ....[45]....
        /*05e0*/ 	.word	0x0000b210


	//   ....[46]....
        /*05e4*/ 	.word	0x0000b240


	//   ....[47]....
        /*05e8*/ 	.word	0x0000b270


	//   ....[48]....
        /*05ec*/ 	.word	0x0000b2a0


	//   ....[49]....
        /*05f0*/ 	.word	0x0000b2d0


	//   ....[50]....
        /*05f4*/ 	.word	0x0000b440


	//   ....[51]....
        /*05f8*/ 	.word	0x0000b470


	//   ....[52]....
        /*05fc*/ 	.word	0x0000b4a0


	//   ....[53]....
        /*0600*/ 	.word	0x0000b4d0


	//   ....[54]....
        /*0604*/ 	.word	0x0000b500


	//   ....[55]....
        /*0608*/ 	.word	0x0000b530


	//   ....[56]....
        /*060c*/ 	.word	0x0000b5c0


	//   ....[57]....
        /*0610*/ 	.word	0x0000b5f0


	//   ....[58]....
        /*0614*/ 	.word	0x0000b600


	//   ....[59]....
        /*0618*/ 	.word	0x0000b690


	//   ....[60]....
        /*061c*/ 	.word	0x0000d020


	//   ....[61]....
        /*0620*/ 	.word	0x0000d040


	//   ....[62]....
        /*0624*/ 	.word	0x0000d0f0


	//   ....[63]....
        /*0628*/ 	.word	0x0000d110


	//   ....[64]....
        /*062c*/ 	.word	0x0000d1b0


	//   ....[65]....
        /*0630*/ 	.word	0x0000d1d0


	//   ....[66]....
        /*0634*/ 	.word	0x0000d270


	//   ....[67]....
        /*0638*/ 	.word	0x0000d290


	//   ....[68]....
        /*063c*/ 	.word	0x0000d330


	//   ....[69]....
        /*0640*/ 	.word	0x0000d350


	//   ....[70]....
        /*0644*/ 	.word	0x0000d360


	//   ....[71]....
        /*0648*/ 	.word	0x0000d3f0


	//   ....[72]....
        /*064c*/ 	.word	0x0000daf0


	//   ....[73]....
        /*0650*/ 	.word	0x0000db20


	//   ....[74]....
        /*0654*/ 	.word	0x0000db80


	//   ....[75]....
        /*0658*/ 	.word	0x0000dbd0


	//   ....[76]....
        /*065c*/ 	.word	0x0000dc20


	//   ....[77]....
        /*0660*/ 	.word	0x0000dc80


	//   ....[78]....
        /*0664*/ 	.word	0x0000dcd0


	//   ....[79]....
        /*0668*/ 	.word	0x0000dd30


	//   ....[80]....
        /*066c*/ 	.word	0x0000dd80


	//   ....[81]....
        /*0670*/ 	.word	0x0000dde0


	//   ....[82]....
        /*0674*/ 	.word	0x0000de20


	//   ....[83]....
        /*0678*/ 	.word	0x0000de90


	//   ....[84]....
        /*067c*/ 	.word	0x0000dee0


	//   ....[85]....
        /*0680*/ 	.word	0x0000df40


	//   ....[86]....
        /*0684*/ 	.word	0x0000df60


	//   ....[87]....
        /*0688*/ 	.word	0x0000dfa0


	//   ....[88]....
        /*068c*/ 	.word	0x0000e750


	//   ....[89]....
        /*0690*/ 	.word	0x0000e790


	//   ....[90]....
        /*0694*/ 	.word	0x0000e7a0


	//   ....[91]....
        /*0698*/ 	.word	0x0000e800


	//   ....[92]....
        /*069c*/ 	.word	0x0000e810


	//   ....[93]....
        /*06a0*/ 	.word	0x0000e870


	//   ....[94]....
        /*06a4*/ 	.word	0x0000e8a0


	//   ....[95]....
        /*06a8*/ 	.word	0x0000e8e0


	//   ....[96]....
        /*06ac*/ 	.word	0x0000e910


	//   ....[97]....
        /*06b0*/ 	.word	0x0000e950


	//   ....[98]....
        /*06b4*/ 	.word	0x0000e980


	//   ....[99]....
        /*06b8*/ 	.word	0x0000e9c0


	//   ....[100]....
        /*06bc*/ 	.word	0x0000ec30


	//   ....[101]....
        /*06c0*/ 	.word	0x0000ec50


	//   ....[102]....
        /*06c4*/ 	.word	0x0000ec60


	//   ....[103]....
        /*06c8*/ 	.word	0x0000ecf0


	//   ....[104]....
        /*06cc*/ 	.word	0x0000ed00


	//   ....[105]....
        /*06d0*/ 	.word	0x0000ed90


	//   ....[106]....
        /*06d4*/ 	.word	0x0000eda0


	//   ....[107]....
        /*06d8*/ 	.word	0x0000ee30


	//   ....[108]....
        /*06dc*/ 	.word	0x0000ee40


	//   ....[109]....
        /*06e0*/ 	.word	0x0000eed0


	//   ....[110]....
        /*06e4*/ 	.word	0x0000eee0


	//   ....[111]....
        /*06e8*/ 	.word	0x0000eef0


	//   ....[112]....
        /*06ec*/ 	.word	0x0000f4b0


	//   ....[113]....
        /*06f0*/ 	.word	0x0000f4f0


	//   ....[114]....
        /*06f4*/ 	.word	0x0000f530


	//   ....[115]....
        /*06f8*/ 	.word	0x0000f560


	//   ....[116]....
        /*06fc*/ 	.word	0x0000f5f0


	//   ....[117]....
        /*0700*/ 	.word	0x0000f620


	//   ....[118]....
        /*0704*/ 	.word	0x0000f690


	//   ....[119]....
        /*0708*/ 	.word	0x0000f6c0


	//   ....[120]....
        /*070c*/ 	.word	0x0000f730


	//   ....[121]....
        /*0710*/ 	.word	0x0000f760


	//   ....[122]....
        /*0714*/ 	.word	0x0000f790


	//   ....[123]....
        /*0718*/ 	.word	0x0000f7e0


	//   ....[124]....
        /*071c*/ 	.word	0x0000fc20


	//   ....[125]....
        /*0720*/ 	.word	0x0000fc30


	//   ....[126]....
        /*0724*/ 	.word	0x0000fc70


	//   ....[127]....
        /*0728*/ 	.word	0x0000fcb0


	//   ....[128]....
        /*072c*/ 	.word	0x0000fce0


	//   ....[129]....
        /*0730*/ 	.word	0x0000fd10


	//   ....[130]....
        /*0734*/ 	.word	0x0000fd40


	//   ....[131]....
        /*0738*/ 	.word	0x0000fd70


	//   ....[132]....
        /*073c*/ 	.word	0x0000ff20


	//   ....[133]....
        /*0740*/ 	.word	0x0000ff50


	//   ....[134]....
        /*0744*/ 	.word	0x0000ff80


	//   ....[135]....
        /*0748*/ 	.word	0x0000ffb0


	//   ....[136]....
        /*074c*/ 	.word	0x0000ffe0


	//   ....[137]....
        /*0750*/ 	.word	0x00010010


	//   ....[138]....
        /*0754*/ 	.word	0x000100d0


	//   ....[139]....
        /*0758*/ 	.word	0x000100f0


	//   ....[140]....
        /*075c*/ 	.word	0x00010100


	//   ....[141]....
        /*0760*/ 	.word	0x00010160


	//   ....[142]....
        /*0764*/ 	.word	0x00010780


	//   ....[143]....
        /*0768*/ 	.word	0x00010c60


	//   ....[144]....
        /*076c*/ 	.word	0x00010d50


	//   ....[145]....
        /*0770*/ 	.word	0x00010df0


	//   ....[146]....
        /*0774*/ 	.word	0x00010e50


	//   ....[147]....
        /*0778*/ 	.word	0x00010f60


	//   ....[148]....
        /*077c*/ 	.word	0x00010fd0


	//   ....[149]....
        /*0780*/ 	.word	0x000110e0


	//   ....[150]....
        /*0784*/ 	.word	0x00011150


	//   ....[151]....
        /*0788*/ 	.word	0x00011260


	//   ....[152]....
        /*078c*/ 	.word	0x000112d0


	//   ....[153]....
        /*0790*/ 	.word	0x000113e0


	//   ....[154]....
        /*0794*/ 	.word	0x00011450


	//   ....[155]....
        /*0798*/ 	.word	0x000114f0


	//   ....[156]....
        /*079c*/ 	.word	0x00011600


	//   ....[157]....
        /*07a0*/ 	.word	0x00011670


	//   ....[158]....
        /*07a4*/ 	.word	0x000116f0


	//   ....[159]....
        /*07a8*/ 	.word	0x000117b0


	//   ....[160]....
        /*07ac*/ 	.word	0x00011830


	//   ....[161]....
        /*07b0*/ 	.word	0x00011910


	//   ....[162]....
        /*07b4*/ 	.word	0x00011990


	//   ....[163]....
        /*07b8*/ 	.word	0x00011a70


	//   ....[164]....
        /*07bc*/ 	.word	0x00011af0


	//   ....[165]....
        /*07c0*/ 	.word	0x00011bd0


	//   ....[166]....
        /*07c4*/ 	.word	0x00011c50


	//   ....[167]....
        /*07c8*/ 	.word	0x00011d30


	//   ....[168]....
        /*07cc*/ 	.word	0x00011db0


	//   ....[169]....
        /*07d0*/ 	.word	0x00011e90


	//   ....[170]....
        /*07d4*/ 	.word	0x00011f10


	//   ....[171]....
        /*07d8*/ 	.word	0x00011fd0


	//   ....[172]....
        /*07dc*/ 	.word	0x00012100


	//   ....[173]....
        /*07e0*/ 	.word	0x000121d0


	//   ....[174]....
        /*07e4*/ 	.word	0x00012240


	//   ....[175]....
        /*07e8*/ 	.word	0x00012310


	//   ....[176]....
        /*07ec*/ 	.word	0x00012370


	//   ....[177]....
        /*07f0*/ 	.word	0x00012440


	//   ....[178]....
        /*07f4*/ 	.word	0x000124a0


	//   ....[179]....
        /*07f8*/ 	.word	0x00012570


	//   ....[180]....
        /*07fc*/ 	.word	0x000125d0


	//   ....[181]....
        /*0800*/ 	.word	0x000126a0


	//   ....[182]....
        /*0804*/ 	.word	0x00012700


	//   ....[183]....
        /*0808*/ 	.word	0x000127e0


	//   ....[184]....
        /*080c*/ 	.word	0x000128d0


	//   ....[185]....
        /*0810*/ 	.word	0x00012970


	//   ....[186]....
        /*0814*/ 	.word	0x000129d0


	//   ....[187]....
        /*0818*/ 	.word	0x00012ad0


	//   ....[188]....
        /*081c*/ 	.word	0x00012b30


	//   ....[189]....
        /*0820*/ 	.word	0x00012c30


	//   ....[190]....
        /*0824*/ 	.word	0x00012c90


	//   ....[191]....
        /*0828*/ 	.word	0x00012d90


	//   ....[192]....
        /*082c*/ 	.word	0x00012df0


	//   ....[193]....
        /*0830*/ 	.word	0x00012ef0


	//   ....[194]....
        /*0834*/ 	.word	0x00012f50


	//   ....[195]....
        /*0838*/ 	.word	0x00013020


	//   ....[196]....
        /*083c*/ 	.word	0x00013160


	//   ....[197]....
        /*0840*/ 	.word	0x00013200


	//   ....[198]....
        /*0844*/ 	.word	0x000132e0


	//   ....[199]....
        /*0848*/ 	.word	0x000133b0


	//   ....[200]....
        /*084c*/ 	.word	0x00013410


	//   ....[201]....
        /*0850*/ 	.word	0x00013500


	//   ....[202]....
        /*0854*/ 	.word	0x00013560


	//   ....[203]....
        /*0858*/ 	.word	0x00013650


	//   ....[204]....
        /*085c*/ 	.word	0x000136b0


	//   ....[205]....
        /*0860*/ 	.word	0x000137a0


	//   ....[206]....
        /*0864*/ 	.word	0x00013800


	//   ....[207]....
        /*0868*/ 	.word	0x000138e0


	//   ....[208]....
        /*086c*/ 	.word	0x00013970


	//   ....[209]....
        /*0870*/ 	.word	0x00013a10


	//   ....[210]....
        /*0874*/ 	.word	0x00013b70


	//   ....[211]....
        /*0878*/ 	.word	0x00013be0


	//   ....[212]....
        /*087c*/ 	.word	0x00013c60


	//   ....[213]....
        /*0880*/ 	.word	0x00013cd0


	//   ....[214]....
        /*0884*/ 	.word	0x00013d40


	//   ....[215]....
        /*0888*/ 	.word	0x00013dc0


	//   ....[216]....
        /*088c*/ 	.word	0x00013e40


	//   ....[217]....
        /*0890*/ 	.word	0x00013ed0


	//   ....[218]....
        /*0894*/ 	.word	0x00013f40


	//   ....[219]....
        /*0898*/ 	.word	0x00013fb0


	//   ....[220]....
        /*089c*/ 	.word	0x00014020


	//   ....[221]....
        /*08a0*/ 	.word	0x000140a0


	//   ....[222]....
        /*08a4*/ 	.word	0x00014110


	//   ....[223]....
        /*08a8*/ 	.word	0x000141b0


	//   ....[224]....
        /*08ac*/ 	.word	0x00014200


	//   ....[225]....
        /*08b0*/ 	.word	0x00014290


	//   ....[226]....
        /*08b4*/ 	.word	0x000143c0


	//----- nvinfo : EIATTR_REG_RECONFIG
	.align		4
.L_115:
        /*08b8*/ 	.byte	0x01, 0x54
	.zero		2


	//----- nvinfo : EIATTR_SYSCALL_OFFSETS
	.align		4
        /*08bc*/ 	.byte	0x04, 0x46
        /*08be*/ 	.short	(.L_117 - .L_116)


	//   ....[0]....
.L_116:
        /*08c0*/ 	.word	0x00001c90


	//   ....[1]....
        /*08c4*/ 	.word	0x0000c670


	//   ....[2]....
        /*08c8*/ 	.word	0x0000c7c0


	//   ....[3]....
        /*08cc*/ 	.word	0x0000c8b0


	//   ....[4]....
        /*08d0*/ 	.word	0x0000d780


	//----- nvinfo : EIATTR_MBARRIER_INSTR_OFFSETS
	.align		4
.L_117:
        /*08d4*/ 	.byte	0x04, 0x39
        /*08d6*/ 	.short	(.L_119 - .L_118)


	//   ....[0]....
.L_118:
        /*08d8*/ 	.word	0x00000180
        /*08dc*/ 	.word	0x000000ff
        /*08e0*/ 	.word	0x00030800
        /*08e4*/ 	.short	0x0100
        /*08e6*/ 	.byte	0x08
	.zero		1


	//   ....[1]....
        /*08e8*/ 	.word	0x00000190
        /*08ec*/ 	.word	0x000000ff
        /*08f0*/ 	.word	0x00030820
        /*08f4*/ 	.short	0x0100
        /*08f6*/ 	.byte	0x08
	.zero		1


	//   ....[2]....
        /*08f8*/ 	.word	0x00000280
        /*08fc*/ 	.word	0x000000ff
        /*0900*/ 	.word	0x00030830
        /*0904*/ 	.short	0x0100
        /*0906*/ 	.byte	0x08
	.zero		1


	//   ....[3]....
        /*0908*/ 	.word	0x00000290
        /*090c*/ 	.word	0x000000ff
        /*0910*/ 	.word	0x00030840
        /*0914*/ 	.short	0x0100
        /*0916*/ 	.byte	0x08
	.zero		1


	//   ....[4]....
        /*0918*/ 	.word	0x000002a0
        /*091c*/ 	.word	0x000000ff
        /*0920*/ 	.word	0x00030838
        /*0924*/ 	.short	0x0100
        /*0926*/ 	.byte	0x08
	.zero		1


	//   ....[5]....
        /*0928*/ 	.word	0x000002b0
        /*092c*/ 	.word	0x000000ff
        /*0930*/ 	.word	0x00030848
        /*0934*/ 	.short	0x0100
        /*0936*/ 	.byte	0x08
	.zero		1


	//   ....[6]....
        /*0938*/ 	.word	0x000003e0
        /*093c*/ 	.word	0x000000ff
        /*0940*/ 	.word	0x00030850
        /*0944*/ 	.short	0x0100
        /*0946*/ 	.byte	0x08
	.zero		1


	//   ....[7]....
        /*0948*/ 	.word	0x000003f0
        /*094c*/ 	.word	0x000000ff
        /*0950*/ 	.word	0x00030860
        /*0954*/ 	.short	0x0100
        /*0956*/ 	.byte	0x08
	.zero		1


	//   ....[8]....
        /*0958*/ 	.word	0x00000400
        /*095c*/ 	.word	0x000000ff
        /*0960*/ 	.word	0x00030858
        /*0964*/ 	.short	0x0100
        /*0966*/ 	.byte	0x08
	.zero		1


	//   ....[9]....
        /*0968*/ 	.word	0x00000410
        /*096c*/ 	.word	0x000000ff
        /*0970*/ 	.word	0x00030868
        /*0974*/ 	.short	0x0100
        /*0976*/ 	.byte	0x08
	.zero		1


	//   ....[10]....
        /*0978*/ 	.word	0x00000500
        /*097c*/ 	.word	0x000000ff
        /*0980*/ 	.word	0x00030870
        /*0984*/ 	.short	0x0100
        /*0986*/ 	.byte	0x06
	.zero		1


	//   ....[11]....
        /*0988*/ 	.word	0x00000510
        /*098c*/ 	.word	0x000000ff
        /*0990*/ 	.word	0x00030880
        /*0994*/ 	.short	0x0100
        /*0996*/ 	.byte	0x06
	.zero		1


	//   ....[12]....
        /*0998*/ 	.word	0x00000520
        /*099c*/ 	.word	0x000000ff
        /*09a0*/ 	.word	0x00030878
        /*09a4*/ 	.short	0x0100
        /*09a6*/ 	.byte	0x06
	.zero		1


	//   ....[13]....
        /*09a8*/ 	.word	0x00000530
        /*09ac*/ 	.word	0x000000ff
        /*09b0*/ 	.word	0x00030888
        /*09b4*/ 	.short	0x0100
        /*09b6*/ 	.byte	0x06
	.zero		1


	//   ....[14]....
        /*09b8*/ 	.word	0x00000660
        /*09bc*/ 	.word	0x000000ff
        /*09c0*/ 	.word	0x00030890
        /*09c4*/ 	.short	0x0100
        /*09c6*/ 	.byte	0x08
	.zero		1


	//   ....[15]....
        /*09c8*/ 	.word	0x00000670
        /*09cc*/ 	.word	0x000000ff
        /*09d0*/ 	.word	0x000308a0
        /*09d4*/ 	.short	0x0100
        /*09d6*/ 	.byte	0x08
	.zero		1


	//   ....[16]....
        /*09d8*/ 	.word	0x00000680
        /*09dc*/ 	.word	0x000000ff
        /*09e0*/ 	.word	0x00030898
        /*09e4*/ 	.short	0x0100
        /*09e6*/ 	.byte	0x08
	.zero		1


	//   ....[17]....
        /*09e8*/ 	.word	0x00000690
        /*09ec*/ 	.word	0x000000ff
        /*09f0*/ 	.word	0x000308a8
        /*09f4*/ 	.short	0x0100
        /*09f6*/ 	.byte	0x08
	.zero		1


	//   ....[18]....
        /*09f8*/ 	.word	0x000007d0
        /*09fc*/ 	.word	0x000000ff
        /*0a00*/ 	.word	0x000308b0
        /*0a04*/ 	.short	0x0100
        /*0a06*/ 	.byte	0x08
	.zero		1


	//   ....[19]....
        /*0a08*/ 	.word	0x000007e0
        /*0a0c*/ 	.word	0x000000ff
        /*0a10*/ 	.word	0x000308c0
        /*0a14*/ 	.short	0x0100
        /*0a16*/ 	.byte	0x08
	.zero		1


	//   ....[20]....
        /*0a18*/ 	.word	0x000007f0
        /*0a1c*/ 	.word	0x000000ff
        /*0a20*/ 	.word	0x000308b8
        /*0a24*/ 	.short	0x0100
        /*0a26*/ 	.byte	0x08
	.zero		1


	//   ....[21]....
        /*0a28*/ 	.word	0x00000800
        /*0a2c*/ 	.word	0x000000ff
        /*0a30*/ 	.word	0x000308c8
        /*0a34*/ 	.short	0x0100
        /*0a36*/ 	.byte	0x08
	.zero		1


	//   ....[22]....
        /*0a38*/ 	.word	0x00001d50
        /*0a3c*/ 	.word	0x00000004
        /*0a40*/ 	.word	0x00030800
        /*0a44*/ 	.short	0x010a
        /*0a46*/ 	.byte	0x3f
	.zero		1


	//   ....[23]....
        /*0a48*/ 	.word	0x00001e00
        /*0a4c*/ 	.word	0x00000000
        /*0a50*/ 	.word	0x00030830
        /*0a54*/ 	.short	0x010a
        /*0a56*/ 	.byte	0x3f
	.zero		1


	//   ....[24]....
        /*0a58*/ 	.word	0x00001e50
        /*0a5c*/ 	.word	0x00000000
        /*0a60*/ 	.word	0x00030830
        /*0a64*/ 	.short	0x010a
        /*0a66*/ 	.byte	0x3f
	.zero		1


	//   ....[25]....
        /*0a68*/ 	.word	0x00002590
        /*0a6c*/ 	.word	0x00000000
        /*0a70*/ 	.word	0x00000000
        /*0a74*/ 	.short	0x0101
        /*0a76*/ 	.byte	0x3f
	.zero		1


	//   ....[26]....
        /*0a78*/ 	.word	0x000042a0
        /*0a7c*/ 	.word	0x000000ff
        /*0a80*/ 	.word	0x00030830
        /*0a84*/ 	.short	0x010a
        /*0a86*/ 	.byte	0x08
	.zero		1


	//   ....[27]....
        /*0a88*/ 	.word	0x000042e0
        /*0a8c*/ 	.word	0x000000ff
        /*0a90*/ 	.word	0x00030830
        /*0a94*/ 	.short	0x010a
        /*0a96*/ 	.byte	0x08
	.zero		1


	//   ....[28]....
        /*0a98*/ 	.word	0x00004df0
        /*0a9c*/ 	.word	0x000000ff
        /*0aa0*/ 	.word	0x00030850
        /*0aa4*/ 	.short	0x010a
        /*0aa6*/ 	.byte	0x09
	.zero		1


	//   ....[29]....
        /*0aa8*/ 	.word	0x00004e30
        /*0aac*/ 	.word	0x000000ff
        /*0ab0*/ 	.word	0x00030850
        /*0ab4*/ 	.short	0x010a
        /*0ab6*/ 	.byte	0x09
	.zero		1


	//   ....[30]....
        /*0ab8*/ 	.word	0x00005400
        /*0abc*/ 	.word	0x000000ff
        /*0ac0*/ 	.word	0x00000000
        /*0ac4*/ 	.short	0x0101
        /*0ac6*/ 	.byte	0x08
	.zero		1


	//   ....[31]....
        /*0ac8*/ 	.word	0x00005f40
        /*0acc*/ 	.word	0x000000ff
        /*0ad0*/ 	.word	0x00000000
        /*0ad4*/ 	.short	0x0101
        /*0ad6*/ 	.byte	0x09
	.zero		1


	//   ....[32]....
        /*0ad8*/ 	.word	0x000066c0
        /*0adc*/ 	.word	0x0000000d
        /*0ae0*/ 	.word	0x00030850
        /*0ae4*/ 	.short	0x010a
        /*0ae6*/ 	.byte	0x3f
	.zero		1


	//   ....[33]....
        /*0ae8*/ 	.word	0x00006750
        /*0aec*/ 	.word	0x0000000d
        /*0af0*/ 	.word	0x00030850
        /*0af4*/ 	.short	0x010a
        /*0af6*/ 	.byte	0x3f
	.zero		1


	//   ....[34]....
        /*0af8*/ 	.word	0x00006c70
        /*0afc*/ 	.word	0x00000002
        /*0b00*/ 	.word	0x00000000
        /*0b04*/ 	.short	0x0101
        /*0b06*/ 	.byte	0x3f
	.zero		1


	//   ....[35]....
        /*0b08*/ 	.word	0x00008b00
        /*0b0c*/ 	.word	0x000000ff
        /*0b10*/ 	.word	0x00000000
        /*0b14*/ 	.short	0x0101
        /*0b16*/ 	.byte	0x08
	.zero		1


	//   ....[36]....
        /*0b18*/ 	.word	0x000091b0
        /*0b1c*/ 	.word	0x000000ff
        /*0b20*/ 	.word	0x00000000
        /*0b24*/ 	.short	0x0101
        /*0b26*/ 	.byte	0x08
	.zero		1


	//   ....[37]....
        /*0b28*/ 	.word	0x0000ce30
        /*0b2c*/ 	.word	0x00000007
        /*0b30*/ 	.word	0x00030840
        /*0b34*/ 	.short	0x010a
        /*0b36*/ 	.byte	0x3f
	.zero		1


	//   ....[38]....
        /*0b38*/ 	.word	0x0000d4b0
        /*0b3c*/ 	.word	0x00000007
        /*0b40*/ 	.word	0x00030830
        /*0b44*/ 	.short	0x0107
        /*0b46*/ 	.byte	0x3f
	.zero		1


	//   ....[39]....
        /*0b48*/ 	.word	0x0000d580
        /*0b4c*/ 	.word	0x00000007
        /*0b50*/ 	.word	0x00030830
        /*0b54*/ 	.short	0x0101
        /*0b56*/ 	.byte	0x3f
	.zero		1


	//   ....[40]....
        /*0b58*/ 	.word	0x0000e0b0
        /*0b5c*/ 	.word	0x00000016
        /*0b60*/ 	.word	0x00030800
        /*0b64*/ 	.short	0x0107
        /*0b66*/ 	.byte	0x3f
	.zero		1


	//   ....[41]....
        /*0b68*/ 	.word	0x0000e1d0
        /*0b6c*/ 	.word	0x00000016
        /*0b70*/ 	.word	0x00030800
        /*0b74*/ 	.short	0x0101
        /*0b76*/ 	.byte	0x3f
	.zero		1


	//   ....[42]....
        /*0b78*/ 	.word	0x0000e1f0
        /*0b7c*/ 	.word	0x00000016
        /*0b80*/ 	.word	0x00030820
        /*0b84*/ 	.short	0x010a
        /*0b86*/ 	.byte	0x3f
	.zero		1


	//   ....[43]....
        /*0b88*/ 	.word	0x0000e5b0
        /*0b8c*/ 	.word	0x00000006
        /*0b90*/ 	.word	0x00030840
        /*0b94*/ 	.short	0x010a
        /*0b96*/ 	.byte	0x3f
	.zero		1


	//   ....[44]....
        /*0b98*/ 	.word	0x0000ea70
        /*0b9c*/ 	.word	0x00000006
        /*0ba0*/ 	.word	0x00030830
        /*0ba4*/ 	.short	0x0107
        /*0ba6*/ 	.byte	0x3f
	.zero		1


	//   ....[45]....
        /*0ba8*/ 	.word	0x0000eb20
        /*0bac*/ 	.word	0x00000006
        /*0bb0*/ 	.word	0x00030830
        /*0bb4*/ 	.short	0x0101
        /*0bb6*/ 	.byte	0x3f
	.zero		1


	//   ....[46]....
        /*0bb8*/ 	.word	0x0000eb90
        /*0bbc*/ 	.word	0x00000006
        /*0bc0*/ 	.word	0x00030860
        /*0bc4*/ 	.short	0x010a
        /*0bc6*/ 	.byte	0x3f
	.zero		1


	//   ....[47]....
        /*0bc8*/ 	.word	0x0000f0e0
        /*0bcc*/ 	.word	0x00000006
        /*0bd0*/ 	.word	0x00030850
        /*0bd4*/ 	.short	0x0107
        /*0bd6*/ 	.byte	0x3f
	.zero		1


	//   ....[48]....
        /*0bd8*/ 	.word	0x0000f200
        /*0bdc*/ 	.word	0x00000006
        /*0be0*/ 	.word	0x00030850
        /*0be4*/ 	.short	0x0101
        /*0be6*/ 	.byte	0x3f
	.zero		1


	//   ....[49]....
        /*0be8*/ 	.word	0x0000f410
        /*0bec*/ 	.word	0x00000000
        /*0bf0*/ 	.word	0x00030860
        /*0bf4*/ 	.short	0x010a
        /*0bf6*/ 	.byte	0x3f
	.zero		1


	//   ....[50]....
        /*0bf8*/ 	.word	0x0000f910
        /*0bfc*/ 	.word	0x00000000
        /*0c00*/ 	.word	0x00030850
        /*0c04*/ 	.short	0x0107
        /*0c06*/ 	.byte	0x3f
	.zero		1


	//   ....[51]....
        /*0c08*/ 	.word	0x0000f9c0
        /*0c0c*/ 	.word	0x00000000
        /*0c10*/ 	.word	0x00030850
        /*0c14*/ 	.short	0x0101
        /*0c16*/ 	.byte	0x3f
	.zero		1


	//   ....[52]....
        /*0c18*/ 	.word	0x00010700
        /*0c1c*/ 	.word	0x00000004
        /*0c20*/ 	.word	0x00030820
        /*0c24*/ 	.short	0x010a
        /*0c26*/ 	.byte	0x3f
	.zero		1


	//   ....[53]....
        /*0c28*/ 	.word	0x000108a0
        /*0c2c*/ 	.word	0x00000005
        /*0c30*/ 	.word	0x00030840
        /*0c34*/ 	.short	0x010a
        /*0c36*/ 	.byte	0x3f
	.zero		1


	//   ....[54]....
        /*0c38*/ 	.word	0x00010940
        /*0c3c*/ 	.word	0x0000001b
        /*0c40*/ 	.word	0x00030840
        /*0c44*/ 	.short	0x010a
        /*0c46*/ 	.byte	0x3f
	.zero		1


	//   ....[55]....
        /*0c48*/ 	.word	0x00010980
        /*0c4c*/ 	.word	0x00000005
        /*0c50*/ 	.word	0x00030860
        /*0c54*/ 	.short	0x010a
        /*0c56*/ 	.byte	0x3f
	.zero		1


	//   ....[56]....
        /*0c58*/ 	.word	0x000109c0
        /*0c5c*/ 	.word	0x0000001b
        /*0c60*/ 	.word	0x00030860
        /*0c64*/ 	.short	0x010a
        /*0c66*/ 	.byte	0x3f
	.zero		1


	//   ....[57]....
        /*0c68*/ 	.word	0x00010a20
        /*0c6c*/ 	.word	0x00000004
        /*0c70*/ 	.word	0x00030800
        /*0c74*/ 	.short	0x010a
        /*0c76*/ 	.byte	0x3f
	.zero		1


	//   ....[58]....
        /*0c78*/ 	.word	0x00010a70
        /*0c7c*/ 	.word	0x00000000
        /*0c80*/ 	.word	0x00030830
        /*0c84*/ 	.short	0x010a
        /*0c86*/ 	.byte	0x3f
	.zero		1


	//   ....[59]....
        /*0c88*/ 	.word	0x00010ad0
        /*0c8c*/ 	.word	0x00000003
        /*0c90*/ 	.word	0x00030830
        /*0c94*/ 	.short	0x010a
        /*0c96*/ 	.byte	0x3f
	.zero		1


	//   ....[60]....
        /*0c98*/ 	.word	0x00010b30
        /*0c9c*/ 	.word	0x00000002
        /*0ca0*/ 	.word	0x00030850
        /*0ca4*/ 	.short	0x010a
        /*0ca6*/ 	.byte	0x3f
	.zero		1


	//   ....[61]....
        /*0ca8*/ 	.word	0x00010b80
        /*0cac*/ 	.word	0x0000000d
        /*0cb0*/ 	.word	0x00030850
        /*0cb4*/ 	.short	0x010a
        /*0cb6*/ 	.byte	0x3f
	.zero		1


	//   ....[62]....
        /*0cb8*/ 	.word	0x00010ca0
        /*0cbc*/ 	.word	0x00000007
        /*0cc0*/ 	.word	0x00030840
        /*0cc4*/ 	.short	0x010a
        /*0cc6*/ 	.byte	0x3f
	.zero		1


	//   ....[63]....
        /*0cc8*/ 	.word	0x00012000
        /*0ccc*/ 	.word	0x00000016
        /*0cd0*/ 	.word	0x00030820
        /*0cd4*/ 	.short	0x010a
        /*0cd6*/ 	.byte	0x3f
	.zero		1


	//   ....[64]....
        /*0cd8*/ 	.word	0x00012050
        /*0cdc*/ 	.word	0x00000006
        /*0ce0*/ 	.word	0x00030840
        /*0ce4*/ 	.short	0x010a
        /*0ce6*/ 	.byte	0x3f
	.zero		1


	//   ....[65]....
        /*0ce8*/ 	.word	0x00012820
        /*0cec*/ 	.word	0x00000006
        /*0cf0*/ 	.word	0x00030860
        /*0cf4*/ 	.short	0x010a
        /*0cf6*/ 	.byte	0x3f
	.zero		1


	//   ....[66]....
        /*0cf8*/ 	.word	0x000130b0
        /*0cfc*/ 	.word	0x00000000
        /*0d00*/ 	.word	0x00030860
        /*0d04*/ 	.short	0x010a
        /*0d06*/ 	.byte	0x3f
	.zero		1


	//   ....[67]....
        /*0d08*/ 	.word	0x000142e0
        /*0d0c*/ 	.word	0x00000004
        /*0d10*/ 	.word	0x00030820
        /*0d14*/ 	.short	0x010a
        /*0d16*/ 	.byte	0x3f
	.zero		1


	//   ....[68]....
        /*0d18*/ 	.word	0x00014480
        /*0d1c*/ 	.word	0x00000005
        /*0d20*/ 	.word	0x00030840
        /*0d24*/ 	.short	0x010a
        /*0d26*/ 	.byte	0x3f
	.zero		1


	//   ....[69]....
        /*0d28*/ 	.word	0x000144d0
        /*0d2c*/ 	.word	0x0000001b
        /*0d30*/ 	.word	0x00030840
        /*0d34*/ 	.short	0x010a
        /*0d36*/ 	.byte	0x3f
	.zero		1


	//   ....[70]....
        /*0d38*/ 	.word	0x00014520
        /*0d3c*/ 	.word	0x00000005
        /*0d40*/ 	.word	0x00030860
        /*0d44*/ 	.short	0x010a
        /*0d46*/ 	.byte	0x3f
	.zero		1


	//----- nvinfo : EIATTR_NUM_MBARRIERS
	.align		4
.L_119:
        /*0d48*/ 	.byte	0x03, 0x38
        /*0d4a*/ 	.short	0x0016


	//----- nvinfo : EIATTR_EXIT_INSTR_OFFSETS
	.align		4
        /*0d4c*/ 	.byte	0x04, 0x1c
        /*0d4e*/ 	.short	(.L_121 - .L_120)


	//   ....[0]....
.L_120:
        /*0d50*/ 	.word	0x00000990


	//   ....[1]....
        /*0d54*/ 	.word	0x0000af90


	//   ....[2]....
        /*0d58*/ 	.word	0x00010a10


	//----- nvinfo : EIATTR_MAX_THREADS
	.align		4
.L_121:
        /*0d5c*/ 	.byte	0x04, 0x05
        /*0d5e*/ 	.short	(.L_123 - .L_122)
.L_122:
        /*0d60*/ 	.word	0x00000180
        /*0d64*/ 	.word	0x00000001
        /*0d68*/ 	.word	0x00000001


	//----- nvinfo : EIATTR_CRS_STACK_SIZE
	.align		4
.L_123:
        /*0d6c*/ 	.byte	0x04, 0x1e
        /*0d6e*/ 	.short	(.L_125 - .L_124)
.L_124:
        /*0d70*/ 	.word	0x00000000


	//----- nvinfo : EIATTR_CBANK_PARAM_SIZE
	.align		4
.L_125:
        /*0d74*/ 	.byte	0x03, 0x19
        /*0d76*/ 	.short	0x0af0


	//----- nvinfo : EIATTR_PARAM_CBANK
	.align		4
        /*0d78*/ 	.byte	0x04, 0x0a
        /*0d7a*/ 	.short	(.L_127 - .L_126)
	.align		4
.L_126:
        /*0d7c*/ 	.word	index@(.nv.constant0._ZN7cutlass13device_kernelIN5flash11enable_sm90INS1_16FlashAttnFwdSm90INS1_25CollectiveMainloopFwdSm90ILi2EN4cute5tupleIJNS5_1CILi1EEES8_S8_EEENS6_IJNS7_ILi128EEENS7_ILi96EEENS7_ILi192EEEEEELi192ENS_10bfloat16_tEfNS_4arch4Sm90ELb0ELb0ELb0ELb1ELb1ELb0ELb0ELb1ELb1ELb1ELb1ELb0EEENS1_21CollectiveEpilogueFwdINS6_IJSA_SC_SB_EEES9_SE_SG_Li256ELb1ELb1ELb1ELb0EEENS1_36VarlenDynamicPersistentTileSchedulerILi128ELi96ELi256ELi128ELb1ELb1ELb1ELb0ELb1ELb1EEEEEEEEEvNT_6ParamsE)
        /*0d80*/ 	.short	0x0210
        /*0d82*/ 	.short	0x0af0


	//----- nvinfo : EIATTR_SW_WAR
	.align		4
.L_127:
        /*0d84*/ 	.byte	0x04, 0x36
        /*0d86*/ 	.short	(.L_129 - .L_128)
.L_128:
        /*0d88*/ 	.word	0x00000008
.L_129:


//--------------------- .nv.info._ZN7cutlass13device_kernelIN5flash11enable_sm90INS1_16FlashAttnFwdSm90INS1_25CollectiveMainloopFwdSm90ILi2EN4cute5tupleIJNS5_1CILi1EEES8_S8_EEENS6_IJNS7_ILi128EEENS7_ILi96EEENS7_ILi192EEEEEELi192ENS_10bfloat16_tEfNS_4arch4Sm90ELb0ELb0ELb0ELb1ELb1ELb1ELb0ELb1ELb1ELb1ELb1ELb0EEENS1_21CollectiveEpilogueFwdINS6_IJSA_SC_SB_EEES9_SE_SG_Li256ELb1ELb1ELb1ELb0EEENS1_36VarlenDynamicPersistentTileSchedulerILi128ELi96ELi256ELi128ELb1ELb1ELb1ELb0ELb1ELb1EEEEEEEEEvNT_6ParamsE --------------------------
	.section	.nv.info._ZN7cutlass13device_kernelIN5flash11enable_sm90INS1_16FlashAttnFwdSm90INS1_25CollectiveMainloopFwdSm90ILi2EN4cute5tupleIJNS5_1CILi1EEES8_S8_EEENS6_IJNS7_ILi128EEENS7_ILi96EEENS7_ILi192EEEEEELi192ENS_10bfloat16_tEfNS_4arch4Sm90ELb0ELb0ELb0ELb1ELb1ELb1ELb0ELb1ELb1ELb1ELb1ELb0EEENS1_21CollectiveEpilogueFwdINS6_IJSA_SC_SB_EEES9_SE_SG_Li256ELb1ELb1ELb1ELb0EEENS1_36VarlenDynamicPersistentTileSchedulerILi128ELi96ELi256ELi128ELb1ELb1ELb1ELb0ELb1ELb1EEEEEEEEEvNT_6ParamsE,"",@"SHT_CUDA_INFO"
	.sectionflags	@""
	.align	4


	//----- nvinfo : EIATTR_CUDA_API_VERSION
	.align		4
        /*0000*/ 	.byte	0x04, 0x37
        /*0002*/ 	.short	(.L_131 - .L_130)
.L_130:
        /*0004*/ 	.word	0x00000082


	//----- nvinfo : EIATTR_KPARAM_INFO
	.align		4
.L_131:
        /*0008*/ 	.byte	0x04, 0x17
        /*000a*/ 	.short	(.L_133 - .L_132)
.L_132:
        /*000c*/ 	.word	0x00000000
        /*0010*/ 	.short	0x0000
        /*0012*/ 	.short	0x0070
        /*0014*/ 	.byte	0x00, 0xf0, 0x01, 0x2a


	//----- nvinfo : EIATTR_SPARSE_MMA_MASK
	.align		4
.L_133:
        /*0018*/ 	.byte	0x03, 0x50
        /*001a*/ 	.short	0x0000


	//----- nvinfo : EIATTR_MAXREG_COUNT
	.align		4
        /*001c*/ 	.byte	0x03, 0x1b
        /*001e*/ 	.short	0x00a8


	//----- nvinfo : EIATTR_NUM_BARRIERS
	.align		4
        /*0020*/ 	.byte	0x02, 0x4c
        /*0022*/ 	.byte	0x10
	.zero		1


	//----- nvinfo : EIATTR_EXTERNS
	.align		4
        /*0024*/ 	.byte	0x04, 0x0f
        /*0026*/ 	.short	(.L_135 - .L_134)


	//   ....[0]....
	.align		4
.L_134:
        /*0028*/ 	.word	index@(__assertfail)


	//----- nvinfo : EIATTR_ANNOTATIONS
	.align		4
.L_135:
        /*002c*/ 	.byte	0x04, 0x55
        /*002e*/ 	.short	(.L_137 - .L_136)


	//   ....[0]....
.L_136:
        /* <DEDUP_REMOVED lines=98> */
        /*0644*/ 	.byte	0xf0, 0x52, 0x02, 0x00


	//----- nvinfo : EIATTR_MERCURY_ISA_VERSION
	.align		4
.L_137:
        /*0648*/ 	.byte	0x03, 0x5f
        /*064a*/ 	.short	0x0101


	//----- nvinfo : EIATTR_UNUSED_LOAD_BYTE_OFFSET
	.align		4
        /*064c*/ 	.byte	0x04, 0x44
        /*064e*/ 	.short	(.L_139 - .L_138)


	//   ....[0]....
.L_138:
        /*0650*/ 	.word	0x00000a20
        /*0654*/ 	.word	0x0000fff0


	//   ....[1]....
        /*0658*/ 	.word	0x00017650
        /*065c*/ 	.word	0x0000fff0


	//----- nvinfo : EIATTR_INT_WARP_WIDE_INSTR_OFFSETS
	.align		4
.L_139:
        /*0660*/ 	.byte	0x04, 0x31
        /*0662*/ 	.short	(.L_141 - .L_140)


	//   ....[0]....
.L_140:
        /*0664*/ 	.word	0x00000120


	//   ....[1]....
        /*0668*/ 	.word	0x00000160


	//   ....[2]....
        /*066c*/ 	.word	0x00000220


	//   ....[3]....
        /*0670*/ 	.word	0x0001dfc0


	//   ....[4]....
        /*0674*/ 	.word	0x0001e050


	//   ....[5]....
        /*0678*/ 	.word	0x00020ed0


	//   ....[6]....
        /*067c*/ 	.word	0x00020f60


	//----- nvinfo : EIATTR_COOP_GROUP_MASK_REGIDS
	.align		4
.L_141:
        /*0680*/ 	.byte	0x04, 0x29
        /*0682*/ 	.short	(.L_143 - .L_142)


	//   ....[0]....
.L_142:
        /*0684*/ 	.word	0xffffffff


	//   ....[1]....
        /*0688*/ 	.word	0xffffffff


	//   ....[2]....
        /*068c*/ 	.word	0xffffffff


	//   ....[3]....
        /*0690*/ 	.word	0xffffffff


	//   ....[4]....
        /*0694*/ 	.word	0xffffffff


	//   ....[5]....
        /*0698*/ 	.word	0xffffffff


	//   ....[6]....
        /*069c*/ 	.word	0xffffffff


	//   ....[7]....
        /*06a0*/ 	.word	0xffffffff


	//   ....[8]....
        /*06a4*/ 	.word	0xffffffff


	//   ....[9]....
        /*06a8*/ 	.word	0xffffffff


	//   ....[10]....
        /*06ac*/ 	.word	0xffffffff


	//   ....[11]....
        /*06b0*/ 	.word	0xffffffff


	//   ....[12]....
        /*06b4*/ 	.word	0xffffffff


	//   ....[13]....
        /*06b8*/ 	.word	0xffffffff


	//   ....[14]....
        /*06bc*/ 	.word	0xffffffff


	//   ....[15]....
        /*06c0*/ 	.word	0xffffffff


	//   ....[16]....
        /*06c4*/ 	.word	0xffffffff


	//   ....[17]....
        /*06c8*/ 	.word	0xffffffff


	//   ....[18]....
        /*06cc*/ 	.word	0xffffffff


	//   ....[19]....
        /*06d0*/ 	.word	0xffffffff


	//   ....[20]....
        /*06d4*/ 	.word	0xffffffff


	//   ....[21]....
        /*06d8*/ 	.word	0xffffffff


	//   ....[22]....
        /*06dc*/ 	.word	0xffffffff


	//   ....[23]....
        /*06e0*/ 	.word	0xffffffff


	//   ....[24]....
        /*06e4*/ 	.word	0xffffffff


	//   ....[25]....
        /*06e8*/ 	.word	0xffffffff


	//   ....[26]....
        /*06ec*/ 	.word	0xffffffff


	//   ....[27]....
        /*06f0*/ 	.word	0xffffffff


	//   ....[28]....
        /*06f4*/ 	.word	0xffffffff


	//   ....[29]....
        /*06f8*/ 	.word	0xffffffff


	//   ....[30]....
        /*06fc*/ 	.word	0xffffffff


	//   ....[31]....
        /*0700*/ 	.word	0xffffffff


	//   ....[32]....
        /*0704*/ 	.word	0xffffffff


	//   ....[33]....
        /*0708*/ 	.word	0xffffffff


	//   ....[34]....
        /*070c*/ 	.word	0xffffffff


	//   ....[35]....
        /*0710*/ 	.word	0xffffffff


	//   ....[36]....
        /*0714*/ 	.word	0xffffffff


	//   ....[37]....
        /*0718*/ 	.word	0xffffffff


	//   ....[38]....
        /*071c*/ 	.word	0xffffffff


	//   ....[39]....
        /*0720*/ 	.word	0xffffffff


	//   ....[40]....
        /*0724*/ 	.word	0xffffffff


	//   ....[41]....
        /*0728*/ 	.word	0xffffffff


	//   ....[42]....
        /*072c*/ 	.word	0xffffffff


	//   ....[43]....
        /*0730*/ 	.word	0xffffffff


	//   ....[44]....
        /*0734*/ 	.word	0xffffffff


	//   ....[45]....
        /*0738*/ 	.word	0xffffffff


	//   ....[46]....
        /*073c*/ 	.word	0xffffffff


	//   ....[47]....
        /*0740*/ 	.word	0xffffffff


	//   ....[48]....
        /*0744*/ 	.word	0xffffffff


	//   ....[49]....
        /*0748*/ 	.word	0xffffffff


	//   ....[50]....
        /*074c*/ 	.word	0xffffffff


	//   ....[51]....
        /*0750*/ 	.word	0xffffffff


	//   ....[52]....
        /*0754*/ 	.word	0xffffffff


	//   ....[53]....
        /*0758*/ 	.word	0xffffffff


	//   ....[54]....
        /*075c*/ 	.word	0xffffffff


	//   ....[55]....
        /*0760*/ 	.word	0xffffffff


	//   ....[56]....
        /*0764*/ 	.word	0xffffffff


	//   ....[57]....
        /*0768*/ 	.word	0xffffffff


	//   ....[58]....
        /*076c*/ 	.word	0xffffffff


	//   ....[59]....
        /*0770*/ 	.word	0xffffffff


	//   ....[60]....
        /*0774*/ 	.word	0xffffffff


	//   ....[61]....
        /*0778*/ 	.word	0xffffffff


	//   ....[62]....
        /*077c*/ 	.word	0xffffffff


	//   ....[63]....
        /*0780*/ 	.word	0xffffffff


	//   ....[64]....
        /*0784*/ 	.word	0xffffffff


	//   ....[65]....
        /*0788*/ 	.word	0xffffffff


	//   ....[66]....
        /*078c*/ 	.word	0xffffffff


	//   ....[67]....
        /*0790*/ 	.word	0xffffffff


	//   ....[68]....
        /*0794*/ 	.word	0xffffffff


	//   ....[69]....
        /*0798*/ 	.word	0xffffffff


	//   ....[70]....
        /*079c*/ 	.word	0xffffffff


	//   ....[71]....
        /*07a0*/ 	.word	0xffffffff


	//   ....[72]....
        /*07a4*/ 	.word	0xffffffff


	//   ....[73]....
        /*07a8*/ 	.word	0xffffffff


	//   ....[74]....
        /*07ac*/ 	.word	0xffffffff


	//   ....[75]....
        /*07b0*/ 	.word	0xffffffff


	//   ....[76]....
        /*07b4*/ 	.word	0xffffffff


	//   ....[77]....
        /*07b8*/ 	.word	0xffffffff


	//   ....[78]....
        /*07bc*/ 	.word	0xffffffff


	//   ....[79]....
        /*07c0*/ 	.word	0xffffffff


	//   ....[80]....
        /*07c4*/ 	.word	0xffffffff


	//   ....[81]....
        /*07c8*/ 	.word	0xffffffff


	//   ....[82]....
        /*07cc*/ 	.word	0xffffffff


	//   ....[83]....
        /*07d0*/ 	.word	0xffffffff


	//   ....[84]....
        /*07d4*/ 	.word	0xffffffff


	//   ....[85]....
        /*07d8*/ 	.word	0xffffffff


	//   ....[86]....
        /*07dc*/ 	.word	0xffffffff


	//   ....[87]....
        /*07e0*/ 	.word	0xffffffff


	//   ....[88]....
        /*07e4*/ 	.word	0xffffffff


	//   ....[89]....
        /*07e8*/ 	.word	0xffffffff


	//   ....[90]....
        /*07ec*/ 	.word	0xffffffff


	//   ....[91]....
        /*07f0*/ 	.word	0xffffffff


	//   ....[92]....
        /*07f4*/ 	.word	0xffffffff


	//   ....[93]....
        /*07f8*/ 	.word	0xffffffff


	//   ....[94]....
        /*07fc*/ 	.word	0xffffffff


	//   ....[95]....
        /*0800*/ 	.word	0xffffffff


	//   ....[96]....
        /*0804*/ 	.word	0xffffffff


	//   ....[97]....
        /*0808*/ 	.word	0xffffffff


	//   ....[98]....
        /*080c*/ 	.word	0xffffffff


	//   ....[99]....
        /*0810*/ 	.word	0xffffffff


	//   ....[100]....
        /*0814*/ 	.word	0xffffffff


	//   ....[101]....
        /*0818*/ 	.word	0xffffffff


	//   ....[102]....
        /*081c*/ 	.word	0xffffffff


	//   ....[103]....
        /*0820*/ 	.word	0xffffffff


	//   ....[104]....
        /*0824*/ 	.word	0xffffffff


	//   ....[105]....
        /*0828*/ 	.word	0xffffffff


	//   ....[106]....
        /*082c*/ 	.word	0xffffffff


	//   ....[107]....
        /*0830*/ 	.word	0xffffffff


	//   ....[108]....
        /*0834*/ 	.word	0xffffffff


	//   ....[109]....
        /*0838*/ 	.word	0xffffffff


	//   ....[110]....
        /*083c*/ 	.word	0xffffffff


	//   ....[111]....
        /*0840*/ 	.word	0xffffffff


	//   ....[112]....
        /*0844*/ 	.word	0xffffffff


	//   ....[113]....
        /*0848*/ 	.word	0xffffffff


	//   ....[114]....
        /*084c*/ 	.word	0xffffffff


	//   ....[115]....
        /*0850*/ 	.word	0xffffffff


	//   ....[116]....
        /*0854*/ 	.word	0xffffffff


	//   ....[117]....
        /*0858*/ 	.word	0xffffffff


	//   ....[118]....
        /*085c*/ 	.word	0xffffffff


	//   ....[119]....
        /*0860*/ 	.word	0xffffffff


	//   ....[120]....
        /*0864*/ 	.word	0xffffffff


	//   ....[121]....
        /*0868*/ 	.word	0xffffffff


	//   ....[122]....
        /*086c*/ 	.word	0xffffffff


	//   ....[123]....
        /*0870*/ 	.word	0xffffffff


	//   ....[124]....
        /*0874*/ 	.word	0xffffffff


	//   ....[125]....
        /*0878*/ 	.word	0xffffffff


	//   ....[126]....
        /*087c*/ 	.word	0xffffffff


	//   ....[127]....
        /*0880*/ 	.word	0xffffffff


	//   ....[128]....
        /*0884*/ 	.word	0xffffffff


	//   ....[129]....
        /*0888*/ 	.word	0xffffffff


	//   ....[130]....
        /*088c*/ 	.word	0xffffffff


	//   ....[131]....
        /*0890*/ 	.word	0xffffffff


	//   ....[132]....
        /*0894*/ 	.word	0xffffffff


	//   ....[133]....
        /*0898*/ 	.word	0xffffffff


	//   ....[134]....
        /*089c*/ 	.word	0xffffffff


	//   ....[135]....
        /*08a0*/ 	.word	0xffffffff


	//   ....[136]....
        /*08a4*/ 	.word	0xffffffff


	//   ....[137]....
        /*08a8*/ 	.word	0xffffffff


	//   ....[138]....
        /*08ac*/ 	.word	0xffffffff


	//   ....[139]....
        /*08b0*/ 	.word	0xffffffff


	//   ....[140]....
        /*08b4*/ 	.word	0xffffffff


	//   ....[141]....
        /*08b8*/ 	.word	0xffffffff


	//   ....[142]....
        /*08bc*/ 	.word	0xffffffff


	//   ....[143]....
        /*08c0*/ 	.word	0xffffffff


	//   ....[144]....
        /*08c4*/ 	.word	0xffffffff


	//   ....[145]....
        /*08c8*/ 	.word	0xffffffff


	//   ....[146]....
        /*08cc*/ 	.word	0xffffffff


	//   ....[147]....
        /*08d0*/ 	.word	0xffffffff


	//   ....[148]....
        /*08d4*/ 	.word	0xffffffff


	//   ....[149]....
        /*08d8*/ 	.word	0xffffffff


	//   ....[150]....
        /*08dc*/ 	.word	0xffffffff


	//   ....[151]....
        /*08e0*/ 	.word	0xffffffff


	//   ....[152]....
        /*08e4*/ 	.word	0xffffffff


	//   ....[153]....
        /*08e8*/ 	.word	0xffffffff


	//   ....[154]....
        /*08ec*/ 	.word	0xffffffff


	//   ....[155]....
        /*08f0*/ 	.word	0xffffffff


	//   ....[156]....
        /*08f4*/ 	.word	0xffffffff


	//   ....[157]....
        /*08f8*/ 	.word	0xffffffff


	//   ....[158]....
        /*08fc*/ 	.word	0xffffffff


	//   ....[159]....
        /*0900*/ 	.word	0xffffffff


	//   ....[160]....
        /*0904*/ 	.word	0xffffffff


	//   ....[161]....
        /*0908*/ 	.word	0xffffffff


	//   ....[162]....
        /*090c*/ 	.word	0xffffffff


	//   ....[163]....
        /*0910*/ 	.word	0xffffffff


	//   ....[164]....
        /*0914*/ 	.word	0xffffffff


	//   ....[165]....
        /*0918*/ 	.word	0xffffffff


	//   ....[166]....
        /*091c*/ 	.word	0xffffffff


	//   ....[167]....
        /*0920*/ 	.word	0xffffffff


	//   ....[168]....
        /*0924*/ 	.word	0xffffffff


	//   ....[169]....
        /*0928*/ 	.word	0x0500000f


	//   ....[170]....
        /*092c*/ 	.word	0x0500000f


	//   ....[171]....
        /*0930*/ 	.word	0x0500000f


	//   ....[172]....
        /*0934*/ 	.word	0x0500000f


	//   ....[173]....
        /*0938*/ 	.word	0x0500000f


	//   ....[174]....
        /*093c*/ 	.word	0x0500000f


	//   ....[175]....
        /*0940*/ 	.word	0x0500000f


	//   ....[176]....
        /*0944*/ 	.word	0x0500000f


	//   ....[177]....
        /*0948*/ 	.word	0x0500000f


	//   ....[178]....
        /*094c*/ 	.word	0x0500000f


	//   ....[179]....
        /*0950*/ 	.word	0x0500000f


	//   ....[180]....
        /*0954*/ 	.word	0x0500000f


	//   ....[181]....
        /*0958*/ 	.word	0x0500000f


	//   ....[182]....
        /*095c*/ 	.word	0x0500000f


	//   ....[183]....
        /*0960*/ 	.word	0x0500000f


	//   ....[184]....
        /*0964*/ 	.word	0x0500000f


	//   ....[185]....
        /*0968*/ 	.word	0x0500000f


	//   ....[186]....
        /*096c*/ 	.word	0x0500000f


	//   ....[187]....
        /*0970*/ 	.word	0x0500000f


	//   ....[188]....
        /*0974*/ 	.word	0x0500000f


	//   ....[189]....
        /*0978*/ 	.word	0x0500000f


	//   ....[190]....
        /*097c*/ 	.word	0x0500000f


	//   ....[191]....
        /*0980*/ 	.word	0x0500000f


	//   ....[192]....
        /*0984*/ 	.word	0x0500000f


	//   ....[193]....
        /*0988*/ 	.word	0x0500000f


	//   ....[194]....
        /*098c*/ 	.word	0x0500000f


	//   ....[195]....
        /*0990*/ 	.word	0x0500000f


	//   ....[196]....
        /*0994*/ 	.word	0x0500000f


	//   ....[197]....
        /*0998*/ 	.word	0x0500000f


	//   ....[198]....
        /*099c*/ 	.word	0x0500000f


	//   ....[199]....
        /*09a0*/ 	.word	0x0500000f


	//   ....[200]....
        /*09a4*/ 	.word	0x0500000f


	//   ....[201]....
        /*09a8*/ 	.word	0x0500000f


	//   ....[202]....
        /*09ac*/ 	.word	0x0500000f


	//   ....[203]....
        /*09b0*/ 	.word	0x0500000f


	//   ....[204]....
        /*09b4*/ 	.word	0x0500000f


	//   ....[205]....
        /*09b8*/ 	.word	0x0500000f


	//   ....[206]....
        /*09bc*/ 	.word	0x0500000f


	//   ....[207]....
        /*09c0*/ 	.word	0x0500000f


	//   ....[208]....
        /*09c4*/ 	.word	0x0500000f


	//   ....[209]....
        /*09c8*/ 	.word	0x0500000f


	//   ....[210]....
        /*09cc*/ 	.word	0x0500000f


	//   ....[211]....
        /*09d0*/ 	.word	0x0500000f


	//   ....[212]....
        /*09d4*/ 	.word	0x0500000f


	//   ....[213]....
        /*09d8*/ 	.word	0x0500000f


	//   ....[214]....
        /*09dc*/ 	.word	0x0500000f


	//   ....[215]....
        /*09e0*/ 	.word	0x0500000f


	//   ....[216]....
        /*09e4*/ 	.word	0x0500000f


	//   ....[217]....
        /*09e8*/ 	.word	0x0500000f


	//   ....[218]....
        /*09ec*/ 	.word	0x0500000f


	//   ....[219]....
        /*09f0*/ 	.word	0x0500000f


	//   ....[220]....
        /*09f4*/ 	.word	0x0500000f


	//   ....[221]....
        /*09f8*/ 	.word	0x0500000f


	//   ....[222]....
        /*09fc*/ 	.word	0x0500000f


	//   ....[223]....
        /*0a00*/ 	.word	0x0500000f


	//   ....[224]....
        /*0a04*/ 	.word	0x0500000f


	//   ....[225]....
        /*0a08*/ 	.word	0x0500000f


	//   ....[226]....
        /*0a0c*/ 	.word	0x0500000f


	//   ....[227]....
        /*0a10*/ 	.word	0x0500000f


	//   ....[228]....
        /*0a14*/ 	.word	0x0500000f


	//   ....[229]....
        /*0a18*/ 	.word	0x0500000f


	//   ....[230]....
        /*0a1c*/ 	.word	0x0500000f


	//   ....[231]....
        /*0a20*/ 	.word	0x0500000f


	//   ....[232]....
        /*0a24*/ 	.word	0x0500000f


	//   ....[233]....
        /*0a28*/ 	.word	0x0500000f


	//   ....[234]....
        /*0a2c*/ 	.word	0x0500000f


	//   ....[235]....
        /*0a30*/ 	.word	0x0500000f


	//   ....[236]....
        /*0a34*/ 	.word	0x0500000f


	//   ....[237]....
        /*0a38*/ 	.word	0x0500000f


	//   ....[238]....
        /*0a3c*/ 	.word	0x0500000f


	//   ....[239]....
        /*0a40*/ 	.word	0x0500000f


	//   ....[240]....
        /*0a44*/ 	.word	0x0500000f


	//   ....[241]....
        /*0a48*/ 	.word	0x0500000f


	//   ....[242]....
        /*0a4c*/ 	.word	0x0500000f


	//   ....[243]....
        /*0a50*/ 	.word	0x0500000f


	//   ....[244]....
        /*0a54*/ 	.word	0x0500000f


	//   ....[245]....
        /*0a58*/ 	.word	0x0500000f


	//   ....[246]....
        /*0a5c*/ 	.word	0x0500000f


	//   ....[247]....
        /*0a60*/ 	.word	0x0500000f


	//   ....[248]....
        /*0a64*/ 	.word	0x0500000f


	//   ....[249]....
        /*0a68*/ 	.word	0x0500000f


	//   ....[250]....
        /*0a6c*/ 	.word	0x0500000f


	//   ....[251]....
        /*0a70*/ 	.word	0x0500000f


	//   ....[252]....
        /*0a74*/ 	.word	0x0500000f


	//   ....[253]....
        /*0a78*/ 	.word	0x0500000f


	//   ....[254]....
        /*0a7c*/ 	.word	0x0500000f


	//   ....[255]....
        /*0a80*/ 	.word	0x0500000f


	//   ....[0]....
        /*0a84*/ 	.word	0x0500000f


	//   ....[1]....
        /*0a88*/ 	.word	0x0500000f


	//   ....[2]....
        /*0a8c*/ 	.word	0x0500000f


	//   ....[3]....
        /*0a90*/ 	.word	0x0500000f


	//   ....[4]....
        /*0a94*/ 	.word	0x0500000f


	//   ....[5]....
        /*0a98*/ 	.word	0x0500000f


	//   ....[6]....
        /*0a9c*/ 	.word	0x0500000f


	//   ....[7]....
        /*0aa0*/ 	.word	0x0500000f


	//   ....[8]....
        /*0aa4*/ 	.word	0x0500000f


	//   ....[9]....
        /*0aa8*/ 	.word	0x0500000f


	//   ....[10]....
        /*0aac*/ 	.word	0x0500000f


	//   ....[11]....
        /*0ab0*/ 	.word	0x0500000f


	//   ....[12]....
        /*0ab4*/ 	.word	0x0500000f


	//   ....[13]....
        /*0ab8*/ 	.word	0x0500000f


	//   ....[14]....
        /*0abc*/ 	.word	0x0500000f


	//   ....[15]....
        /*0ac0*/ 	.word	0x0500000f


	//   ....[16]....
        /*0ac4*/ 	.word	0x0500000f


	//   ....[17]....
        /*0ac8*/ 	.word	0x0500000f


	//----- nvinfo : EIATTR_COOP_GROUP_INSTR_OFFSETS
	.align		4
.L_143:
        /*0acc*/ 	.byte	0x04, 0x28
        /*0ace*/ 	.short	(.L_145 - .L_144)


	//   ....[0]....
.L_144:
        /*0ad0*/ 	.word	0x00000060


	//   ....[1]....
        /*0ad4*/ 	.word	0x00000130


	//   ....[2]....
        /*0ad8*/ 	.word	0x00000230


	//   ....[3]....
        /*0adc*/ 	.word	0x000003a0


	//   ....[4]....
        /*0ae0*/ 	.word	0x00000500


	//   ....[5]....
        /*0ae4*/ 	.word	0x00000620


	//   ....[6]....
        /*0ae8*/ 	.word	0x00000780


	//   ....[7]....
        /*0aec*/ 	.word	0x00003cd0


	//   ....[8]....
        /*0af0*/ 	.word	0x00003ce0


	//   ....[9]....
        /*0af4*/ 	.word	0x00005380


	//   ....[10]....
        /*0af8*/ 	.word	0x00005390


	//   ....[11]....
        /*0afc*/ 	.word	0x000074e0


	//   ....[12]....
        /*0b00*/ 	.word	0x000074f0


	//   ....[13]....
        /*0b04*/ 	.word	0x00008d00


	//   ....[14]....
        /*0b08*/ 	.word	0x00008d10


	//   ....[15]....
        /*0b0c*/ 	.word	0x0000a710


	//   ....[16]....
        /*0b10*/ 	.word	0x0000a720


	//   ....[17]....
        /*0b14*/ 	.word	0x0000a9b0


	//   ....[18]....
        /*0b18*/ 	.word	0x0000a9c0


	//   ....[19]....
        /*0b1c*/ 	.word	0x0000aec0


	//   ....[20]....
        /*0b20*/ 	.word	0x0000aee0


	//   ....[21]....
        /*0b24*/ 	.word	0x0000b120


	//   ....[22]....
        /*0b28*/ 	.word	0x0000b140


	//   ....[23]....
        /*0b2c*/ 	.word	0x0000bb00


	//   ....[24]....
        /*0b30*/ 	.word	0x0000c040


	//   ....[25]....
        /*0b34*/ 	.word	0x0000c050


	//   ....[26]....
        /*0b38*/ 	.word	0x0000c060


	//   ....[27]....
        /*0b3c*/ 	.word	0x0000c070


	//   ....[28]....
        /*0b40*/ 	.word	0x0000ec10


	//   ....[29]....
        /*0b44*/ 	.word	0x0000ec20


	//   ....[30]....
        /*0b48*/ 	.word	0x0000ec30


	//   ....[31]....
        /*0b4c*/ 	.word	0x0000ec40


	//   ....[32]....
        /*0b50*/ 	.word	0x00012d60


	//   ....[33]....
        /*0b54*/ 	.word	0x00012d80


	//   ....[34]....
        /*0b58*/ 	.word	0x00013250


	//   ....[35]....
        /*0b5c*/ 	.word	0x000132c0


	//   ....[36]....
        /*0b60*/ 	.word	0x00015620


	//   ....[37]....
        /*0b64*/ 	.word	0x00015650


	//   ....[38]....
        /*0b68*/ 	.word	0x000157f0


	//   ....[39]....
        /*0b6c*/ 	.word	0x00015820


	//   ....[40]....
        /*0b70*/ 	.word	0x00016da0


	//   ....[41]....
        /*0b74*/ 	.word	0x00016db0


	//   ....[42]....
        /*0b78*/ 	.word	0x00016de0


	//   ....[43]....
        /*0b7c*/ 	.word	0x00016df0


	//   ....[44]....
        /*0b80*/ 	.word	0x000183f0


	//   ....[45]....
        /*0b84*/ 	.word	0x00018400


	//   ....[46]....
        /*0b88*/ 	.word	0x00018410


	//   ....[47]....
        /*0b8c*/ 	.word	0x00018420


	//   ....[48]....
        /*0b90*/ 	.word	0x00018d10


	//   ....[49]....
        /*0b94*/ 	.word	0x00018d60


	//   ....[50]....
        /*0b98*/ 	.word	0x00018e90


	//   ....[51]....
        /*0b9c*/ 	.word	0x00018ec0


	//   ....[52]....
        /*0ba0*/ 	.word	0x00018fe0


	//   ....[53]....
        /*0ba4*/ 	.word	0x00019000


	//   ....[54]....
        /*0ba8*/ 	.word	0x00019110


	//   ....[55]....
        /*0bac*/ 	.word	0x00019130


	//   ....[56]....
        /*0bb0*/ 	.word	0x000197d0


	//   ....[57]....
        /*0bb4*/ 	.word	0x00019800


	//   ....[58]....
        /*0bb8*/ 	.word	0x00019e40


	//   ....[59]....
        /*0bbc*/ 	.word	0x00019e50


	//   ....[60]....
        /*0bc0*/ 	.word	0x0001ada0


	//   ....[61]....
        /*0bc4*/ 	.word	0x0001adc0


	//   ....[62]....
        /*0bc8*/ 	.word	0x0001aec0


	//   ....[63]....
        /*0bcc*/ 	.word	0x0001aee0


	//   ....[64]....
        /*0bd0*/ 	.word	0x0001afe0


	//   ....[65]....
        /*0bd4*/ 	.word	0x0001b000


	//   ....[66]....
        /*0bd8*/ 	.word	0x0001b110


	//   ....[67]....
        /*0bdc*/ 	.word	0x0001b130


	//   ....[68]....
        /*0be0*/ 	.word	0x0001b2c0


	//   ....[69]....
        /*0be4*/ 	.word	0x0001b4d0


	//   ....[70]....
        /*0be8*/ 	.word	0x0001b500


	//   ....[71]....
        /*0bec*/ 	.word	0x0001b530


	//   ....[72]....
        /*0bf0*/ 	.word	0x0001b560


	//   ....[73]....
        /*0bf4*/ 	.word	0x0001b590


	//   ....[74]....
        /*0bf8*/ 	.word	0x0001b5c0


	//   ....[75]....
        /*0bfc*/ 	.word	0x0001b750


	//   ....[76]....
        /*0c00*/ 	.word	0x0001b780


	//   ....[77]....
        /*0c04*/ 	.word	0x0001b7b0


	//   ....[78]....
        /*0c08*/ 	.word	0x0001b7e0


	//   ....[79]....
        /*0c0c*/ 	.word	0x0001b810


	//   ....[80]....
        /*0c10*/ 	.word	0x0001b840


	//   ....[81]....
        /*0c14*/ 	.word	0x0001b8d0


	//   ....[82]....
        /*0c18*/ 	.word	0x0001b900


	//   ....[83]....
        /*0c1c*/ 	.word	0x0001b910


	//   ....[84]....
        /*0c20*/ 	.word	0x0001b9a0


	//   ....[85]....
        /*0c24*/ 	.word	0x0001c930


	//   ....[86]....
        /*0c28*/ 	.word	0x0001eb80


	//   ....[87]....
        /*0c2c*/ 	.word	0x0001eba0


	//   ....[88]....
        /*0c30*/ 	.word	0x0001ec50


	//   ....[89]....
        /*0c34*/ 	.word	0x0001ec70


	//   ....[90]....
        /*0c38*/ 	.word	0x0001ed10


	//   ....[91]....
        /*0c3c*/ 	.word	0x0001ed30


	//   ....[92]....
        /*0c40*/ 	.word	0x0001edd0


	//   ....[93]....
        /*0c44*/ 	.word	0x0001edf0


	//   ....[94]....
        /*0c48*/ 	.word	0x0001ee90


	//   ....[95]....
        /*0c4c*/ 	.word	0x0001eeb0


	//   ....[96]....
        /*0c50*/ 	.word	0x0001eec0


	//   ....[97]....
        /*0c54*/ 	.word	0x0001ef50


	//   ....[98]....
        /*0c58*/ 	.word	0x0001f680


	//   ....[99]....
        /*0c5c*/ 	.word	0x0001f6b0


	//   ....[100]....
        /*0c60*/ 	.word	0x0001f6d0


	//   ....[101]....
        /*0c64*/ 	.word	0x0001f760


	//   ....[102]....
        /*0c68*/ 	.word	0x0001f770


	//   ....[103]....
        /*0c6c*/ 	.word	0x0001f810


	//   ....[104]....
        /*0c70*/ 	.word	0x0001f820


	//   ....[105]....
        /*0c74*/ 	.word	0x0001f8c0


	//   ....[106]....
        /*0c78*/ 	.word	0x0001f8d0


	//   ....[107]....
        /*0c7c*/ 	.word	0x0001f970


	//   ....[108]....
        /*0c80*/ 	.word	0x0001f980


	//   ....[109]....
        /*0c84*/ 	.word	0x0001fa20


	//   ....[110]....
        /*0c88*/ 	.word	0x0001fa30


	//   ....[111]....
        /*0c8c*/ 	.word	0x0001fad0


	//   ....[112]....
        /*0c90*/ 	.word	0x0001fae0


	//   ....[113]....
        /*0c94*/ 	.word	0x0001faf0


	//   ....[114]....
        /*0c98*/ 	.word	0x00020310


	//   ....[115]....
        /*0c9c*/ 	.word	0x00020320


	//   ....[116]....
        /*0ca0*/ 	.word	0x00020350


	//   ....[117]....
        /*0ca4*/ 	.word	0x000203a0


	//   ....[118]....
        /*0ca8*/ 	.word	0x000203b0


	//   ....[119]....
        /*0cac*/ 	.word	0x00020410


	//   ....[120]....
        /*0cb0*/ 	.word	0x00020440


	//   ....[121]....
        /*0cb4*/ 	.word	0x00020480


	//   ....[122]....
        /*0cb8*/ 	.word	0x000204b0


	//   ....[123]....
        /*0cbc*/ 	.word	0x000204f0


	//   ....[124]....
        /*0cc0*/ 	.word	0x00020520


	//   ....[125]....
        /*0cc4*/ 	.word	0x00020560


	//   ....[126]....
        /*0cc8*/ 	.word	0x00020800


	//   ....[127]....
        /*0ccc*/ 	.word	0x00020820


	//   ....[128]....
        /*0cd0*/ 	.word	0x000208c0


	//   ....[129]....
        /*0cd4*/ 	.word	0x000208d0


	//   ....[130]....
        /*0cd8*/ 	.word	0x00020960


	//   ....[131]....
        /*0cdc*/ 	.word	0x00020970


	//   ....[132]....
        /*0ce0*/ 	.word	0x00020a00


	//   ....[133]....
        /*0ce4*/ 	.word	0x00020a10


	//   ....[134]....
        /*0ce8*/ 	.word	0x00020aa0


	//   ....[135]....
        /*0cec*/ 	.word	0x00020ab0


	//   ....[136]....
        /*0cf0*/ 	.word	0x00020ac0


	//   ....[137]....
        /*0cf4*/ 	.word	0x00020b50


	//   ....[138]....
        /*0cf8*/ 	.word	0x000210c0


	//   ....[139]....
        /*0cfc*/ 	.word	0x00021100


	//   ....[140]....
        /*0d00*/ 	.word	0x00021140


	//   ....[141]....
        /*0d04*/ 	.word	0x00021170


	//   ....[142]....
        /*0d08*/ 	.word	0x00021200


	//   ....[143]....
        /*0d0c*/ 	.word	0x00021230


	//   ....[144]....
        /*0d10*/ 	.word	0x000212a0


	//   ....[145]....
        /*0d14*/ 	.word	0x000212d0


	//   ....[146]....
        /*0d18*/ 	.word	0x00021340


	//   ....[147]....
        /*0d1c*/ 	.word	0x00021370


	//   ....[148]....
        /*0d20*/ 	.word	0x000213a0


	//   ....[149]....
        /*0d24*/ 	.word	0x000213f0


	//   ....[150]....
        /*0d28*/ 	.word	0x00021830


	//   ....[151]....
        /*0d2c*/ 	.word	0x00021860


	//   ....[152]....
        /*0d30*/ 	.word	0x000218c0


	//   ....[153]....
        /*0d34*/ 	.word	0x000218f0


	//   ....[154]....
        /*0d38*/ 	.word	0x00021920


	//   ....[155]....
        /*0d3c*/ 	.word	0x00021950


	//   ....[156]....
        /*0d40*/ 	.word	0x00021980


	//   ....[157]....
        /*0d44*/ 	.word	0x000219b0


	//   ....[158]....
        /*0d48*/ 	.word	0x00021b50


	//   ....[159]....
        /*0d4c*/ 	.word	0x00021b80


	//   ....[160]....
        /*0d50*/ 	.word	0x00021bb0


	//   ....[161]....
        /*0d54*/ 	.word	0x00021be0


	//   ....[162]....
        /*0d58*/ 	.word	0x00021c10


	//   ....[163]....
        /*0d5c*/ 	.word	0x00021c40


	//   ....[164]....
        /*0d60*/ 	.word	0x00021d00


	//   ....[165]....
        /*0d64*/ 	.word	0x00021d20


	//   ....[166]....
        /*0d68*/ 	.word	0x00021d30


	//   ....[167]....
        /*0d6c*/ 	.word	0x00021d90


	//   ....[168]....
        /*0d70*/ 	.word	0x000223b0


	//   ....[169]....
        /*0d74*/ 	.word	0x000226d0


	//   ....[170]....
        /*0d78*/ 	.word	0x00022760


	//   ....[171]....
        /*0d7c*/ 	.word	0x00022800


	//   ....[172]....
        /*0d80*/ 	.word	0x00022890


	//   ....[173]....
        /*0d84*/ 	.word	0x00022980


	//   ....[174]....
        /*0d88*/ 	.word	0x00022a10


	//   ....[175]....
        /*0d8c*/ 	.word	0x00022ab0


	//   ....[176]....
        /*0d90*/ 	.word	0x00022b40


	//   ....[177]....
        /*0d94*/ 	.word	0x00022c30


	//   ....[178]....
        /*0d98*/ 	.word	0x00022cc0


	//   ....[179]....
        /*0d9c*/ 	.word	0x00022d60


	//   ....[180]....
        /*0da0*/ 	.word	0x00022df0


	//   ....[181]....
        /*0da4*/ 	.word	0x00022ee0


	//   ....[182]....
        /*0da8*/ 	.word	0x00022f70


	//   ....[183]....
        /*0dac*/ 	.word	0x00022fc0


	//   ....[184]....
        /*0db0*/ 	.word	0x00023010


	//   ....[185]....
        /*0db4*/ 	.word	0x00023100


	//   ....[186]....
        /*0db8*/ 	.word	0x00023190


	//   ....[187]....
        /*0dbc*/ 	.word	0x000231e0


	//   ....[188]....
        /*0dc0*/ 	.word	0x00023230


	//   ....[189]....
        /*0dc4*/ 	.word	0x00023490


	//   ....[190]....
        /*0dc8*/ 	.word	0x00023770


	//   ....[191]....
        /*0dcc*/ 	.word	0x00023860


	//   ....[192]....
        /*0dd0*/ 	.word	0x00023900


	//   ....[193]....
        /*0dd4*/ 	.word	0x00023960


	//   ....[194]....
        /*0dd8*/ 	.word	0x00023a70


	//   ....[195]....
        /*0ddc*/ 	.word	0x00023ae0


	//   ....[196]....
        /*0de0*/ 	.word	0x00023bf0


	//   ....[197]....
        /*0de4*/ 	.word	0x00023c60


	//   ....[198]....
        /*0de8*/ 	.word	0x00023d70


	//   ....[199]....
        /*0dec*/ 	.word	0x00023de0


	//   ....[200]....
        /*0df0*/ 	.word	0x00023ef0


	//   ....[201]....
        /*0df4*/ 	.word	0x00023f60


	//   ....[202]....
        /*0df8*/ 	.word	0x00024000


	//   ....[203]....
        /*0dfc*/ 	.word	0x00024110


	//   ....[204]....
        /*0e00*/ 	.word	0x00024170


	//   ....[205]....
        /*0e04*/ 	.word	0x000241d0


	//   ....[206]....
        /*0e08*/ 	.word	0x000242d0


	//   ....[207]....
        /*0e0c*/ 	.word	0x00024330


	//   ....[208]....
        /*0e10*/ 	.word	0x00024440


	//   ....[209]....
        /*0e14*/ 	.word	0x000244a0


	//   ....[210]....
        /*0e18*/ 	.word	0x000245b0


	//   ....[211]....
        /*0e1c*/ 	.word	0x00024610


	//   ....[212]....
        /*0e20*/ 	.word	0x00024720


	//   ....[213]....
        /*0e24*/ 	.word	0x00024780


	//   ....[214]....
        /*0e28*/ 	.word	0x00024890


	//   ....[215]....
        /*0e2c*/ 	.word	0x000248f0


	//   ....[216]....
        /*0e30*/ 	.word	0x00024a00


	//   ....[217]....
        /*0e34*/ 	.word	0x00024a60


	//   ....[218]....
        /*0e38*/ 	.word	0x00024b50


	//   ....[219]....
        /*0e3c*/ 	.word	0x00024c80


	//   ....[220]....
        /*0e40*/ 	.word	0x00024d40


	//   ....[221]....
        /*0e44*/ 	.word	0x00024db0


	//   ....[222]....
        /*0e48*/ 	.word	0x00024ec0


	//   ....[223]....
        /*0e4c*/ 	.word	0x00024f20


	//   ....[224]....
        /*0e50*/ 	.word	0x00024ff0


	//   ....[225]....
        /*0e54*/ 	.word	0x00025050


	//   ....[226]....
        /*0e58*/ 	.word	0x00025120


	//   ....[227]....
        /*0e5c*/ 	.word	0x00025180


	//   ....[228]....
        /*0e60*/ 	.word	0x00025250


	//   ....[229]....
        /*0e64*/ 	.word	0x00025340


	//   ....[230]....
        /*0e68*/ 	.word	0x000253d0


	//   ....[231]....
        /*0e6c*/ 	.word	0x000254c0


	//   ....[232]....
        /*0e70*/ 	.word	0x00025560


	//   ....[233]....
        /*0e74*/ 	.word	0x000255c0


	//   ....[234]....
        /*0e78*/ 	.word	0x000256c0


	//   ....[235]....
        /*0e7c*/ 	.word	0x00025720


	//   ....[236]....
        /*0e80*/ 	.word	0x00025820


	//   ....[237]....
        /*0e84*/ 	.word	0x00025880


	//   ....[238]....
        /*0e88*/ 	.word	0x00025980


	//   ....[239]....
        /*0e8c*/ 	.word	0x000259e0


	//   ....[240]....
        /*0e90*/ 	.word	0x00025ae0


	//   ....[241]....
        /*0e94*/ 	.word	0x00025b40


	//   ....[242]....
        /*0e98*/ 	.word	0x00025c10


	//   ....[243]....
        /*0e9c*/ 	.word	0x00025d60


	//   ....[244]....
        /*0ea0*/ 	.word	0x00025e00


	//   ....[245]....
        /*0ea4*/ 	.word	0x00025ee0


	//   ....[246]....
        /*0ea8*/ 	.word	0x00025fb0


	//   ....[247]....
        /*0eac*/ 	.word	0x00026010


	//   ....[248]....
        /*0eb0*/ 	.word	0x00026100


	//   ....[249]....
        /*0eb4*/ 	.word	0x00026160


	//   ....[250]....
        /*0eb8*/ 	.word	0x00026250


	//   ....[251]....
        /*0ebc*/ 	.word	0x000262b0


	//   ....[252]....
        /*0ec0*/ 	.word	0x000263a0


	//   ....[253]....
        /*0ec4*/ 	.word	0x00026400


	//   ....[254]....
        /*0ec8*/ 	.word	0x000264e0


	//   ....[255]....
        /*0ecc*/ 	.word	0x00026570


	//   ....[0]....
        /*0ed0*/ 	.word	0x00026610


	//   ....[1]....
        /*0ed4*/ 	.word	0x00026780


	//   ....[2]....
        /*0ed8*/ 	.word	0x000267f0


	//   ....[3]....
        /*0edc*/ 	.word	0x00026860


	//   ....[4]....
        /*0ee0*/ 	.word	0x000268d0


	//   ....[5]....
        /*0ee4*/ 	.word	0x00026940


	//   ....[6]....
        /*0ee8*/ 	.word	0x000269c0


	//   ....[7]....
        /*0eec*/ 	.word	0x00026a40


	//   ....[8]....
        /*0ef0*/ 	.word	0x00026ad0


	//   ....[9]....
        /*0ef4*/ 	.word	0x00026b40


	//   ....[10]....
        /*0ef8*/ 	.word	0x00026bb0


	//   ....[11]....
        /*0efc*/ 	.word	0x00026c20


	//   ....[12]....
        /*0f00*/ 	.word	0x00026ca0


	//   ....[13]....
        /*0f04*/ 	.word	0x00026d10


	//   ....[14]....
        /*0f08*/ 	.word	0x00026db0


	//   ....[15]....
        /*0f0c*/ 	.word	0x00026e00


	//   ....[16]....
        /*0f10*/ 	.word	0x00026e90


	//   ....[17]....
        /*0f14*/ 	.word	0x00026fc0


	//----- nvinfo : EIATTR_REG_RECONFIG
	.align		4
.L_145:
        /*0f18*/ 	.byte	0x01, 0x54
	.zero		2


	//----- nvinfo : EIATTR_SYSCALL_OFFSETS
	.align		4
        /*0f1c*/ 	.byte	0x04, 0x46
        /*0f1e*/ 	.short	(.L_147 - .L_146)


	//   ....[0]....
.L_146:
        /*0f20*/ 	.word	0x00002060


	//   ....[1]....
        /*0f24*/ 	.word	0x000021b0


	//   ....[2]....
        /*0f28*/ 	.word	0x0000bc70


	//   ....[3]....
        /*0f2c*/ 	.word	0x0000bfc0


	//   ....[4]....
        /*0f30*/ 	.word	0x0001e1b0


	//   ....[5]....
        /*0f34*/ 	.word	0x0001e300


	//   ....[6]....
        /*0f38*/ 	.word	0x0001e3f0


	//   ....[7]....
        /*0f3c*/ 	.word	0x0001f310


	//----- nvinfo : EIATTR_MBARRIER_INSTR_OFFSETS
	.align		4
.L_147:
        /*0f40*/ 	.byte	0x04, 0x39
        /*0f42*/ 	.short	(.L_149 - .L_148)


	//   ....[0]....
.L_148:
        /*0f44*/ 	.word	0x00000250
        /*0f48*/ 	.word	0x000000ff
        /*0f4c*/ 	.word	0x00030800
        /*0f50*/ 	.short	0x0100
        /*0f52*/ 	.byte	0x08
	.zero		1


	//   ....[1]....
        /*0f54*/ 	.word	0x00000260
        /*0f58*/ 	.word	0x000000ff
        /*0f5c*/ 	.word	0x00030820
        /*0f60*/ 	.short	0x0100
        /*0f62*/ 	.byte	0x08
	.zero		1


	//   ....[2]....
        /*0f64*/ 	.word	0x00000350
        /*0f68*/ 	.word	0x000000ff
        /*0f6c*/ 	.word	0x00030830
        /*0f70*/ 	.short	0x0100
        /*0f72*/ 	.byte	0x08
	.zero		1


	//   ....[3]....
        /*0f74*/ 	.word	0x00000360
        /*0f78*/ 	.word	0x000000ff
        /*0f7c*/ 	.word	0x00030840
        /*0f80*/ 	.short	0x0100
        /*0f82*/ 	.byte	0x08
	.zero		1


	//   ....[4]....
        /*0f84*/ 	.word	0x00000370
        /*0f88*/ 	.word	0x000000ff
        /*0f8c*/ 	.word	0x00030838
        /*0f90*/ 	.short	0x0100
        /*0f92*/ 	.byte	0x08
	.zero		1


	//   ....[5]....
        /*0f94*/ 	.word	0x00000380
        /*0f98*/ 	.word	0x000000ff
        /*0f9c*/ 	.word	0x00030848
        /*0fa0*/ 	.short	0x0100
        /*0fa2*/ 	.byte	0x08
	.zero		1


	//   ....[6]....
        /*0fa4*/ 	.word	0x000004b0
        /*0fa8*/ 	.word	0x000000ff
        /*0fac*/ 	.word	0x00030850
        /*0fb0*/ 	.short	0x0100
        /*0fb2*/ 	.byte	0x08
	.zero		1


	//   ....[7]....
        /*0fb4*/ 	.word	0x000004c0
        /*0fb8*/ 	.word	0x000000ff
        /*0fbc*/ 	.word	0x00030860
        /*0fc0*/ 	.short	0x0100
        /*0fc2*/ 	.byte	0x08
	.zero		1


	//   ....[8]....
        /*0fc4*/ 	.word	0x000004d0
        /*0fc8*/ 	.word	0x000000ff
        /*0fcc*/ 	.word	0x00030858
        /*0fd0*/ 	.short	0x0100
        /*0fd2*/ 	.byte	0x08
	.zero		1


	//   ....[9]....
        /*0fd4*/ 	.word	0x000004e0
        /*0fd8*/ 	.word	0x000000ff
        /*0fdc*/ 	.word	0x00030868
        /*0fe0*/ 	.short	0x0100
        /*0fe2*/ 	.byte	0x08
	.zero		1


	//   ....[10]....
        /*0fe4*/ 	.word	0x000005d0
        /*0fe8*/ 	.word	0x000000ff
        /*0fec*/ 	.word	0x00030870
        /*0ff0*/ 	.short	0x0100
        /*0ff2*/ 	.byte	0x06
	.zero		1


	//   ....[11]....
        /*0ff4*/ 	.word	0x000005e0
        /*0ff8*/ 	.word	0x000000ff
        /*0ffc*/ 	.word	0x00030880
        /*1000*/ 	.short	0x0100
        /*1002*/ 	.byte	0x06
	.zero		1


	//   ....[12]....
        /*1004*/ 	.word	0x000005f0
        /*1008*/ 	.word	0x000000ff
        /*100c*/ 	.word	0x00030878
        /*1010*/ 	.short	0x0100
        /*1012*/ 	.byte	0x06
	.zero		1


	//   ....[13]....
        /*1014*/ 	.word	0x00000600
        /*1018*/ 	.word	0x000000ff
        /*101c*/ 	.word	0x00030888
        /*1020*/ 	.short	0x0100
        /*1022*/ 	.byte	0x06
	.zero		1


	//   ....[14]....
        /*1024*/ 	.word	0x00000730
        /*1028*/ 	.word	0x000000ff
        /*102c*/ 	.word	0x00030890
        /*1030*/ 	.short	0x0100
        /*1032*/ 	.byte	0x08
	.zero		1


	//   ....[15]....
        /*1034*/ 	.word	0x00000740
        /*1038*/ 	.word	0x000000ff
        /*103c*/ 	.word	0x000308a0
        /*1040*/ 	.short	0x0100
        /*1042*/ 	.byte	0x08
	.zero		1


	//   ....[16]....
        /*1044*/ 	.word	0x00000750
        /*1048*/ 	.word	0x000000ff
        /*104c*/ 	.word	0x00030898
        /*1050*/ 	.short	0x0100
        /*1052*/ 	.byte	0x08
	.zero		1


	//   ....[17]....
        /*1054*/ 	.word	0x00000760
        /*1058*/ 	.word	0x000000ff
        /*105c*/ 	.word	0x000308a8
        /*1060*/ 	.short	0x0100
        /*1062*/ 	.byte	0x08
	.zero		1


	//   ....[18]....
        /*1064*/ 	.word	0x00000890
        /*1068*/ 	.word	0x000000ff
        /*106c*/ 	.word	0x000308b0
        /*1070*/ 	.short	0x0100
        /*1072*/ 	.byte	0x08
	.zero		1


	//   ....[19]....
        /*1074*/ 	.word	0x000008a0
        /*1078*/ 	.word	0x000000ff
        /*107c*/ 	.word	0x000308c0
        /*1080*/ 	.short	0x0100
        /*1082*/ 	.byte	0x08
	.zero		1


	//   ....[20]....
        /*1084*/ 	.word	0x000008b0
        /*1088*/ 	.word	0x000000ff
        /*108c*/ 	.word	0x000308b8
        /*1090*/ 	.short	0x0100
        /*1092*/ 	.byte	0x08
	.zero		1


	//   ....[21]....
        /*1094*/ 	.word	0x000008c0
        /*1098*/ 	.word	0x000000ff
        /*109c*/ 	.word	0x000308c8
        /*10a0*/ 	.short	0x0100
        /*10a2*/ 	.byte	0x08
	.zero		1


	//   ....[22]....
        /*10a4*/ 	.word	0x00003c80
        /*10a8*/ 	.word	0x00000053
        /*10ac*/ 	.word	0x00030890
        /*10b0*/ 	.short	0x010a
        /*10b2*/ 	.byte	0x3f
	.zero		1


	//   ....[23]....
        /*10b4*/ 	.word	0x00007470
        /*10b8*/ 	.word	0x00000053
        /*10bc*/ 	.word	0x00030890
        /*10c0*/ 	.short	0x010a
        /*10c2*/ 	.byte	0x3f
	.zero		1


	//   ....[24]....
        /*10c4*/ 	.word	0x0000a570
        /*10c8*/ 	.word	0x00000053
        /*10cc*/ 	.word	0x00030890
        /*10d0*/ 	.short	0x010a
        /*10d2*/ 	.byte	0x3f
	.zero		1


	//   ....[25]....
        /*10d4*/ 	.word	0x0000ad10
        /*10d8*/ 	.word	0x0000000b
        /*10dc*/ 	.word	0x00000000
        /*10e0*/ 	.short	0x0101
        /*10e2*/ 	.byte	0x3f
	.zero		1


	//   ....[26]....
        /*10e4*/ 	.word	0x0000ad50
        /*10e8*/ 	.word	0x00000053
        /*10ec*/ 	.word	0x000308b0
        /*10f0*/ 	.short	0x010a
        /*10f2*/ 	.byte	0x3f
	.zero		1


	//   ....[27]....
        /*10f4*/ 	.word	0x0000b440
        /*10f8*/ 	.word	0x00000053
        /*10fc*/ 	.word	0x00000000
        /*1100*/ 	.short	0x0101
        /*1102*/ 	.byte	0x3f
	.zero		1


	//   ....[28]....
        /*1104*/ 	.word	0x0000bcf0
        /*1108*/ 	.word	0x00000012
        /*110c*/ 	.word	0x00030800
        /*1110*/ 	.short	0x010a
        /*1112*/ 	.byte	0x3f
	.zero		1


	//   ....[29]....
        /*1114*/ 	.word	0x0000bd40
        /*1118*/ 	.word	0x00000012
        /*111c*/ 	.word	0x00030800
        /*1120*/ 	.short	0x010a
        /*1122*/ 	.byte	0x3f
	.zero		1


	//   ....[30]....
        /*1124*/ 	.word	0x0000c7a0
        /*1128*/ 	.word	0x00000012
        /*112c*/ 	.word	0x00030800
        /*1130*/ 	.short	0x010a
        /*1132*/ 	.byte	0x3f
	.zero		1


	//   ....[31]....
        /*1134*/ 	.word	0x0000f100
        /*1138*/ 	.word	0x00000012
        /*113c*/ 	.word	0x00030800
        /*1140*/ 	.short	0x010a
        /*1142*/ 	.byte	0x3f
	.zero		1


	//   ....[32]....
        /*1144*/ 	.word	0x00011b00
        /*1148*/ 	.word	0x00000003
        /*114c*/ 	.word	0x00030830
        /*1150*/ 	.short	0x010a
        /*1152*/ 	.byte	0x3f
	.zero		1


	//   ....[33]....
        /*1154*/ 	.word	0x00011b50
        /*1158*/ 	.word	0x00000003
        /*115c*/ 	.word	0x00030830
        /*1160*/ 	.short	0x010a
        /*1162*/ 	.byte	0x3f
	.zero		1


	//   ....[34]....
        /*1164*/ 	.word	0x000137e0
        /*1168*/ 	.word	0x00000003
        /*116c*/ 	.word	0x00000000
        /*1170*/ 	.short	0x0101
        /*1172*/ 	.byte	0x3f
	.zero		1


	//   ....[35]....
        /*1174*/ 	.word	0x00014200
        /*1178*/ 	.word	0x00000000
        /*117c*/ 	.word	0x00030830
        /*1180*/ 	.short	0x010a
        /*1182*/ 	.byte	0x3f
	.zero		1


	//   ....[36]....
        /*1184*/ 	.word	0x00014280
        /*1188*/ 	.word	0x00000000
        /*118c*/ 	.word	0x00030830
        /*1190*/ 	.short	0x010a
        /*1192*/ 	.byte	0x3f
	.zero		1


	//   ....[37]....
        /*1194*/ 	.word	0x000150f0
        /*1198*/ 	.word	0x0000000a
        /*119c*/ 	.word	0x00030850
        /*11a0*/ 	.short	0x010a
        /*11a2*/ 	.byte	0x3f
	.zero		1


	//   ....[38]....
        /*11a4*/ 	.word	0x00015140
        /*11a8*/ 	.word	0x0000000a
        /*11ac*/ 	.word	0x00030850
        /*11b0*/ 	.short	0x010a
        /*11b2*/ 	.byte	0x3f
	.zero		1


	//   ....[39]....
        /*11b4*/ 	.word	0x00015490
        /*11b8*/ 	.word	0x00000000
        /*11bc*/ 	.word	0x00000000
        /*11c0*/ 	.short	0x0101
        /*11c2*/ 	.byte	0x3f
	.zero		1


	//   ....[40]....
        /*11c4*/ 	.word	0x00016270
        /*11c8*/ 	.word	0x0000000a
        /*11cc*/ 	.word	0x00000000
        /*11d0*/ 	.short	0x0101
        /*11d2*/ 	.byte	0x3f
	.zero		1


	//   ....[41]....
        /*11d4*/ 	.word	0x00016a50
        /*11d8*/ 	.word	0x00000007
        /*11dc*/ 	.word	0x00030850
        /*11e0*/ 	.short	0x010a
        /*11e2*/ 	.byte	0x3f
	.zero		1


	//   ....[42]....
        /*11e4*/ 	.word	0x00016af0
        /*11e8*/ 	.word	0x00000007
        /*11ec*/ 	.word	0x00030850
        /*11f0*/ 	.short	0x010a
        /*11f2*/ 	.byte	0x3f
	.zero		1


	//   ....[43]....
        /*11f4*/ 	.word	0x00016fe0
        /*11f8*/ 	.word	0x00000000
        /*11fc*/ 	.word	0x00000000
        /*1200*/ 	.short	0x0101
        /*1202*/ 	.byte	0x3f
	.zero		1


	//   ....[44]....
        /*1204*/ 	.word	0x00018d00
        /*1208*/ 	.word	0x00000000
        /*120c*/ 	.word	0x00000000
        /*1210*/ 	.short	0x0101
        /*1212*/ 	.byte	0x3f
	.zero		1


	//   ....[45]....
        /*1214*/ 	.word	0x000197f0
        /*1218*/ 	.word	0x00000038
        /*121c*/ 	.word	0x00000000
        /*1220*/ 	.short	0x0101
        /*1222*/ 	.byte	0x3f
	.zero		1


	//   ....[46]....
        /*1224*/ 	.word	0x0001ca10
        /*1228*/ 	.word	0x00000016
        /*122c*/ 	.word	0x00030820
        /*1230*/ 	.short	0x010a
        /*1232*/ 	.byte	0x3f
	.zero		1


	//   ....[47]....
        /*1234*/ 	.word	0x0001caa0
        /*1238*/ 	.word	0x0000000c
        /*123c*/ 	.word	0x000308a0
        /*1240*/ 	.short	0x010a
        /*1242*/ 	.byte	0x3f
	.zero		1


	//   ....[48]....
        /*1244*/ 	.word	0x0001cef0
        /*1248*/ 	.word	0x0000000c
        /*124c*/ 	.word	0x000308c0
        /*1250*/ 	.short	0x010a
        /*1252*/ 	.byte	0x3f
	.zero		1


	//   ....[49]....
        /*1254*/ 	.word	0x0001d400
        /*1258*/ 	.word	0x0000000b
        /*125c*/ 	.word	0x000308a0
        /*1260*/ 	.short	0x010a
        /*1262*/ 	.byte	0x3f
	.zero		1


	//   ....[50]....
        /*1264*/ 	.word	0x0001d840
        /*1268*/ 	.word	0x0000000b
        /*126c*/ 	.word	0x000308c0
        /*1270*/ 	.short	0x010a
        /*1272*/ 	.byte	0x3f
	.zero		1


	//   ....[51]....
        /*1274*/ 	.word	0x0001e970
        /*1278*/ 	.word	0x00000007
        /*127c*/ 	.word	0x00030840
        /*1280*/ 	.short	0x010a
        /*1282*/ 	.byte	0x3f
	.zero		1


	//   ....[52]....
        /*1284*/ 	.word	0x0001f010
        /*1288*/ 	.word	0x00000007
        /*128c*/ 	.word	0x00030830
        /*1290*/ 	.short	0x0107
        /*1292*/ 	.byte	0x3f
	.zero		1


	//   ....[53]....
        /*1294*/ 	.word	0x0001f0e0
        /*1298*/ 	.word	0x00000007
        /*129c*/ 	.word	0x00030830
        /*12a0*/ 	.short	0x0101
        /*12a2*/ 	.byte	0x3f
	.zero		1


	//   ....[54]....
        /*12a4*/ 	.word	0x0001fc40
        /*12a8*/ 	.word	0x00000016
        /*12ac*/ 	.word	0x00030800
        /*12b0*/ 	.short	0x0107
        /*12b2*/ 	.byte	0x3f
	.zero		1


	//   ....[55]....
        /*12b4*/ 	.word	0x0001fd50
        /*12b8*/ 	.word	0x00000016
        /*12bc*/ 	.word	0x00030800
        /*12c0*/ 	.short	0x0101
        /*12c2*/ 	.byte	0x3f
	.zero		1


	//   ....[56]....
        /*12c4*/ 	.word	0x0001fd70
        /*12c8*/ 	.word	0x00000016
        /*12cc*/ 	.word	0x00030820
        /*12d0*/ 	.short	0x010a
        /*12d2*/ 	.byte	0x3f
	.zero		1


	//   ....[57]....
        /*12d4*/ 	.word	0x00020130
        /*12d8*/ 	.word	0x00000007
        /*12dc*/ 	.word	0x00030840
        /*12e0*/ 	.short	0x010a
        /*12e2*/ 	.byte	0x3f
	.zero		1


	//   ....[58]....
        /*12e4*/ 	.word	0x00020620
        /*12e8*/ 	.word	0x00000007
        /*12ec*/ 	.word	0x00030830
        /*12f0*/ 	.short	0x0107
        /*12f2*/ 	.byte	0x3f
	.zero		1


	//   ....[59]....
        /*12f4*/ 	.word	0x000206e0
        /*12f8*/ 	.word	0x00000007
        /*12fc*/ 	.word	0x00030830
        /*1300*/ 	.short	0x0101
        /*1302*/ 	.byte	0x3f
	.zero		1


	//   ....[60]....
        /*1304*/ 	.word	0x00020740
        /*1308*/ 	.word	0x00000006
        /*130c*/ 	.word	0x00030860
        /*1310*/ 	.short	0x010a
        /*1312*/ 	.byte	0x3f
	.zero		1


	//   ....[61]....
        /*1314*/ 	.word	0x00020cc0
        /*1318*/ 	.word	0x00000006
        /*131c*/ 	.word	0x00030850
        /*1320*/ 	.short	0x0107
        /*1322*/ 	.byte	0x3f
	.zero		1


	//   ....[62]....
        /*1324*/ 	.word	0x00020df0
        /*1328*/ 	.word	0x00000006
        /*132c*/ 	.word	0x00030850
        /*1330*/ 	.short	0x0101
        /*1332*/ 	.byte	0x3f
	.zero		1


	//   ....[63]....
        /*1334*/ 	.word	0x00021010
        /*1338*/ 	.word	0x00000000
        /*133c*/ 	.word	0x00030860
        /*1340*/ 	.short	0x010a
        /*1342*/ 	.byte	0x3f
	.zero		1


	//   ....[64]....
        /*1344*/ 	.word	0x00021520
        /*1348*/ 	.word	0x00000000
        /*134c*/ 	.word	0x00030850
        /*1350*/ 	.short	0x0107
        /*1352*/ 	.byte	0x3f
	.zero		1


	//   ....[65]....
        /*1354*/ 	.word	0x000215e0
        /*1358*/ 	.word	0x00000000
        /*135c*/ 	.word	0x00030850
        /*1360*/ 	.short	0x0101
        /*1362*/ 	.byte	0x3f
	.zero		1


	//   ....[66]....
        /*1364*/ 	.word	0x00022330
        /*1368*/ 	.word	0x00000007
        /*136c*/ 	.word	0x00030820
        /*1370*/ 	.short	0x010a
        /*1372*/ 	.byte	0x3f
	.zero		1


	//   ....[67]....
        /*1374*/ 	.word	0x000224a0
        /*1378*/ 	.word	0x00000005
        /*137c*/ 	.word	0x00030840
        /*1380*/ 	.short	0x010a
        /*1382*/ 	.byte	0x3f
	.zero		1


	//   ....[68]....
        /*1384*/ 	.word	0x00022540
        /*1388*/ 	.word	0x00000003
        /*138c*/ 	.word	0x00030840
        /*1390*/ 	.short	0x010a
        /*1392*/ 	.byte	0x3f
	.zero		1


	//   ....[69]....
        /*1394*/ 	.word	0x00022580
        /*1398*/ 	.word	0x00000005
        /*139c*/ 	.word	0x00030860
        /*13a0*/ 	.short	0x010a
        /*13a2*/ 	.byte	0x3f
	.zero		1


	//   ....[70]....
        /*13a4*/ 	.word	0x000225c0
        /*13a8*/ 	.word	0x00000003
        /*13ac*/ 	.word	0x00030860
        /*13b0*/ 	.short	0x010a
        /*13b2*/ 	.byte	0x3f
	.zero		1


	//   ....[71]....
        /*13b4*/ 	.word	0x00022620
        /*13b8*/ 	.word	0x00000053
        /*13bc*/ 	.word	0x00030890
        /*13c0*/ 	.short	0x010a
        /*13c2*/ 	.byte	0x3f
	.zero		1


	//   ....[72]....
        /*13c4*/ 	.word	0x000228d0
        /*13c8*/ 	.word	0x00000053
        /*13cc*/ 	.word	0x00030890
        /*13d0*/ 	.short	0x010a
        /*13d2*/ 	.byte	0x3f
	.zero		1


	//   ....[73]....
        /*13d4*/ 	.word	0x00022b80
        /*13d8*/ 	.word	0x00000053
        /*13dc*/ 	.word	0x00030890
        /*13e0*/ 	.short	0x010a
        /*13e2*/ 	.byte	0x3f
	.zero		1


	//   ....[74]....
        /*13e4*/ 	.word	0x00022e30
        /*13e8*/ 	.word	0x00000053
        /*13ec*/ 	.word	0x000308b0
        /*13f0*/ 	.short	0x010a
        /*13f2*/ 	.byte	0x3f
	.zero		1


	//   ....[75]....
        /*13f4*/ 	.word	0x00023050
        /*13f8*/ 	.word	0x00000012
        /*13fc*/ 	.word	0x00030800
        /*1400*/ 	.short	0x010a
        /*1402*/ 	.byte	0x3f
	.zero		1


	//   ....[76]....
        /*1404*/ 	.word	0x00023270
        /*1408*/ 	.word	0x00000012
        /*140c*/ 	.word	0x00030800
        /*1410*/ 	.short	0x010a
        /*1412*/ 	.byte	0x3f
	.zero		1


	//   ....[77]....
        /*1414*/ 	.word	0x000232c0
        /*1418*/ 	.word	0x00000003
        /*141c*/ 	.word	0x00030830
        /*1420*/ 	.short	0x010a
        /*1422*/ 	.byte	0x3f
	.zero		1


	//   ....[78]....
        /*1424*/ 	.word	0x00023310
        /*1428*/ 	.word	0x00000000
        /*142c*/ 	.word	0x00030830
        /*1430*/ 	.short	0x010a
        /*1432*/ 	.byte	0x3f
	.zero		1


	//   ....[79]....
        /*1434*/ 	.word	0x00023360
        /*1438*/ 	.word	0x0000000a
        /*143c*/ 	.word	0x00030850
        /*1440*/ 	.short	0x010a
        /*1442*/ 	.byte	0x3f
	.zero		1


	//   ....[80]....
        /*1444*/ 	.word	0x000233b0
        /*1448*/ 	.word	0x00000007
        /*144c*/ 	.word	0x00030850
        /*1450*/ 	.short	0x010a
        /*1452*/ 	.byte	0x3f
	.zero		1


	//   ....[81]....
        /*1454*/ 	.word	0x00023550
        /*1458*/ 	.word	0x00000016
        /*145c*/ 	.word	0x00030820
        /*1460*/ 	.short	0x010a
        /*1462*/ 	.byte	0x3f
	.zero		1


	//   ....[82]....
        /*1464*/ 	.word	0x000235a0
        /*1468*/ 	.word	0x0000000c
        /*146c*/ 	.word	0x000308a0
        /*1470*/ 	.short	0x010a
        /*1472*/ 	.byte	0x3f
	.zero		1


	//   ....[83]....
        /*1474*/ 	.word	0x000235f0
        /*1478*/ 	.word	0x0000000c
        /*147c*/ 	.word	0x000308c0
        /*1480*/ 	.short	0x010a
        /*1482*/ 	.byte	0x3f
	.zero		1


	//   ....[84]....
        /*1484*/ 	.word	0x00023640
        /*1488*/ 	.word	0x0000000b
        /*148c*/ 	.word	0x000308a0
        /*1490*/ 	.short	0x010a
        /*1492*/ 	.byte	0x3f
	.zero		1


	//   ....[85]....
        /*1494*/ 	.word	0x00023690
        /*1498*/ 	.word	0x0000000b
        /*149c*/ 	.word	0x000308c0
        /*14a0*/ 	.short	0x010a
        /*14a2*/ 	.byte	0x3f
	.zero		1


	//   ....[86]....
        /*14a4*/ 	.word	0x000237b0
        /*14a8*/ 	.word	0x00000007
        /*14ac*/ 	.word	0x00030840
        /*14b0*/ 	.short	0x010a
        /*14b2*/ 	.byte	0x3f
	.zero		1


	//   ....[87]....
        /*14b4*/ 	.word	0x00024b80
        /*14b8*/ 	.word	0x00000016
        /*14bc*/ 	.word	0x00030820
        /*14c0*/ 	.short	0x010a
        /*14c2*/ 	.byte	0x3f
	.zero		1


	//   ....[88]....
        /*14c4*/ 	.word	0x00024bd0
        /*14c8*/ 	.word	0x00000007
        /*14cc*/ 	.word	0x00030840
        /*14d0*/ 	.short	0x010a
        /*14d2*/ 	.byte	0x3f
	.zero		1


	//   ....[89]....
        /*14d4*/ 	.word	0x00025410
        /*14d8*/ 	.word	0x00000006
        /*14dc*/ 	.word	0x00030860
        /*14e0*/ 	.short	0x010a
        /*14e2*/ 	.byte	0x3f
	.zero		1


	//   ....[90]....
        /*14e4*/ 	.word	0x00025cb0
        /*14e8*/ 	.word	0x00000000
        /*14ec*/ 	.word	0x00030860
        /*14f0*/ 	.short	0x010a
        /*14f2*/ 	.byte	0x3f
	.zero		1


	//   ....[91]....
        /*14f4*/ 	.word	0x00026ee0
        /*14f8*/ 	.word	0x00000007
        /*14fc*/ 	.word	0x00030820
        /*1500*/ 	.short	0x010a
        /*1502*/ 	.byte	0x3f
	.zero		1


	//   ....[92]....
        /*1504*/ 	.word	0x00027080
        /*1508*/ 	.word	0x00000005
        /*150c*/ 	.word	0x00030840
        /*1510*/ 	.short	0x010a
        /*1512*/ 	.byte	0x3f
	.zero		1


	//   ....[93]....
        /*1514*/ 	.word	0x000270d0
        /*1518*/ 	.word	0x00000003
        /*151c*/ 	.word	0x00030840
        /*1520*/ 	.short	0x010a
        /*1522*/ 	.byte	0x3f
	.zero		1


	//   ....[94]....
        /*1524*/ 	.word	0x00027120
        /*1528*/ 	.word	0x00000005
        /*152c*/ 	.word	0x00030860
        /*1530*/ 	.short	0x010a
        /*1532*/ 	.byte	0x3f
	.zero		1


	//----- nvinfo : EIATTR_NUM_MBARRIERS
	.align		4
.L_149:
        /*1534*/ 	.byte	0x03, 0x38
        /*1536*/ 	.short	0x0016


	//----- nvinfo : EIATTR_EXIT_INSTR_OFFSETS
	.align		4
        /*1538*/ 	.byte	0x04, 0x1c
        /*153a*/ 	.short	(.L_151 - .L_150)


	//   ....[0]....
.L_150:
        /*153c*/ 	.word	0x00022610


	//----- nvinfo : EIATTR_MAX_THREADS
	.align		4
.L_151:
        /*1540*/ 	.byte	0x04, 0x05
        /*1542*/ 	.short	(.L_153 - .L_152)
.L_152:
        /*1544*/ 	.word	0x00000180
        /*1548*/ 	.word	0x00000001
        /*154c*/ 	.word	0x00000001


	//----- nvinfo : EIATTR_CRS_STACK_SIZE
	.align		4
.L_153:
        /*1550*/ 	.byte	0x04, 0x1e
        /*1552*/ 	.short	(.L_155 - .L_154)
.L_154:
        /*1554*/ 	.word	0x00000000


	//----- nvinfo : EIATTR_CBANK_PARAM_SIZE
	.align		4
.L_155:
        /*1558*/ 	.byte	0x03, 0x19
        /*155a*/ 	.short	0x0af0


	//----- nvinfo : EIATTR_PARAM_CBANK
	.align		4
        /*155c*/ 	.byte	0x04, 0x0a
        /*155e*/ 	.short	(.L_157 - .L_156)
	.align		4
.L_156:
        /*1560*/ 	.word	index@(.nv.constant0._ZN7cutlass13device_kernelIN5flash11enable_sm90INS1_16FlashAttnFwdSm90INS1_25CollectiveMainloopFwdSm90ILi2EN4cute5tupleIJNS5_1CILi1EEES8_S8_EEENS6_IJNS7_ILi128EEENS7_ILi96EEENS7_ILi192EEEEEELi192ENS_10bfloat16_tEfNS_4arch4Sm90ELb0ELb0ELb0ELb1ELb1ELb1ELb0ELb1ELb1ELb1ELb1ELb0EEENS1_21CollectiveEpilogueFwdINS6_IJSA_SC_SB_EEES9_SE_SG_Li256ELb1ELb1ELb1ELb0EEENS1_36VarlenDynamicPersistentTileSchedulerILi128ELi96ELi256ELi128ELb1ELb1ELb1ELb0ELb1ELb1EEEEEEEEEvNT_6ParamsE)
        /*1564*/ 	.short	0x0210
        /*1566*/ 	.short	0x0af0


	//----- nvinfo : EIATTR_SW_WAR
	.align		4
.L_157:
        /*1568*/ 	.byte	0x04, 0x36
        /*156a*/ 	.short	(.L_159 - .L_158)
.L_158:
        /*156c*/ 	.word	0x00000008
.L_159:


//--------------------- .nv.info._ZN7cutlass13device_kernelIN5flash11enable_sm90INS1_16FlashAttnFwdSm90INS1_25CollectiveMainloopFwdSm90ILi2EN4cute5tupleIJNS5_1CILi1EEES8_S8_EEENS6_IJNS7_ILi128EEENS7_ILi96EEENS7_ILi192EEEEEELi192ENS_10bfloat16_tEfNS_4arch4Sm90ELb0ELb1ELb0ELb0ELb1ELb0ELb0ELb1ELb1ELb1ELb1ELb0EEENS1_21CollectiveEpilogueFwdINS6_IJSA_SC_SB_EEES9_SE_SG_Li256ELb0ELb1ELb1ELb0EEENS1_19SingleTileSchedulerILb0ELb1ELb1ELi128EEEEEEEEEvNT_6ParamsE --------------------------
	.section	.nv.info._ZN7cutlass13device_kernelIN5flash11enable_sm90INS1_16FlashAttnFwdSm90INS1_25CollectiveMainloopFwdSm90ILi2EN4cute5tupleIJNS5_1CILi1EEES8_S8_EEENS6_IJNS7_ILi128EEENS7_ILi96EEENS7_ILi192EEEEEELi192ENS_10bfloat16_tEfNS_4arch4Sm90ELb0ELb1ELb0ELb0ELb1ELb0ELb0ELb1ELb1ELb1ELb1ELb0EEENS1_21CollectiveEpilogueFwdINS6_IJSA_SC_SB_EEES9_SE_SG_Li256ELb0ELb1ELb1ELb0EEENS1_19SingleTileSchedulerILb0ELb1ELb1ELi128EEEEEEEEEvNT_6ParamsE,"",@"SHT_CUDA_INFO"
	.sectionflags	@""
	.align	4


	//----- nvinfo : EIATTR_CUDA_API_VERSION
	.align		4
        /*0000*/ 	.byte	0x04, 0x37
        /*0002*/ 	.short	(.L_161 - .L_160)
.L_160:
        /*0004*/ 	.word	0x00000082


	//----- nvinfo : EIATTR_KPARAM_INFO
	.align		4
.L_161:
        /*0008*/ 	.byte	0x04, 0x17
        /*000a*/ 	.short	(.L_163 - .L_162)
.L_162:
        /*000c*/ 	.word	0x00000000
        /*0010*/ 	.short	0x0000
        /*0012*/ 	.short	0x0070
        /*0014*/ 	.byte	0x00, 0xf0, 0x01, 0x28


	//----- nvinfo : EIATTR_SPARSE_MMA_MASK
	.align		4
.L_163:
        /*0018*/ 	.byte	0x03, 0x50
        /*001a*/ 	.short	0x0000


	//----- nvinfo : EIATTR_MAXREG_COUNT
	.align		4
        /*001c*/ 	.byte	0x03, 0x1b
        /*001e*/ 	.short	0x00a8


	//----- nvinfo : EIATTR_NUM_BARRIERS
	.align		4
        /*0020*/ 	.byte	0x02, 0x4c
        /*0022*/ 	.byte	0x09
	.zero		1


	//----- nvinfo : EIATTR_EXTERNS
	.align		4
        /*0024*/ 	.byte	0x04, 0x0f
        /*0026*/ 	.short	(.L_165 - .L_164)


	//   ....[0]....
	.align		4
.L_164:
        /*0028*/ 	.word	index@(__assertfail)


	//----- nvinfo : EIATTR_ANNOTATIONS
	.align		4
.L_165:
        /*002c*/ 	.byte	0x04, 0x55
        /*002e*/ 	.short	(.L_167 - .L_166)


	//   ....[0]....
.L_166:
        /*0030*/ 	.word	0x00000001
        /*0034*/ 	.byte	0xb0, 0x08, 0x00, 0x00, 0x01, 0x00, 0x00, 0x00, 0xe0, 0x09, 0x00, 0x00, 0x01, 0x00, 0x00, 0x00
        /*0044*/ 	.byte	0x70, 0x18, 0x00, 0x00, 0x01, 0x00, 0x00, 0x00, 0xa0, 0xdd, 0x00, 0x00, 0x01, 0x00, 0x00, 0x00
        /*0054*/ 	.byte	0xb0, 0xf9, 0x00, 0x00, 0x01, 0x00, 0x00, 0x00, 0x70, 0x0d, 0x01, 0x00, 0x01, 0x00, 0x00, 0x00
        /*0064*/ 	.byte	0xa0, 0x0e, 0x01, 0x00, 0x01, 0x00, 0x00, 0x00, 0x90, 0x23, 0x01, 0x00, 0x01, 0x00, 0x00, 0x00
        /*0074*/ 	.byte	0xe0, 0x3a, 0x01, 0x00


	//----- nvinfo : EIATTR_MERCURY_ISA_VERSION
	.align		4
.L_167:
        /*0078*/ 	.byte	0x03, 0x5f
        /*007a*/ 	.short	0x0101


	//----- nvinfo : EIATTR_INT_WARP_WIDE_INSTR_OFFSETS
	.align		4
        /*007c*/ 	.byte	0x04, 0x31
        /*007e*/ 	.short	(.L_169 - .L_168)


	//   ....[0]....
.L_168:
        /*0080*/ 	.word	0x000000c0


	//   ....[1]....
        /*0084*/ 	.word	0x000000d0


	//   ....[2]....
        /*0088*/ 	.word	0x00000170


	//----- nvinfo : EIATTR_COOP_GROUP_MASK_REGIDS
	.align		4
.L_169:
        /*008c*/ 	.byte	0x04, 0x29
        /*008e*/ 	.short	(.L_171 - .L_170)


	//   ....[0]....
.L_170:
        /*0090*/ 	.word	0xffffffff


	//   ....[1]....
        /*0094*/ 	.word	0xffffffff


	//   ....[2]....
        /*0098*/ 	.word	0xffffffff


	//   ....[3]....
        /*009c*/ 	.word	0xffffffff


	//   ....[4]....
        /*00a0*/ 	.word	0xffffffff


	//   ....[5]....
        /*00a4*/ 	.word	0xffffffff


	//   ....[6]....
        /*00a8*/ 	.word	0xffffffff


	//   ....[7]....
        /*00ac*/ 	.word	0xffffffff


	//   ....[8]....
        /*00b0*/ 	.word	0xffffffff


	//   ....[9]....
        /*00b4*/ 	.word	0xffffffff


	//   ....[10]....
        /*00b8*/ 	.word	0xffffffff


	//   ....[11]....
        /*00bc*/ 	.word	0xffffffff


	//   ....[12]....
        /*00c0*/ 	.word	0xffffffff


	//   ....[13]....
        /*00c4*/ 	.word	0xffffffff


	//   ....[14]....
        /*00c8*/ 	.word	0xffffffff


	//   ....[15]....
        /*00cc*/ 	.word	0xffffffff


	//   ....[16]....
        /*00d0*/ 	.word	0xffffffff


	//   ....[17]....
        /*00d4*/ 	.word	0xffffffff


	//   ....[18]....
        /*00d8*/ 	.word	0xffffffff


	//   ....[19]....
        /*00dc*/ 	.word	0xffffffff


	//   ....[20]....
        /*00e0*/ 	.word	0xffffffff


	//   ....[21]....
        /*00e4*/ 	.word	0xffffffff


	//   ....[22]....
        /*00e8*/ 	.word	0xffffffff


	//   ....[23]....
        /*00ec*/ 	.word	0xffffffff


	//   ....[24]....
        /*00f0*/ 	.word	0xffffffff


	//   ....[25]....
        /*00f4*/ 	.word	0xffffffff


	//   ....[26]....
        /*00f8*/ 	.word	0xffffffff


	//   ....[27]....
        /*00fc*/ 	.word	0xffffffff


	//   ....[28]....
        /*0100*/ 	.word	0xffffffff


	//   ....[29]....
        /*0104*/ 	.word	0xffffffff


	//   ....[30]....
        /*0108*/ 	.word	0xffffffff


	//   ....[31]....
        /*010c*/ 	.word	0xffffffff


	//   ....[32]....
        /*0110*/ 	.word	0xffffffff


	//   ....[33]....
        /*0114*/ 	.word	0xffffffff


	//   ....[34]....
        /*0118*/ 	.word	0xffffffff


	//   ....[35]....
        /*011c*/ 	.word	0xffffffff


	//   ....[36]....
        /*0120*/ 	.word	0xffffffff


	//   ....[37]....
        /*0124*/ 	.word	0xffffffff


	//   ....[38]....
        /*0128*/ 	.word	0xffffffff


	//   ....[39]....
        /*012c*/ 	.word	0xffffffff


	//   ....[40]....
        /*0130*/ 	.word	0xffffffff


	//   ....[41]....
        /*0134*/ 	.word	0xffffffff


	//   ....[42]....
        /*0138*/ 	.word	0xffffffff


	//   ....[43]....
        /*013c*/ 	.word	0xffffffff


	//   ....[44]....
        /*0140*/ 	.word	0xffffffff


	//   ....[45]....
        /*0144*/ 	.word	0xffffffff


	//   ....[46]....
        /*0148*/ 	.word	0xffffffff


	//   ....[47]....
        /*014c*/ 	.word	0xffffffff


	//   ....[48]....
        /*0150*/ 	.word	0xffffffff


	//   ....[49]....
        /*0154*/ 	.word	0xffffffff


	//   ....[50]....
        /*0158*/ 	.word	0xffffffff


	//   ....[51]....
        /*015c*/ 	.word	0xffffffff


	//   ....[52]....
        /*0160*/ 	.word	0xffffffff


	//   ....[53]....
        /*0164*/ 	.word	0xffffffff


	//   ....[54]....
        /*0168*/ 	.word	0xffffffff


	//   ....[55]....
        /*016c*/ 	.word	0xffffffff


	//   ....[56]....
        /*0170*/ 	.word	0xffffffff


	//   ....[57]....
        /*0174*/ 	.word	0xffffffff


	//   ....[58]....
        /*0178*/ 	.word	0xffffffff


	//   ....[59]....
        /*017c*/ 	.word	0xffffffff


	//   ....[60]....
        /*0180*/ 	.word	0xffffffff


	//   ....[61]....
        /*0184*/ 	.word	0xffffffff


	//   ....[62]....
        /*0188*/ 	.word	0xffffffff


	//   ....[63]....
        /*018c*/ 	.word	0xffffffff


	//   ....[64]....
        /*0190*/ 	.word	0xffffffff


	//   ....[65]....
        /*0194*/ 	.word	0xffffffff


	//   ....[66]....
        /*0198*/ 	.word	0xffffffff


	//   ....[67]....
        /*019c*/ 	.word	0xffffffff


	//   ....[68]....
        /*01a0*/ 	.word	0xffffffff


	//   ....[69]....
        /*01a4*/ 	.word	0xffffffff


	//   ....[70]....
        /*01a8*/ 	.word	0xffffffff


	//   ....[71]....
        /*01ac*/ 	.word	0xffffffff


	//   ....[72]....
        /*01b0*/ 	.word	0xffffffff


	//   ....[73]....
        /*01b4*/ 	.word	0xffffffff


	//   ....[74]....
        /*01b8*/ 	.word	0xffffffff


	//   ....[75]....
        /*01bc*/ 	.word	0xffffffff


	//   ....[76]....
        /*01c0*/ 	.word	0xffffffff


	//   ....[77]....
        /*01c4*/ 	.word	0xffffffff


	//   ....[78]....
        /*01c8*/ 	.word	0xffffffff


	//   ....[79]....
        /*01cc*/ 	.word	0xffffffff


	//   ....[80]....
        /*01d0*/ 	.word	0xffffffff


	//   ....[81]....
        /*01d4*/ 	.word	0xffffffff


	//   ....[82]....
        /*01d8*/ 	.word	0xffffffff


	//   ....[83]....
        /*01dc*/ 	.word	0xffffffff


	//   ....[84]....
        /*01e0*/ 	.word	0xffffffff


	//   ....[85]....
        /*01e4*/ 	.word	0xffffffff


	//   ....[86]....
        /*01e8*/ 	.word	0xffffffff


	//   ....[87]....
        /*01ec*/ 	.word	0xffffffff


	//   ....[88]....
        /*01f0*/ 	.word	0xffffffff


	//   ....[89]....
        /*01f4*/ 	.word	0xffffffff


	//   ....[90]....
        /*01f8*/ 	.word	0xffffffff


	//   ....[91]....
        /*01fc*/ 	.word	0xffffffff


	//   ....[92]....
        /*0200*/ 	.word	0xffffffff


	//   ....[93]....
        /*0204*/ 	.word	0xffffffff


	//   ....[94]....
        /*0208*/ 	.word	0xffffffff


	//   ....[95]....
        /*020c*/ 	.word	0xffffffff


	//   ....[96]....
        /*0210*/ 	.word	0xffffffff


	//   ....[97]....
        /*0214*/ 	.word	0xffffffff


	//   ....[98]....
        /*0218*/ 	.word	0xffffffff


	//   ....[99]....
        /*021c*/ 	.word	0xffffffff


	//   ....[100]....
        /*0220*/ 	.word	0xffffffff


	//   ....[101]....
        /*0224*/ 	.word	0xffffffff


	//   ....[102]....
        /*0228*/ 	.word	0xffffffff


	//   ....[103]....
        /*022c*/ 	.word	0xffffffff


	//   ....[104]....
        /*0230*/ 	.word	0xffffffff


	//   ....[105]....
        /*0234*/ 	.word	0xffffffff


	//   ....[106]....
        /*0238*/ 	.word	0xffffffff


	//   ....[107]....
        /*023c*/ 	.word	0x0500000f


	//   ....[108]....
        /*0240*/ 	.word	0x0500000f


	//   ....[109]....
        /*0244*/ 	.word	0x0500000f


	//   ....[110]....
        /*0248*/ 	.word	0x0500000f


	//   ....[111]....
        /*024c*/ 	.word	0x0500000f


	//   ....[112]....
        /*0250*/ 	.word	0x0500000f


	//   ....[113]....
        /*0254*/ 	.word	0x0500000f


	//   ....[114]....
        /*0258*/ 	.word	0x0500000f


	//   ....[115]....
        /*025c*/ 	.word	0x0500000f


	//   ....[116]....
        /*0260*/ 	.word	0x0500000f


	//   ....[117]....
        /*0264*/ 	.word	0x0500000f


	//   ....[118]....
        /*0268*/ 	.word	0x0500000f


	//   ....[119]....
        /*026c*/ 	.word	0x0500000f


	//   ....[120]....
        /*0270*/ 	.word	0x0500000f


	//   ....[121]....
        /*0274*/ 	.word	0x0500000f


	//   ....[122]....
        /*0278*/ 	.word	0x0500000f


	//   ....[123]....
        /*027c*/ 	.word	0x0500000f


	//   ....[124]....
        /*0280*/ 	.word	0x0500000f


	//   ....[125]....
        /*0284*/ 	.word	0x0500000f


	//   ....[126]....
        /*0288*/ 	.word	0x0500000f


	//   ....[127]....
        /*028c*/ 	.word	0x0500000f


	//   ....[128]....
        /*0290*/ 	.word	0x0500000f


	//   ....[129]....
        /*0294*/ 	.word	0x0500000f


	//   ....[130]....
        /*0298*/ 	.word	0x0500000f


	//   ....[131]....
        /*029c*/ 	.word	0x0500000f


	//   ....[132]....
        /*02a0*/ 	.word	0x0500000f


	//   ....[133]....
        /*02a4*/ 	.word	0x0500000f


	//   ....[134]....
        /*02a8*/ 	.word	0x0500000f


	//   ....[135]....
        /*02ac*/ 	.word	0x0500000f


	//   ....[136]....
        /*02b0*/ 	.word	0x0500000f


	//   ....[137]....
        /*02b4*/ 	.word	0x0500000f


	//   ....[138]....
        /*02b8*/ 	.word	0x0500000f


	//   ....[139]....
        /*02bc*/ 	.word	0x0500000f


	//   ....[140]....
        /*02c0*/ 	.word	0x0500000f


	//   ....[141]....
        /*02c4*/ 	.word	0x0500000f


	//   ....[142]....
        /*02c8*/ 	.word	0x0500000f


	//   ....[143]....
        /*02cc*/ 	.word	0x0500000f


	//   ....[144]....
        /*02d0*/ 	.word	0x0500000f


	//   ....[145]....
        /*02d4*/ 	.word	0x0500000f


	//   ....[146]....
        /*02d8*/ 	.word	0x0500000f


	//   ....[147]....
        /*02dc*/ 	.word	0x0500000f


	//   ....[148]....
        /*02e0*/ 	.word	0x0500000f


	//   ....[149]....
        /*02e4*/ 	.word	0x0500000f


	//   ....[150]....
        /*02e8*/ 	.word	0x0500000f


	//   ....[151]....
        /*02ec*/ 	.word	0x0500000f


	//   ....[152]....
        /*02f0*/ 	.word	0x0500000f


	//   ....[153]....
        /*02f4*/ 	.word	0x0500000f


	//   ....[154]....
        /*02f8*/ 	.word	0x0500000f


	//   ....[155]....
        /*02fc*/ 	.word	0x0500000f


	//   ....[156]....
        /*0300*/ 	.word	0x0500000f


	//   ....[157]....
        /*0304*/ 	.word	0x0500000f


	//   ....[158]....
        /*0308*/ 	.word	0x0500000f


	//   ....[159]....
        /*030c*/ 	.word	0x0500000f


	//   ....[160]....
        /*0310*/ 	.word	0x0500000f


	//   ....[161]....
        /*0314*/ 	.word	0x0500000f


	//   ....[162]....
        /*0318*/ 	.word	0x0500000f


	//   ....[163]....
        /*031c*/ 	.word	0x0500000f


	//   ....[164]....
        /*0320*/ 	.word	0x0500000f


	//   ....[165]....
        /*0324*/ 	.word	0x0500000f


	//   ....[166]....
        /*0328*/ 	.word	0x0500000f


	//   ....[167]....
        /*032c*/ 	.word	0x0500000f


	//   ....[168]....
        /*0330*/ 	.word	0x0500000f


	//   ....[169]....
        /*0334*/ 	.word	0x0500000f


	//   ....[170]....
        /*0338*/ 	.word	0x0500000f


	//   ....[171]....
        /*033c*/ 	.word	0x0500000f


	//   ....[172]....
        /*0340*/ 	.word	0x0500000f


	//----- nvinfo : EIATTR_COOP_GROUP_INSTR_OFFSETS
	.align		4
.L_171:
        /*0344*/ 	.byte	0x04, 0x28
        /*0346*/ 	.short	(.L_173 - .L_172)


	//   ....[0]....
.L_172:
        /*0348*/ 	.word	0x00000070


	//   ....[1]....
        /*034c*/ 	.word	0x000000b0


	//   ....[2]....
        /*0350*/ 	.word	0x000002d0


	//   ....[3]....
        /*0354*/ 	.word	0x00000430


	//   ....[4]....
        /*0358*/ 	.word	0x00000550


	//   ....[5]....
        /*035c*/ 	.word	0x000006b0


	//   ....[6]....
        /*0360*/ 	.word	0x00001670


	//   ....[7]....
        /*0364*/ 	.word	0x000022e0


	//   ....[8]....
        /*0368*/ 	.word	0x00002c90


	//   ....[9]....
        /*036c*/ 	.word	0x000032c0


	//   ....[10]....
        /*0370*/ 	.word	0x00003400


	//   ....[11]....
        /*0374*/ 	.word	0x000039f0


	//   ....[12]....
        /*0378*/ 	.word	0x00003ad0


	//   ....[13]....
        /*037c*/ 	.word	0x000057b0


	//   ....[14]....
        /*0380*/ 	.word	0x00005a20


	//   ....[15]....
        /*0384*/ 	.word	0x00006900


	//   ....[16]....
        /*0388*/ 	.word	0x00006a20


	//   ....[17]....
        /*038c*/ 	.word	0x00006fd0


	//   ....[18]....
        /*0390*/ 	.word	0x00007030


	//   ....[19]....
        /*0394*/ 	.word	0x00008e60


	//   ....[20]....
        /*0398*/ 	.word	0x00008e70


	//   ....[21]....
        /*039c*/ 	.word	0x00008eb0


	//   ....[22]....
        /*03a0*/ 	.word	0x00008ec0


	//   ....[23]....
        /*03a4*/ 	.word	0x0000aa60


	//   ....[24]....
        /*03a8*/ 	.word	0x0000b4f0


	//   ....[25]....
        /*03ac*/ 	.word	0x0000bbb0


	//   ....[26]....
        /*03b0*/ 	.word	0x0000bcd0


	//   ....[27]....
        /*03b4*/ 	.word	0x0000c280


	//   ....[28]....
        /*03b8*/ 	.word	0x0000c2e0


	//   ....[29]....
        /*03bc*/ 	.word	0x0000d390


	//   ....[30]....
        /*03c0*/ 	.word	0x0000d3b0


	//   ....[31]....
        /*03c4*/ 	.word	0x0000d460


	//   ....[32]....
        /*03c8*/ 	.word	0x0000d470


	//   ....[33]....
        /*03cc*/ 	.word	0x0000e520


	//   ....[34]....
        /*03d0*/ 	.word	0x0000e570


	//   ....[35]....
        /*03d4*/ 	.word	0x0000e5b0


	//   ....[36]....
        /*03d8*/ 	.word	0x0000e5f0


	//   ....[37]....
        /*03dc*/ 	.word	0x0000e630


	//   ....[38]....
        /*03e0*/ 	.word	0x0000e650


	//   ....[39]....
        /*03e4*/ 	.word	0x0000efc0


	//   ....[40]....
        /*03e8*/ 	.word	0x0000efd0


	//   ....[41]....
        /*03ec*/ 	.word	0x0000fd20


	//   ....[42]....
        /*03f0*/ 	.word	0x00011370


	//   ....[43]....
        /*03f4*/ 	.word	0x00011390


	//   ....[44]....
        /*03f8*/ 	.word	0x000113a0


	//   ....[45]....
        /*03fc*/ 	.word	0x000113b0


	//   ....[46]....
        /*0400*/ 	.word	0x000113c0


	//   ....[47]....
        /*0404*/ 	.word	0x000113d0


	//   ....[48]....
        /*0408*/ 	.word	0x000113e0


	//   ....[49]....
        /*040c*/ 	.word	0x00011440


	//   ....[50]....
        /*0410*/ 	.word	0x00011480


	//   ....[51]....
        /*0414*/ 	.word	0x000114e0


	//   ....[52]....
        /*0418*/ 	.word	0x000114f0


	//   ....[53]....
        /*041c*/ 	.word	0x000115b0


	//   ....[54]....
        /*0420*/ 	.word	0x00011c00


	//   ....[55]....
        /*0424*/ 	.word	0x00011c30


	//   ....[56]....
        /*0428*/ 	.word	0x00011c60


	//   ....[57]....
        /*042c*/ 	.word	0x00011c80


	//   ....[58]....
        /*0430*/ 	.word	0x00011c90


	//   ....[59]....
        /*0434*/ 	.word	0x00011d10


	//   ....[60]....
        /*0438*/ 	.word	0x00011d50


	//   ....[61]....
        /*043c*/ 	.word	0x00011da0


	//   ....[62]....
        /*0440*/ 	.word	0x00011dd0


	//   ....[63]....
        /*0444*/ 	.word	0x00011e30


	//   ....[64]....
        /*0448*/ 	.word	0x00011e70


	//   ....[65]....
        /*044c*/ 	.word	0x00011ec0


	//   ....[66]....
        /*0450*/ 	.word	0x00011ef0


	//   ....[67]....
        /*0454*/ 	.word	0x00011f40


	//   ....[68]....
        /*0458*/ 	.word	0x00011f80


	//   ....[69]....
        /*045c*/ 	.word	0x00011fd0


	//   ....[70]....
        /*0460*/ 	.word	0x000127a0


	//   ....[71]....
        /*0464*/ 	.word	0x000127d0


	//   ....[72]....
        /*0468*/ 	.word	0x000127f0


	//   ....[73]....
        /*046c*/ 	.word	0x00012800


	//   ....[74]....
        /*0470*/ 	.word	0x00012820


	//   ....[75]....
        /*0474*/ 	.word	0x00012880


	//   ....[76]....
        /*0478*/ 	.word	0x000128a0


	//   ....[77]....
        /*047c*/ 	.word	0x000128c0


	//   ....[78]....
        /*0480*/ 	.word	0x000128d0


	//   ....[79]....
        /*0484*/ 	.word	0x00012930


	//   ....[80]....
        /*0488*/ 	.word	0x00012960


	//   ....[81]....
        /*048c*/ 	.word	0x000129e0


	//   ....[82]....
        /*0490*/ 	.word	0x00012c50


	//   ....[83]....
        /*0494*/ 	.word	0x00012c70


	//   ....[84]....
        /*0498*/ 	.word	0x00012c80


	//   ....[85]....
        /*049c*/ 	.word	0x00012ca0


	//   ....[86]....
        /*04a0*/ 	.word	0x00012d30


	//   ....[87]....
        /*04a4*/ 	.word	0x00012d60


	//   ....[88]....
        /*04a8*/ 	.word	0x00012dd0


	//   ....[89]....
        /*04ac*/ 	.word	0x00012e00


	//   ....[90]....
        /*04b0*/ 	.word	0x00012e70


	//   ....[91]....
        /*04b4*/ 	.word	0x00012ea0


	//   ....[92]....
        /*04b8*/ 	.word	0x00012f10


	//   ....[93]....
        /*04bc*/ 	.word	0x00012f40


	//   ....[94]....
        /*04c0*/ 	.word	0x00013410


	//   ....[95]....
        /*04c4*/ 	.word	0x00013440


	//   ....[96]....
        /*04c8*/ 	.word	0x00013470


	//   ....[97]....
        /*04cc*/ 	.word	0x000134a0


	//   ....[98]....
        /*04d0*/ 	.word	0x000134d0


	//   ....[99]....
        /*04d4*/ 	.word	0x000134e0


	//   ....[100]....
        /*04d8*/ 	.word	0x00013580


	//   ....[101]....
        /*04dc*/ 	.word	0x000135a0


	//   ....[102]....
        /*04e0*/ 	.word	0x00013630


	//   ....[103]....
        /*04e4*/ 	.word	0x00013650


	//   ....[104]....
        /*04e8*/ 	.word	0x000136c0


	//   ....[105]....
        /*04ec*/ 	.word	0x000136f0


	//   ....[106]....
        /*04f0*/ 	.word	0x00013a70


	//   ....[107]....
        /*04f4*/ 	.word	0x000140b0


	//   ....[108]....
        /*04f8*/ 	.word	0x000141a0


	//   ....[109]....
        /*04fc*/ 	.word	0x00014240


	//   ....[110]....
        /*0500*/ 	.word	0x000142a0


	//   ....[111]....
        /*0504*/ 	.word	0x00014370


	//   ....[112]....
        /*0508*/ 	.word	0x000143e0


	//   ....[113]....
        /*050c*/ 	.word	0x000144b0


	//   ....[114]....
        /*0510*/ 	.word	0x00014530


	//   ....[115]....
        /*0514*/ 	.word	0x00014600


	//   ....[116]....
        /*0518*/ 	.word	0x00014680


	//   ....[117]....
        /*051c*/ 	.word	0x00014760


	//   ....[118]....
        /*0520*/ 	.word	0x000147e0


	//   ....[119]....
        /*0524*/ 	.word	0x000148a0


	//   ....[120]....
        /*0528*/ 	.word	0x00014930


	//   ....[121]....
        /*052c*/ 	.word	0x00014990


	//   ....[122]....
        /*0530*/ 	.word	0x00014a30


	//   ....[123]....
        /*0534*/ 	.word	0x00014b00


	//   ....[124]....
        /*0538*/ 	.word	0x00014b80


	//   ....[125]....
        /*053c*/ 	.word	0x00014c50


	//   ....[126]....
        /*0540*/ 	.word	0x00014cd0


	//   ....[127]....
        /*0544*/ 	.word	0x00014da0


	//   ....[128]....
        /*0548*/ 	.word	0x00014e20


	//   ....[129]....
        /*054c*/ 	.word	0x00014ef0


	//   ....[130]....
        /*0550*/ 	.word	0x00014f70


	//   ....[131]....
        /*0554*/ 	.word	0x00015040


	//   ....[132]....
        /*0558*/ 	.word	0x000150c0


	//   ....[133]....
        /*055c*/ 	.word	0x00015190


	//   ....[134]....
        /*0560*/ 	.word	0x00015200


	//   ....[135]....
        /*0564*/ 	.word	0x000152c0


	//   ....[136]....
        /*0568*/ 	.word	0x00015400


	//   ....[137]....
        /*056c*/ 	.word	0x000154d0


	//   ....[138]....
        /*0570*/ 	.word	0x00015530


	//   ....[139]....
        /*0574*/ 	.word	0x000155f0


	//   ....[140]....
        /*0578*/ 	.word	0x00015650


	//   ....[141]....
        /*057c*/ 	.word	0x00015710


	//   ....[142]....
        /*0580*/ 	.word	0x00015770


	//   ....[143]....
        /*0584*/ 	.word	0x00015840


	//   ....[144]....
        /*0588*/ 	.word	0x000158a0


	//   ....[145]....
        /*058c*/ 	.word	0x00015970


	//   ....[146]....
        /*0590*/ 	.word	0x000159d0


	//   ....[147]....
        /*0594*/ 	.word	0x00015ab0


	//   ....[148]....
        /*0598*/ 	.word	0x00015b90


	//   ....[149]....
        /*059c*/ 	.word	0x00015c30


	//   ....[150]....
        /*05a0*/ 	.word	0x00015c90


	//   ....[151]....
        /*05a4*/ 	.word	0x00015d50


	//   ....[152]....
        /*05a8*/ 	.word	0x00015e10


	//   ....[153]....
        /*05ac*/ 	.word	0x00015ed0


	//   ....[154]....
        /*05b0*/ 	.word	0x00015f90


	//   ....[155]....
        /*05b4*/ 	.word	0x00016050


	//   ....[156]....
        /*05b8*/ 	.word	0x00016110


	//   ....[157]....
        /*05bc*/ 	.word	0x000161d0


	//   ....[158]....
        /*05c0*/ 	.word	0x00016290


	//   ....[159]....
        /*05c4*/ 	.word	0x00016350


	//   ....[160]....
        /*05c8*/ 	.word	0x00016490


	//   ....[161]....
        /*05cc*/ 	.word	0x00016530


	//   ....[162]....
        /*05d0*/ 	.word	0x00016600


	//   ....[163]....
        /*05d4*/ 	.word	0x000166f0


	//   ....[164]....
        /*05d8*/ 	.word	0x00016760


	//   ....[165]....
        /*05dc*/ 	.word	0x00016850


	//   ....[166]....
        /*05e0*/ 	.word	0x000168c0


	//   ....[167]....
        /*05e4*/ 	.word	0x000169c0


	//   ....[168]....
        /*05e8*/ 	.word	0x00016a40


	//   ....[169]....
        /*05ec*/ 	.word	0x00016b30


	//   ....[170]....
        /*05f0*/ 	.word	0x00016ba0


	//   ....[171]....
        /*05f4*/ 	.word	0x00016c70


	//   ....[172]....
        /*05f8*/ 	.word	0x00016d80


	//----- nvinfo : EIATTR_REG_RECONFIG
	.align		4
.L_173:
        /*05fc*/ 	.byte	0x01, 0x54
	.zero		2


	//----- nvinfo : EIATTR_SYSCALL_OFFSETS
	.align		4
        /*0600*/ 	.byte	0x04, 0x46
        /*0602*/ 	.short	(.L_175 - .L_174)


	//   ....[0]....
.L_174:
        /*0604*/ 	.word	0x00001830


	//   ....[1]....
        /*0608*/ 	.word	0x000108e0


	//   ....[2]....
        /*060c*/ 	.word	0x00010a20


	//   ....[3]....
        /*0610*/ 	.word	0x00010b10


	//   ....[4]....
        /*0614*/ 	.word	0x00011950


	//----- nvinfo : EIATTR_MBARRIER_INSTR_OFFSETS
	.align		4
.L_175:
        /*0618*/ 	.byte	0x04, 0x39
        /*061a*/ 	.short	(.L_177 - .L_176)


	//   ....[0]....
.L_176:
        /*061c*/ 	.word	0x00000180
        /*0620*/ 	.word	0x000000ff
        /*0624*/ 	.word	0x00030800
        /*0628*/ 	.short	0x0100
        /*062a*/ 	.byte	0x08
	.zero		1


	//   ....[1]....
        /*062c*/ 	.word	0x00000190
        /*0630*/ 	.word	0x000000ff
        /*0634*/ 	.word	0x00030820
        /*0638*/ 	.short	0x0100
        /*063a*/ 	.byte	0x08
	.zero		1


	//   ....[2]....
        /*063c*/ 	.word	0x00000280
        /*0640*/ 	.word	0x000000ff
        /*0644*/ 	.word	0x00030830
        /*0648*/ 	.short	0x0100
        /*064a*/ 	.byte	0x08
	.zero		1


	//   ....[3]....
        /*064c*/ 	.word	0x00000290
        /*0650*/ 	.word	0x000000ff
        /*0654*/ 	.word	0x00030840
        /*0658*/ 	.short	0x0100
        /*065a*/ 	.byte	0x08
	.zero		1


	//   ....[4]....
        /*065c*/ 	.word	0x000002a0
        /*0660*/ 	.word	0x000000ff
        /*0664*/ 	.word	0x00030838
        /*0668*/ 	.short	0x0100
        /*066a*/ 	.byte	0x08
	.zero		1


	//   ....[5]....
        /*066c*/ 	.word	0x000002b0
        /*0670*/ 	.word	0x000000ff
        /*0674*/ 	.word	0x00030848
        /*0678*/ 	.short	0x0100
        /*067a*/ 	.byte	0x08
	.zero		1


	//   ....[6]....
        /*067c*/ 	.word	0x000003e0
        /*0680*/ 	.word	0x000000ff
        /*0684*/ 	.word	0x00030850
        /*0688*/ 	.short	0x0100
        /*068a*/ 	.byte	0x08
	.zero		1


	//   ....[7]....
        /*068c*/ 	.word	0x000003f0
        /*0690*/ 	.word	0x000000ff
        /*0694*/ 	.word	0x00030860
        /*0698*/ 	.short	0x0100
        /*069a*/ 	.byte	0x08
	.zero		1


	//   ....[8]....
        /*069c*/ 	.word	0x00000400
        /*06a0*/ 	.word	0x000000ff
        /*06a4*/ 	.word	0x00030858
        /*06a8*/ 	.short	0x0100
        /*06aa*/ 	.byte	0x08
	.zero		1


	//   ....[9]....
        /*06ac*/ 	.word	0x00000410
        /*06b0*/ 	.word	0x000000ff
        /*06b4*/ 	.word	0x00030868
        /*06b8*/ 	.short	0x0100
        /*06ba*/ 	.byte	0x08
	.zero		1


	//   ....[10]....
        /*06bc*/ 	.word	0x00000500
        /*06c0*/ 	.word	0x000000ff
        /*06c4*/ 	.word	0x00030870
        /*06c8*/ 	.short	0x0100
        /*06ca*/ 	.byte	0x06
	.zero		1


	//   ....[11]....
        /*06cc*/ 	.word	0x00000510
        /*06d0*/ 	.word	0x000000ff
        /*06d4*/ 	.word	0x00030880
        /*06d8*/ 	.short	0x0100
        /*06da*/ 	.byte	0x06
	.zero		1


	//   ....[12]....
        /*06dc*/ 	.word	0x00000520
        /*06e0*/ 	.word	0x000000ff
        /*06e4*/ 	.word	0x00030878
        /*06e8*/ 	.short	0x0100
        /*06ea*/ 	.byte	0x06
	.zero		1


	//   ....[13]....
        /*06ec*/ 	.word	0x00000530
        /*06f0*/ 	.word	0x000000ff
        /*06f4*/ 	.word	0x00030888
        /*06f8*/ 	.short	0x0100
        /*06fa*/ 	.byte	0x06
	.zero		1


	//   ....[14]....
        /*06fc*/ 	.word	0x00000660
        /*0700*/ 	.word	0x000000ff
        /*0704*/ 	.word	0x00030890
        /*0708*/ 	.short	0x0100
        /*070a*/ 	.byte	0x08
	.zero		1


	//   ....[15]....
        /*070c*/ 	.word	0x00000670
        /*0710*/ 	.word	0x000000ff
        /*0714*/ 	.word	0x000308a0
        /*0718*/ 	.short	0x0100
        /*071a*/ 	.byte	0x08
	.zero		1


	//   ....[16]....
        /*071c*/ 	.word	0x00000680
        /*0720*/ 	.word	0x000000ff
        /*0724*/ 	.word	0x00030898
        /*0728*/ 	.short	0x0100
        /*072a*/ 	.byte	0x08
	.zero		1


	//   ....[17]....
        /*072c*/ 	.word	0x00000690
        /*0730*/ 	.word	0x000000ff
        /*0734*/ 	.word	0x000308a8
        /*0738*/ 	.short	0x0100
        /*073a*/ 	.byte	0x08
	.zero		1


	//   ....[18]....
        /*073c*/ 	.word	0x000007d0
        /*0740*/ 	.word	0x000000ff
        /*0744*/ 	.word	0x000308b0
        /*0748*/ 	.short	0x0100
        /*074a*/ 	.byte	0x08
	.zero		1


	//   ....[19]....
        /*074c*/ 	.word	0x000007e0
        /*0750*/ 	.word	0x000000ff
        /*0754*/ 	.word	0x000308c0
        /*0758*/ 	.short	0x0100
        /*075a*/ 	.byte	0x08
	.zero		1


	//   ....[20]....
        /*075c*/ 	.word	0x000007f0
        /*0760*/ 	.word	0x000000ff
        /*0764*/ 	.word	0x000308b8
        /*0768*/ 	.short	0x0100
        /*076a*/ 	.byte	0x08
	.zero		1


	//   ....[21]....
        /*076c*/ 	.word	0x00000800
        /*0770*/ 	.word	0x000000ff
        /*0774*/ 	.word	0x000308c8
        /*0778*/ 	.short	0x0100
        /*077a*/ 	.byte	0x08
	.zero		1


	//   ....[22]....
        /*077c*/ 	.word	0x00001850
        /*0780*/ 	.word	0x000000ff
        /*0784*/ 	.word	0x00030800
        /*0788*/ 	.short	0x010a
        /*078a*/ 	.byte	0x26
	.zero		1


	//   ....[23]....
        /*078c*/ 	.word	0x000018e0
        /*0790*/ 	.word	0x000000ff
        /*0794*/ 	.word	0x00030830
        /*0798*/ 	.short	0x010a
        /*079a*/ 	.byte	0x26
	.zero		1


	//   ....[24]....
        /*079c*/ 	.word	0x00001940
        /*07a0*/ 	.word	0x000000ff
        /*07a4*/ 	.word	0x00030830
        /*07a8*/ 	.short	0x010a
        /*07aa*/ 	.byte	0x26
	.zero		1


	//   ....[25]....
        /*07ac*/ 	.word	0x00002330
        /*07b0*/ 	.word	0x000000ff
        /*07b4*/ 	.word	0x00000000
        /*07b8*/ 	.short	0x0101
        /*07ba*/ 	.byte	0x04
	.zero		1


	//   ....[26]....
        /*07bc*/ 	.word	0x00004930
        /*07c0*/ 	.word	0x000000ff
        /*07c4*/ 	.word	0x00030830
        /*07c8*/ 	.short	0x010a
        /*07ca*/ 	.byte	0x27
	.zero		1


	//   ....[27]....
        /*07cc*/ 	.word	0x00004970
        /*07d0*/ 	.word	0x000000ff
        /*07d4*/ 	.word	0x00030830
        /*07d8*/ 	.short	0x010a
        /*07da*/ 	.byte	0x27
	.zero		1


	//   ....[28]....
        /*07dc*/ 	.word	0x000053d0
        /*07e0*/ 	.word	0x000000ff
        /*07e4*/ 	.word	0x00030850
        /*07e8*/ 	.short	0x010a
        /*07ea*/ 	.byte	0x0e
	.zero		1


	//   ....[29]....
        /*07ec*/ 	.word	0x00005410
        /*07f0*/ 	.word	0x000000ff
        /*07f4*/ 	.word	0x00030850
        /*07f8*/ 	.short	0x010a
        /*07fa*/ 	.byte	0x0e
	.zero		1


	//   ....[30]....
        /*07fc*/ 	.word	0x00005800
        /*0800*/ 	.word	0x000000ff
        /*0804*/ 	.word	0x00000000
        /*0808*/ 	.short	0x0101
        /*080a*/ 	.byte	0x27
	.zero		1


	//   ....[31]....
        /*080c*/ 	.word	0x00007920
        /*0810*/ 	.word	0x000000ff
        /*0814*/ 	.word	0x00000000
        /*0818*/ 	.short	0x0101
        /*081a*/ 	.byte	0x0e
	.zero		1


	//   ....[32]....
        /*081c*/ 	.word	0x00007dc0
        /*0820*/ 	.word	0x000000ff
        /*0824*/ 	.word	0x00030830
        /*0828*/ 	.short	0x010a
        /*082a*/ 	.byte	0x05
	.zero		1


	//   ....[33]....
        /*082c*/ 	.word	0x00007e00
        /*0830*/ 	.word	0x000000ff
        /*0834*/ 	.word	0x00030830
        /*0838*/ 	.short	0x010a
        /*083a*/ 	.byte	0x05
	.zero		1


	//   ....[34]....
        /*083c*/ 	.word	0x00008860
        /*0840*/ 	.word	0x000000ff
        /*0844*/ 	.word	0x00030850
        /*0848*/ 	.short	0x010a
        /*084a*/ 	.byte	0x05
	.zero		1


	//   ....[35]....
        /*084c*/ 	.word	0x000088a0
        /*0850*/ 	.word	0x000000ff
        /*0854*/ 	.word	0x00030850
        /*0858*/ 	.short	0x010a
        /*085a*/ 	.byte	0x05
	.zero		1


	//   ....[36]....
        /*085c*/ 	.word	0x00008c70
        /*0860*/ 	.word	0x000000ff
        /*0864*/ 	.word	0x00000000
        /*0868*/ 	.short	0x0101
        /*086a*/ 	.byte	0x07
	.zero		1


	//   ....[37]....
        /*086c*/ 	.word	0x00009a00
        /*0870*/ 	.word	0x000000ff
        /*0874*/ 	.word	0x00000000
        /*0878*/ 	.short	0x0101
        /*087a*/ 	.byte	0x05
	.zero		1


	//   ....[38]....
        /*087c*/ 	.word	0x00009be0
        /*0880*/ 	.word	0x000000ff
        /*0884*/ 	.word	0x00030830
        /*0888*/ 	.short	0x010a
        /*088a*/ 	.byte	0x27
	.zero		1


	//   ....[39]....
        /*088c*/ 	.word	0x00009c20
        /*0890*/ 	.word	0x000000ff
        /*0894*/ 	.word	0x00030830
        /*0898*/ 	.short	0x010a
        /*089a*/ 	.byte	0x27
	.zero		1


	//   ....[40]....
        /*089c*/ 	.word	0x0000a680
        /*08a0*/ 	.word	0x000000ff
        /*08a4*/ 	.word	0x00030850
        /*08a8*/ 	.short	0x010a
        /*08aa*/ 	.byte	0x05
	.zero		1


	//   ....[41]....
        /*08ac*/ 	.word	0x0000a6c0
        /*08b0*/ 	.word	0x000000ff
        /*08b4*/ 	.word	0x00030850
        /*08b8*/ 	.short	0x010a
        /*08ba*/ 	.byte	0x05
	.zero		1


	//   ....[42]....
        /*08bc*/ 	.word	0x0000aab0
        /*08c0*/ 	.word	0x000000ff
        /*08c4*/ 	.word	0x00000000
        /*08c8*/ 	.short	0x0101
        /*08ca*/ 	.byte	0x27
	.zero		1


	//   ....[43]....
        /*08cc*/ 	.word	0x0000cbe0
        /*08d0*/ 	.word	0x000000ff
        /*08d4*/ 	.word	0x00000000
        /*08d8*/ 	.short	0x0101
        /*08da*/ 	.byte	0x05
	.zero		1


	//   ....[44]....
        /*08dc*/ 	.word	0x0000d300
        /*08e0*/ 	.word	0x000000ff
        /*08e4*/ 	.word	0x00030850
        /*08e8*/ 	.short	0x010a
        /*08ea*/ 	.byte	0x05
	.zero		1


	//   ....[45]....
        /*08ec*/ 	.word	0x0000d340
        /*08f0*/ 	.word	0x000000ff
        /*08f4*/ 	.word	0x00030850
        /*08f8*/ 	.short	0x010a
        /*08fa*/ 	.byte	0x05
	.zero		1


	//   ....[46]....
        /*08fc*/ 	.word	0x0000d950
        /*0900*/ 	.word	0x000000ff
        /*0904*/ 	.word	0x00000000
        /*0908*/ 	.short	0x0101
        /*090a*/ 	.byte	0x04
	.zero		1


	//   ....[47]....
        /*090c*/ 	.word	0x0000e660
        /*0910*/ 	.word	0x000000ff
        /*0914*/ 	.word	0x00000000
        /*0918*/ 	.short	0x0101
        /*091a*/ 	.byte	0x04
	.zero		1


	//   ....[48]....
        /*091c*/ 	.word	0x00011120
        /*0920*/ 	.word	0x000000ff
        /*0924*/ 	.word	0x00030840
        /*0928*/ 	.short	0x010a
        /*092a*/ 	.byte	0x30
	.zero		1


	//   ....[49]....
        /*092c*/ 	.word	0x00011710
        /*0930*/ 	.word	0x000000ff
        /*0934*/ 	.word	0x00030830
        /*0938*/ 	.short	0x0107
        /*093a*/ 	.byte	0x30
	.zero		1


	//   ....[50]....
        /*093c*/ 	.word	0x00011780
        /*0940*/ 	.word	0x000000ff
        /*0944*/ 	.word	0x00030830
        /*0948*/ 	.short	0x0101
        /*094a*/ 	.byte	0x30
	.zero		1


	//   ....[51]....
        /*094c*/ 	.word	0x00012120
        /*0950*/ 	.word	0x000000ff
        /*0954*/ 	.word	0x00030800
        /*0958*/ 	.short	0x0107
        /*095a*/ 	.byte	0x30
	.zero		1


	//   ....[52]....
        /*095c*/ 	.word	0x00012180
        /*0960*/ 	.word	0x000000ff
        /*0964*/ 	.word	0x00030800
        /*0968*/ 	.short	0x0101
        /*096a*/ 	.byte	0x30
	.zero		1


	//   ....[53]....
        /*096c*/ 	.word	0x000121a0
        /*0970*/ 	.word	0x000000ff
        /*0974*/ 	.word	0x00030820
        /*0978*/ 	.short	0x010a
        /*097a*/ 	.byte	0x30
	.zero		1


	//   ....[54]....
        /*097c*/ 	.word	0x00012590
        /*0980*/ 	.word	0x00000013
        /*0984*/ 	.word	0x00030840
        /*0988*/ 	.short	0x010a
        /*098a*/ 	.byte	0x3f
	.zero		1


	//   ....[55]....
        /*098c*/ 	.word	0x00012ad0
        /*0990*/ 	.word	0x00000013
        /*0994*/ 	.word	0x00030830
        /*0998*/ 	.short	0x0107
        /*099a*/ 	.byte	0x3f
	.zero		1


	//   ....[56]....
        /*099c*/ 	.word	0x00012b80
        /*09a0*/ 	.word	0x00000013
        /*09a4*/ 	.word	0x00030830
        /*09a8*/ 	.short	0x0101
        /*09aa*/ 	.byte	0x3f
	.zero		1


	//   ....[57]....
        /*09ac*/ 	.word	0x00012be0
        /*09b0*/ 	.word	0x00000006
        /*09b4*/ 	.word	0x00030860
        /*09b8*/ 	.short	0x010a
        /*09ba*/ 	.byte	0x3f
	.zero		1


	//   ....[58]....
        /*09bc*/ 	.word	0x00013090
        /*09c0*/ 	.word	0x00000006
        /*09c4*/ 	.word	0x00030850
        /*09c8*/ 	.short	0x0107
        /*09ca*/ 	.byte	0x3f
	.zero		1


	//   ....[59]....
        /*09cc*/ 	.word	0x000131e0
        /*09d0*/ 	.word	0x00000006
        /*09d4*/ 	.word	0x00030850
        /*09d8*/ 	.short	0x0101
        /*09da*/ 	.byte	0x3f
	.zero		1


	//   ....[60]....
        /*09dc*/ 	.word	0x00013380
        /*09e0*/ 	.word	0x00000000
        /*09e4*/ 	.word	0x00030860
        /*09e8*/ 	.short	0x010a
        /*09ea*/ 	.byte	0x3f
	.zero		1


	//   ....[61]....
        /*09ec*/ 	.word	0x000138b0
        /*09f0*/ 	.word	0x00000000
        /*09f4*/ 	.word	0x00030850
        /*09f8*/ 	.short	0x0107
        /*09fa*/ 	.byte	0x3f
	.zero		1


	//   ....[62]....
        /*09fc*/ 	.word	0x00013960
        /*0a00*/ 	.word	0x00000000
        /*0a04*/ 	.word	0x00030850
        /*0a08*/ 	.short	0x0101
        /*0a0a*/ 	.byte	0x3f
	.zero		1


	//   ....[63]....
        /*0a0c*/ 	.word	0x00013a00
        /*0a10*/ 	.word	0x00000007
        /*0a14*/ 	.word	0x00030820
        /*0a18*/ 	.short	0x010a
        /*0a1a*/ 	.byte	0x3f
	.zero		1


	//   ....[64]....
        /*0a1c*/ 	.word	0x00013b80
        /*0a20*/ 	.word	0x00000005
        /*0a24*/ 	.word	0x00030840
        /*0a28*/ 	.short	0x010a
        /*0a2a*/ 	.byte	0x3f
	.zero		1


	//   ....[65]....
        /*0a2c*/ 	.word	0x00013c20
        /*0a30*/ 	.word	0x00000007
        /*0a34*/ 	.word	0x00030840
        /*0a38*/ 	.short	0x010a
        /*0a3a*/ 	.byte	0x3f
	.zero		1


	//   ....[66]....
        /*0a3c*/ 	.word	0x00013c60
        /*0a40*/ 	.word	0x00000005
        /*0a44*/ 	.word	0x00030860
        /*0a48*/ 	.short	0x010a
        /*0a4a*/ 	.byte	0x3f
	.zero		1


	//   ....[67]....
        /*0a4c*/ 	.word	0x00013ca0
        /*0a50*/ 	.word	0x00000007
        /*0a54*/ 	.word	0x00030860
        /*0a58*/ 	.short	0x010a
        /*0a5a*/ 	.byte	0x3f
	.zero		1


	//   ....[68]....
        /*0a5c*/ 	.word	0x00013d10
        /*0a60*/ 	.word	0x00000003
        /*0a64*/ 	.word	0x00030800
        /*0a68*/ 	.short	0x010a
        /*0a6a*/ 	.byte	0x3f
	.zero		1


	//   ....[69]....
        /*0a6c*/ 	.word	0x00013d70
        /*0a70*/ 	.word	0x00000003
        /*0a74*/ 	.word	0x00030830
        /*0a78*/ 	.short	0x010a
        /*0a7a*/ 	.byte	0x3f
	.zero		1


	//   ....[70]....
        /*0a7c*/ 	.word	0x00013dd0
        /*0a80*/ 	.word	0x00000005
        /*0a84*/ 	.word	0x00030830
        /*0a88*/ 	.short	0x010a
        /*0a8a*/ 	.byte	0x3f
	.zero		1


	//   ....[71]....
        /*0a8c*/ 	.word	0x00013e30
        /*0a90*/ 	.word	0x00000003
        /*0a94*/ 	.word	0x00030850
        /*0a98*/ 	.short	0x010a
        /*0a9a*/ 	.byte	0x3f
	.zero		1


	//   ....[72]....
        /*0a9c*/ 	.word	0x00013e90
        /*0aa0*/ 	.word	0x00000005
        /*0aa4*/ 	.word	0x00030830
        /*0aa8*/ 	.short	0x010a
        /*0aaa*/ 	.byte	0x3f
	.zero		1


	//   ....[73]....
        /*0aac*/ 	.word	0x00013ef0
        /*0ab0*/ 	.word	0x00000003
        /*0ab4*/ 	.word	0x00030850
        /*0ab8*/ 	.short	0x010a
        /*0aba*/ 	.byte	0x3f
	.zero		1


	//   ....[74]....
        /*0abc*/ 	.word	0x00013f50
        /*0ac0*/ 	.word	0x00000005
        /*0ac4*/ 	.word	0x00030830
        /*0ac8*/ 	.short	0x010a
        /*0aca*/ 	.byte	0x3f
	.zero		1


	//   ....[75]....
        /*0acc*/ 	.word	0x00013fb0
        /*0ad0*/ 	.word	0x00000003
        /*0ad4*/ 	.word	0x00030850
        /*0ad8*/ 	.short	0x010a
        /*0ada*/ 	.byte	0x3f
	.zero		1


	//   ....[76]....
        /*0adc*/ 	.word	0x00014010
        /*0ae0*/ 	.word	0x00000003
        /*0ae4*/ 	.word	0x00030850
        /*0ae8*/ 	.short	0x010a
        /*0aea*/ 	.byte	0x3f
	.zero		1


	//   ....[77]....
        /*0aec*/ 	.word	0x000140f0
        /*0af0*/ 	.word	0x00000003
        /*0af4*/ 	.word	0x00030840
        /*0af8*/ 	.short	0x010a
        /*0afa*/ 	.byte	0x3f
	.zero		1


	//   ....[78]....
        /*0afc*/ 	.word	0x00015300
        /*0b00*/ 	.word	0x00000003
        /*0b04*/ 	.word	0x00030820
        /*0b08*/ 	.short	0x010a
        /*0b0a*/ 	.byte	0x3f
	.zero		1


	//   ....[79]....
        /*0b0c*/ 	.word	0x00015350
        /*0b10*/ 	.word	0x00000013
        /*0b14*/ 	.word	0x00030840
        /*0b18*/ 	.short	0x010a
        /*0b1a*/ 	.byte	0x3f
	.zero		1


	//   ....[80]....
        /*0b1c*/ 	.word	0x00015ae0
        /*0b20*/ 	.word	0x00000006
        /*0b24*/ 	.word	0x00030860
        /*0b28*/ 	.short	0x010a
        /*0b2a*/ 	.byte	0x3f
	.zero		1


	//   ....[81]....
        /*0b2c*/ 	.word	0x000163e0
        /*0b30*/ 	.word	0x00000000
        /*0b34*/ 	.word	0x00030860
        /*0b38*/ 	.short	0x010a
        /*0b3a*/ 	.byte	0x3f
	.zero		1


	//   ....[82]....
        /*0b3c*/ 	.word	0x00016ca0
        /*0b40*/ 	.word	0x00000007
        /*0b44*/ 	.word	0x00030820
        /*0b48*/ 	.short	0x010a
        /*0b4a*/ 	.byte	0x3f
	.zero		1


	//   ....[83]....
        /*0b4c*/ 	.word	0x00016e40
        /*0b50*/ 	.word	0x00000005
        /*0b54*/ 	.word	0x00030840
        /*0b58*/ 	.short	0x010a
        /*0b5a*/ 	.byte	0x3f
	.zero		1


	//   ....[84]....
        /*0b5c*/ 	.word	0x00016e90
        /*0b60*/ 	.word	0x00000007
        /*0b64*/ 	.word	0x00030840
        /*0b68*/ 	.short	0x010a
        /*0b6a*/ 	.byte	0x3f
	.zero		1


	//   ....[85]....
        /*0b6c*/ 	.word	0x00016ee0
        /*0b70*/ 	.word	0x00000005
        /*0b74*/ 	.word	0x00030860
        /*0b78*/ 	.short	0x010a
        /*0b7a*/ 	.byte	0x3f
	.zero		1


	//----- nvinfo : EIATTR_NUM_MBARRIERS
	.align		4
.L_177:
        /*0b7c*/ 	.byte	0x03, 0x38
        /*0b7e*/ 	.short	0x0016


	//----- nvinfo : EIATTR_EXIT_INSTR_OFFSETS
	.align		4
        /*0b80*/ 	.byte	0x04, 0x1c
        /*0b82*/ 	.short	(.L_179 - .L_178)


	//   ....[0]....
.L_178:
        /*0b84*/ 	.word	0x00013cf0


	//----- nvinfo : EIATTR_MAX_THREADS
	.align		4
.L_179:
        /*0b88*/ 	.byte	0x04, 0x05
        /*0b8a*/ 	.short	(.L_181 - .L_180)
.L_180:
        /*0b8c*/ 	.word	0x00000180
        /*0b90*/ 	.word	0x00000001
        /*0b94*/ 	.word	0x00000001


	//----- nvinfo : EIATTR_CRS_STACK_SIZE
	.align		4
.L_181:
        /*0b98*/ 	.byte	0x04, 0x1e
        /*0b9a*/ 	.short	(.L_183 - .L_182)
.L_182:
        /*0b9c*/ 	.word	0x00000000


	//----- nvinfo : EIATTR_CBANK_PARAM_SIZE
	.align		4
.L_183:
        /*0ba0*/ 	.byte	0x03, 0x19
        /*0ba2*/ 	.short	0x0a70


	//----- nvinfo : EIATTR_PARAM_CBANK
	.align		4
        /*0ba4*/ 	.byte	0x04, 0x0a
        /*0ba6*/ 	.short	(.L_185 - .L_184)
	.align		4
.L_184:
        /*0ba8*/ 	.word	index@(.nv.constant0._ZN7cutlass13device_kernelIN5flash11enable_sm90INS1_16FlashAttnFwdSm90INS1_25CollectiveMainloopFwdSm90ILi2EN4cute5tupleIJNS5_1CILi1EEES8_S8_EEENS6_IJNS7_ILi128EEENS7_ILi96EEENS7_ILi192EEEEEELi192ENS_10bfloat16_tEfNS_4arch4Sm90ELb0ELb1ELb0ELb0ELb1ELb0ELb0ELb1ELb1ELb1ELb1ELb0EEENS1_21CollectiveEpilogueFwdINS6_IJSA_SC_SB_EEES9_SE_SG_Li256ELb0ELb1ELb1ELb0EEENS1_19SingleTileSchedulerILb0ELb1ELb1ELi128EEEEEEEEEvNT_6ParamsE)
        /*0bac*/ 	.short	0x0210
        /*0bae*/ 	.short	0x0a70


	//----- nvinfo : EIATTR_SW_WAR
	.align		4
.L_185:
        /*0bb0*/ 	.byte	0x04, 0x36
        /*0bb2*/ 	.short	(.L_187 - .L_186)
.L_186:
        /*0bb4*/ 	.word	0x00000008
.L_187:


//--------------------- .nv.info._ZN7cutlass13device_kernelIN5flash11enable_sm90INS1_16FlashAttnFwdSm90INS1_25CollectiveMainloopFwdSm90ILi2EN4cute5tupleIJNS5_1CILi1EEES8_S8_EEENS6_IJNS7_ILi128EEENS7_ILi96EEENS7_ILi192EEEEEELi192ENS_10bfloat16_tEfNS_4arch4Sm90ELb0ELb1ELb0ELb1ELb1ELb0ELb0ELb1ELb1ELb1ELb1ELb0EEENS1_21CollectiveEpilogueFwdINS6_IJSA_SC_SB_EEES9_SE_SG_Li256ELb1ELb1ELb1ELb0EEENS1_36VarlenDynamicPersistentTileSchedulerILi128ELi96ELi256ELi128ELb1ELb1ELb1ELb1ELb0ELb1EEEEEEEEEvNT_6ParamsE --------------------------
	.section	.nv.info._ZN7cutlass13device_kernelIN5flash11enable_sm90INS1_16FlashAttnFwdSm90INS1_25CollectiveMainloopFwdSm90ILi2EN4cute5tupleIJNS5_1CILi1EEES8_S8_EEENS6_IJNS7_ILi128EEENS7_ILi96EEENS7_ILi192EEEEEELi192ENS_10bfloat16_tEfNS_4arch4Sm90ELb0ELb1ELb0ELb1ELb1ELb0ELb0ELb1ELb1ELb1ELb1ELb0EEENS1_21CollectiveEpilogueFwdINS6_IJSA_SC_SB_EEES9_SE_SG_Li256ELb1ELb1ELb1ELb0EEENS1_36VarlenDynamicPersistentTileSchedulerILi128ELi96ELi256ELi128ELb1ELb1ELb1ELb1ELb0ELb1EEEEEEEEEvNT_6ParamsE,"",@"SHT_CUDA_INFO"
	.sectionflags	@""
	.align	4


	//----- nvinfo : EIATTR_CUDA_API_VERSION
	.align		4
        /*0000*/ 	.byte	0x04, 0x37
        /*0002*/ 	.short	(.L_189 - .L_188)
.L_188:
        /*0004*/ 	.word	0x00000082


	//----- nvinfo : EIATTR_KPARAM_INFO
	.align		4
.L_189:
        /*0008*/ 	.byte	0x04, 0x17
        /*000a*/ 	.short	(.L_191 - .L_190)
.L_190:
        /*000c*/ 	.word	0x00000000
        /*0010*/ 	.short	0x0000
        /*0012*/ 	.short	0x0070
        /*0014*/ 	.byte	0x00, 0xf0, 0x01, 0x2a


	//----- nvinfo : EIATTR_SPARSE_MMA_MASK
	.align		4
.L_191:
        /*0018*/ 	.byte	0x03, 0x50
        /*001a*/ 	.short	0x0000


	//----- nvinfo : EIATTR_MAXREG_COUNT
	.align		4
        /*001c*/ 	.byte	0x03, 0x1b
        /*001e*/ 	.short	0x00a8


	//----- nvinfo : EIATTR_NUM_BARRIERS
	.align		4
        /*0020*/ 	.byte	0x02, 0x4c
        /*0022*/ 	.byte	0x09
	.zero		1


	//----- nvinfo : EIATTR_EXTERNS
	.align		4
        /*0024*/ 	.byte	0x04, 0x0f
        /*0026*/ 	.short	(.L_193 - .L_192)


	//   ....[0]....
	.align		4
.L_192:
        /*0028*/ 	.word	index@(__assertfail)


	//----- nvinfo : EIATTR_ANNOTATIONS
	.align		4
.L_193:
        /*002c*/ 	.byte	0x04, 0x55
        /*002e*/ 	.short	(.L_195 - .L_194)


	//   ....[0]....
.L_194:
        /* <DEDUP_REMOVED lines=14> */


	//----- nvinfo : EIATTR_MERCURY_ISA_VERSION
	.align		4
.L_195:
        /*0100*/ 	.byte	0x03, 0x5f
        /*0102*/ 	.short	0x0101


	//----- nvinfo : EIATTR_UNUSED_LOAD_BYTE_OFFSET
	.align		4
        /*0104*/ 	.byte	0x04, 0x44
        /*0106*/ 	.short	(.L_197 - .L_196)


	//   ....[0]....
.L_196:
        /*0108*/ 	.word	0x00000950
        /*010c*/ 	.word	0x0000fff0


	//   ....[1]....
        /*0110*/ 	.word	0x0000e550
        /*0114*/ 	.word	0x0000fff0


	//----- nvinfo : EIATTR_INT_WARP_WIDE_INSTR_OFFSETS
	.align		4
.L_197:
        /*0118*/ 	.byte	0x04, 0x31
        /*011a*/ 	.short	(.L_199 - .L_198)


	//   ....[0]....
.L_198:
        /*011c*/ 	.word	0x000000c0


	//   ....[1]....
        /*0120*/ 	.word	0x000000d0


	//   ....[2]....
        /*0124*/ 	.word	0x00000170


	//   ....[3]....
        /*0128*/ 	.word	0x00013fc0


	//   ....[4]....
        /*012c*/ 	.word	0x00014050


	//   ....[5]....
        /*0130*/ 	.word	0x00016df0


	//   ....[6]....
        /*0134*/ 	.word	0x00016e80


	//----- nvinfo : EIATTR_COOP_GROUP_MASK_REGIDS
	.align		4
.L_199:
        /*0138*/ 	.byte	0x04, 0x29
        /*013a*/ 	.short	(.L_201 - .L_200)


	//   ....[0]....
.L_200:
        /*013c*/ 	.word	0xffffffff


	//   ....[1]....
        /*0140*/ 	.word	0xffffffff


	//   ....[2]....
        /*0144*/ 	.word	0xffffffff


	//   ....[3]....
        /*0148*/ 	.word	0xffffffff


	//   ....[4]....
        /*014c*/ 	.word	0xffffffff


	//   ....[5]....
        /*0150*/ 	.word	0xffffffff


	//   ....[6]....
        /*0154*/ 	.word	0xffffffff


	//   ....[7]....
        /*0158*/ 	.word	0xffffffff


	//   ....[8]....
        /*015c*/ 	.word	0xffffffff


	//   ....[9]....
        /*0160*/ 	.word	0xffffffff


	//   ....[10]....
        /*0164*/ 	.word	0xffffffff


	//   ....[11]....
        /*0168*/ 	.word	0xffffffff


	//   ....[12]....
        /*016c*/ 	.word	0xffffffff


	//   ....[13]....
        /*0170*/ 	.word	0xffffffff


	//   ....[14]....
        /*0174*/ 	.word	0xffffffff


	//   ....[15]....
        /*0178*/ 	.word	0xffffffff


	//   ....[16]....
        /*017c*/ 	.word	0xffffffff


	//   ....[17]....
        /*0180*/ 	.word	0xffffffff


	//   ....[18]....
        /*0184*/ 	.word	0xffffffff


	//   ....[19]....
        /*0188*/ 	.word	0xffffffff


	//   ....[20]....
        /*018c*/ 	.word	0xffffffff


	//   ....[21]....
        /*0190*/ 	.word	0xffffffff


	//   ....[22]....
        /*0194*/ 	.word	0xffffffff


	//   ....[23]....
        /*0198*/ 	.word	0xffffffff


	//   ....[24]....
        /*019c*/ 	.word	0xffffffff


	//   ....[25]....
        /*01a0*/ 	.word	0xffffffff


	//   ....[26]....
        /*01a4*/ 	.word	0xffffffff


	//   ....[27]....
        /*01a8*/ 	.word	0xffffffff


	//   ....[28]....
        /*01ac*/ 	.word	0xffffffff


	//   ....[29]....
        /*01b0*/ 	.word	0xffffffff


	//   ....[30]....
        /*01b4*/ 	.word	0xffffffff


	//   ....[31]....
        /*01b8*/ 	.word	0xffffffff


	//   ....[32]....
        /*01bc*/ 	.word	0xffffffff


	//   ....[33]....
        /*01c0*/ 	.word	0xffffffff


	//   ....[34]....
        /*01c4*/ 	.word	0xffffffff


	//   ....[35]....
        /*01c8*/ 	.word	0xffffffff


	//   ....[36]....
        /*01cc*/ 	.word	0xffffffff


	//   ....[37]....
        /*01d0*/ 	.word	0xffffffff


	//   ....[38]....
        /*01d4*/ 	.word	0xffffffff


	//   ....[39]....
        /*01d8*/ 	.word	0xffffffff


	//   ....[40]....
        /*01dc*/ 	.word	0xffffffff


	//   ....[41]....
        /*01e0*/ 	.word	0xffffffff


	//   ....[42]....
        /*01e4*/ 	.word	0xffffffff


	//   ....[43]....
        /*01e8*/ 	.word	0xffffffff


	//   ....[44]....
        /*01ec*/ 	.word	0xffffffff


	//   ....[45]....
        /*01f0*/ 	.word	0xffffffff


	//   ....[46]....
        /*01f4*/ 	.word	0xffffffff


	//   ....[47]....
        /*01f8*/ 	.word	0xffffffff


	//   ....[48]....
        /*01fc*/ 	.word	0xffffffff


	//   ....[49]....
        /*0200*/ 	.word	0xffffffff


	//   ....[50]....
        /*0204*/ 	.word	0xffffffff


	//   ....[51]....
        /*0208*/ 	.word	0xffffffff


	//   ....[52]....
        /*020c*/ 	.word	0xffffffff


	//   ....[53]....
        /*0210*/ 	.word	0xffffffff


	//   ....[54]....
        /*0214*/ 	.word	0xffffffff


	//   ....[55]....
        /*0218*/ 	.word	0xffffffff


	//   ....[56]....
        /*021c*/ 	.word	0xffffffff


	//   ....[57]....
        /*0220*/ 	.word	0xffffffff


	//   ....[58]....
        /*0224*/ 	.word	0xffffffff


	//   ....[59]....
        /*0228*/ 	.word	0xffffffff


	//   ....[60]....
        /*022c*/ 	.word	0xffffffff


	//   ....[61]....
        /*0230*/ 	.word	0xffffffff


	//   ....[62]....
        /*0234*/ 	.word	0xffffffff


	//   ....[63]....
        /*0238*/ 	.word	0xffffffff


	//   ....[64]....
        /*023c*/ 	.word	0xffffffff


	//   ....[65]....
        /*0240*/ 	.word	0xffffffff


	//   ....[66]....
        /*0244*/ 	.word	0xffffffff


	//   ....[67]....
        /*0248*/ 	.word	0xffffffff


	//   ....[68]....
        /*024c*/ 	.word	0xffffffff


	//   ....[69]....
        /*0250*/ 	.word	0xffffffff


	//   ....[70]....
        /*0254*/ 	.word	0xffffffff


	//   ....[71]....
        /*0258*/ 	.word	0xffffffff


	//   ....[72]....
        /*025c*/ 	.word	0xffffffff


	//   ....[73]....
        /*0260*/ 	.word	0xffffffff


	//   ....[74]....
        /*0264*/ 	.word	0xffffffff


	//   ....[75]....
        /*0268*/ 	.word	0xffffffff


	//   ....[76]....
        /*026c*/ 	.word	0xffffffff


	//   ....[77]....
        /*0270*/ 	.word	0xffffffff


	//   ....[78]....
        /*0274*/ 	.word	0xffffffff


	//   ....[79]....
        /*0278*/ 	.word	0xffffffff


	//   ....[80]....
        /*027c*/ 	.word	0xffffffff


	//   ....[81]....
        /*0280*/ 	.word	0xffffffff


	//   ....[82]....
        /*0284*/ 	.word	0xffffffff


	//   ....[83]....
        /*0288*/ 	.word	0xffffffff


	//   ....[84]....
        /*028c*/ 	.word	0xffffffff


	//   ....[85]....
        /*0290*/ 	.word	0xffffffff


	//   ....[86]....
        /*0294*/ 	.word	0xffffffff


	//   ....[87]....
        /*0298*/ 	.word	0xffffffff


	//   ....[88]....
        /*029c*/ 	.word	0xffffffff


	//   ....[89]....
        /*02a0*/ 	.word	0xffffffff


	//   ....[90]....
        /*02a4*/ 	.word	0xffffffff


	//   ....[91]....
        /*02a8*/ 	.word	0xffffffff


	//   ....[92]....
        /*02ac*/ 	.word	0xffffffff


	//   ....[93]....
        /*02b0*/ 	.word	0xffffffff


	//   ....[94]....
        /*02b4*/ 	.word	0xffffffff


	//   ....[95]....
        /*02b8*/ 	.word	0xffffffff


	//   ....[96]....
        /*02bc*/ 	.word	0xffffffff


	//   ....[97]....
        /*02c0*/ 	.word	0xffffffff


	//   ....[98]....
        /*02c4*/ 	.word	0xffffffff


	//   ....[99]....
        /*02c8*/ 	.word	0xffffffff


	//   ....[100]....
        /*02cc*/ 	.word	0xffffffff


	//   ....[101]....
        /*02d0*/ 	.word	0xffffffff


	//   ....[102]....
        /*02d4*/ 	.word	0xffffffff


	//   ....[103]....
        /*02d8*/ 	.word	0xffffffff


	//   ....[104]....
        /*02dc*/ 	.word	0xffffffff


	//   ....[105]....
        /*02e0*/ 	.word	0xffffffff


	//   ....[106]....
        /*02e4*/ 	.word	0xffffffff


	//   ....[107]....
        /*02e8*/ 	.word	0xffffffff


	//   ....[108]....
        /*02ec*/ 	.word	0xffffffff


	//   ....[109]....
        /*02f0*/ 	.word	0xffffffff


	//   ....[110]....
        /*02f4*/ 	.word	0xffffffff


	//   ....[111]....
        /*02f8*/ 	.word	0xffffffff


	//   ....[112]....
        /*02fc*/ 	.word	0xffffffff


	//   ....[113]....
        /*0300*/ 	.word	0xffffffff


	//   ....[114]....
        /*0304*/ 	.word	0xffffffff


	//   ....[115]....
        /*0308*/ 	.word	0xffffffff


	//   ....[116]....
        /*030c*/ 	.word	0xffffffff


	//   ....[117]....
        /*0310*/ 	.word	0xffffffff


	//   ....[118]....
        /*0314*/ 	.word	0xffffffff


	//   ....[119]....
        /*0318*/ 	.word	0xffffffff


	//   ....[120]....
        /*031c*/ 	.word	0xffffffff


	//   ....[121]....
        /*0320*/ 	.word	0xffffffff


	//   ....[122]....
        /*0324*/ 	.word	0xffffffff


	//   ....[123]....
        /*0328*/ 	.word	0xffffffff


	//   ....[124]....
        /*032c*/ 	.word	0xffffffff


	//   ....[125]....
        /*0330*/ 	.word	0xffffffff


	//   ....[126]....
        /*0334*/ 	.word	0xffffffff


	//   ....[127]....
        /*0338*/ 	.word	0xffffffff


	//   ....[128]....
        /*033c*/ 	.word	0xffffffff


	//   ....[129]....
        /*0340*/ 	.word	0xffffffff


	//   ....[130]....
        /*0344*/ 	.word	0xffffffff


	//   ....[131]....
        /*0348*/ 	.word	0xffffffff


	//   ....[132]....
        /*034c*/ 	.word	0xffffffff


	//   ....[133]....
        /*0350*/ 	.word	0xffffffff


	//   ....[134]....
        /*0354*/ 	.word	0xffffffff


	//   ....[135]....
        /*0358*/ 	.word	0xffffffff


	//   ....[136]....
        /*035c*/ 	.word	0xffffffff


	//   ....[137]....
        /*0360*/ 	.word	0xffffffff


	//   ....[138]....
        /*0364*/ 	.word	0xffffffff


	//   ....[139]....
        /*0368*/ 	.word	0xffffffff


	//   ....[140]....
        /*036c*/ 	.word	0xffffffff


	//   ....[141]....
        /*0370*/ 	.word	0xffffffff


	//   ....[142]....
        /*0374*/ 	.word	0xffffffff


	//   ....[143]....
        /*0378*/ 	.word	0xffffffff


	//   ....[144]....
        /*037c*/ 	.word	0xffffffff


	//   ....[145]....
        /*0380*/ 	.word	0xffffffff


	//   ....[146]....
        /*0384*/ 	.word	0xffffffff


	//   ....[147]....
        /*0388*/ 	.word	0xffffffff


	//   ....[148]....
        /*038c*/ 	.word	0xffffffff


	//   ....[149]....
        /*0390*/ 	.word	0xffffffff


	//   ....[150]....
        /*0394*/ 	.word	0xffffffff


	//   ....[151]....
        /*0398*/ 	.word	0xffffffff


	//   ....[152]....
        /*039c*/ 	.word	0xffffffff


	//   ....[153]....
        /*03a0*/ 	.word	0xffffffff


	//   ....[154]....
        /*03a4*/ 	.word	0xffffffff


	//   ....[155]....
        /*03a8*/ 	.word	0xffffffff


	//   ....[156]....
        /*03ac*/ 	.word	0xffffffff


	//   ....[157]....
        /*03b0*/ 	.word	0x0500000f


	//   ....[158]....
        /*03b4*/ 	.word	0x0500000f


	//   ....[159]....
        /*03b8*/ 	.word	0x0500000f


	//   ....[160]....
        /*03bc*/ 	.word	0x0500000f


	//   ....[161]....
        /*03c0*/ 	.word	0x0500000f


	//   ....[162]....
        /*03c4*/ 	.word	0x0500000f


	//   ....[163]....
        /*03c8*/ 	.word	0x0500000f


	//   ....[164]....
        /*03cc*/ 	.word	0x0500000f


	//   ....[165]....
        /*03d0*/ 	.word	0x0500000f


	//   ....[166]....
        /*03d4*/ 	.word	0x0500000f


	//   ....[167]....
        /*03d8*/ 	.word	0x0500000f


	//   ....[168]....
        /*03dc*/ 	.word	0x0500000f


	//   ....[169]....
        /*03e0*/ 	.word	0x0500000f


	//   ....[170]....
        /*03e4*/ 	.word	0x0500000f


	//   ....[171]....
        /*03e8*/ 	.word	0x0500000f


	//   ....[172]....
        /*03ec*/ 	.word	0x0500000f


	//   ....[173]....
        /*03f0*/ 	.word	0x0500000f


	//   ....[174]....
        /*03f4*/ 	.word	0x0500000f


	//   ....[175]....
        /*03f8*/ 	.word	0x0500000f


	//   ....[176]....
        /*03fc*/ 	.word	0x0500000f


	//   ....[177]....
        /*0400*/ 	.word	0x0500000f


	//   ....[178]....
        /*0404*/ 	.word	0x0500000f


	//   ....[179]....
        /*0408*/ 	.word	0x0500000f


	//   ....[180]....
        /*040c*/ 	.word	0x0500000f


	//   ....[181]....
        /*0410*/ 	.word	0x0500000f


	//   ....[182]....
        /*0414*/ 	.word	0x0500000f


	//   ....[183]....
        /*0418*/ 	.word	0x0500000f


	//   ....[184]....
        /*041c*/ 	.word	0x0500000f


	//   ....[185]....
        /*0420*/ 	.word	0x0500000f


	//   ....[186]....
        /*0424*/ 	.word	0x0500000f


	//   ....[187]....
        /*0428*/ 	.word	0x0500000f


	//   ....[188]....
        /*042c*/ 	.word	0x0500000f


	//   ....[189]....
        /*0430*/ 	.word	0x0500000f


	//   ....[190]....
        /*0434*/ 	.word	0x0500000f


	//   ....[191]....
        /*0438*/ 	.word	0x0500000f


	//   ....[192]....
        /*043c*/ 	.word	0x0500000f


	//   ....[193]....
        /*0440*/ 	.word	0x0500000f


	//   ....[194]....
        /*0444*/ 	.word	0x0500000f


	//   ....[195]....
        /*0448*/ 	.word	0x0500000f


	//   ....[196]....
        /*044c*/ 	.word	0x0500000f


	//   ....[197]....
        /*0450*/ 	.word	0x0500000f


	//   ....[198]....
        /*0454*/ 	.word	0x0500000f


	//   ....[199]....
        /*0458*/ 	.word	0x0500000f


	//   ....[200]....
        /*045c*/ 	.word	0x0500000f


	//   ....[201]....
        /*0460*/ 	.word	0x0500000f


	//   ....[202]....
        /*0464*/ 	.word	0x0500000f


	//   ....[203]....
        /*0468*/ 	.word	0x0500000f


	//   ....[204]....
        /*046c*/ 	.word	0x0500000f


	//   ....[205]....
        /*0470*/ 	.word	0x0500000f


	//   ....[206]....
        /*0474*/ 	.word	0x0500000f


	//   ....[207]....
        /*0478*/ 	.word	0x0500000f


	//   ....[208]....
        /*047c*/ 	.word	0x0500000f


	//   ....[209]....
        /*0480*/ 	.word	0x0500000f


	//   ....[210]....
        /*0484*/ 	.word	0x0500000f


	//   ....[211]....
        /*0488*/ 	.word	0x0500000f


	//   ....[212]....
        /*048c*/ 	.word	0x0500000f


	//   ....[213]....
        /*0490*/ 	.word	0x0500000f


	//   ....[214]....
        /*0494*/ 	.word	0x0500000f


	//   ....[215]....
        /*0498*/ 	.word	0x0500000f


	//   ....[216]....
        /*049c*/ 	.word	0x0500000f


	//   ....[217]....
        /*04a0*/ 	.word	0x0500000f


	//   ....[218]....
        /*04a4*/ 	.word	0x0500000f


	//   ....[219]....
        /*04a8*/ 	.word	0x0500000f


	//   ....[220]....
        /*04ac*/ 	.word	0x0500000f


	//   ....[221]....
        /*04b0*/ 	.word	0x0500000f


	//   ....[222]....
        /*04b4*/ 	.word	0x0500000f


	//   ....[223]....
        /*04b8*/ 	.word	0x0500000f


	//   ....[224]....
        /*04bc*/ 	.word	0x0500000f


	//   ....[225]....
        /*04c0*/ 	.word	0x0500000f


	//   ....[226]....
        /*04c4*/ 	.word	0x0500000f


	//   ....[227]....
        /*04c8*/ 	.word	0x0500000f


	//   ....[228]....
        /*04cc*/ 	.word	0x0500000f


	//   ....[229]....
        /*04d0*/ 	.word	0x0500000f


	//   ....[230]....
        /*04d4*/ 	.word	0x0500000f


	//   ....[231]....
        /*04d8*/ 	.word	0x0500000f


	//   ....[232]....
        /*04dc*/ 	.word	0x0500000f


	//   ....[233]....
        /*04e0*/ 	.word	0x0500000f


	//   ....[234]....
        /*04e4*/ 	.word	0x0500000f


	//   ....[235]....
        /*04e8*/ 	.word	0x0500000f


	//   ....[236]....
        /*04ec*/ 	.word	0x0500000f


	//   ....[237]....
        /*04f0*/ 	.word	0x0500000f


	//   ....[238]....
        /*04f4*/ 	.word	0x0500000f


	//   ....[239]....
        /*04f8*/ 	.word	0x0500000f


	//   ....[240]....
        /*04fc*/ 	.word	0x0500000f


	//----- nvinfo : EIATTR_COOP_GROUP_INSTR_OFFSETS
	.align		4
.L_201:
        /*0500*/ 	.byte	0x04, 0x28
        /*0502*/ 	.short	(.L_203 - .L_202)


	//   ....[0]....
.L_202:
        /*0504*/ 	.word	0x00000070


	//   ....[1]....
        /*0508*/ 	.word	0x000000b0


	//   ....[2]....
        /*050c*/ 	.word	0x000002d0


	//   ....[3]....
        /*0510*/ 	.word	0x00000430


	//   ....[4]....
        /*0514*/ 	.word	0x00000550


	//   ....[5]....
        /*0518*/ 	.word	0x000006b0


	//   ....[6]....
        /*051c*/ 	.word	0x00001fe0


	//   ....[7]....
        /*0520*/ 	.word	0x00002a60


	//   ....[8]....
        /*0524*/ 	.word	0x00002ca0


	//   ....[9]....
        /*0528*/ 	.word	0x000039f0


	//   ....[10]....
        /*052c*/ 	.word	0x00003b00


	//   ....[11]....
        /*0530*/ 	.word	0x00004190


	//   ....[12]....
        /*0534*/ 	.word	0x00004230


	//   ....[13]....
        /*0538*/ 	.word	0x00005f60


	//   ....[14]....
        /*053c*/ 	.word	0x000069a0


	//   ....[15]....
        /*0540*/ 	.word	0x00006fc0


	//   ....[16]....
        /*0544*/ 	.word	0x000070d0


	//   ....[17]....
        /*0548*/ 	.word	0x00007680


	//   ....[18]....
        /*054c*/ 	.word	0x000076e0


	//   ....[19]....
        /*0550*/ 	.word	0x00009580


	//   ....[20]....
        /*0554*/ 	.word	0x00009590


	//   ....[21]....
        /*0558*/ 	.word	0x000095c0


	//   ....[22]....
        /*055c*/ 	.word	0x000095d0


	//   ....[23]....
        /*0560*/ 	.word	0x0000b210


	//   ....[24]....
        /*0564*/ 	.word	0x0000bc50


	//   ....[25]....
        /*0568*/ 	.word	0x0000c270


	//   ....[26]....
        /*056c*/ 	.word	0x0000c380


	//   ....[27]....
        /*0570*/ 	.word	0x0000c930


	//   ....[28]....
        /*0574*/ 	.word	0x0000c990


	//   ....[29]....
        /*0578*/ 	.word	0x0000da70


	//   ....[30]....
        /*057c*/ 	.word	0x0000da90


	//   ....[31]....
        /*0580*/ 	.word	0x0000db40


	//   ....[32]....
        /*0584*/ 	.word	0x0000db50


	//   ....[33]....
        /*0588*/ 	.word	0x0000f400


	//   ....[34]....
        /*058c*/ 	.word	0x0000f420


	//   ....[35]....
        /*0590*/ 	.word	0x0000f430


	//   ....[36]....
        /*0594*/ 	.word	0x0000f440


	//   ....[37]....
        /*0598*/ 	.word	0x0000fd50


	//   ....[38]....
        /*059c*/ 	.word	0x0000fd70


	//   ....[39]....
        /*05a0*/ 	.word	0x0000fea0


	//   ....[40]....
        /*05a4*/ 	.word	0x0000fec0


	//   ....[41]....
        /*05a8*/ 	.word	0x0000ffc0


	//   ....[42]....
        /*05ac*/ 	.word	0x0000ffe0


	//   ....[43]....
        /*05b0*/ 	.word	0x000100f0


	//   ....[44]....
        /*05b4*/ 	.word	0x00010110


	//   ....[45]....
        /*05b8*/ 	.word	0x00010540


	//   ....[46]....
        /*05bc*/ 	.word	0x00010550


	//   ....[47]....
        /*05c0*/ 	.word	0x00010c80


	//   ....[48]....
        /*05c4*/ 	.word	0x00010c90


	//   ....[49]....
        /*05c8*/ 	.word	0x00011e30


	//   ....[50]....
        /*05cc*/ 	.word	0x00011e60


	//   ....[51]....
        /*05d0*/ 	.word	0x00011f80


	//   ....[52]....
        /*05d4*/ 	.word	0x00011fa0


	//   ....[53]....
        /*05d8*/ 	.word	0x000120a0


	//   ....[54]....
        /*05dc*/ 	.word	0x000120c0


	//   ....[55]....
        /*05e0*/ 	.word	0x000121d0


	//   ....[56]....
        /*05e4*/ 	.word	0x000121f0


	//   ....[57]....
        /*05e8*/ 	.word	0x00012390


	//   ....[58]....
        /*05ec*/ 	.word	0x00012580


	//   ....[59]....
        /*05f0*/ 	.word	0x000125b0


	//   ....[60]....
        /*05f4*/ 	.word	0x000125e0


	//   ....[61]....
        /*05f8*/ 	.word	0x00012610


	//   ....[62]....
        /*05fc*/ 	.word	0x00012640


	//   ....[63]....
        /*0600*/ 	.word	0x00012670


	//   ....[64]....
        /*0604*/ 	.word	0x000127e0


	//   ....[65]....
        /*0608*/ 	.word	0x00012810


	//   ....[66]....
        /*060c*/ 	.word	0x00012840


	//   ....[67]....
        /*0610*/ 	.word	0x00012870


	//   ....[68]....
        /*0614*/ 	.word	0x000128a0


	//   ....[69]....
        /*0618*/ 	.word	0x000128d0


	//   ....[70]....
        /*061c*/ 	.word	0x00012960


	//   ....[71]....
        /*0620*/ 	.word	0x00012990


	//   ....[72]....
        /*0624*/ 	.word	0x000129a0


	//   ....[73]....
        /*0628*/ 	.word	0x000129e0


	//   ....[74]....
        /*062c*/ 	.word	0x00014b50


	//   ....[75]....
        /*0630*/ 	.word	0x00014b70


	//   ....[76]....
        /*0634*/ 	.word	0x00014c20


	//   ....[77]....
        /*0638*/ 	.word	0x00014c40


	//   ....[78]....
        /*063c*/ 	.word	0x00014ce0


	//   ....[79]....
        /*0640*/ 	.word	0x00014d00


	//   ....[80]....
        /*0644*/ 	.word	0x00014da0


	//   ....[81]....
        /*0648*/ 	.word	0x00014dc0


	//   ....[82]....
        /*064c*/ 	.word	0x00014e60


	//   ....[83]....
        /*0650*/ 	.word	0x00014e80


	//   ....[84]....
        /*0654*/ 	.word	0x00014e90


	//   ....[85]....
        /*0658*/ 	.word	0x00014f20


	//   ....[86]....
        /*065c*/ 	.word	0x00015600


	//   ....[87]....
        /*0660*/ 	.word	0x00015630


	//   ....[88]....
        /*0664*/ 	.word	0x00015690


	//   ....[89]....
        /*0668*/ 	.word	0x000156f0


	//   ....[90]....
        /*066c*/ 	.word	0x00015740


	//   ....[91]....
        /*0670*/ 	.word	0x000157a0


	//   ....[92]....
        /*0674*/ 	.word	0x000157f0


	//   ....[93]....
        /*0678*/ 	.word	0x00015850


	//   ....[94]....
        /*067c*/ 	.word	0x000158a0


	//   ....[95]....
        /*0680*/ 	.word	0x00015900


	//   ....[96]....
        /*0684*/ 	.word	0x00015950


	//   ....[97]....
        /*0688*/ 	.word	0x000159b0


	//   ....[98]....
        /*068c*/ 	.word	0x00015a00


	//   ....[99]....
        /*0690*/ 	.word	0x00015a50


	//   ....[100]....
        /*0694*/ 	.word	0x00015a70


	//   ....[101]....
        /*0698*/ 	.word	0x00015ab0


	//   ....[102]....
        /*069c*/ 	.word	0x00016260


	//   ....[103]....
        /*06a0*/ 	.word	0x000162a0


	//   ....[104]....
        /*06a4*/ 	.word	0x000162b0


	//   ....[105]....
        /*06a8*/ 	.word	0x00016310


	//   ....[106]....
        /*06ac*/ 	.word	0x00016320


	//   ....[107]....
        /*06b0*/ 	.word	0x00016380


	//   ....[108]....
        /*06b4*/ 	.word	0x000163b0


	//   ....[109]....
        /*06b8*/ 	.word	0x000163f0


	//   ....[110]....
        /*06bc*/ 	.word	0x00016420


	//   ....[111]....
        /*06c0*/ 	.word	0x00016460


	//   ....[112]....
        /*06c4*/ 	.word	0x00016490


	//   ....[113]....
        /*06c8*/ 	.word	0x000164d0


	//   ....[114]....
        /*06cc*/ 	.word	0x00016740


	//   ....[115]....
        /*06d0*/ 	.word	0x00016760


	//   ....[116]....
        /*06d4*/ 	.word	0x00016770


	//   ....[117]....
        /*06d8*/ 	.word	0x00016800


	//   ....[118]....
        /*06dc*/ 	.word	0x00016810


	//   ....[119]....
        /*06e0*/ 	.word	0x000168a0


	//   ....[120]....
        /*06e4*/ 	.word	0x000168b0


	//   ....[121]....
        /*06e8*/ 	.word	0x00016940


	//   ....[122]....
        /*06ec*/ 	.word	0x00016950


	//   ....[123]....
        /*06f0*/ 	.word	0x000169e0


	//   ....[124]....
        /*06f4*/ 	.word	0x000169f0


	//   ....[125]....
        /*06f8*/ 	.word	0x00016a00


	//   ....[126]....
        /*06fc*/ 	.word	0x00016fc0


	//   ....[127]....
        /*0700*/ 	.word	0x00017000


	//   ....[128]....
        /*0704*/ 	.word	0x00017040


	//   ....[129]....
        /*0708*/ 	.word	0x00017070


	//   ....[130]....
        /*070c*/ 	.word	0x00017100


	//   ....[131]....
        /*0710*/ 	.word	0x00017130


	//   ....[132]....
        /*0714*/ 	.word	0x000171a0


	//   ....[133]....
        /*0718*/ 	.word	0x000171d0


	//   ....[134]....
        /*071c*/ 	.word	0x00017240


	//   ....[135]....
        /*0720*/ 	.word	0x00017270


	//   ....[136]....
        /*0724*/ 	.word	0x000172a0


	//   ....[137]....
        /*0728*/ 	.word	0x000172f0


	//   ....[138]....
        /*072c*/ 	.word	0x00017730


	//   ....[139]....
        /*0730*/ 	.word	0x00017740


	//   ....[140]....
        /*0734*/ 	.word	0x00017780


	//   ....[141]....
        /*0738*/ 	.word	0x000177c0


	//   ....[142]....
        /*073c*/ 	.word	0x000177f0


	//   ....[143]....
        /*0740*/ 	.word	0x00017820


	//   ....[144]....
        /*0744*/ 	.word	0x00017850


	//   ....[145]....
        /*0748*/ 	.word	0x00017880


	//   ....[146]....
        /*074c*/ 	.word	0x00017a30


	//   ....[147]....
        /*0750*/ 	.word	0x00017a60


	//   ....[148]....
        /*0754*/ 	.word	0x00017a90


	//   ....[149]....
        /*0758*/ 	.word	0x00017ac0


	//   ....[150]....
        /*075c*/ 	.word	0x00017af0


	//   ....[151]....
        /*0760*/ 	.word	0x00017b20


	//   ....[152]....
        /*0764*/ 	.word	0x00017be0


	//   ....[153]....
        /*0768*/ 	.word	0x00017c00


	//   ....[154]....
        /*076c*/ 	.word	0x00017c20


	//   ....[155]....
        /*0770*/ 	.word	0x00017c80


	//   ....[156]....
        /*0774*/ 	.word	0x000186a0


	//   ....[157]....
        /*0778*/ 	.word	0x00018d20


	//   ....[158]....
        /*077c*/ 	.word	0x00018e10


	//   ....[159]....
        /*0780*/ 	.word	0x00018eb0


	//   ....[160]....
        /*0784*/ 	.word	0x00018f10


	//   ....[161]....
        /*0788*/ 	.word	0x00019020


	//   ....[162]....
        /*078c*/ 	.word	0x00019090


	//   ....[163]....
        /*0790*/ 	.word	0x000191a0


	//   ....[164]....
        /*0794*/ 	.word	0x00019210


	//   ....[165]....
        /*0798*/ 	.word	0x00019320


	//   ....[166]....
        /*079c*/ 	.word	0x00019390


	//   ....[167]....
        /*07a0*/ 	.word	0x000194a0


	//   ....[168]....
        /*07a4*/ 	.word	0x00019510


	//   ....[169]....
        /*07a8*/ 	.word	0x000195b0


	//   ....[170]....
        /*07ac*/ 	.word	0x000196c0


	//   ....[171]....
        /*07b0*/ 	.word	0x00019730


	//   ....[172]....
        /*07b4*/ 	.word	0x000197b0


	//   ....[173]....
        /*07b8*/ 	.word	0x00019880


	//   ....[174]....
        /*07bc*/ 	.word	0x00019900


	//   ....[175]....
        /*07c0*/ 	.word	0x000199e0


	//   ....[176]....
        /*07c4*/ 	.word	0x00019a60


	//   ....[177]....
        /*07c8*/ 	.word	0x00019b40


	//   ....[178]....
        /*07cc*/ 	.word	0x00019bc0


	//   ....[179]....
        /*07d0*/ 	.word	0x00019ca0


	//   ....[180]....
        /*07d4*/ 	.word	0x00019d20


	//   ....[181]....
        /*07d8*/ 	.word	0x00019e00


	//   ....[182]....
        /*07dc*/ 	.word	0x00019e80


	//   ....[183]....
        /*07e0*/ 	.word	0x00019f50


	//   ....[184]....
        /*07e4*/ 	.word	0x00019fd0


	//   ....[185]....
        /*07e8*/ 	.word	0x0001a090


	//   ....[186]....
        /*07ec*/ 	.word	0x0001a1c0


	//   ....[187]....
        /*07f0*/ 	.word	0x0001a290


	//   ....[188]....
        /*07f4*/ 	.word	0x0001a300


	//   ....[189]....
        /*07f8*/ 	.word	0x0001a3d0


	//   ....[190]....
        /*07fc*/ 	.word	0x0001a430


	//   ....[191]....
        /*0800*/ 	.word	0x0001a500


	//   ....[192]....
        /*0804*/ 	.word	0x0001a560


	//   ....[193]....
        /*0808*/ 	.word	0x0001a630


	//   ....[194]....
        /*080c*/ 	.word	0x0001a690


	//   ....[195]....
        /*0810*/ 	.word	0x0001a760


	//   ....[196]....
        /*0814*/ 	.word	0x0001a7c0


	//   ....[197]....
        /*0818*/ 	.word	0x0001a8a0


	//   ....[198]....
        /*081c*/ 	.word	0x0001a990


	//   ....[199]....
        /*0820*/ 	.word	0x0001aa30


	//   ....[200]....
        /*0824*/ 	.word	0x0001aa90


	//   ....[201]....
        /*0828*/ 	.word	0x0001ab90


	//   ....[202]....
        /*082c*/ 	.word	0x0001abf0


	//   ....[203]....
        /*0830*/ 	.word	0x0001acf0


	//   ....[204]....
        /*0834*/ 	.word	0x0001ad50


	//   ....[205]....
        /*0838*/ 	.word	0x0001ae50


	//   ....[206]....
        /*083c*/ 	.word	0x0001aeb0


	//   ....[207]....
        /*0840*/ 	.word	0x0001afb0


	//   ....[208]....
        /*0844*/ 	.word	0x0001b010


	//   ....[209]....
        /*0848*/ 	.word	0x0001b0e0


	//   ....[210]....
        /*084c*/ 	.word	0x0001b220


	//   ....[211]....
        /*0850*/ 	.word	0x0001b2c0


	//   ....[212]....
        /*0854*/ 	.word	0x0001b3a0


	//   ....[213]....
        /*0858*/ 	.word	0x0001b470


	//   ....[214]....
        /*085c*/ 	.word	0x0001b4d0


	//   ....[215]....
        /*0860*/ 	.word	0x0001b5c0


	//   ....[216]....
        /*0864*/ 	.word	0x0001b620


	//   ....[217]....
        /*0868*/ 	.word	0x0001b710


	//   ....[218]....
        /*086c*/ 	.word	0x0001b770


	//   ....[219]....
        /*0870*/ 	.word	0x0001b860


	//   ....[220]....
        /*0874*/ 	.word	0x0001b8c0


	//   ....[221]....
        /*0878*/ 	.word	0x0001b9a0


	//   ....[222]....
        /*087c*/ 	.word	0x0001ba30


	//   ....[223]....
        /*0880*/ 	.word	0x0001bad0


	//   ....[224]....
        /*0884*/ 	.word	0x0001bc40


	//   ....[225]....
        /*0888*/ 	.word	0x0001bcb0


	//   ....[226]....
        /*088c*/ 	.word	0x0001bd30


	//   ....[227]....
        /*0890*/ 	.word	0x0001bda0


	//   ....[228]....
        /*0894*/ 	.word	0x0001be10


	//   ....[229]....
        /*0898*/ 	.word	0x0001be90


	//   ....[230]....
        /*089c*/ 	.word	0x0001bf10


	//   ....[231]....
        /*08a0*/ 	.word	0x0001bfa0


	//   ....[232]....
        /*08a4*/ 	.word	0x0001c010


	//   ....[233]....
        /*08a8*/ 	.word	0x0001c080


	//   ....[234]....
        /*08ac*/ 	.word	0x0001c0f0


	//   ....[235]....
        /*08b0*/ 	.word	0x0001c170


	//   ....[236]....
        /*08b4*/ 	.word	0x0001c1e0


	//   ....[237]....
        /*08b8*/ 	.word	0x0001c270


	//   ....[238]....
        /*08bc*/ 	.word	0x0001c2d0


	//   ....[239]....
        /*08c0*/ 	.word	0x0001c360


	//   ....[240]....
        /*08c4*/ 	.word	0x0001c490


	//----- nvinfo : EIATTR_REG_RECONFIG
	.align		4
.L_203:
        /*08c8*/ 	.byte	0x01, 0x54
	.zero		2


	//----- nvinfo : EIATTR_SYSCALL_OFFSETS
	.align		4
        /*08cc*/ 	.byte	0x04, 0x46
        /*08ce*/ 	.short	(.L_205 - .L_204)


	//   ....[0]....
.L_204:
        /*08d0*/ 	.word	0x00002160


	//   ....[1]....
        /*08d4*/ 	.word	0x000141b0


	//   ....[2]....
        /*08d8*/ 	.word	0x00014300


	//   ....[3]....
        /*08dc*/ 	.word	0x000143f0


	//   ....[4]....
        /*08e0*/ 	.word	0x00015260


	//----- nvinfo : EIATTR_MBARRIER_INSTR_OFFSETS
	.align		4
.L_205:
        /*08e4*/ 	.byte	0x04, 0x39
        /*08e6*/ 	.short	(.L_207 - .L_206)


	//   ....[0]....
.L_206:
        /*08e8*/ 	.word	0x00000180
        /*08ec*/ 	.word	0x000000ff
        /*08f0*/ 	.word	0x00030800
        /*08f4*/ 	.short	0x0100
        /*08f6*/ 	.byte	0x08
	.zero		1


	//   ....[1]....
        /*08f8*/ 	.word	0x00000190
        /*08fc*/ 	.word	0x000000ff
        /*0900*/ 	.word	0x00030820
        /*0904*/ 	.short	0x0100
        /*0906*/ 	.byte	0x08
	.zero		1


	//   ....[2]....
        /*0908*/ 	.word	0x00000280
        /*090c*/ 	.word	0x000000ff
        /*0910*/ 	.word	0x00030830
        /*0914*/ 	.short	0x0100
        /*0916*/ 	.byte	0x08
	.zero		1


	//   ....[3]....
        /*0918*/ 	.word	0x00000290
        /*091c*/ 	.word	0x000000ff
        /*0920*/ 	.word	0x00030840
        /*0924*/ 	.short	0x0100
        /*0926*/ 	.byte	0x08
	.zero		1


	//   ....[4]....
        /*0928*/ 	.word	0x000002a0
        /*092c*/ 	.word	0x000000ff
        /*0930*/ 	.word	0x00030838
        /*0934*/ 	.short	0x0100
        /*0936*/ 	.byte	0x08
	.zero		1


	//   ....[5]....
        /*0938*/ 	.word	0x000002b0
        /*093c*/ 	.word	0x000000ff
        /*0940*/ 	.word	0x00030848
        /*0944*/ 	.short	0x0100
        /*0946*/ 	.byte	0x08
	.zero		1


	//   ....[6]....
        /*0948*/ 	.word	0x000003e0
        /*094c*/ 	.word	0x000000ff
        /*0950*/ 	.word	0x00030850
        /*0954*/ 	.short	0x0100
        /*0956*/ 	.byte	0x08
	.zero		1


	//   ....[7]....
        /*0958*/ 	.word	0x000003f0
        /*095c*/ 	.word	0x000000ff
        /*0960*/ 	.word	0x00030860
        /*0964*/ 	.short	0x0100
        /*0966*/ 	.byte	0x08
	.zero		1


	//   ....[8]....
        /*0968*/ 	.word	0x00000400
        /*096c*/ 	.word	0x000000ff
        /*0970*/ 	.word	0x00030858
        /*0974*/ 	.short	0x0100
        /*0976*/ 	.byte	0x08
	.zero		1


	//   ....[9]....
        /*0978*/ 	.word	0x00000410
        /*097c*/ 	.word	0x000000ff
        /*0980*/ 	.word	0x00030868
        /*0984*/ 	.short	0x0100
        /*0986*/ 	.byte	0x08
	.zero		1


	//   ....[10]....
        /*0988*/ 	.word	0x00000500
        /*098c*/ 	.word	0x000000ff
        /*0990*/ 	.word	0x00030870
        /*0994*/ 	.short	0x0100
        /*0996*/ 	.byte	0x06
	.zero		1


	//   ....[11]....
        /*0998*/ 	.word	0x00000510
        /*099c*/ 	.word	0x000000ff
        /*09a0*/ 	.word	0x00030880
        /*09a4*/ 	.short	0x0100
        /*09a6*/ 	.byte	0x06
	.zero		1


	//   ....[12]....
        /*09a8*/ 	.word	0x00000520
        /*09ac*/ 	.word	0x000000ff
        /*09b0*/ 	.word	0x00030878
        /*09b4*/ 	.short	0x0100
        /*09b6*/ 	.byte	0x06
	.zero		1


	//   ....[13]....
        /*09b8*/ 	.word	0x00000530
        /*09bc*/ 	.word	0x000000ff
        /*09c0*/ 	.word	0x00030888
        /*09c4*/ 	.short	0x0100
        /*09c6*/ 	.byte	0x06
	.zero		1


	//   ....[14]....
        /*09c8*/ 	.word	0x00000660
        /*09cc*/ 	.word	0x000000ff
        /*09d0*/ 	.word	0x00030890
        /*09d4*/ 	.short	0x0100
        /*09d6*/ 	.byte	0x08
	.zero		1


	//   ....[15]....
        /*09d8*/ 	.word	0x00000670
        /*09dc*/ 	.word	0x000000ff
        /*09e0*/ 	.word	0x000308a0
        /*09e4*/ 	.short	0x0100
        /*09e6*/ 	.byte	0x08
	.zero		1


	//   ....[16]....
        /*09e8*/ 	.word	0x00000680
        /*09ec*/ 	.word	0x000000ff
        /*09f0*/ 	.word	0x00030898
        /*09f4*/ 	.short	0x0100
        /*09f6*/ 	.byte	0x08
	.zero		1


	//   ....[17]....
        /*09f8*/ 	.word	0x00000690
        /*09fc*/ 	.word	0x000000ff
        /*0a00*/ 	.word	0x000308a8
        /*0a04*/ 	.short	0x0100
        /*0a06*/ 	.byte	0x08
	.zero		1


	//   ....[18]....
        /*0a08*/ 	.word	0x000007d0
        /*0a0c*/ 	.word	0x000000ff
        /*0a10*/ 	.word	0x000308b0
        /*0a14*/ 	.short	0x0100
        /*0a16*/ 	.byte	0x08
	.zero		1


	//   ....[19]....
        /*0a18*/ 	.word	0x000007e0
        /*0a1c*/ 	.word	0x000000ff
        /*0a20*/ 	.word	0x000308c0
        /*0a24*/ 	.short	0x0100
        /*0a26*/ 	.byte	0x08
	.zero		1


	//   ....[20]....
        /*0a28*/ 	.word	0x000007f0
        /*0a2c*/ 	.word	0x000000ff
        /*0a30*/ 	.word	0x000308b8
        /*0a34*/ 	.short	0x0100
        /*0a36*/ 	.byte	0x08
	.zero		1


	//   ....[21]....
        /*0a38*/ 	.word	0x00000800
        /*0a3c*/ 	.word	0x000000ff
        /*0a40*/ 	.word	0x000308c8
        /*0a44*/ 	.short	0x0100
        /*0a46*/ 	.byte	0x08
	.zero		1


	//   ....[22]....
        /*0a48*/ 	.word	0x000021e0
        /*0a4c*/ 	.word	0x000000ff
        /*0a50*/ 	.word	0x00030800
        /*0a54*/ 	.short	0x010a
        /*0a56*/ 	.byte	0x3c
	.zero		1


	//   ....[23]....
        /*0a58*/ 	.word	0x00002290
        /*0a5c*/ 	.word	0x00000003
        /*0a60*/ 	.word	0x00030830
        /*0a64*/ 	.short	0x010a
        /*0a66*/ 	.byte	0x3f
	.zero		1


	//   ....[24]....
        /*0a68*/ 	.word	0x000022d0
        /*0a6c*/ 	.word	0x00000003
        /*0a70*/ 	.word	0x00030830
        /*0a74*/ 	.short	0x010a
        /*0a76*/ 	.byte	0x3f
	.zero		1


	//   ....[25]....
        /*0a78*/ 	.word	0x00002a40
        /*0a7c*/ 	.word	0x000000ff
        /*0a80*/ 	.word	0x00000000
        /*0a84*/ 	.short	0x0101
        /*0a86*/ 	.byte	0x04
	.zero		1


	//   ....[26]....
        /*0a88*/ 	.word	0x00005070
        /*0a8c*/ 	.word	0x000000ff
        /*0a90*/ 	.word	0x00030830
        /*0a94*/ 	.short	0x010a
        /*0a96*/ 	.byte	0x05
	.zero		1


	//   ....[27]....
        /*0a98*/ 	.word	0x000050b0
        /*0a9c*/ 	.word	0x000000ff
        /*0aa0*/ 	.word	0x00030830
        /*0aa4*/ 	.short	0x010a
        /*0aa6*/ 	.byte	0x05
	.zero		1


	//   ....[28]....
        /*0aa8*/ 	.word	0x00005b80
        /*0aac*/ 	.word	0x000000ff
        /*0ab0*/ 	.word	0x00030850
        /*0ab4*/ 	.short	0x010a
        /*0ab6*/ 	.byte	0x0a
	.zero		1


	//   ....[29]....
        /*0ab8*/ 	.word	0x00005bc0
        /*0abc*/ 	.word	0x000000ff
        /*0ac0*/ 	.word	0x00030850
        /*0ac4*/ 	.short	0x010a
        /*0ac6*/ 	.byte	0x0a
	.zero		1


	//   ....[30]....
        /*0ac8*/ 	.word	0x00005f80
        /*0acc*/ 	.word	0x000000ff
        /*0ad0*/ 	.word	0x00000000
        /*0ad4*/ 	.short	0x0101
        /*0ad6*/ 	.byte	0x05
	.zero		1


	//   ....[31]....
        /*0ad8*/ 	.word	0x00008000
        /*0adc*/ 	.word	0x000000ff
        /*0ae0*/ 	.word	0x00000000
        /*0ae4*/ 	.short	0x0101
        /*0ae6*/ 	.byte	0x0a
	.zero		1


	//   ....[32]....
        /*0ae8*/ 	.word	0x00008470
        /*0aec*/ 	.word	0x000000ff
        /*0af0*/ 	.word	0x00030830
        /*0af4*/ 	.short	0x010a
        /*0af6*/ 	.byte	0x05
	.zero		1


	//   ....[33]....
        /*0af8*/ 	.word	0x000084b0
        /*0afc*/ 	.word	0x000000ff
        /*0b00*/ 	.word	0x00030830
        /*0b04*/ 	.short	0x010a
        /*0b06*/ 	.byte	0x05
	.zero		1


	//   ....[34]....
        /*0b08*/ 	.word	0x00008f80
        /*0b0c*/ 	.word	0x000000ff
        /*0b10*/ 	.word	0x00030850
        /*0b14*/ 	.short	0x010a
        /*0b16*/ 	.byte	0x0a
	.zero		1


	//   ....[35]....
        /*0b18*/ 	.word	0x00008fc0
        /*0b1c*/ 	.word	0x000000ff
        /*0b20*/ 	.word	0x00030850
        /*0b24*/ 	.short	0x010a
        /*0b26*/ 	.byte	0x0a
	.zero		1


	//   ....[36]....
        /*0b28*/ 	.word	0x000093a0
        /*0b2c*/ 	.word	0x000000ff
        /*0b30*/ 	.word	0x00000000
        /*0b34*/ 	.short	0x0101
        /*0b36*/ 	.byte	0x05
	.zero		1


	//   ....[37]....
        /*0b38*/ 	.word	0x0000a110
        /*0b3c*/ 	.word	0x000000ff
        /*0b40*/ 	.word	0x00000000
        /*0b44*/ 	.short	0x0101
        /*0b46*/ 	.byte	0x0a
	.zero		1


	//   ....[38]....
        /*0b48*/ 	.word	0x0000a330
        /*0b4c*/ 	.word	0x000000ff
        /*0b50*/ 	.word	0x00030830
        /*0b54*/ 	.short	0x010a
        /*0b56*/ 	.byte	0x05
	.zero		1


	//   ....[39]....
        /*0b58*/ 	.word	0x0000a370
        /*0b5c*/ 	.word	0x000000ff
        /*0b60*/ 	.word	0x00030830
        /*0b64*/ 	.short	0x010a
        /*0b66*/ 	.byte	0x05
	.zero		1


	//   ....[40]....
        /*0b68*/ 	.word	0x0000ae40
        /*0b6c*/ 	.word	0x000000ff
        /*0b70*/ 	.word	0x00030850
        /*0b74*/ 	.short	0x010a
        /*0b76*/ 	.byte	0x0a
	.zero		1


	//   ....[41]....
        /*0b78*/ 	.word	0x0000ae80
        /*0b7c*/ 	.word	0x000000ff
        /*0b80*/ 	.word	0x00030850
        /*0b84*/ 	.short	0x010a
        /*0b86*/ 	.byte	0x0a
	.zero		1


	//   ....[42]....
        /*0b88*/ 	.word	0x0000b230
        /*0b8c*/ 	.word	0x000000ff
        /*0b90*/ 	.word	0x00000000
        /*0b94*/ 	.short	0x0101
        /*0b96*/ 	.byte	0x05
	.zero		1


	//   ....[43]....
        /*0b98*/ 	.word	0x0000d2c0
        /*0b9c*/ 	.word	0x000000ff
        /*0ba0*/ 	.word	0x00000000
        /*0ba4*/ 	.short	0x0101
        /*0ba6*/ 	.byte	0x0a
	.zero		1


	//   ....[44]....
        /*0ba8*/ 	.word	0x0000d9e0
        /*0bac*/ 	.word	0x000000ff
        /*0bb0*/ 	.word	0x00030850
        /*0bb4*/ 	.short	0x010a
        /*0bb6*/ 	.byte	0x05
	.zero		1


	//   ....[45]....
        /*0bb8*/ 	.word	0x0000da20
        /*0bbc*/ 	.word	0x000000ff
        /*0bc0*/ 	.word	0x00030850
        /*0bc4*/ 	.short	0x010a
        /*0bc6*/ 	.byte	0x05
	.zero		1


	//   ....[46]....
        /*0bc8*/ 	.word	0x0000e1c0
        /*0bcc*/ 	.word	0x000000ff
        /*0bd0*/ 	.word	0x00000000
        /*0bd4*/ 	.short	0x0101
        /*0bd6*/ 	.byte	0x04
	.zero		1


	//   ....[47]....
        /*0bd8*/ 	.word	0x0000fd40
        /*0bdc*/ 	.word	0x000000ff
        /*0be0*/ 	.word	0x00000000
        /*0be4*/ 	.short	0x0101
        /*0be6*/ 	.byte	0x08
	.zero		1


	//   ....[48]....
        /*0be8*/ 	.word	0x000103a0
        /*0bec*/ 	.word	0x000000ff
        /*0bf0*/ 	.word	0x00000000
        /*0bf4*/ 	.short	0x0101
        /*0bf6*/ 	.byte	0x08
	.zero		1


	//   ....[49]....
        /*0bf8*/ 	.word	0x00014960
        /*0bfc*/ 	.word	0x00000007
        /*0c00*/ 	.word	0x00030840
        /*0c04*/ 	.short	0x010a
        /*0c06*/ 	.byte	0x3f
	.zero		1


	//   ....[50]....
        /*0c08*/ 	.word	0x00014fe0
        /*0c0c*/ 	.word	0x00000007
        /*0c10*/ 	.word	0x00030830
        /*0c14*/ 	.short	0x0107
        /*0c16*/ 	.byte	0x3f
	.zero		1


	//   ....[51]....
        /*0c18*/ 	.word	0x00015090
        /*0c1c*/ 	.word	0x00000007
        /*0c20*/ 	.word	0x00030830
        /*0c24*/ 	.short	0x0101
        /*0c26*/ 	.byte	0x3f
	.zero		1


	//   ....[52]....
        /*0c28*/ 	.word	0x00015bc0
        /*0c2c*/ 	.word	0x00000011
        /*0c30*/ 	.word	0x00030800
        /*0c34*/ 	.short	0x0107
        /*0c36*/ 	.byte	0x3f
	.zero		1


	//   ....[53]....
        /*0c38*/ 	.word	0x00015ce0
        /*0c3c*/ 	.word	0x00000011
        /*0c40*/ 	.word	0x00030800
        /*0c44*/ 	.short	0x0101
        /*0c46*/ 	.byte	0x3f
	.zero		1


	//   ....[54]....
        /*0c48*/ 	.word	0x00015d00
        /*0c4c*/ 	.word	0x00000011
        /*0c50*/ 	.word	0x00030820
        /*0c54*/ 	.short	0x010a
        /*0c56*/ 	.byte	0x3f
	.zero		1


	//   ....[55]....
        /*0c58*/ 	.word	0x000160c0
        /*0c5c*/ 	.word	0x00000006
        /*0c60*/ 	.word	0x00030840
        /*0c64*/ 	.short	0x010a
        /*0c66*/ 	.byte	0x3f
	.zero		1


	//   ....[56]....
        /*0c68*/ 	.word	0x00016580
        /*0c6c*/ 	.word	0x00000006
        /*0c70*/ 	.word	0x00030830
        /*0c74*/ 	.short	0x0107
        /*0c76*/ 	.byte	0x3f
	.zero		1


	//   ....[57]....
        /*0c78*/ 	.word	0x00016630
        /*0c7c*/ 	.word	0x00000006
        /*0c80*/ 	.word	0x00030830
        /*0c84*/ 	.short	0x0101
        /*0c86*/ 	.byte	0x3f
	.zero		1


	//   ....[58]....
        /*0c88*/ 	.word	0x000166a0
        /*0c8c*/ 	.word	0x00000006
        /*0c90*/ 	.word	0x00030860
        /*0c94*/ 	.short	0x010a
        /*0c96*/ 	.byte	0x3f
	.zero		1


	//   ....[59]....
        /*0c98*/ 	.word	0x00016bf0
        /*0c9c*/ 	.word	0x00000006
        /*0ca0*/ 	.word	0x00030850
        /*0ca4*/ 	.short	0x0107
        /*0ca6*/ 	.byte	0x3f
	.zero		1


	//   ....[60]....
        /*0ca8*/ 	.word	0x00016d10
        /*0cac*/ 	.word	0x00000006
        /*0cb0*/ 	.word	0x00030850
        /*0cb4*/ 	.short	0x0101
        /*0cb6*/ 	.byte	0x3f
	.zero		1


	//   ....[61]....
        /*0cb8*/ 	.word	0x00016f20
        /*0cbc*/ 	.word	0x00000000
        /*0cc0*/ 	.word	0x00030860
        /*0cc4*/ 	.short	0x010a
        /*0cc6*/ 	.byte	0x3f
	.zero		1


	//   ....[62]....
        /*0cc8*/ 	.word	0x00017420
        /*0ccc*/ 	.word	0x00000000
        /*0cd0*/ 	.word	0x00030850
        /*0cd4*/ 	.short	0x0107
        /*0cd6*/ 	.byte	0x3f
	.zero		1


	//   ....[63]....
        /*0cd8*/ 	.word	0x000174d0
        /*0cdc*/ 	.word	0x00000000
        /*0ce0*/ 	.word	0x00030850
        /*0ce4*/ 	.short	0x0101
        /*0ce6*/ 	.byte	0x3f
	.zero		1


	//   ....[64]....
        /*0ce8*/ 	.word	0x00018620
        /*0cec*/ 	.word	0x00000004
        /*0cf0*/ 	.word	0x00030820
        /*0cf4*/ 	.short	0x010a
        /*0cf6*/ 	.byte	0x3f
	.zero		1


	//   ....[65]....
        /*0cf8*/ 	.word	0x000187c0
        /*0cfc*/ 	.word	0x00000005
        /*0d00*/ 	.word	0x00030840
        /*0d04*/ 	.short	0x010a
        /*0d06*/ 	.byte	0x3f
	.zero		1


	//   ....[66]....
        /*0d08*/ 	.word	0x00018860
        /*0d0c*/ 	.word	0x00000017
        /*0d10*/ 	.word	0x00030840
        /*0d14*/ 	.short	0x010a
        /*0d16*/ 	.byte	0x3f
	.zero		1


	//   ....[67]....
        /*0d18*/ 	.word	0x000188a0
        /*0d1c*/ 	.word	0x00000005
        /*0d20*/ 	.word	0x00030860
        /*0d24*/ 	.short	0x010a
        /*0d26*/ 	.byte	0x3f
	.zero		1


	//   ....[68]....
        /*0d28*/ 	.word	0x000188e0
        /*0d2c*/ 	.word	0x00000017
        /*0d30*/ 	.word	0x00030860
        /*0d34*/ 	.short	0x010a
        /*0d36*/ 	.byte	0x3f
	.zero		1


	//   ....[69]....
        /*0d38*/ 	.word	0x00018950
        /*0d3c*/ 	.word	0x00000003
        /*0d40*/ 	.word	0x00030800
        /*0d44*/ 	.short	0x010a
        /*0d46*/ 	.byte	0x3f
	.zero		1


	//   ....[70]....
        /*0d48*/ 	.word	0x000189a0
        /*0d4c*/ 	.word	0x00000003
        /*0d50*/ 	.word	0x00030830
        /*0d54*/ 	.short	0x010a
        /*0d56*/ 	.byte	0x3f
	.zero		1


	//   ....[71]....
        /*0d58*/ 	.word	0x00018a00
        /*0d5c*/ 	.word	0x00000004
        /*0d60*/ 	.word	0x00030830
        /*0d64*/ 	.short	0x010a
        /*0d66*/ 	.byte	0x3f
	.zero		1


	//   ....[72]....
        /*0d68*/ 	.word	0x00018a60
        /*0d6c*/ 	.word	0x00000002
        /*0d70*/ 	.word	0x00030850
        /*0d74*/ 	.short	0x010a
        /*0d76*/ 	.byte	0x3f
	.zero		1


	//   ....[73]....
        /*0d78*/ 	.word	0x00018ac0
        /*0d7c*/ 	.word	0x00000004
        /*0d80*/ 	.word	0x00030830
        /*0d84*/ 	.short	0x010a
        /*0d86*/ 	.byte	0x3f
	.zero		1


	//   ....[74]....
        /*0d88*/ 	.word	0x00018b20
        /*0d8c*/ 	.word	0x00000002
        /*0d90*/ 	.word	0x00030850
        /*0d94*/ 	.short	0x010a
        /*0d96*/ 	.byte	0x3f
	.zero		1


	//   ....[75]....
        /*0d98*/ 	.word	0x00018b80
        /*0d9c*/ 	.word	0x00000004
        /*0da0*/ 	.word	0x00030830
        /*0da4*/ 	.short	0x010a
        /*0da6*/ 	.byte	0x3f
	.zero		1


	//   ....[76]....
        /*0da8*/ 	.word	0x00018be0
        /*0dac*/ 	.word	0x00000002
        /*0db0*/ 	.word	0x00030850
        /*0db4*/ 	.short	0x010a
        /*0db6*/ 	.byte	0x3f
	.zero		1


	//   ....[77]....
        /*0db8*/ 	.word	0x00018c40
        /*0dbc*/ 	.word	0x00000007
        /*0dc0*/ 	.word	0x00030850
        /*0dc4*/ 	.short	0x010a
        /*0dc6*/ 	.byte	0x3f
	.zero		1


	//   ....[78]....
        /*0dc8*/ 	.word	0x00018d60
        /*0dcc*/ 	.word	0x00000007
        /*0dd0*/ 	.word	0x00030840
        /*0dd4*/ 	.short	0x010a
        /*0dd6*/ 	.byte	0x3f
	.zero		1


	//   ....[79]....
        /*0dd8*/ 	.word	0x0001a0c0
        /*0ddc*/ 	.word	0x00000011
        /*0de0*/ 	.word	0x00030820
        /*0de4*/ 	.short	0x010a
        /*0de6*/ 	.byte	0x3f
	.zero		1


	//   ....[80]....
        /*0de8*/ 	.word	0x0001a110
        /*0dec*/ 	.word	0x00000006
        /*0df0*/ 	.word	0x00030840
        /*0df4*/ 	.short	0x010a
        /*0df6*/ 	.byte	0x3f
	.zero		1


	//   ....[81]....
        /*0df8*/ 	.word	0x0001a8e0
        /*0dfc*/ 	.word	0x00000006
        /*0e00*/ 	.word	0x00030860
        /*0e04*/ 	.short	0x010a
        /*0e06*/ 	.byte	0x3f
	.zero		1


	//   ....[82]....
        /*0e08*/ 	.word	0x0001b170
        /*0e0c*/ 	.word	0x00000000
        /*0e10*/ 	.word	0x00030860
        /*0e14*/ 	.short	0x010a
        /*0e16*/ 	.byte	0x3f
	.zero		1


	//   ....[83]....
        /*0e18*/ 	.word	0x0001c3b0
        /*0e1c*/ 	.word	0x00000004
        /*0e20*/ 	.word	0x00030820
        /*0e24*/ 	.short	0x010a
        /*0e26*/ 	.byte	0x3f
	.zero		1


	//   ....[84]....
        /*0e28*/ 	.word	0x0001c550
        /*0e2c*/ 	.word	0x00000005
        /*0e30*/ 	.word	0x00030840
        /*0e34*/ 	.short	0x010a
        /*0e36*/ 	.byte	0x3f
	.zero		1


	//   ....[85]....
        /*0e38*/ 	.word	0x0001c5a0
        /*0e3c*/ 	.word	0x00000017
        /*0e40*/ 	.word	0x00030840
        /*0e44*/ 	.short	0x010a
        /*0e46*/ 	.byte	0x3f
	.zero		1


	//   ....[86]....
        /*0e48*/ 	.word	0x0001c5f0
        /*0e4c*/ 	.word	0x00000005
        /*0e50*/ 	.word	0x00030860
        /*0e54*/ 	.short	0x010a
        /*0e56*/ 	.byte	0x3f
	.zero		1


	//----- nvinfo : EIATTR_NUM_MBARRIERS
	.align		4
.L_207:
        /*0e58*/ 	.byte	0x03, 0x38
        /*0e5a*/ 	.short	0x0016


	//----- nvinfo : EIATTR_EXIT_INSTR_OFFSETS
	.align		4
        /*0e5c*/ 	.byte	0x04, 0x1c
        /*0e5e*/ 	.short	(.L_209 - .L_208)


	//   ....[0]....
.L_208:
        /*0e60*/ 	.word	0x00000990


	//   ....[1]....
        /*0e64*/ 	.word	0x00012330


	//   ....[2]....
        /*0e68*/ 	.word	0x00018930


	//----- nvinfo : EIATTR_MAX_THREADS
	.align		4
.L_209:
        /*0e6c*/ 	.byte	0x04, 0x05
        /*0e6e*/ 	.short	(.L_211 - .L_210)
.L_210:
        /*0e70*/ 	.word	0x00000180
        /*0e74*/ 	.word	0x00000001
        /*0e78*/ 	.word	0x00000001


	//----- nvinfo : EIATTR_CRS_STACK_SIZE
	.align		4
.L_211:
        /*0e7c*/ 	.byte	0x04, 0x1e
        /*0e7e*/ 	.short	(.L_213 - .L_212)
.L_212:
        /*0e80*/ 	.word	0x00000000


	//----- nvinfo : EIATTR_CBANK_PARAM_SIZE
	.align		4
.L_213:
        /*0e84*/ 	.byte	0x03, 0x19
        /*0e86*/ 	.short	0x0af0


	//----- nvinfo : EIATTR_PARAM_CBANK
	.align		4
        /*0e88*/ 	.byte	0x04, 0x0a
        /*0e8a*/ 	.short	(.L_215 - .L_214)
	.align		4
.L_214:
        /*0e8c*/ 	.word	index@(.nv.constant0._ZN7cutlass13device_kernelIN5flash11enable_sm90INS1_16FlashAttnFwdSm90INS1_25CollectiveMainloopFwdSm90ILi2EN4cute5tupleIJNS5_1CILi1EEES8_S8_EEENS6_IJNS7_ILi128EEENS7_ILi96EEENS7_ILi192EEEEEELi192ENS_10bfloat16_tEfNS_4arch4Sm90ELb0ELb1ELb0ELb1ELb1ELb0ELb0ELb1ELb1ELb1ELb1ELb0EEENS1_21CollectiveEpilogueFwdINS6_IJSA_SC_SB_EEES9_SE_SG_Li256ELb1ELb1ELb1ELb0EEENS1_36VarlenDynamicPersistentTileSchedulerILi128ELi96ELi256ELi128ELb1ELb1ELb1ELb1ELb0ELb1EEEEEEEEEvNT_6ParamsE)
        /*0e90*/ 	.short	0x0210
        /*0e92*/ 	.short	0x0af0


	//----- nvinfo : EIATTR_SW_WAR
	.align		4
.L_215:
        /*0e94*/ 	.byte	0x04, 0x36
        /*0e96*/ 	.short	(.L_217 - .L_216)
.L_216:
        /*0e98*/ 	.word	0x00000008
.L_217:


//--------------------- .nv.info._ZN7cutlass13device_kernelIN5flash11enable_sm90INS1_16FlashAttnFwdSm90INS1_25CollectiveMainloopFwdSm90ILi2EN4cute5tupleIJNS5_1CILi1EEES8_S8_EEENS6_IJNS7_ILi128EEENS7_ILi96EEENS7_ILi192EEEEEELi192ENS_10bfloat16_tEfNS_4arch4Sm90ELb0ELb1ELb0ELb1ELb1ELb1ELb0ELb1ELb1ELb1ELb1ELb0EEENS1_21CollectiveEpilogueFwdINS6_IJSA_SC_SB_EEES9_SE_SG_Li256ELb1ELb1ELb1ELb0EEENS1_36VarlenDynamicPersistentTileSchedulerILi128ELi96ELi256ELi128ELb1ELb1ELb1ELb1ELb0ELb1EEEEEEEEEvNT_6ParamsE --------------------------
	.section	.nv.info._ZN7cutlass13device_kernelIN5flash11enable_sm90INS1_16FlashAttnFwdSm90INS1_25CollectiveMainloopFwdSm90ILi2EN4cute5tupleIJNS5_1CILi1EEES8_S8_EEENS6_IJNS7_ILi128EEENS7_ILi96EEENS7_ILi192EEEEEELi192ENS_10bfloat16_tEfNS_4arch4Sm90ELb0ELb1ELb0ELb1ELb1ELb1ELb0ELb1ELb1ELb1ELb1ELb0EEENS1_21CollectiveEpilogueFwdINS6_IJSA_SC_SB_EEES9_SE_SG_Li256ELb1ELb1ELb1ELb0EEENS1_36VarlenDynamicPersistentTileSchedulerILi128ELi96ELi256ELi128ELb1ELb1ELb1ELb1ELb0ELb1EEEEEEEEEvNT_6ParamsE,"",@"SHT_CUDA_INFO"
	.sectionflags	@""
	.align	4


	//----- nvinfo : EIATTR_CUDA_API_VERSION
	.align		4
        /*0000*/ 	.byte	0x04, 0x37
        /*0002*/ 	.short	(.L_219 - .L_218)
.L_218:
        /*0004*/ 	.word	0x00000082


	//----- nvinfo : EIATTR_KPARAM_INFO
	.align		4
.L_219:
        /*0008*/ 	.byte	0x04, 0x17
        /*000a*/ 	.short	(.L_221 - .L_220)
.L_220:
        /*000c*/ 	.word	0x00000000
        /*0010*/ 	.short	0x0000
        /*0012*/ 	.short	0x0070
        /*0014*/ 	.byte	0x00, 0xf0, 0x01, 0x2a


	//----- nvinfo : EIATTR_SPARSE_MMA_MASK
	.align		4
.L_221:
        /*0018*/ 	.byte	0x03, 0x50
        /*001a*/ 	.short	0x0000


	//----- nvinfo : EIATTR_MAXREG_COUNT
	.align		4
        /*001c*/ 	.byte	0x03, 0x1b
        /*001e*/ 	.short	0x00a8


	//----- nvinfo : EIATTR_NUM_BARRIERS
	.align		4
        /*0020*/ 	.byte	0x02, 0x4c
        /*0022*/ 	.byte	0x10
	.zero		1


	//----- nvinfo : EIATTR_EXTERNS
	.align		4
        /*0024*/ 	.byte	0x04, 0x0f
        /*0026*/ 	.short	(.L_223 - .L_222)


	//   ....[0]....
	.align		4
.L_222:
        /*0028*/ 	.word	index@(__assertfail)


	//----- nvinfo : EIATTR_ANNOTATIONS
	.align		4
.L_223:
        /*002c*/ 	.byte	0x04, 0x55
        /*002e*/ 	.short	(.L_225 - .L_224)


	//   ....[0]....
.L_224:
        /* <DEDUP_REMOVED lines=64> */


	//----- nvinfo : EIATTR_MERCURY_ISA_VERSION
	.align		4
.L_225:
        /*0420*/ 	.byte	0x03, 0x5f
        /*0422*/ 	.short	0x0101


	//----- nvinfo : EIATTR_UNUSED_LOAD_BYTE_OFFSET
	.align		4
        /*0424*/ 	.byte	0x04, 0x44
        /*0426*/ 	.short	(.L_227 - .L_226)


	//   ....[0]....
.L_226:
        /*0428*/ 	.word	0x00000a50
        /*042c*/ 	.word	0x0000fff0


	//   ....[1]....
        /*0430*/ 	.word	0x00021590
        /*0434*/ 	.word	0x0000fff0


	//----- nvinfo : EIATTR_INT_WARP_WIDE_INSTR_OFFSETS
	.align		4
.L_227:
        /*0438*/ 	.byte	0x04, 0x31
        /*043a*/ 	.short	(.L_229 - .L_228)


	//   ....[0]....
.L_228:
        /*043c*/ 	.word	0x00000130


	//   ....[1]....
        /*0440*/ 	.word	0x00000170


	//   ....[2]....
        /*0444*/ 	.word	0x000001e0


	//   ....[3]....
        /*0448*/ 	.word	0x00028c30


	//   ....[4]....
        /*044c*/ 	.word	0x00028cc0


	//   ....[5]....
        /*0450*/ 	.word	0x0002bab0


	//   ....[6]....
        /*0454*/ 	.word	0x0002bb40


	//----- nvinfo : EIATTR_COOP_GROUP_MASK_REGIDS
	.align		4
.L_229:
        /*0458*/ 	.byte	0x04, 0x29
        /*045a*/ 	.short	(.L_231 - .L_230)


	//   ....[0]....
.L_230:
        /*045c*/ 	.word	0xffffffff


	//   ....[1]....
        /*0460*/ 	.word	0xffffffff


	//   ....[2]....
        /*0464*/ 	.word	0xffffffff


	//   ....[3]....
        /*0468*/ 	.word	0xffffffff


	//   ....[4]....
        /*046c*/ 	.word	0xffffffff


	//   ....[5]....
        /*0470*/ 	.word	0xffffffff


	//   ....[6]....
        /*0474*/ 	.word	0xffffffff


	//   ....[7]....
        /*0478*/ 	.word	0xffffffff


	//   ....[8]....
        /*047c*/ 	.word	0xffffffff


	//   ....[9]....
        /*0480*/ 	.word	0xffffffff


	//   ....[10]....
        /*0484*/ 	.word	0xffffffff


	//   ....[11]....
        /*0488*/ 	.word	0xffffffff


	//   ....[12]....
        /*048c*/ 	.word	0xffffffff


	//   ....[13]....
        /*0490*/ 	.word	0xffffffff


	//   ....[14]....
        /*0494*/ 	.word	0xffffffff


	//   ....[15]....
        /*0498*/ 	.word	0xffffffff


	//   ....[16]....
        /*049c*/ 	.word	0xffffffff


	//   ....[17]....
        /*04a0*/ 	.word	0xffffffff


	//   ....[18]....
        /*04a4*/ 	.word	0xffffffff


	//   ....[19]....
        /*04a8*/ 	.word	0xffffffff


	//   ....[20]....
        /*04ac*/ 	.word	0xffffffff


	//   ....[21]....
        /*04b0*/ 	.word	0xffffffff


	//   ....[22]....
        /*04b4*/ 	.word	0xffffffff


	//   ....[23]....
        /*04b8*/ 	.word	0xffffffff


	//   ....[24]....
        /*04bc*/ 	.word	0xffffffff


	//   ....[25]....
        /*04c0*/ 	.word	0xffffffff


	//   ....[26]....
        /*04c4*/ 	.word	0xffffffff


	//   ....[27]....
        /*04c8*/ 	.word	0xffffffff


	//   ....[28]....
        /*04cc*/ 	.word	0xffffffff


	//   ....[29]....
        /*04d0*/ 	.word	0xffffffff


	//   ....[30]....
        /*04d4*/ 	.word	0xffffffff


	//   ....[31]....
        /*04d8*/ 	.word	0xffffffff


	//   ....[32]....
        /*04dc*/ 	.word	0xffffffff


	//   ....[33]....
        /*04e0*/ 	.word	0xffffffff


	//   ....[34]....
        /*04e4*/ 	.word	0xffffffff


	//   ....[35]....
        /*04e8*/ 	.word	0xffffffff


	//   ....[36]....
        /*04ec*/ 	.word	0xffffffff


	//   ....[37]....
        /*04f0*/ 	.word	0xffffffff


	//   ....[38]....
        /*04f4*/ 	.word	0xffffffff


	//   ....[39]....
        /*04f8*/ 	.word	0xffffffff


	//   ....[40]....
        /*04fc*/ 	.word	0xffffffff


	//   ....[41]....
        /*0500*/ 	.word	0xffffffff


	//   ....[42]....
        /*0504*/ 	.word	0xffffffff


	//   ....[43]....
        /*0508*/ 	.word	0xffffffff


	//   ....[44]....
        /*050c*/ 	.word	0xffffffff


	//   ....[45]....
        /*0510*/ 	.word	0xffffffff


	//   ....[46]....
        /*0514*/ 	.word	0xffffffff


	//   ....[47]....
        /*0518*/ 	.word	0xffffffff


	//   ....[48]....
        /*051c*/ 	.word	0xffffffff


	//   ....[49]....
        /*0520*/ 	.word	0xffffffff


	//   ....[50]....
        /*0524*/ 	.word	0xffffffff


	//   ....[51]....
        /*0528*/ 	.word	0xffffffff


	//   ....[52]....
        /*052c*/ 	.word	0xffffffff


	//   ....[53]....
        /*0530*/ 	.word	0xffffffff


	//   ....[54]....
        /*0534*/ 	.word	0xffffffff


	//   ....[55]....
        /*0538*/ 	.word	0xffffffff


	//   ....[56]....
        /*053c*/ 	.word	0xffffffff


	//   ....[57]....
        /*0540*/ 	.word	0xffffffff


	//   ....[58]....
        /*0544*/ 	.word	0xffffffff


	//   ....[59]....
        /*0548*/ 	.word	0xffffffff


	//   ....[60]....
        /*054c*/ 	.word	0xffffffff


	//   ....[61]....
        /*0550*/ 	.word	0xffffffff


	//   ....[62]....
        /*0554*/ 	.word	0xffffffff


	//   ....[63]....
        /*0558*/ 	.word	0xffffffff


	//   ....[64]....
        /*055c*/ 	.word	0xffffffff


	//   ....[65]....
        /*0560*/ 	.word	0xffffffff


	//   ....[66]....
        /*0564*/ 	.word	0xffffffff


	//   ....[67]....
        /*0568*/ 	.word	0xffffffff


	//   ....[68]....
        /*056c*/ 	.word	0xffffffff


	//   ....[69]....
        /*0570*/ 	.word	0xffffffff


	//   ....[70]....
        /*0574*/ 	.word	0xffffffff


	//   ....[71]....
        /*0578*/ 	.word	0xffffffff


	//   ....[72]....
        /*057c*/ 	.word	0xffffffff


	//   ....[73]....
        /*0580*/ 	.word	0xffffffff


	//   ....[74]....
        /*0584*/ 	.word	0xffffffff


	//   ....[75]....
        /*0588*/ 	.word	0xffffffff


	//   ....[76]....
        /*058c*/ 	.word	0xffffffff


	//   ....[77]....
        /*0590*/ 	.word	0xffffffff


	//   ....[78]....
        /*0594*/ 	.word	0xffffffff


	//   ....[79]....
        /*0598*/ 	.word	0xffffffff


	//   ....[80]....
        /*059c*/ 	.word	0xffffffff


	//   ....[81]....
        /*05a0*/ 	.word	0xffffffff


	//   ....[82]....
        /*05a4*/ 	.word	0xffffffff


	//   ....[83]....
        /*05a8*/ 	.word	0xffffffff


	//   ....[84]....
        /*05ac*/ 	.word	0xffffffff


	//   ....[85]....
        /*05b0*/ 	.word	0xffffffff


	//   ....[86]....
        /*05b4*/ 	.word	0xffffffff


	//   ....[87]....
        /*05b8*/ 	.word	0xffffffff


	//   ....[88]....
        /*05bc*/ 	.word	0xffffffff


	//   ....[89]....
        /*05c0*/ 	.word	0xffffffff


	//   ....[90]....
        /*05c4*/ 	.word	0xffffffff


	//   ....[91]....
        /*05c8*/ 	.word	0xffffffff


	//   ....[92]....
        /*05cc*/ 	.word	0xffffffff


	//   ....[93]....
        /*05d0*/ 	.word	0xffffffff


	//   ....[94]....
        /*05d4*/ 	.word	0xffffffff


	//   ....[95]....
        /*05d8*/ 	.word	0xffffffff


	//   ....[96]....
        /*05dc*/ 	.word	0xffffffff


	//   ....[97]....
        /*05e0*/ 	.word	0xffffffff


	//   ....[98]....
        /*05e4*/ 	.word	0xffffffff


	//   ....[99]....
        /*05e8*/ 	.word	0xffffffff


	//   ....[100]....
        /*05ec*/ 	.word	0xffffffff


	//   ....[101]....
        /*05f0*/ 	.word	0xffffffff


	//   ....[102]....
        /*05f4*/ 	.word	0xffffffff


	//   ....[103]....
        /*05f8*/ 	.word	0xffffffff


	//   ....[104]....
        /*05fc*/ 	.word	0xffffffff


	//   ....[105]....
        /*0600*/ 	.word	0xffffffff


	//   ....[106]....
        /*0604*/ 	.word	0xffffffff


	//   ....[107]....
        /*0608*/ 	.word	0xffffffff


	//   ....[108]....
        /*060c*/ 	.word	0xffffffff


	//   ....[109]....
        /*0610*/ 	.word	0xffffffff


	//   ....[110]....
        /*0614*/ 	.word	0xffffffff


	//   ....[111]....
        /*0618*/ 	.word	0xffffffff


	//   ....[112]....
        /*061c*/ 	.word	0xffffffff


	//   ....[113]....
        /*0620*/ 	.word	0xffffffff


	//   ....[114]....
        /*0624*/ 	.word	0xffffffff


	//   ....[115]....
        /*0628*/ 	.word	0xffffffff


	//   ....[116]....
        /*062c*/ 	.word	0xffffffff


	//   ....[117]....
        /*0630*/ 	.word	0xffffffff


	//   ....[118]....
        /*0634*/ 	.word	0xffffffff


	//   ....[119]....
        /*0638*/ 	.word	0xffffffff


	//   ....[120]....
        /*063c*/ 	.word	0xffffffff


	//   ....[121]....
        /*0640*/ 	.word	0xffffffff


	//   ....[122]....
        /*0644*/ 	.word	0xffffffff


	//   ....[123]....
        /*0648*/ 	.word	0xffffffff


	//   ....[124]....
        /*064c*/ 	.word	0xffffffff


	//   ....[125]....
        /*0650*/ 	.word	0xffffffff


	//   ....[126]....
        /*0654*/ 	.word	0xffffffff


	//   ....[127]....
        /*0658*/ 	.word	0xffffffff


	//   ....[128]....
        /*065c*/ 	.word	0xffffffff


	//   ....[129]....
        /*0660*/ 	.word	0xffffffff


	//   ....[130]....
        /*0664*/ 	.word	0xffffffff


	//   ....[131]....
        /*0668*/ 	.word	0xffffffff


	//   ....[132]....
        /*066c*/ 	.word	0xffffffff


	//   ....[133]....
        /*0670*/ 	.word	0xffffffff


	//   ....[134]....
        /*0674*/ 	.word	0xffffffff


	//   ....[135]....
        /*0678*/ 	.word	0xffffffff


	//   ....[136]....
        /*067c*/ 	.word	0xffffffff


	//   ....[137]....
        /*0680*/ 	.word	0xffffffff


	//   ....[138]....
        /*0684*/ 	.word	0xffffffff


	//   ....[139]....
        /*0688*/ 	.word	0xffffffff


	//   ....[140]....
        /*068c*/ 	.word	0xffffffff


	//   ....[141]....
        /*0690*/ 	.word	0xffffffff


	//   ....[142]....
        /*0694*/ 	.word	0xffffffff


	//   ....[143]....
        /*0698*/ 	.word	0xffffffff


	//   ....[144]....
        /*069c*/ 	.word	0xffffffff


	//   ....[145]....
        /*06a0*/ 	.word	0xffffffff


	//   ....[146]....
        /*06a4*/ 	.word	0xffffffff


	//   ....[147]....
        /*06a8*/ 	.word	0xffffffff


	//   ....[148]....
        /*06ac*/ 	.word	0xffffffff


	//   ....[149]....
        /*06b0*/ 	.word	0xffffffff


	//   ....[150]....
        /*06b4*/ 	.word	0xffffffff


	//   ....[151]....
        /*06b8*/ 	.word	0xffffffff


	//   ....[152]....
        /*06bc*/ 	.word	0xffffffff


	//   ....[153]....
        /*06c0*/ 	.word	0xffffffff


	//   ....[154]....
        /*06c4*/ 	.word	0xffffffff


	//   ....[155]....
        /*06c8*/ 	.word	0xffffffff


	//   ....[156]....
        /*06cc*/ 	.word	0xffffffff


	//   ....[157]....
        /*06d0*/ 	.word	0xffffffff


	//   ....[158]....
        /*06d4*/ 	.word	0xffffffff


	//   ....[159]....
        /*06d8*/ 	.word	0xffffffff


	//   ....[160]....
        /*06dc*/ 	.word	0xffffffff


	//   ....[161]....
        /*06e0*/ 	.word	0xffffffff


	//   ....[162]....
        /*06e4*/ 	.word	0xffffffff


	//   ....[163]....
        /*06e8*/ 	.word	0xffffffff


	//   ....[164]....
        /*06ec*/ 	.word	0xffffffff


	//   ....[165]....
        /*06f0*/ 	.word	0xffffffff


	//   ....[166]....
        /*06f4*/ 	.word	0xffffffff


	//   ....[167]....
        /*06f8*/ 	.word	0xffffffff


	//   ....[168]....
        /*06fc*/ 	.word	0xffffffff


	//   ....[169]....
        /*0700*/ 	.word	0xffffffff


	//   ....[170]....
        /*0704*/ 	.word	0xffffffff


	//   ....[171]....
        /*0708*/ 	.word	0xffffffff


	//   ....[172]....
        /*070c*/ 	.word	0xffffffff


	//   ....[173]....
        /*0710*/ 	.word	0xffffffff


	//   ....[174]....
        /*0714*/ 	.word	0xffffffff


	//   ....[175]....
        /*0718*/ 	.word	0xffffffff


	//   ....[176]....
        /*071c*/ 	.word	0xffffffff


	//   ....[177]....
        /*0720*/ 	.word	0xffffffff


	//   ....[178]....
        /*0724*/ 	.word	0xffffffff


	//   ....[179]....
        /*0728*/ 	.word	0xffffffff


	//   ....[180]....
        /*072c*/ 	.word	0xffffffff


	//   ....[181]....
        /*0730*/ 	.word	0xffffffff


	//   ....[182]....
        /*0734*/ 	.word	0xffffffff


	//   ....[183]....
        /*0738*/ 	.word	0xffffffff


	//   ....[184]....
        /*073c*/ 	.word	0xffffffff


	//   ....[185]....
        /*0740*/ 	.word	0xffffffff


	//   ....[186]....
        /*0744*/ 	.word	0xffffffff


	//   ....[187]....
        /*0748*/ 	.word	0xffffffff


	//   ....[188]....
        /*074c*/ 	.word	0xffffffff


	//   ....[189]....
        /*0750*/ 	.word	0xffffffff


	//   ....[190]....
        /*0754*/ 	.word	0xffffffff


	//   ....[191]....
        /*0758*/ 	.word	0x0500000f


	//   ....[192]....
        /*075c*/ 	.word	0x0500000f


	//   ....[193]....
        /*0760*/ 	.word	0x0500000f


	//   ....[194]....
        /*0764*/ 	.word	0x0500000f


	//   ....[195]....
        /*0768*/ 	.word	0x0500000f


	//   ....[196]....
        /*076c*/ 	.word	0x0500000f


	//   ....[197]....
        /*0770*/ 	.word	0x0500000f


	//   ....[198]....
        /*0774*/ 	.word	0x0500000f


	//   ....[199]....
        /*0778*/ 	.word	0x0500000f


	//   ....[200]....
        /*077c*/ 	.word	0x0500000f


	//   ....[201]....
        /*0780*/ 	.word	0x0500000f


	//   ....[202]....
        /*0784*/ 	.word	0x0500000f


	//   ....[203]....
        /*0788*/ 	.word	0x0500000f


	//   ....[204]....
        /*078c*/ 	.word	0x0500000f


	//   ....[205]....
        /*0790*/ 	.word	0x0500000f


	//   ....[206]....
        /*0794*/ 	.word	0x0500000f


	//   ....[207]....
        /*0798*/ 	.word	0x0500000f


	//   ....[208]....
        /*079c*/ 	.word	0x0500000f


	//   ....[209]....
        /*07a0*/ 	.word	0x0500000f


	//   ....[210]....
        /*07a4*/ 	.word	0x0500000f


	//   ....[211]....
        /*07a8*/ 	.word	0x0500000f


	//   ....[212]....
        /*07ac*/ 	.word	0x0500000f


	//   ....[213]....
        /*07b0*/ 	.word	0x0500000f


	//   ....[214]....
        /*07b4*/ 	.word	0x0500000f


	//   ....[215]....
        /*07b8*/ 	.word	0x0500000f


	//   ....[216]....
        /*07bc*/ 	.word	0x0500000f


	//   ....[217]....
        /*07c0*/ 	.word	0x0500000f


	//   ....[218]....
        /*07c4*/ 	.word	0x0500000f


	//   ....[219]....
        /*07c8*/ 	.word	0x0500000f


	//   ....[220]....
        /*07cc*/ 	.word	0x0500000f


	//   ....[221]....
        /*07d0*/ 	.word	0x0500000f


	//   ....[222]....
        /*07d4*/ 	.word	0x0500000f


	//   ....[223]....
        /*07d8*/ 	.word	0x0500000f


	//   ....[224]....
        /*07dc*/ 	.word	0x0500000f


	//   ....[225]....
        /*07e0*/ 	.word	0x0500000f


	//   ....[226]....
        /*07e4*/ 	.word	0x0500000f


	//   ....[227]....
        /*07e8*/ 	.word	0x0500000f


	//   ....[228]....
        /*07ec*/ 	.word	0x0500000f


	//   ....[229]....
        /*07f0*/ 	.word	0x0500000f


	//   ....[230]....
        /*07f4*/ 	.word	0x0500000f


	//   ....[231]....
        /*07f8*/ 	.word	0x0500000f


	//   ....[232]....
        /*07fc*/ 	.word	0x0500000f


	//   ....[233]....
        /*0800*/ 	.word	0x0500000f


	//   ....[234]....
        /*0804*/ 	.word	0x0500000f


	//   ....[235]....
        /*0808*/ 	.word	0x0500000f


	//   ....[236]....
        /*080c*/ 	.word	0x0500000f


	//   ....[237]....
        /*0810*/ 	.word	0x0500000f


	//   ....[238]....
        /*0814*/ 	.word	0x0500000f


	//   ....[239]....
        /*0818*/ 	.word	0x0500000f


	//   ....[240]....
        /*081c*/ 	.word	0x0500000f


	//   ....[241]....
        /*0820*/ 	.word	0x0500000f


	//   ....[242]....
        /*0824*/ 	.word	0x0500000f


	//   ....[243]....
        /*0828*/ 	.word	0x0500000f


	//   ....[244]....
        /*082c*/ 	.word	0x0500000f


	//   ....[245]....
        /*0830*/ 	.word	0x0500000f


	//   ....[246]....
        /*0834*/ 	.word	0x0500000f


	//   ....[247]....
        /*0838*/ 	.word	0x0500000f


	//   ....[248]....
        /*083c*/ 	.word	0x0500000f


	//   ....[249]....
        /*0840*/ 	.word	0x0500000f


	//   ....[250]....
        /*0844*/ 	.word	0x0500000f


	//   ....[251]....
        /*0848*/ 	.word	0x0500000f


	//   ....[252]....
        /*084c*/ 	.word	0x0500000f


	//   ....[253]....
        /*0850*/ 	.word	0x0500000f


	//   ....[254]....
        /*0854*/ 	.word	0x0500000f


	//   ....[255]....
        /*0858*/ 	.word	0x0500000f


	//   ....[0]....
        /*085c*/ 	.word	0x0500000f


	//   ....[1]....
        /*0860*/ 	.word	0x0500000f


	//   ....[2]....
        /*0864*/ 	.word	0x0500000f


	//   ....[3]....
        /*0868*/ 	.word	0x0500000f


	//   ....[4]....
        /*086c*/ 	.word	0x0500000f


	//   ....[5]....
        /*0870*/ 	.word	0x0500000f


	//   ....[6]....
        /*0874*/ 	.word	0x0500000f


	//   ....[7]....
        /*0878*/ 	.word	0x0500000f


	//   ....[8]....
        /*087c*/ 	.word	0x0500000f


	//   ....[9]....
        /*0880*/ 	.word	0x0500000f


	//   ....[10]....
        /*0884*/ 	.word	0x0500000f


	//   ....[11]....
        /*0888*/ 	.word	0x0500000f


	//   ....[12]....
        /*088c*/ 	.word	0x0500000f


	//   ....[13]....
        /*0890*/ 	.word	0x0500000f


	//   ....[14]....
        /*0894*/ 	.word	0x0500000f


	//   ....[15]....
        /*0898*/ 	.word	0x0500000f


	//   ....[16]....
        /*089c*/ 	.word	0x0500000f


	//   ....[17]....
        /*08a0*/ 	.word	0x0500000f


	//   ....[18]....
        /*08a4*/ 	.word	0x0500000f


	//   ....[19]....
        /*08a8*/ 	.word	0x0500000f


	//   ....[20]....
        /*08ac*/ 	.word	0x0500000f


	//   ....[21]....
        /*08b0*/ 	.word	0x0500000f


	//   ....[22]....
        /*08b4*/ 	.word	0x0500000f


	//   ....[23]....
        /*08b8*/ 	.word	0x0500000f


	//   ....[24]....
        /*08bc*/ 	.word	0x0500000f


	//   ....[25]....
        /*08c0*/ 	.word	0x0500000f


	//   ....[26]....
        /*08c4*/ 	.word	0x0500000f


	//   ....[27]....
        /*08c8*/ 	.word	0x0500000f


	//   ....[28]....
        /*08cc*/ 	.word	0x0500000f


	//   ....[29]....
        /*08d0*/ 	.word	0x0500000f


	//   ....[30]....
        /*08d4*/ 	.word	0x0500000f


	//   ....[31]....
        /*08d8*/ 	.word	0x0500000f


	//   ....[32]....
        /*08dc*/ 	.word	0x0500000f


	//   ....[33]....
        /*08e0*/ 	.word	0x0500000f


	//   ....[34]....
        /*08e4*/ 	.word	0x0500000f


	//   ....[35]....
        /*08e8*/ 	.word	0x0500000f


	//   ....[36]....
        /*08ec*/ 	.word	0x0500000f


	//   ....[37]....
        /*08f0*/ 	.word	0x0500000f


	//   ....[38]....
        /*08f4*/ 	.word	0x0500000f


	//   ....[39]....
        /*08f8*/ 	.word	0x0500000f


	//   ....[40]....
        /*08fc*/ 	.word	0x0500000f


	//   ....[41]....
        /*0900*/ 	.word	0x0500000f


	//   ....[42]....
        /*0904*/ 	.word	0x0500000f


	//   ....[43]....
        /*0908*/ 	.word	0x0500000f


	//   ....[44]....
        /*090c*/ 	.word	0x0500000f


	//   ....[45]....
        /*0910*/ 	.word	0x0500000f


	//   ....[46]....
        /*0914*/ 	.word	0x0500000f


	//   ....[47]....
        /*0918*/ 	.word	0x0500000f


	//----- nvinfo : EIATTR_COOP_GROUP_INSTR_OFFSETS
	.align		4
.L_231:
        /*091c*/ 	.byte	0x04, 0x28
        /*091e*/ 	.short	(.L_233 - .L_232)


	//   ....[0]....
.L_232:
        /*0920*/ 	.word	0x00000060


	//   ....[1]....
        /*0924*/ 	.word	0x00000140


	//   ....[2]....
        /*0928*/ 	.word	0x00000190


	//   ....[3]....
        /*092c*/ 	.word	0x000003c0


	//   ....[4]....
        /*0930*/ 	.word	0x00000520


	//   ....[5]....
        /*0934*/ 	.word	0x00000640


	//   ....[6]....
        /*0938*/ 	.word	0x000007a0


	//   ....[7]....
        /*093c*/ 	.word	0x00003e40


	//   ....[8]....
        /*0940*/ 	.word	0x00003e50


	//   ....[9]....
        /*0944*/ 	.word	0x000054f0


	//   ....[10]....
        /*0948*/ 	.word	0x00005500


	//   ....[11]....
        /*094c*/ 	.word	0x000076c0


	//   ....[12]....
        /*0950*/ 	.word	0x000076d0


	//   ....[13]....
        /*0954*/ 	.word	0x00008f20


	//   ....[14]....
        /*0958*/ 	.word	0x00008f30


	//   ....[15]....
        /*095c*/ 	.word	0x0000a970


	//   ....[16]....
        /*0960*/ 	.word	0x0000a980


	//   ....[17]....
        /*0964*/ 	.word	0x0000ac10


	//   ....[18]....
        /*0968*/ 	.word	0x0000ac20


	//   ....[19]....
        /*096c*/ 	.word	0x0000b110


	//   ....[20]....
        /*0970*/ 	.word	0x0000b130


	//   ....[21]....
        /*0974*/ 	.word	0x0000b380


	//   ....[22]....
        /*0978*/ 	.word	0x0000b3a0


	//   ....[23]....
        /*097c*/ 	.word	0x0000c1e0


	//   ....[24]....
        /*0980*/ 	.word	0x0000c900


	//   ....[25]....
        /*0984*/ 	.word	0x0000c910


	//   ....[26]....
        /*0988*/ 	.word	0x0000c920


	//   ....[27]....
        /*098c*/ 	.word	0x0000c930


	//   ....[28]....
        /*0990*/ 	.word	0x0000d1f0


	//   ....[29]....
        /*0994*/ 	.word	0x0000d200


	//   ....[30]....
        /*0998*/ 	.word	0x0000d210


	//   ....[31]....
        /*099c*/ 	.word	0x0000d220


	//   ....[32]....
        /*09a0*/ 	.word	0x00010420


	//   ....[33]....
        /*09a4*/ 	.word	0x00010430


	//   ....[34]....
        /*09a8*/ 	.word	0x00010440


	//   ....[35]....
        /*09ac*/ 	.word	0x00010450


	//   ....[36]....
        /*09b0*/ 	.word	0x00010af0


	//   ....[37]....
        /*09b4*/ 	.word	0x00010b00


	//   ....[38]....
        /*09b8*/ 	.word	0x00010b10


	//   ....[39]....
        /*09bc*/ 	.word	0x00010b20


	//   ....[40]....
        /*09c0*/ 	.word	0x00014920


	//   ....[41]....
        /*09c4*/ 	.word	0x00014b60


	//   ....[42]....
        /*09c8*/ 	.word	0x00015870


	//   ....[43]....
        /*09cc*/ 	.word	0x00015980


	//   ....[44]....
        /*09d0*/ 	.word	0x00015ee0


	//   ....[45]....
        /*09d4*/ 	.word	0x00015f70


	//   ....[46]....
        /*09d8*/ 	.word	0x000182a0


	//   ....[47]....
        /*09dc*/ 	.word	0x00018480


	//   ....[48]....
        /*09e0*/ 	.word	0x000193d0


	//   ....[49]....
        /*09e4*/ 	.word	0x00019500


	//   ....[50]....
        /*09e8*/ 	.word	0x00019af0


	//   ....[51]....
        /*09ec*/ 	.word	0x00019b50


	//   ....[52]....
        /*09f0*/ 	.word	0x0001bda0


	//   ....[53]....
        /*09f4*/ 	.word	0x0001bdd0


	//   ....[54]....
        /*09f8*/ 	.word	0x0001bf70


	//   ....[55]....
        /*09fc*/ 	.word	0x0001bfa0


	//   ....[56]....
        /*0a00*/ 	.word	0x0001e0d0


	//   ....[57]....
        /*0a04*/ 	.word	0x0001e280


	//   ....[58]....
        /*0a08*/ 	.word	0x0001f1a0


	//   ....[59]....
        /*0a0c*/ 	.word	0x0001f2c0


	//   ....[60]....
        /*0a10*/ 	.word	0x0001f930


	//   ....[61]....
        /*0a14*/ 	.word	0x0001f990


	//   ....[62]....
        /*0a18*/ 	.word	0x00020a60


	//   ....[63]....
        /*0a1c*/ 	.word	0x00020c80


	//   ....[64]....
        /*0a20*/ 	.word	0x00020cf0


	//   ....[65]....
        /*0a24*/ 	.word	0x00020d00


	//   ....[66]....
        /*0a28*/ 	.word	0x00022360


	//   ....[67]....
        /*0a2c*/ 	.word	0x00022370


	//   ....[68]....
        /*0a30*/ 	.word	0x00022380


	//   ....[69]....
        /*0a34*/ 	.word	0x00022390


	//   ....[70]....
        /*0a38*/ 	.word	0x00022c80


	//   ....[71]....
        /*0a3c*/ 	.word	0x00022ca0


	//   ....[72]....
        /*0a40*/ 	.word	0x00022de0


	//   ....[73]....
        /*0a44*/ 	.word	0x00022e00


	//   ....[74]....
        /*0a48*/ 	.word	0x00022f00


	//   ....[75]....
        /*0a4c*/ 	.word	0x00022f20


	//   ....[76]....
        /*0a50*/ 	.word	0x00023030


	//   ....[77]....
        /*0a54*/ 	.word	0x00023050


	//   ....[78]....
        /*0a58*/ 	.word	0x000234b0


	//   ....[79]....
        /*0a5c*/ 	.word	0x000234f0


	//   ....[80]....
        /*0a60*/ 	.word	0x00023ea0


	//   ....[81]....
        /*0a64*/ 	.word	0x00023eb0


	//   ....[82]....
        /*0a68*/ 	.word	0x00024e50


	//   ....[83]....
        /*0a6c*/ 	.word	0x00024e70


	//   ....[84]....
        /*0a70*/ 	.word	0x00024f70


	//   ....[85]....
        /*0a74*/ 	.word	0x00024f90


	//   ....[86]....
        /*0a78*/ 	.word	0x00025090


	//   ....[87]....
        /*0a7c*/ 	.word	0x000250b0


	//   ....[88]....
        /*0a80*/ 	.word	0x000251c0


	//   ....[89]....
        /*0a84*/ 	.word	0x000251e0


	//   ....[90]....
        /*0a88*/ 	.word	0x00025370


	//   ....[91]....
        /*0a8c*/ 	.word	0x00025560


	//   ....[92]....
        /*0a90*/ 	.word	0x00025590


	//   ....[93]....
        /*0a94*/ 	.word	0x000255c0


	//   ....[94]....
        /*0a98*/ 	.word	0x000255f0


	//   ....[95]....
        /*0a9c*/ 	.word	0x00025620


	//   ....[96]....
        /*0aa0*/ 	.word	0x00025650


	//   ....[97]....
        /*0aa4*/ 	.word	0x000257e0


	//   ....[98]....
        /*0aa8*/ 	.word	0x00025810


	//   ....[99]....
        /*0aac*/ 	.word	0x00025840


	//   ....[100]....
        /*0ab0*/ 	.word	0x00025870


	//   ....[101]....
        /*0ab4*/ 	.word	0x000258a0


	//   ....[102]....
        /*0ab8*/ 	.word	0x000258d0


	//   ....[103]....
        /*0abc*/ 	.word	0x00025960


	//   ....[104]....
        /*0ac0*/ 	.word	0x00025990


	//   ....[105]....
        /*0ac4*/ 	.word	0x000259a0


	//   ....[106]....
        /*0ac8*/ 	.word	0x000259e0


	//   ....[107]....
        /*0acc*/ 	.word	0x00027170


	//   ....[108]....
        /*0ad0*/ 	.word	0x000297c0


	//   ....[109]....
        /*0ad4*/ 	.word	0x000297e0


	//   ....[110]....
        /*0ad8*/ 	.word	0x00029890


	//   ....[111]....
        /*0adc*/ 	.word	0x000298b0


	//   ....[112]....
        /*0ae0*/ 	.word	0x00029950


	//   ....[113]....
        /*0ae4*/ 	.word	0x00029970


	//   ....[114]....
        /*0ae8*/ 	.word	0x00029a10


	//   ....[115]....
        /*0aec*/ 	.word	0x00029a30


	//   ....[116]....
        /*0af0*/ 	.word	0x00029ad0


	//   ....[117]....
        /*0af4*/ 	.word	0x00029af0


	//   ....[118]....
        /*0af8*/ 	.word	0x00029b00


	//   ....[119]....
        /*0afc*/ 	.word	0x00029b90


	//   ....[120]....
        /*0b00*/ 	.word	0x0002a2c0


	//   ....[121]....
        /*0b04*/ 	.word	0x0002a2f0


	//   ....[122]....
        /*0b08*/ 	.word	0x0002a350


	//   ....[123]....
        /*0b0c*/ 	.word	0x0002a3b0


	//   ....[124]....
        /*0b10*/ 	.word	0x0002a400


	//   ....[125]....
        /*0b14*/ 	.word	0x0002a460


	//   ....[126]....
        /*0b18*/ 	.word	0x0002a4b0


	//   ....[127]....
        /*0b1c*/ 	.word	0x0002a510


	//   ....[128]....
        /*0b20*/ 	.word	0x0002a560


	//   ....[129]....
        /*0b24*/ 	.word	0x0002a5c0


	//   ....[130]....
        /*0b28*/ 	.word	0x0002a610


	//   ....[131]....
        /*0b2c*/ 	.word	0x0002a670


	//   ....[132]....
        /*0b30*/ 	.word	0x0002a6c0


	//   ....[133]....
        /*0b34*/ 	.word	0x0002a710


	//   ....[134]....
        /*0b38*/ 	.word	0x0002a730


	//   ....[135]....
        /*0b3c*/ 	.word	0x0002a770


	//   ....[136]....
        /*0b40*/ 	.word	0x0002af10


	//   ....[137]....
        /*0b44*/ 	.word	0x0002af50


	//   ....[138]....
        /*0b48*/ 	.word	0x0002af60


	//   ....[139]....
        /*0b4c*/ 	.word	0x0002afc0


	//   ....[140]....
        /*0b50*/ 	.word	0x0002afd0


	//   ....[141]....
        /*0b54*/ 	.word	0x0002b030


	//   ....[142]....
        /*0b58*/ 	.word	0x0002b060


	//   ....[143]....
        /*0b5c*/ 	.word	0x0002b0a0


	//   ....[144]....
        /*0b60*/ 	.word	0x0002b0d0


	//   ....[145]....
        /*0b64*/ 	.word	0x0002b110


	//   ....[146]....
        /*0b68*/ 	.word	0x0002b140


	//   ....[147]....
        /*0b6c*/ 	.word	0x0002b180


	//   ....[148]....
        /*0b70*/ 	.word	0x0002b400


	//   ....[149]....
        /*0b74*/ 	.word	0x0002b420


	//   ....[150]....
        /*0b78*/ 	.word	0x0002b430


	//   ....[151]....
        /*0b7c*/ 	.word	0x0002b4c0


	//   ....[152]....
        /*0b80*/ 	.word	0x0002b4d0


	//   ....[153]....
        /*0b84*/ 	.word	0x0002b560


	//   ....[154]....
        /*0b88*/ 	.word	0x0002b570


	//   ....[155]....
        /*0b8c*/ 	.word	0x0002b600


	//   ....[156]....
        /*0b90*/ 	.word	0x0002b610


	//   ....[157]....
        /*0b94*/ 	.word	0x0002b6a0


	//   ....[158]....
        /*0b98*/ 	.word	0x0002b6b0


	//   ....[159]....
        /*0b9c*/ 	.word	0x0002b6c0


	//   ....[160]....
        /*0ba0*/ 	.word	0x0002bc90


	//   ....[161]....
        /*0ba4*/ 	.word	0x0002bcd0


	//   ....[162]....
        /*0ba8*/ 	.word	0x0002bd10


	//   ....[163]....
        /*0bac*/ 	.word	0x0002bd40


	//   ....[164]....
        /*0bb0*/ 	.word	0x0002bdd0


	//   ....[165]....
        /*0bb4*/ 	.word	0x0002be00


	//   ....[166]....
        /*0bb8*/ 	.word	0x0002be70


	//   ....[167]....
        /*0bbc*/ 	.word	0x0002bea0


	//   ....[168]....
        /*0bc0*/ 	.word	0x0002bf10


	//   ....[169]....
        /*0bc4*/ 	.word	0x0002bf40


	//   ....[170]....
        /*0bc8*/ 	.word	0x0002bf70


	//   ....[171]....
        /*0bcc*/ 	.word	0x0002bfc0


	//   ....[172]....
        /*0bd0*/ 	.word	0x0002c3e0


	//   ....[173]....
        /*0bd4*/ 	.word	0x0002c410


	//   ....[174]....
        /*0bd8*/ 	.word	0x0002c470


	//   ....[175]....
        /*0bdc*/ 	.word	0x0002c4a0


	//   ....[176]....
        /*0be0*/ 	.word	0x0002c4d0


	//   ....[177]....
        /*0be4*/ 	.word	0x0002c500


	//   ....[178]....
        /*0be8*/ 	.word	0x0002c530


	//   ....[179]....
        /*0bec*/ 	.word	0x0002c560


	//   ....[180]....
        /*0bf0*/ 	.word	0x0002c700


	//   ....[181]....
        /*0bf4*/ 	.word	0x0002c730


	//   ....[182]....
        /*0bf8*/ 	.word	0x0002c760


	//   ....[183]....
        /*0bfc*/ 	.word	0x0002c790


	//   ....[184]....
        /*0c00*/ 	.word	0x0002c7c0


	//   ....[185]....
        /*0c04*/ 	.word	0x0002c7f0


	//   ....[186]....
        /*0c08*/ 	.word	0x0002c8b0


	//   ....[187]....
        /*0c0c*/ 	.word	0x0002c8d0


	//   ....[188]....
        /*0c10*/ 	.word	0x0002c8f0


	//   ....[189]....
        /*0c14*/ 	.word	0x0002c950


	//   ....[190]....
        /*0c18*/ 	.word	0x0002d370


	//   ....[191]....
        /*0c1c*/ 	.word	0x0002d6b0


	//   ....[192]....
        /*0c20*/ 	.word	0x0002d740


	//   ....[193]....
        /*0c24*/ 	.word	0x0002d7e0


	//   ....[194]....
        /*0c28*/ 	.word	0x0002d870


	//   ....[195]....
        /*0c2c*/ 	.word	0x0002d960


	//   ....[196]....
        /*0c30*/ 	.word	0x0002d9f0


	//   ....[197]....
        /*0c34*/ 	.word	0x0002da90


	//   ....[198]....
        /*0c38*/ 	.word	0x0002db20


	//   ....[199]....
        /*0c3c*/ 	.word	0x0002dc10


	//   ....[200]....
        /*0c40*/ 	.word	0x0002dca0


	//   ....[201]....
        /*0c44*/ 	.word	0x0002dd40


	//   ....[202]....
        /*0c48*/ 	.word	0x0002ddd0


	//   ....[203]....
        /*0c4c*/ 	.word	0x0002dec0


	//   ....[204]....
        /*0c50*/ 	.word	0x0002df50


	//   ....[205]....
        /*0c54*/ 	.word	0x0002dfa0


	//   ....[206]....
        /*0c58*/ 	.word	0x0002dff0


	//   ....[207]....
        /*0c5c*/ 	.word	0x0002e090


	//   ....[208]....
        /*0c60*/ 	.word	0x0002e120


	//   ....[209]....
        /*0c64*/ 	.word	0x0002e170


	//   ....[210]....
        /*0c68*/ 	.word	0x0002e1c0


	//   ....[211]....
        /*0c6c*/ 	.word	0x0002e2b0


	//   ....[212]....
        /*0c70*/ 	.word	0x0002e340


	//   ....[213]....
        /*0c74*/ 	.word	0x0002e390


	//   ....[214]....
        /*0c78*/ 	.word	0x0002e3e0


	//   ....[215]....
        /*0c7c*/ 	.word	0x0002e480


	//   ....[216]....
        /*0c80*/ 	.word	0x0002e510


	//   ....[217]....
        /*0c84*/ 	.word	0x0002e560


	//   ....[218]....
        /*0c88*/ 	.word	0x0002e5b0


	//   ....[219]....
        /*0c8c*/ 	.word	0x0002e950


	//   ....[220]....
        /*0c90*/ 	.word	0x0002ec30


	//   ....[221]....
        /*0c94*/ 	.word	0x0002ed20


	//   ....[222]....
        /*0c98*/ 	.word	0x0002edc0


	//   ....[223]....
        /*0c9c*/ 	.word	0x0002ee20


	//   ....[224]....
        /*0ca0*/ 	.word	0x0002ef30


	//   ....[225]....
        /*0ca4*/ 	.word	0x0002efa0


	//   ....[226]....
        /*0ca8*/ 	.word	0x0002f0b0


	//   ....[227]....
        /*0cac*/ 	.word	0x0002f120


	//   ....[228]....
        /*0cb0*/ 	.word	0x0002f230


	//   ....[229]....
        /*0cb4*/ 	.word	0x0002f2a0


	//   ....[230]....
        /*0cb8*/ 	.word	0x0002f3b0


	//   ....[231]....
        /*0cbc*/ 	.word	0x0002f420


	//   ....[232]....
        /*0cc0*/ 	.word	0x0002f4c0


	//   ....[233]....
        /*0cc4*/ 	.word	0x0002f5d0


	//   ....[234]....
        /*0cc8*/ 	.word	0x0002f640


	//   ....[235]....
        /*0ccc*/ 	.word	0x0002f6c0


	//   ....[236]....
        /*0cd0*/ 	.word	0x0002f790


	//   ....[237]....
        /*0cd4*/ 	.word	0x0002f810


	//   ....[238]....
        /*0cd8*/ 	.word	0x0002f8f0


	//   ....[239]....
        /*0cdc*/ 	.word	0x0002f970


	//   ....[240]....
        /*0ce0*/ 	.word	0x0002fa50


	//   ....[241]....
        /*0ce4*/ 	.word	0x0002fad0


	//   ....[242]....
        /*0ce8*/ 	.word	0x0002fbb0


	//   ....[243]....
        /*0cec*/ 	.word	0x0002fc30


	//   ....[244]....
        /*0cf0*/ 	.word	0x0002fd10


	//   ....[245]....
        /*0cf4*/ 	.word	0x0002fd90


	//   ....[246]....
        /*0cf8*/ 	.word	0x0002fe60


	//   ....[247]....
        /*0cfc*/ 	.word	0x0002fee0


	//   ....[248]....
        /*0d00*/ 	.word	0x0002ffa0


	//   ....[249]....
        /*0d04*/ 	.word	0x000300d0


	//   ....[250]....
        /*0d08*/ 	.word	0x000301a0


	//   ....[251]....
        /*0d0c*/ 	.word	0x00030210


	//   ....[252]....
        /*0d10*/ 	.word	0x000302e0


	//   ....[253]....
        /*0d14*/ 	.word	0x00030340


	//   ....[254]....
        /*0d18*/ 	.word	0x00030410


	//   ....[255]....
        /*0d1c*/ 	.word	0x00030470


	//   ....[0]....
        /*0d20*/ 	.word	0x00030540


	//   ....[1]....
        /*0d24*/ 	.word	0x000305a0


	//   ....[2]....
        /*0d28*/ 	.word	0x00030670


	//   ....[3]....
        /*0d2c*/ 	.word	0x000306d0


	//   ....[4]....
        /*0d30*/ 	.word	0x000307b0


	//   ....[5]....
        /*0d34*/ 	.word	0x000308a0


	//   ....[6]....
        /*0d38*/ 	.word	0x00030940


	//   ....[7]....
        /*0d3c*/ 	.word	0x000309a0


	//   ....[8]....
        /*0d40*/ 	.word	0x00030aa0


	//   ....[9]....
        /*0d44*/ 	.word	0x00030b00


	//   ....[10]....
        /*0d48*/ 	.word	0x00030c00


	//   ....[11]....
        /*0d4c*/ 	.word	0x00030c60


	//   ....[12]....
        /*0d50*/ 	.word	0x00030d60


	//   ....[13]....
        /*0d54*/ 	.word	0x00030dc0


	//   ....[14]....
        /*0d58*/ 	.word	0x00030ec0


	//   ....[15]....
        /*0d5c*/ 	.word	0x00030f20


	//   ....[16]....
        /*0d60*/ 	.word	0x00030ff0


	//   ....[17]....
        /*0d64*/ 	.word	0x00031130


	//   ....[18]....
        /*0d68*/ 	.word	0x000311d0


	//   ....[19]....
        /*0d6c*/ 	.word	0x000312b0


	//   ....[20]....
        /*0d70*/ 	.word	0x00031380


	//   ....[21]....
        /*0d74*/ 	.word	0x000313e0


	//   ....[22]....
        /*0d78*/ 	.word	0x000314d0


	//   ....[23]....
        /*0d7c*/ 	.word	0x00031530


	//   ....[24]....
        /*0d80*/ 	.word	0x00031620


	//   ....[25]....
        /*0d84*/ 	.word	0x00031680


	//   ....[26]....
        /*0d88*/ 	.word	0x00031770


	//   ....[27]....
        /*0d8c*/ 	.word	0x000317d0


	//   ....[28]....
        /*0d90*/ 	.word	0x000318b0


	//   ....[29]....
        /*0d94*/ 	.word	0x00031940


	//   ....[30]....
        /*0d98*/ 	.word	0x000319e0


	//   ....[31]....
        /*0d9c*/ 	.word	0x00031b60


	//   ....[32]....
        /*0da0*/ 	.word	0x00031bd0


	//   ....[33]....
        /*0da4*/ 	.word	0x00031c40


	//   ....[34]....
        /*0da8*/ 	.word	0x00031cb0


	//   ....[35]....
        /*0dac*/ 	.word	0x00031d20


	//   ....[36]....
        /*0db0*/ 	.word	0x00031da0


	//   ....[37]....
        /*0db4*/ 	.word	0x00031e20


	//   ....[38]....
        /*0db8*/ 	.word	0x00031eb0


	//   ....[39]....
        /*0dbc*/ 	.word	0x00031f20


	//   ....[40]....
        /*0dc0*/ 	.word	0x00031f90


	//   ....[41]....
        /*0dc4*/ 	.word	0x00032000


	//   ....[42]....
        /*0dc8*/ 	.word	0x00032080


	//   ....[43]....
        /*0dcc*/ 	.word	0x000320f0


	//   ....[44]....
        /*0dd0*/ 	.word	0x00032180


	//   ....[45]....
        /*0dd4*/ 	.word	0x000321e0


	//   ....[46]....
        /*0dd8*/ 	.word	0x00032270


	//   ....[47]....
        /*0ddc*/ 	.word	0x000323a0


	//----- nvinfo : EIATTR_REG_RECONFIG
	.align		4
.L_233:
        /*0de0*/ 	.byte	0x01, 0x54
	.zero		2


	//----- nvinfo : EIATTR_SYSCALL_OFFSETS
	.align		4
        /*0de4*/ 	.byte	0x04, 0x46
        /*0de6*/ 	.short	(.L_235 - .L_234)


	//   ....[0]....
.L_234:
        /*0de8*/ 	.word	0x000021b0


	//   ....[1]....
        /*0dec*/ 	.word	0x00002300


	//   ....[2]....
        /*0df0*/ 	.word	0x0000c350


	//   ....[3]....
        /*0df4*/ 	.word	0x0000c680


	//   ....[4]....
        /*0df8*/ 	.word	0x00028e20


	//   ....[5]....
        /*0dfc*/ 	.word	0x00028f70


	//   ....[6]....
        /*0e00*/ 	.word	0x00029060


	//   ....[7]....
        /*0e04*/ 	.word	0x00029f50


	//----- nvinfo : EIATTR_MBARRIER_INSTR_OFFSETS
	.align		4
.L_235:
        /*0e08*/ 	.byte	0x04, 0x39
        /*0e0a*/ 	.short	(.L_237 - .L_236)


	//   ....[0]....
.L_236:
        /*0e0c*/ 	.word	0x00000270
        /*0e10*/ 	.word	0x000000ff
        /*0e14*/ 	.word	0x00030800
        /*0e18*/ 	.short	0x0100
        /*0e1a*/ 	.byte	0x08
	.zero		1


	//   ....[1]....
        /*0e1c*/ 	.word	0x00000280
        /*0e20*/ 	.word	0x000000ff
        /*0e24*/ 	.word	0x00030820
        /*0e28*/ 	.short	0x0100
        /*0e2a*/ 	.byte	0x08
	.zero		1


	//   ....[2]....
        /*0e2c*/ 	.word	0x00000370
        /*0e30*/ 	.word	0x000000ff
        /*0e34*/ 	.word	0x00030830
        /*0e38*/ 	.short	0x0100
        /*0e3a*/ 	.byte	0x08
	.zero		1


	//   ....[3]....
        /*0e3c*/ 	.word	0x00000380
        /*0e40*/ 	.word	0x000000ff
        /*0e44*/ 	.word	0x00030840
        /*0e48*/ 	.short	0x0100
        /*0e4a*/ 	.byte	0x08
	.zero		1


	//   ....[4]....
        /*0e4c*/ 	.word	0x00000390
        /*0e50*/ 	.word	0x000000ff
        /*0e54*/ 	.word	0x00030838
        /*0e58*/ 	.short	0x0100
        /*0e5a*/ 	.byte	0x08
	.zero		1


	//   ....[5]....
        /*0e5c*/ 	.word	0x000003a0
        /*0e60*/ 	.word	0x000000ff
        /*0e64*/ 	.word	0x00030848
        /*0e68*/ 	.short	0x0100
        /*0e6a*/ 	.byte	0x08
	.zero		1


	//   ....[6]....
        /*0e6c*/ 	.word	0x000004d0
        /*0e70*/ 	.word	0x000000ff
        /*0e74*/ 	.word	0x00030850
        /*0e78*/ 	.short	0x0100
        /*0e7a*/ 	.byte	0x08
	.zero		1


	//   ....[7]....
        /*0e7c*/ 	.word	0x000004e0
        /*0e80*/ 	.word	0x000000ff
        /*0e84*/ 	.word	0x00030860
        /*0e88*/ 	.short	0x0100
        /*0e8a*/ 	.byte	0x08
	.zero		1


	//   ....[8]....
        /*0e8c*/ 	.word	0x000004f0
        /*0e90*/ 	.word	0x000000ff
        /*0e94*/ 	.word	0x00030858
        /*0e98*/ 	.short	0x0100
        /*0e9a*/ 	.byte	0x08
	.zero		1


	//   ....[9]....
        /*0e9c*/ 	.word	0x00000500
        /*0ea0*/ 	.word	0x000000ff
        /*0ea4*/ 	.word	0x00030868
        /*0ea8*/ 	.short	0x0100
        /*0eaa*/ 	.byte	0x08
	.zero		1


	//   ....[10]....
        /*0eac*/ 	.word	0x000005f0
        /*0eb0*/ 	.word	0x000000ff
        /*0eb4*/ 	.word	0x00030870
        /*0eb8*/ 	.short	0x0100
        /*0eba*/ 	.byte	0x06
	.zero		1


	//   ....[11]....
        /*0ebc*/ 	.word	0x00000600
        /*0ec0*/ 	.word	0x000000ff
        /*0ec4*/ 	.word	0x00030880
        /*0ec8*/ 	.short	0x0100
        /*0eca*/ 	.byte	0x06
	.zero		1


	//   ....[12]....
        /*0ecc*/ 	.word	0x00000610
        /*0ed0*/ 	.word	0x000000ff
        /*0ed4*/ 	.word	0x00030878
        /*0ed8*/ 	.short	0x0100
        /*0eda*/ 	.byte	0x06
	.zero		1


	//   ....[13]....
        /*0edc*/ 	.word	0x00000620
        /*0ee0*/ 	.word	0x000000ff
        /*0ee4*/ 	.word	0x00030888
        /*0ee8*/ 	.short	0x0100
        /*0eea*/ 	.byte	0x06
	.zero		1


	//   ....[14]....
        /*0eec*/ 	.word	0x00000750
        /*0ef0*/ 	.word	0x000000ff
        /*0ef4*/ 	.word	0x00030890
        /*0ef8*/ 	.short	0x0100
        /*0efa*/ 	.byte	0x08
	.zero		1


	//   ....[15]....
        /*0efc*/ 	.word	0x00000760
        /*0f00*/ 	.word	0x000000ff
        /*0f04*/ 	.word	0x000308a0
        /*0f08*/ 	.short	0x0100
        /*0f0a*/ 	.byte	0x08
	.zero		1


	//   ....[16]....
        /*0f0c*/ 	.word	0x00000770
        /*0f10*/ 	.word	0x000000ff
        /*0f14*/ 	.word	0x00030898
        /*0f18*/ 	.short	0x0100
        /*0f1a*/ 	.byte	0x08
	.zero		1


	//   ....[17]....
        /*0f1c*/ 	.word	0x00000780
        /*0f20*/ 	.word	0x000000ff
        /*0f24*/ 	.word	0x000308a8
        /*0f28*/ 	.short	0x0100
        /*0f2a*/ 	.byte	0x08
	.zero		1


	//   ....[18]....
        /*0f2c*/ 	.word	0x000008b0
        /*0f30*/ 	.word	0x000000ff
        /*0f34*/ 	.word	0x000308b0
        /*0f38*/ 	.short	0x0100
        /*0f3a*/ 	.byte	0x08
	.zero		1


	//   ....[19]....
        /*0f3c*/ 	.word	0x000008c0
        /*0f40*/ 	.word	0x000000ff
        /*0f44*/ 	.word	0x000308c0
        /*0f48*/ 	.short	0x0100
        /*0f4a*/ 	.byte	0x08
	.zero		1


	//   ....[20]....
        /*0f4c*/ 	.word	0x000008d0
        /*0f50*/ 	.word	0x000000ff
        /*0f54*/ 	.word	0x000308b8
        /*0f58*/ 	.short	0x0100
        /*0f5a*/ 	.byte	0x08
	.zero		1


	//   ....[21]....
        /*0f5c*/ 	.word	0x000008e0
        /*0f60*/ 	.word	0x000000ff
        /*0f64*/ 	.word	0x000308c8
        /*0f68*/ 	.short	0x0100
        /*0f6a*/ 	.byte	0x08
	.zero		1


	//   ....[22]....
        /*0f6c*/ 	.word	0x00003df0
        /*0f70*/ 	.word	0x00000056
        /*0f74*/ 	.word	0x00030890
        /*0f78*/ 	.short	0x010a
        /*0f7a*/ 	.byte	0x3f
	.zero		1


	//   ....[23]....
        /*0f7c*/ 	.word	0x00007650
        /*0f80*/ 	.word	0x00000056
        /*0f84*/ 	.word	0x00030890
        /*0f88*/ 	.short	0x010a
        /*0f8a*/ 	.byte	0x3f
	.zero		1


	//   ....[24]....
        /*0f8c*/ 	.word	0x0000a7d0
        /*0f90*/ 	.word	0x00000056
        /*0f94*/ 	.word	0x00030890
        /*0f98*/ 	.short	0x010a
        /*0f9a*/ 	.byte	0x3f
	.zero		1


	//   ....[25]....
        /*0f9c*/ 	.word	0x0000af70
        /*0fa0*/ 	.word	0x0000000b
        /*0fa4*/ 	.word	0x00000000
        /*0fa8*/ 	.short	0x0101
        /*0faa*/ 	.byte	0x3f
	.zero		1


	//   ....[26]....
        /*0fac*/ 	.word	0x0000afb0
        /*0fb0*/ 	.word	0x00000056
        /*0fb4*/ 	.word	0x000308b0
        /*0fb8*/ 	.short	0x010a
        /*0fba*/ 	.byte	0x3f
	.zero		1


	//   ....[27]....
        /*0fbc*/ 	.word	0x0000b6a0
        /*0fc0*/ 	.word	0x00000056
        /*0fc4*/ 	.word	0x00000000
        /*0fc8*/ 	.short	0x0101
        /*0fca*/ 	.byte	0x3f
	.zero		1


	//   ....[28]....
        /*0fcc*/ 	.word	0x0000c3e0
        /*0fd0*/ 	.word	0x00000011
        /*0fd4*/ 	.word	0x00030800
        /*0fd8*/ 	.short	0x010a
        /*0fda*/ 	.byte	0x3f
	.zero		1


	//   ....[29]....
        /*0fdc*/ 	.word	0x0000c430
        /*0fe0*/ 	.word	0x00000011
        /*0fe4*/ 	.word	0x00030800
        /*0fe8*/ 	.short	0x010a
        /*0fea*/ 	.byte	0x3f
	.zero		1


	//   ....[30]....
        /*0fec*/ 	.word	0x0000dbc0
        /*0ff0*/ 	.word	0x00000011
        /*0ff4*/ 	.word	0x00030800
        /*0ff8*/ 	.short	0x010a
        /*0ffa*/ 	.byte	0x3f
	.zero		1


	//   ....[31]....
        /*0ffc*/ 	.word	0x00011110
        /*1000*/ 	.word	0x00000011
        /*1004*/ 	.word	0x00030800
        /*1008*/ 	.short	0x010a
        /*100a*/ 	.byte	0x3f
	.zero		1


	//   ....[32]....
        /*100c*/ 	.word	0x00013ed0
        /*1010*/ 	.word	0x00000003
        /*1014*/ 	.word	0x00030830
        /*1018*/ 	.short	0x010a
        /*101a*/ 	.byte	0x3f
	.zero		1


	//   ....[33]....
        /*101c*/ 	.word	0x00013f10
        /*1020*/ 	.word	0x00000003
        /*1024*/ 	.word	0x00030830
        /*1028*/ 	.short	0x010a
        /*102a*/ 	.byte	0x3f
	.zero		1


	//   ....[34]....
        /*102c*/ 	.word	0x00014950
        /*1030*/ 	.word	0x00000000
        /*1034*/ 	.word	0x00000000
        /*1038*/ 	.short	0x0101
        /*103a*/ 	.byte	0x3f
	.zero		1


	//   ....[35]....
        /*103c*/ 	.word	0x00016eb0
        /*1040*/ 	.word	0x00000000
        /*1044*/ 	.word	0x00030830
        /*1048*/ 	.short	0x010a
        /*104a*/ 	.byte	0x3f
	.zero		1


	//   ....[36]....
        /*104c*/ 	.word	0x00016f30
        /*1050*/ 	.word	0x00000000
        /*1054*/ 	.word	0x00030830
        /*1058*/ 	.short	0x010a
        /*105a*/ 	.byte	0x3f
	.zero		1


	//   ....[37]....
        /*105c*/ 	.word	0x00017e10
        /*1060*/ 	.word	0x00000014
        /*1064*/ 	.word	0x00030850
        /*1068*/ 	.short	0x010a
        /*106a*/ 	.byte	0x3f
	.zero		1


	//   ....[38]....
        /*106c*/ 	.word	0x00017e60
        /*1070*/ 	.word	0x00000014
        /*1074*/ 	.word	0x00030850
        /*1078*/ 	.short	0x010a
        /*107a*/ 	.byte	0x3f
	.zero		1


	//   ....[39]....
        /*107c*/ 	.word	0x00018250
        /*1080*/ 	.word	0x00000000
        /*1084*/ 	.word	0x00000000
        /*1088*/ 	.short	0x0101
        /*108a*/ 	.byte	0x3f
	.zero		1


	//   ....[40]....
        /*108c*/ 	.word	0x0001a370
        /*1090*/ 	.word	0x00000014
        /*1094*/ 	.word	0x00000000
        /*1098*/ 	.short	0x0101
        /*109a*/ 	.byte	0x3f
	.zero		1


	//   ....[41]....
        /*109c*/ 	.word	0x0001a910
        /*10a0*/ 	.word	0x00000000
        /*10a4*/ 	.word	0x00030830
        /*10a8*/ 	.short	0x010a
        /*10aa*/ 	.byte	0x3f
	.zero		1


	//   ....[42]....
        /*10ac*/ 	.word	0x0001a990
        /*10b0*/ 	.word	0x00000000
        /*10b4*/ 	.word	0x00030830
        /*10b8*/ 	.short	0x010a
        /*10ba*/ 	.byte	0x3f
	.zero		1


	//   ....[43]....
        /*10bc*/ 	.word	0x0001b870
        /*10c0*/ 	.word	0x0000000b
        /*10c4*/ 	.word	0x00030850
        /*10c8*/ 	.short	0x010a
        /*10ca*/ 	.byte	0x3f
	.zero		1


	//   ....[44]....
        /*10cc*/ 	.word	0x0001b8c0
        /*10d0*/ 	.word	0x0000000b
        /*10d4*/ 	.word	0x00030850
        /*10d8*/ 	.short	0x010a
        /*10da*/ 	.byte	0x3f
	.zero		1


	//   ....[45]....
        /*10dc*/ 	.word	0x0001bc10
        /*10e0*/ 	.word	0x00000000
        /*10e4*/ 	.word	0x00000000
        /*10e8*/ 	.short	0x0101
        /*10ea*/ 	.byte	0x3f
	.zero		1


	//   ....[46]....
        /*10ec*/ 	.word	0x0001c9f0
        /*10f0*/ 	.word	0x0000000b
        /*10f4*/ 	.word	0x00000000
        /*10f8*/ 	.short	0x0101
        /*10fa*/ 	.byte	0x3f
	.zero		1


	//   ....[47]....
        /*10fc*/ 	.word	0x0001ccb0
        /*1100*/ 	.word	0x00000000
        /*1104*/ 	.word	0x00030830
        /*1108*/ 	.short	0x010a
        /*110a*/ 	.byte	0x3f
	.zero		1


	//   ....[48]....
        /*110c*/ 	.word	0x0001cd30
        /*1110*/ 	.word	0x00000000
        /*1114*/ 	.word	0x00030830
        /*1118*/ 	.short	0x010a
        /*111a*/ 	.byte	0x3f
	.zero		1


	//   ....[49]....
        /*111c*/ 	.word	0x0001dc10
        /*1120*/ 	.word	0x0000000b
        /*1124*/ 	.word	0x00030850
        /*1128*/ 	.short	0x010a
        /*112a*/ 	.byte	0x3f
	.zero		1


	//   ....[50]....
        /*112c*/ 	.word	0x0001dc60
        /*1130*/ 	.word	0x0000000b
        /*1134*/ 	.word	0x00030850
        /*1138*/ 	.short	0x010a
        /*113a*/ 	.byte	0x3f
	.zero		1


	//   ....[51]....
        /*113c*/ 	.word	0x0001e070
        /*1140*/ 	.word	0x00000000
        /*1144*/ 	.word	0x00000000
        /*1148*/ 	.short	0x0101
        /*114a*/ 	.byte	0x3f
	.zero		1


	//   ....[52]....
        /*114c*/ 	.word	0x00020150
        /*1150*/ 	.word	0x0000000b
        /*1154*/ 	.word	0x00000000
        /*1158*/ 	.short	0x0101
        /*115a*/ 	.byte	0x3f
	.zero		1


	//   ....[53]....
        /*115c*/ 	.word	0x00020960
        /*1160*/ 	.word	0x00000006
        /*1164*/ 	.word	0x00030850
        /*1168*/ 	.short	0x010a
        /*116a*/ 	.byte	0x3f
	.zero		1


	//   ....[54]....
        /*116c*/ 	.word	0x00020a00
        /*1170*/ 	.word	0x00000006
        /*1174*/ 	.word	0x00030850
        /*1178*/ 	.short	0x010a
        /*117a*/ 	.byte	0x3f
	.zero		1


	//   ....[55]....
        /*117c*/ 	.word	0x00020f10
        /*1180*/ 	.word	0x00000006
        /*1184*/ 	.word	0x00000000
        /*1188*/ 	.short	0x0101
        /*118a*/ 	.byte	0x3f
	.zero		1


	//   ....[56]....
        /*118c*/ 	.word	0x00022c70
        /*1190*/ 	.word	0x00000000
        /*1194*/ 	.word	0x00000000
        /*1198*/ 	.short	0x0101
        /*119a*/ 	.byte	0x3f
	.zero		1


	//   ....[57]....
        /*119c*/ 	.word	0x00023260
        /*11a0*/ 	.word	0x00000004
        /*11a4*/ 	.word	0x00000000
        /*11a8*/ 	.short	0x0101
        /*11aa*/ 	.byte	0x3f
	.zero		1


	//   ....[58]....
        /*11ac*/ 	.word	0x00027250
        /*11b0*/ 	.word	0x00000011
        /*11b4*/ 	.word	0x00030820
        /*11b8*/ 	.short	0x010a
        /*11ba*/ 	.byte	0x3f
	.zero		1


	//   ....[59]....
        /*11bc*/ 	.word	0x000272e0
        /*11c0*/ 	.word	0x0000000c
        /*11c4*/ 	.word	0x000308a0
        /*11c8*/ 	.short	0x010a
        /*11ca*/ 	.byte	0x3f
	.zero		1


	//   ....[60]....
        /*11cc*/ 	.word	0x00027730
        /*11d0*/ 	.word	0x0000000c
        /*11d4*/ 	.word	0x000308c0
        /*11d8*/ 	.short	0x010a
        /*11da*/ 	.byte	0x3f
	.zero		1


	//   ....[61]....
        /*11dc*/ 	.word	0x00027c40
        /*11e0*/ 	.word	0x00000007
        /*11e4*/ 	.word	0x000308a0
        /*11e8*/ 	.short	0x010a
        /*11ea*/ 	.byte	0x3f
	.zero		1


	//   ....[62]....
        /*11ec*/ 	.word	0x00028080
        /*11f0*/ 	.word	0x00000007
        /*11f4*/ 	.word	0x000308c0
        /*11f8*/ 	.short	0x010a
        /*11fa*/ 	.byte	0x3f
	.zero		1


	//   ....[63]....
        /*11fc*/ 	.word	0x000295c0
        /*1200*/ 	.word	0x00000007
        /*1204*/ 	.word	0x00030840
        /*1208*/ 	.short	0x010a
        /*120a*/ 	.byte	0x3f
	.zero		1


	//   ....[64]....
        /*120c*/ 	.word	0x00029c50
        /*1210*/ 	.word	0x00000007
        /*1214*/ 	.word	0x00030830
        /*1218*/ 	.short	0x0107
        /*121a*/ 	.byte	0x3f
	.zero		1


	//   ....[65]....
        /*121c*/ 	.word	0x00029d00
        /*1220*/ 	.word	0x00000007
        /*1224*/ 	.word	0x00030830
        /*1228*/ 	.short	0x0101
        /*122a*/ 	.byte	0x3f
	.zero		1


	//   ....[66]....
        /*122c*/ 	.word	0x0002a880
        /*1230*/ 	.word	0x00000011
        /*1234*/ 	.word	0x00030800
        /*1238*/ 	.short	0x0107
        /*123a*/ 	.byte	0x3f
	.zero		1


	//   ....[67]....
        /*123c*/ 	.word	0x0002a990
        /*1240*/ 	.word	0x00000011
        /*1244*/ 	.word	0x00030800
        /*1248*/ 	.short	0x0101
        /*124a*/ 	.byte	0x3f
	.zero		1


	//   ....[68]....
        /*124c*/ 	.word	0x0002a9b0
        /*1250*/ 	.word	0x00000011
        /*1254*/ 	.word	0x00030820
        /*1258*/ 	.short	0x010a
        /*125a*/ 	.byte	0x3f
	.zero		1


	//   ....[69]....
        /*125c*/ 	.word	0x0002ad70
        /*1260*/ 	.word	0x00000007
        /*1264*/ 	.word	0x00030840
        /*1268*/ 	.short	0x010a
        /*126a*/ 	.byte	0x3f
	.zero		1


	//   ....[70]....
        /*126c*/ 	.word	0x0002b230
        /*1270*/ 	.word	0x00000007
        /*1274*/ 	.word	0x00030830
        /*1278*/ 	.short	0x0107
        /*127a*/ 	.byte	0x3f
	.zero		1


	//   ....[71]....
        /*127c*/ 	.word	0x0002b2e0
        /*1280*/ 	.word	0x00000007
        /*1284*/ 	.word	0x00030830
        /*1288*/ 	.short	0x0101
        /*128a*/ 	.byte	0x3f
	.zero		1


	//   ....[72]....
        /*128c*/ 	.word	0x0002b340
        /*1290*/ 	.word	0x00000006
        /*1294*/ 	.word	0x00030860
        /*1298*/ 	.short	0x010a
        /*129a*/ 	.byte	0x3f
	.zero		1


	//   ....[73]....
        /*129c*/ 	.word	0x0002b8b0
        /*12a0*/ 	.word	0x00000006
        /*12a4*/ 	.word	0x00030850
        /*12a8*/ 	.short	0x0107
        /*12aa*/ 	.byte	0x3f
	.zero		1


	//   ....[74]....
        /*12ac*/ 	.word	0x0002b9d0
        /*12b0*/ 	.word	0x00000006
        /*12b4*/ 	.word	0x00030850
        /*12b8*/ 	.short	0x0101
        /*12ba*/ 	.byte	0x3f
	.zero		1


	//   ....[75]....
        /*12bc*/ 	.word	0x0002bbe0
        /*12c0*/ 	.word	0x00000000
        /*12c4*/ 	.word	0x00030860
        /*12c8*/ 	.short	0x010a
        /*12ca*/ 	.byte	0x3f
	.zero		1


	//   ....[76]....
        /*12cc*/ 	.word	0x0002c0f0
        /*12d0*/ 	.word	0x00000000
        /*12d4*/ 	.word	0x00030850
        /*12d8*/ 	.short	0x0107
        /*12da*/ 	.byte	0x3f
	.zero		1


	//   ....[77]....
        /*12dc*/ 	.word	0x0002c1b0
        /*12e0*/ 	.word	0x00000000
        /*12e4*/ 	.word	0x00030850
        /*12e8*/ 	.short	0x0101
        /*12ea*/ 	.byte	0x3f
	.zero		1


	//   ....[78]....
        /*12ec*/ 	.word	0x0002d2f0
        /*12f0*/ 	.word	0x00000005
        /*12f4*/ 	.word	0x00030820
        /*12f8*/ 	.short	0x010a
        /*12fa*/ 	.byte	0x3f
	.zero		1


	//   ....[79]....
        /*12fc*/ 	.word	0x0002d480
        /*1300*/ 	.word	0x00000003
        /*1304*/ 	.word	0x00030840
        /*1308*/ 	.short	0x010a
        /*130a*/ 	.byte	0x3f
	.zero		1


	//   ....[80]....
        /*130c*/ 	.word	0x0002d520
        /*1310*/ 	.word	0x00000017
        /*1314*/ 	.word	0x00030840
        /*1318*/ 	.short	0x010a
        /*131a*/ 	.byte	0x3f
	.zero		1


	//   ....[81]....
        /*131c*/ 	.word	0x0002d560
        /*1320*/ 	.word	0x00000003
        /*1324*/ 	.word	0x00030860
        /*1328*/ 	.short	0x010a
        /*132a*/ 	.byte	0x3f
	.zero		1


	//   ....[82]....
        /*132c*/ 	.word	0x0002d5a0
        /*1330*/ 	.word	0x00000017
        /*1334*/ 	.word	0x00030860
        /*1338*/ 	.short	0x010a
        /*133a*/ 	.byte	0x3f
	.zero		1


	//   ....[83]....
        /*133c*/ 	.word	0x0002d600
        /*1340*/ 	.word	0x00000056
        /*1344*/ 	.word	0x00030890
        /*1348*/ 	.short	0x010a
        /*134a*/ 	.byte	0x3f
	.zero		1


	//   ....[84]....
        /*134c*/ 	.word	0x0002d8b0
        /*1350*/ 	.word	0x00000056
        /*1354*/ 	.word	0x00030890
        /*1358*/ 	.short	0x010a
        /*135a*/ 	.byte	0x3f
	.zero		1


	//   ....[85]....
        /*135c*/ 	.word	0x0002db60
        /*1360*/ 	.word	0x00000056
        /*1364*/ 	.word	0x00030890
        /*1368*/ 	.short	0x010a
        /*136a*/ 	.byte	0x3f
	.zero		1


	//   ....[86]....
        /*136c*/ 	.word	0x0002de10
        /*1370*/ 	.word	0x00000056
        /*1374*/ 	.word	0x000308b0
        /*1378*/ 	.short	0x010a
        /*137a*/ 	.byte	0x3f
	.zero		1


	//   ....[87]....
        /*137c*/ 	.word	0x0002e200
        /*1380*/ 	.word	0x00000011
        /*1384*/ 	.word	0x00030800
        /*1388*/ 	.short	0x010a
        /*138a*/ 	.byte	0x3f
	.zero		1


	//   ....[88]....
        /*138c*/ 	.word	0x0002e5f0
        /*1390*/ 	.word	0x00000011
        /*1394*/ 	.word	0x00030800
        /*1398*/ 	.short	0x010a
        /*139a*/ 	.byte	0x3f
	.zero		1


	//   ....[89]....
        /*139c*/ 	.word	0x0002e640
        /*13a0*/ 	.word	0x00000003
        /*13a4*/ 	.word	0x00030830
        /*13a8*/ 	.short	0x010a
        /*13aa*/ 	.byte	0x3f
	.zero		1


	//   ....[90]....
        /*13ac*/ 	.word	0x0002e690
        /*13b0*/ 	.word	0x00000000
        /*13b4*/ 	.word	0x00030830
        /*13b8*/ 	.short	0x010a
        /*13ba*/ 	.byte	0x3f
	.zero		1


	//   ....[91]....
        /*13bc*/ 	.word	0x0002e6e0
        /*13c0*/ 	.word	0x00000014
        /*13c4*/ 	.word	0x00030850
        /*13c8*/ 	.short	0x010a
        /*13ca*/ 	.byte	0x3f
	.zero		1


	//   ....[92]....
        /*13cc*/ 	.word	0x0002e730
        /*13d0*/ 	.word	0x00000000
        /*13d4*/ 	.word	0x00030830
        /*13d8*/ 	.short	0x010a
        /*13da*/ 	.byte	0x3f
	.zero		1


	//   ....[93]....
        /*13dc*/ 	.word	0x0002e780
        /*13e0*/ 	.word	0x0000000b
        /*13e4*/ 	.word	0x00030850
        /*13e8*/ 	.short	0x010a
        /*13ea*/ 	.byte	0x3f
	.zero		1


	//   ....[94]....
        /*13ec*/ 	.word	0x0002e7d0
        /*13f0*/ 	.word	0x00000000
        /*13f4*/ 	.word	0x00030830
        /*13f8*/ 	.short	0x010a
        /*13fa*/ 	.byte	0x3f
	.zero		1


	//   ....[95]....
        /*13fc*/ 	.word	0x0002e820
        /*1400*/ 	.word	0x0000000b
        /*1404*/ 	.word	0x00030850
        /*1408*/ 	.short	0x010a
        /*140a*/ 	.byte	0x3f
	.zero		1


	//   ....[96]....
        /*140c*/ 	.word	0x0002e870
        /*1410*/ 	.word	0x00000006
        /*1414*/ 	.word	0x00030850
        /*1418*/ 	.short	0x010a
        /*141a*/ 	.byte	0x3f
	.zero		1


	//   ....[97]....
        /*141c*/ 	.word	0x0002ea10
        /*1420*/ 	.word	0x00000011
        /*1424*/ 	.word	0x00030820
        /*1428*/ 	.short	0x010a
        /*142a*/ 	.byte	0x3f
	.zero		1


	//   ....[98]....
        /*142c*/ 	.word	0x0002ea60
        /*1430*/ 	.word	0x0000000c
        /*1434*/ 	.word	0x000308a0
        /*1438*/ 	.short	0x010a
        /*143a*/ 	.byte	0x3f
	.zero		1


	//   ....[99]....
        /*143c*/ 	.word	0x0002eab0
        /*1440*/ 	.word	0x0000000c
        /*1444*/ 	.word	0x000308c0
        /*1448*/ 	.short	0x010a
        /*144a*/ 	.byte	0x3f
	.zero		1


	//   ....[100]....
        /*144c*/ 	.word	0x0002eb00
        /*1450*/ 	.word	0x00000007
        /*1454*/ 	.word	0x000308a0
        /*1458*/ 	.short	0x010a
        /*145a*/ 	.byte	0x3f
	.zero		1


	//   ....[101]....
        /*145c*/ 	.word	0x0002eb50
        /*1460*/ 	.word	0x00000007
        /*1464*/ 	.word	0x000308c0
        /*1468*/ 	.short	0x010a
        /*146a*/ 	.byte	0x3f
	.zero		1


	//   ....[102]....
        /*146c*/ 	.word	0x0002ec70
        /*1470*/ 	.word	0x00000007
        /*1474*/ 	.word	0x00030840
        /*1478*/ 	.short	0x010a
        /*147a*/ 	.byte	0x3f
	.zero		1


	//   ....[103]....
        /*147c*/ 	.word	0x0002ffd0
        /*1480*/ 	.word	0x00000011
        /*1484*/ 	.word	0x00030820
        /*1488*/ 	.short	0x010a
        /*148a*/ 	.byte	0x3f
	.zero		1


	//   ....[104]....
        /*148c*/ 	.word	0x00030020
        /*1490*/ 	.word	0x00000007
        /*1494*/ 	.word	0x00030840
        /*1498*/ 	.short	0x010a
        /*149a*/ 	.byte	0x3f
	.zero		1


	//   ....[105]....
        /*149c*/ 	.word	0x000307f0
        /*14a0*/ 	.word	0x00000006
        /*14a4*/ 	.word	0x00030860
        /*14a8*/ 	.short	0x010a
        /*14aa*/ 	.byte	0x3f
	.zero		1


	//   ....[106]....
        /*14ac*/ 	.word	0x00031080
        /*14b0*/ 	.word	0x00000000
        /*14b4*/ 	.word	0x00030860
        /*14b8*/ 	.short	0x010a
        /*14ba*/ 	.byte	0x3f
	.zero		1


	//   ....[107]....
        /*14bc*/ 	.word	0x000322c0
        /*14c0*/ 	.word	0x00000005
        /*14c4*/ 	.word	0x00030820
        /*14c8*/ 	.short	0x010a
        /*14ca*/ 	.byte	0x3f
	.zero		1


	//   ....[108]....
        /*14cc*/ 	.word	0x00032460
        /*14d0*/ 	.word	0x00000003
        /*14d4*/ 	.word	0x00030840
        /*14d8*/ 	.short	0x010a
        /*14da*/ 	.byte	0x3f
	.zero		1


	//   ....[109]....
        /*14dc*/ 	.word	0x000324b0
        /*14e0*/ 	.word	0x00000017
        /*14e4*/ 	.word	0x00030840
        /*14e8*/ 	.short	0x010a
        /*14ea*/ 	.byte	0x3f
	.zero		1


	//   ....[110]....
        /*14ec*/ 	.word	0x00032500
        /*14f0*/ 	.word	0x00000003
        /*14f4*/ 	.word	0x00030860
        /*14f8*/ 	.short	0x010a
        /*14fa*/ 	.byte	0x3f
	.zero		1


	//----- nvinfo : EIATTR_NUM_MBARRIERS
	.align		4
.L_237:
        /*14fc*/ 	.byte	0x03, 0x38
        /*14fe*/ 	.short	0x0016


	//----- nvinfo : EIATTR_EXIT_INSTR_OFFSETS
	.align		4
        /*1500*/ 	.byte	0x04, 0x1c
        /*1502*/ 	.short	(.L_239 - .L_238)


	//   ....[0]....
.L_238:
        /*1504*/ 	.word	0x0002d5f0


	//----- nvinfo : EIATTR_MAX_THREADS
	.align		4
.L_239:
        /*1508*/ 	.byte	0x04, 0x05
        /*150a*/ 	.short	(.L_241 - .L_240)
.L_240:
        /*150c*/ 	.word	0x00000180
        /*1510*/ 	.word	0x00000001
        /*1514*/ 	.word	0x00000001


	//----- nvinfo : EIATTR_CRS_STACK_SIZE
	.align		4
.L_241:
        /*1518*/ 	.byte	0x04, 0x1e
        /*151a*/ 	.short	(.L_243 - .L_242)
.L_242:
        /*151c*/ 	.word	0x00000000


	//----- nvinfo : EIATTR_CBANK_PARAM_SIZE
	.align		4
.L_243:
        /*1520*/ 	.byte	0x03, 0x19
        /*1522*/ 	.short	0x0af0


	//----- nvinfo : EIATTR_PARAM_CBANK
	.align		4
        /*1524*/ 	.byte	0x04, 0x0a
        /*1526*/ 	.short	(.L_245 - .L_244)
	.align		4
.L_244:
        /*1528*/ 	.word	index@(.nv.constant0._ZN7cutlass13device_kernelIN5flash11enable_sm90INS1_16FlashAttnFwdSm90INS1_25CollectiveMainloopFwdSm90ILi2EN4cute5tupleIJNS5_1CILi1EEES8_S8_EEENS6_IJNS7_ILi128EEENS7_ILi96EEENS7_ILi192EEEEEELi192ENS_10bfloat16_tEfNS_4arch4Sm90ELb0ELb1ELb0ELb1ELb1ELb1ELb0ELb1ELb1ELb1ELb1ELb0EEENS1_21CollectiveEpilogueFwdINS6_IJSA_SC_SB_EEES9_SE_SG_Li256ELb1ELb1ELb1ELb0EEENS1_36VarlenDynamicPersistentTileSchedulerILi128ELi96ELi256ELi128ELb1ELb1ELb1ELb1ELb0ELb1EEEEEEEEEvNT_6ParamsE)
        /*152c*/ 	.short	0x0210
        /*152e*/ 	.short	0x0af0


	//----- nvinfo : EIATTR_SW_WAR
	.align		4
.L_245:
        /*1530*/ 	.byte	0x04, 0x36
        /*1532*/ 	.short	(.L_247 - .L_246)
.L_246:
        /*1534*/ 	.word	0x00000008
.L_247:


//--------------------- .nv.info._ZN7cutlass13device_kernelIN5flash11enable_sm90INS1_16FlashAttnFwdSm90INS1_25CollectiveMainloopFwdSm90ILi2EN4cute5tupleIJNS5_1CILi1EEES8_S8_EEENS6_IJNS7_ILi128EEENS7_ILi96EEENS7_ILi192EEEEEELi192ENS_10bfloat16_tEfNS_4arch4Sm90ELb1ELb0ELb0ELb0ELb1ELb0ELb0ELb1ELb1ELb1ELb1ELb0EEENS1_21CollectiveEpilogueFwdINS6_IJSA_SC_SB_EEES9_SE_SG_Li256ELb0ELb1ELb1ELb0EEENS1_19SingleTileSchedulerILb0ELb1ELb1ELi128EEEEEEEEEvNT_6ParamsE --------------------------
	.section	.nv.info._ZN7cutlass13device_kernelIN5flash11enable_sm90INS1_16FlashAttnFwdSm90INS1_25CollectiveMainloopFwdSm90ILi2EN4cute5tupleIJNS5_1CILi1EEES8_S8_EEENS6_IJNS7_ILi128EEENS7_ILi96EEENS7_ILi192EEEEEELi192ENS_10bfloat16_tEfNS_4arch4Sm90ELb1ELb0ELb0ELb0ELb1ELb0ELb0ELb1ELb1ELb1ELb1ELb0EEENS1_21CollectiveEpilogueFwdINS6_IJSA_SC_SB_EEES9_SE_SG_Li256ELb0ELb1ELb1ELb0EEENS1_19SingleTileSchedulerILb0ELb1ELb1ELi128EEEEEEEEEvNT_6ParamsE,"",@"SHT_CUDA_INFO"
	.sectionflags	@""
	.align	4


	//----- nvinfo : EIATTR_CUDA_API_VERSION
	.align		4
        /*0000*/ 	.byte	0x04, 0x37
        /*0002*/ 	.short	(.L_249 - .L_248)
.L_248:
        /*0004*/ 	.word	0x00000082


	//----- nvinfo : EIATTR_KPARAM_INFO
	.align		4
.L_249:
        /*0008*/ 	.byte	0x04, 0x17
        /*000a*/ 	.short	(.L_251 - .L_250)
.L_250:
        /*000c*/ 	.word	0x00000000
        /*0010*/ 	.short	0x0000
        /*0012*/ 	.short	0x0070
        /*0014*/ 	.byte	0x00, 0xf0, 0x01, 0x28


	//----- nvinfo : EIATTR_SPARSE_MMA_MASK
	.align		4
.L_251:
        /*0018*/ 	.byte	0x03, 0x50
        /*001a*/ 	.short	0x0000


	//----- nvinfo : EIATTR_MAXREG_COUNT
	.align		4
        /*001c*/ 	.byte	0x03, 0x1b
        /*001e*/ 	.short	0x00a8


	//----- nvinfo : EIATTR_NUM_BARRIERS
	.align		4
        /*0020*/ 	.byte	0x02, 0x4c
        /*0022*/ 	.byte	0x09
	.zero		1


	//----- nvinfo : EIATTR_EXTERNS
	.align		4
        /*0024*/ 	.byte	0x04, 0x0f
        /*0026*/ 	.short	(.L_253 - .L_252)


	//   ....[0]....
	.align		4
.L_252:
        /*0028*/ 	.word	index@(__assertfail)


	//----- nvinfo : EIATTR_ANNOTATIONS
	.align		4
.L_253:
        /*002c*/ 	.byte	0x04, 0x55
        /*002e*/ 	.short	(.L_255 - .L_254)


	//   ....[0]....
.L_254:
        /*0030*/ 	.word	0x00000001
        /*0034*/ 	.byte	0xb0, 0x08, 0x00, 0x00, 0x01, 0x00, 0x00, 0x00, 0xd0, 0x14, 0x00, 0x00, 0x01, 0x00, 0x00, 0x00
        /*0044*/ 	.byte	0xc0, 0xb9, 0x00, 0x00, 0x01, 0x00, 0x00, 0x00, 0xf0, 0xba, 0x00, 0x00, 0x01, 0x00, 0x00, 0x00
        /*0054*/ 	.byte	0xf0, 0xcf, 0x00, 0x00, 0x01, 0x00, 0x00, 0x00, 0x40, 0xe7, 0x00, 0x00


	//----- nvinfo : EIATTR_MERCURY_ISA_VERSION
	.align		4
.L_255:
        /*0060*/ 	.byte	0x03, 0x5f
        /*0062*/ 	.short	0x0101


	//----- nvinfo : EIATTR_INT_WARP_WIDE_INSTR_OFFSETS
	.align		4
        /*0064*/ 	.byte	0x04, 0x31
        /*0066*/ 	.short	(.L_257 - .L_256)


	//   ....[0]....
.L_256:
        /*0068*/ 	.word	0x000000c0


	//   ....[1]....
        /*006c*/ 	.word	0x000000d0


	//   ....[2]....
        /*0070*/ 	.word	0x00000170


	//----- nvinfo : EIATTR_COOP_GROUP_MASK_REGIDS
	.align		4
.L_257:
        /*0074*/ 	.byte	0x04, 0x29
        /*0076*/ 	.short	(.L_259 - .L_258)


	//   ....[0]....
.L_258:
        /*0078*/ 	.word	0xffffffff


	//   ....[1]....
        /*007c*/ 	.word	0xffffffff


	//   ....[2]....
        /*0080*/ 	.word	0xffffffff


	//   ....[3]....
        /*0084*/ 	.word	0xffffffff


	//   ....[4]....
        /*0088*/ 	.word	0xffffffff


	//   ....[5]....
        /*008c*/ 	.word	0xffffffff


	//   ....[6]....
        /*0090*/ 	.word	0xffffffff


	//   ....[7]....
        /*0094*/ 	.word	0xffffffff


	//   ....[8]....
        /*0098*/ 	.word	0xffffffff


	//   ....[9]....
        /*009c*/ 	.word	0xffffffff


	//   ....[10]....
        /*00a0*/ 	.word	0xffffffff


	//   ....[11]....
        /*00a4*/ 	.word	0xffffffff


	//   ....[12]....
        /*00a8*/ 	.word	0xffffffff


	//   ....[13]....
        /*00ac*/ 	.word	0xffffffff


	//   ....[14]....
        /*00b0*/ 	.word	0xffffffff


	//   ....[15]....
        /*00b4*/ 	.word	0xffffffff


	//   ....[16]....
        /*00b8*/ 	.word	0xffffffff


	//   ....[17]....
        /*00bc*/ 	.word	0xffffffff


	//   ....[18]....
        /*00c0*/ 	.word	0xffffffff


	//   ....[19]....
        /*00c4*/ 	.word	0xffffffff


	//   ....[20]....
        /*00c8*/ 	.word	0xffffffff


	//   ....[21]....
        /*00cc*/ 	.word	0xffffffff


	//   ....[22]....
        /*00d0*/ 	.word	0xffffffff


	//   ....[23]....
        /*00d4*/ 	.word	0xffffffff


	//   ....[24]....
        /*00d8*/ 	.word	0xffffffff


	//   ....[25]....
        /*00dc*/ 	.word	0xffffffff


	//   ....[26]....
        /*00e0*/ 	.word	0xffffffff


	//   ....[27]....
        /*00e4*/ 	.word	0xffffffff


	//   ....[28]....
        /*00e8*/ 	.word	0xffffffff


	//   ....[29]....
        /*00ec*/ 	.word	0xffffffff


	//   ....[30]....
        /*00f0*/ 	.word	0xffffffff


	//   ....[31]....
        /*00f4*/ 	.word	0xffffffff


	//   ....[32]....
        /*00f8*/ 	.word	0xffffffff


	//   ....[33]....
        /*00fc*/ 	.word	0xffffffff


	//   ....[34]....
        /*0100*/ 	.word	0xffffffff


	//   ....[35]....
        /*0104*/ 	.word	0xffffffff


	//   ....[36]....
        /*0108*/ 	.word	0xffffffff


	//   ....[37]....
        /*010c*/ 	.word	0xffffffff


	//   ....[38]....
        /*0110*/ 	.word	0xffffffff


	//   ....[39]....
        /*0114*/ 	.word	0xffffffff


	//   ....[40]....
        /*0118*/ 	.word	0xffffffff


	//   ....[41]....
        /*011c*/ 	.word	0xffffffff


	//   ....[42]....
        /*0120*/ 	.word	0xffffffff


	//   ....[43]....
        /*0124*/ 	.word	0xffffffff


	//   ....[44]....
        /*0128*/ 	.word	0xffffffff


	//   ....[45]....
        /*012c*/ 	.word	0xffffffff


	//   ....[46]....
        /*0130*/ 	.word	0xffffffff


	//   ....[47]....
        /*0134*/ 	.word	0xffffffff


	//   ....[48]....
        /*0138*/ 	.word	0xffffffff


	//   ....[49]....
        /*013c*/ 	.word	0xffffffff


	//   ....[50]....
        /*0140*/ 	.word	0xffffffff


	//   ....[51]....
        /*0144*/ 	.word	0xffffffff


	//   ....[52]....
        /*0148*/ 	.word	0xffffffff


	//   ....[53]....
        /*014c*/ 	.word	0xffffffff


	//   ....[54]....
        /*0150*/ 	.word	0xffffffff


	//   ....[55]....
        /*0154*/ 	.word	0xffffffff


	//   ....[56]....
        /*0158*/ 	.word	0xffffffff


	//   ....[57]....
        /*015c*/ 	.word	0xffffffff


	//   ....[58]....
        /*0160*/ 	.word	0xffffffff


	//   ....[59]....
        /*0164*/ 	.word	0xffffffff


	//   ....[60]....
        /*0168*/ 	.word	0xffffffff


	//   ....[61]....
        /*016c*/ 	.word	0xffffffff


	//   ....[62]....
        /*0170*/ 	.word	0xffffffff


	//   ....[63]....
        /*0174*/ 	.word	0xffffffff


	//   ....[64]....
        /*0178*/ 	.word	0xffffffff


	//   ....[65]....
        /*017c*/ 	.word	0xffffffff


	//   ....[66]....
        /*0180*/ 	.word	0xffffffff


	//   ....[67]....
        /*0184*/ 	.word	0xffffffff


	//   ....[68]....
        /*0188*/ 	.word	0xffffffff


	//   ....[69]....
        /*018c*/ 	.word	0xffffffff


	//   ....[70]....
        /*0190*/ 	.word	0xffffffff


	//   ....[71]....
        /*0194*/ 	.word	0xffffffff


	//   ....[72]....
        /*0198*/ 	.word	0xffffffff


	//   ....[73]....
        /*019c*/ 	.word	0xffffffff


	//   ....[74]....
        /*01a0*/ 	.word	0xffffffff


	//   ....[75]....
        /*01a4*/ 	.word	0xffffffff


	//   ....[76]....
        /*01a8*/ 	.word	0xffffffff


	//   ....[77]....
        /*01ac*/ 	.word	0xffffffff


	//   ....[78]....
        /*01b0*/ 	.word	0xffffffff


	//   ....[79]....
        /*01b4*/ 	.word	0xffffffff


	//   ....[80]....
        /*01b8*/ 	.word	0xffffffff


	//   ....[81]....
        /*01bc*/ 	.word	0xffffffff


	//   ....[82]....
        /*01c0*/ 	.word	0xffffffff


	//   ....[83]....
        /*01c4*/ 	.word	0xffffffff


	//   ....[84]....
        /*01c8*/ 	.word	0xffffffff


	//   ....[85]....
        /*01cc*/ 	.word	0xffffffff


	//   ....[86]....
        /*01d0*/ 	.word	0xffffffff


	//   ....[87]....
        /*01d4*/ 	.word	0xffffffff


	//   ....[88]....
        /*01d8*/ 	.word	0xffffffff


	//   ....[89]....
        /*01dc*/ 	.word	0xffffffff


	//   ....[90]....
        /*01e0*/ 	.word	0xffffffff


	//   ....[91]....
        /*01e4*/ 	.word	0xffffffff


	//   ....[92]....
        /*01e8*/ 	.word	0xffffffff


	//   ....[93]....
        /*01ec*/ 	.word	0xffffffff


	//   ....[94]....
        /*01f0*/ 	.word	0xffffffff


	//   ....[95]....
        /*01f4*/ 	.word	0xffffffff


	//   ....[96]....
        /*01f8*/ 	.word	0xffffffff


	//   ....[97]....
        /*01fc*/ 	.word	0xffffffff


	//   ....[98]....
        /*0200*/ 	.word	0xffffffff


	//   ....[99]....
        /*0204*/ 	.word	0xffffffff


	//   ....[100]....
        /*0208*/ 	.word	0xffffffff


	//   ....[101]....
        /*020c*/ 	.word	0x0500000f


	//   ....[102]....
        /*0210*/ 	.word	0x0500000f


	//   ....[103]....
        /*0214*/ 	.word	0x0500000f


	//   ....[104]....
        /*0218*/ 	.word	0x0500000f


	//   ....[105]....
        /*021c*/ 	.word	0x0500000f


	//   ....[106]....
        /*0220*/ 	.word	0x0500000f


	//   ....[107]....
        /*0224*/ 	.word	0x0500000f


	//   ....[108]....
        /*0228*/ 	.word	0x0500000f


	//   ....[109]....
        /*022c*/ 	.word	0x0500000f


	//   ....[110]....
        /*0230*/ 	.word	0x0500000f


	//   ....[111]....
        /*0234*/ 	.word	0x0500000f


	//   ....[112]....
        /*0238*/ 	.word	0x0500000f


	//   ....[113]....
        /*023c*/ 	.word	0x0500000f


	//   ....[114]....
        /*0240*/ 	.word	0x0500000f


	//   ....[115]....
        /*0244*/ 	.word	0x0500000f


	//   ....[116]....
        /*0248*/ 	.word	0x0500000f


	//   ....[117]....
        /*024c*/ 	.word	0x0500000f


	//   ....[118]....
        /*0250*/ 	.word	0x0500000f


	//   ....[119]....
        /*0254*/ 	.word	0x0500000f


	//   ....[120]....
        /*0258*/ 	.word	0x0500000f


	//   ....[121]....
        /*025c*/ 	.word	0x0500000f


	//   ....[122]....
        /*0260*/ 	.word	0x0500000f


	//   ....[123]....
        /*0264*/ 	.word	0x0500000f


	//   ....[124]....
        /*0268*/ 	.word	0x0500000f


	//   ....[125]....
        /*026c*/ 	.word	0x0500000f


	//   ....[126]....
        /*0270*/ 	.word	0x0500000f


	//   ....[127]....
        /*0274*/ 	.word	0x0500000f


	//   ....[128]....
        /*0278*/ 	.word	0x0500000f


	//   ....[129]....
        /*027c*/ 	.word	0x0500000f


	//   ....[130]....
        /*0280*/ 	.word	0x0500000f


	//   ....[131]....
        /*0284*/ 	.word	0x0500000f


	//   ....[132]....
        /*0288*/ 	.word	0x0500000f


	//   ....[133]....
        /*028c*/ 	.word	0x0500000f


	//   ....[134]....
        /*0290*/ 	.word	0x0500000f


	//   ....[135]....
        /*0294*/ 	.word	0x0500000f


	//   ....[136]....
        /*0298*/ 	.word	0x0500000f


	//   ....[137]....
        /*029c*/ 	.word	0x0500000f


	//   ....[138]....
        /*02a0*/ 	.word	0x0500000f


	//   ....[139]....
        /*02a4*/ 	.word	0x0500000f


	//   ....[140]....
        /*02a8*/ 	.word	0x0500000f


	//   ....[141]....
        /*02ac*/ 	.word	0x0500000f


	//   ....[142]....
        /*02b0*/ 	.word	0x0500000f


	//   ....[143]....
        /*02b4*/ 	.word	0x0500000f


	//   ....[144]....
        /*02b8*/ 	.word	0x0500000f


	//   ....[145]....
        /*02bc*/ 	.word	0x0500000f


	//   ....[146]....
        /*02c0*/ 	.word	0x0500000f


	//   ....[147]....
        /*02c4*/ 	.word	0x0500000f


	//   ....[148]....
        /*02c8*/ 	.word	0x0500000f


	//   ....[149]....
        /*02cc*/ 	.word	0x0500000f


	//   ....[150]....
        /*02d0*/ 	.word	0x0500000f


	//   ....[151]....
        /*02d4*/ 	.word	0x0500000f


	//   ....[152]....
        /*02d8*/ 	.word	0x0500000f


	//   ....[153]....
        /*02dc*/ 	.word	0x0500000f


	//   ....[154]....
        /*02e0*/ 	.word	0x0500000f


	//   ....[155]....
        /*02e4*/ 	.word	0x0500000f


	//   ....[156]....
        /*02e8*/ 	.word	0x0500000f


	//   ....[157]....
        /*02ec*/ 	.word	0x0500000f


	//   ....[158]....
        /*02f0*/ 	.word	0x0500000f


	//   ....[159]....
        /*02f4*/ 	.word	0x0500000f


	//   ....[160]....
        /*02f8*/ 	.word	0x0500000f


	//   ....[161]....
        /*02fc*/ 	.word	0x0500000f


	//   ....[162]....
        /*0300*/ 	.word	0x0500000f


	//   ....[163]....
        /*0304*/ 	.word	0x0500000f


	//   ....[164]....
        /*0308*/ 	.word	0x0500000f


	//   ....[165]....
        /*030c*/ 	.word	0x0500000f


	//   ....[166]....
        /*0310*/ 	.word	0x0500000f


	//----- nvinfo : EIATTR_COOP_GROUP_INSTR_OFFSETS
	.align		4
.L_259:
        /*0314*/ 	.byte	0x04, 0x28
        /*0316*/ 	.short	(.L_261 - .L_260)


	//   ....[0]....
.L_260:
        /*0318*/ 	.word	0x00000070


	//   ....[1]....
        /*031c*/ 	.word	0x000000b0


	//   ....[2]....
        /*0320*/ 	.word	0x000002d0


	//   ....[3]....
        /*0324*/ 	.word	0x00000430


	//   ....[4]....
        /*0328*/ 	.word	0x00000550


	//   ....[5]....
        /*032c*/ 	.word	0x000006b0


	//   ....[6]....
        /*0330*/ 	.word	0x000012d0


	//   ....[7]....
        /*0334*/ 	.word	0x00002080


	//   ....[8]....
        /*0338*/ 	.word	0x000020a0


	//   ....[9]....
        /*033c*/ 	.word	0x000025c0


	//   ....[10]....
        /*0340*/ 	.word	0x000026c0


	//   ....[11]....
        /*0344*/ 	.word	0x00002df0


	//   ....[12]....
        /*0348*/ 	.word	0x00002e90


	//   ....[13]....
        /*034c*/ 	.word	0x00004810


	//   ....[14]....
        /*0350*/ 	.word	0x00004850


	//   ....[15]....
        /*0354*/ 	.word	0x00004d60


	//   ....[16]....
        /*0358*/ 	.word	0x00004e40


	//   ....[17]....
        /*035c*/ 	.word	0x00005420


	//   ....[18]....
        /*0360*/ 	.word	0x00005480


	//   ....[19]....
        /*0364*/ 	.word	0x00007030


	//   ....[20]....
        /*0368*/ 	.word	0x00007040


	//   ....[21]....
        /*036c*/ 	.word	0x00007070


	//   ....[22]....
        /*0370*/ 	.word	0x00007090


	//   ....[23]....
        /*0374*/ 	.word	0x000083a0


	//   ....[24]....
        /*0378*/ 	.word	0x000083c0


	//   ....[25]....
        /*037c*/ 	.word	0x00008470


	//   ....[26]....
        /*0380*/ 	.word	0x00008480


	//   ....[27]....
        /*0384*/ 	.word	0x00009530


	//   ....[28]....
        /*0388*/ 	.word	0x00009570


	//   ....[29]....
        /*038c*/ 	.word	0x000095b0


	//   ....[30]....
        /*0390*/ 	.word	0x000095f0


	//   ....[31]....
        /*0394*/ 	.word	0x00009630


	//   ....[32]....
        /*0398*/ 	.word	0x00009650


	//   ....[33]....
        /*039c*/ 	.word	0x00009fc0


	//   ....[34]....
        /*03a0*/ 	.word	0x00009fd0


	//   ....[35]....
        /*03a4*/ 	.word	0x0000ad10


	//   ....[36]....
        /*03a8*/ 	.word	0x0000bfc0


	//   ....[37]....
        /*03ac*/ 	.word	0x0000bfe0


	//   ....[38]....
        /*03b0*/ 	.word	0x0000bff0


	//   ....[39]....
        /*03b4*/ 	.word	0x0000c000


	//   ....[40]....
        /*03b8*/ 	.word	0x0000c010


	//   ....[41]....
        /*03bc*/ 	.word	0x0000c020


	//   ....[42]....
        /*03c0*/ 	.word	0x0000c030


	//   ....[43]....
        /*03c4*/ 	.word	0x0000c090


	//   ....[44]....
        /*03c8*/ 	.word	0x0000c0d0


	//   ....[45]....
        /*03cc*/ 	.word	0x0000c130


	//   ....[46]....
        /*03d0*/ 	.word	0x0000c140


	//   ....[47]....
        /*03d4*/ 	.word	0x0000c210


	//   ....[48]....
        /*03d8*/ 	.word	0x0000c860


	//   ....[49]....
        /*03dc*/ 	.word	0x0000c890


	//   ....[50]....
        /*03e0*/ 	.word	0x0000c8c0


	//   ....[51]....
        /*03e4*/ 	.word	0x0000c8f0


	//   ....[52]....
        /*03e8*/ 	.word	0x0000c900


	//   ....[53]....
        /*03ec*/ 	.word	0x0000c980


	//   ....[54]....
        /*03f0*/ 	.word	0x0000c9c0


	//   ....[55]....
        /*03f4*/ 	.word	0x0000ca10


	//   ....[56]....
        /*03f8*/ 	.word	0x0000ca40


	//   ....[57]....
        /*03fc*/ 	.word	0x0000caa0


	//   ....[58]....
        /*0400*/ 	.word	0x0000cae0


	//   ....[59]....
        /*0404*/ 	.word	0x0000cb30


	//   ....[60]....
        /*0408*/ 	.word	0x0000cb60


	//   ....[61]....
        /*040c*/ 	.word	0x0000cbb0


	//   ....[62]....
        /*0410*/ 	.word	0x0000cbf0


	//   ....[63]....
        /*0414*/ 	.word	0x0000cc40


	//   ....[64]....
        /*0418*/ 	.word	0x0000d400


	//   ....[65]....
        /*041c*/ 	.word	0x0000d430


	//   ....[66]....
        /*0420*/ 	.word	0x0000d450


	//   ....[67]....
        /*0424*/ 	.word	0x0000d460


	//   ....[68]....
        /*0428*/ 	.word	0x0000d480


	//   ....[69]....
        /*042c*/ 	.word	0x0000d4e0


	//   ....[70]....
        /*0430*/ 	.word	0x0000d500


	//   ....[71]....
        /*0434*/ 	.word	0x0000d520


	//   ....[72]....
        /*0438*/ 	.word	0x0000d530


	//   ....[73]....
        /*043c*/ 	.word	0x0000d590


	//   ....[74]....
        /*0440*/ 	.word	0x0000d5c0


	//   ....[75]....
        /*0444*/ 	.word	0x0000d640


	//   ....[76]....
        /*0448*/ 	.word	0x0000d8b0


	//   ....[77]....
        /*044c*/ 	.word	0x0000d8d0


	//   ....[78]....
        /*0450*/ 	.word	0x0000d8e0


	//   ....[79]....
        /*0454*/ 	.word	0x0000d900


	//   ....[80]....
        /*0458*/ 	.word	0x0000d990


	//   ....[81]....
        /*045c*/ 	.word	0x0000d9c0


	//   ....[82]....
        /*0460*/ 	.word	0x0000da30


	//   ....[83]....
        /*0464*/ 	.word	0x0000da60


	//   ....[84]....
        /*0468*/ 	.word	0x0000dad0


	//   ....[85]....
        /*046c*/ 	.word	0x0000db00


	//   ....[86]....
        /*0470*/ 	.word	0x0000db70


	//   ....[87]....
        /*0474*/ 	.word	0x0000dba0


	//   ....[88]....
        /*0478*/ 	.word	0x0000e070


	//   ....[89]....
        /*047c*/ 	.word	0x0000e0a0


	//   ....[90]....
        /*0480*/ 	.word	0x0000e0d0


	//   ....[91]....
        /*0484*/ 	.word	0x0000e100


	//   ....[92]....
        /*0488*/ 	.word	0x0000e130


	//   ....[93]....
        /*048c*/ 	.word	0x0000e140


	//   ....[94]....
        /*0490*/ 	.word	0x0000e1e0


	//   ....[95]....
        /*0494*/ 	.word	0x0000e200


	//   ....[96]....
        /*0498*/ 	.word	0x0000e290


	//   ....[97]....
        /*049c*/ 	.word	0x0000e2b0


	//   ....[98]....
        /*04a0*/ 	.word	0x0000e320


	//   ....[99]....
        /*04a4*/ 	.word	0x0000e350


	//   ....[100]....
        /*04a8*/ 	.word	0x0000e6d0


	//   ....[101]....
        /*04ac*/ 	.word	0x0000ec50


	//   ....[102]....
        /*04b0*/ 	.word	0x0000ed40


	//   ....[103]....
        /*04b4*/ 	.word	0x0000ede0


	//   ....[104]....
        /*04b8*/ 	.word	0x0000ee40


	//   ....[105]....
        /*04bc*/ 	.word	0x0000ef10


	//   ....[106]....
        /*04c0*/ 	.word	0x0000ef80


	//   ....[107]....
        /*04c4*/ 	.word	0x0000f050


	//   ....[108]....
        /*04c8*/ 	.word	0x0000f0d0


	//   ....[109]....
        /*04cc*/ 	.word	0x0000f1a0


	//   ....[110]....
        /*04d0*/ 	.word	0x0000f220


	//   ....[111]....
        /*04d4*/ 	.word	0x0000f300


	//   ....[112]....
        /*04d8*/ 	.word	0x0000f380


	//   ....[113]....
        /*04dc*/ 	.word	0x0000f440


	//   ....[114]....
        /*04e0*/ 	.word	0x0000f4d0


	//   ....[115]....
        /*04e4*/ 	.word	0x0000f540


	//   ....[116]....
        /*04e8*/ 	.word	0x0000f5e0


	//   ....[117]....
        /*04ec*/ 	.word	0x0000f6b0


	//   ....[118]....
        /*04f0*/ 	.word	0x0000f730


	//   ....[119]....
        /*04f4*/ 	.word	0x0000f800


	//   ....[120]....
        /*04f8*/ 	.word	0x0000f880


	//   ....[121]....
        /*04fc*/ 	.word	0x0000f950


	//   ....[122]....
        /*0500*/ 	.word	0x0000f9d0


	//   ....[123]....
        /*0504*/ 	.word	0x0000faa0


	//   ....[124]....
        /*0508*/ 	.word	0x0000fb20


	//   ....[125]....
        /*050c*/ 	.word	0x0000fbf0


	//   ....[126]....
        /*0510*/ 	.word	0x0000fc70


	//   ....[127]....
        /*0514*/ 	.word	0x0000fd40


	//   ....[128]....
        /*0518*/ 	.word	0x0000fdb0


	//   ....[129]....
        /*051c*/ 	.word	0x0000fe70


	//   ....[130]....
        /*0520*/ 	.word	0x0000ffb0


	//   ....[131]....
        /*0524*/ 	.word	0x00010080


	//   ....[132]....
        /*0528*/ 	.word	0x000100e0


	//   ....[133]....
        /*052c*/ 	.word	0x000101a0


	//   ....[134]....
        /*0530*/ 	.word	0x00010200


	//   ....[135]....
        /*0534*/ 	.word	0x000102c0


	//   ....[136]....
        /*0538*/ 	.word	0x00010320


	//   ....[137]....
        /*053c*/ 	.word	0x000103f0


	//   ....[138]....
        /*0540*/ 	.word	0x00010450


	//   ....[139]....
        /*0544*/ 	.word	0x00010520


	//   ....[140]....
        /*0548*/ 	.word	0x00010580


	//   ....[141]....
        /*054c*/ 	.word	0x00010660


	//   ....[142]....
        /*0550*/ 	.word	0x00010740


	//   ....[143]....
        /*0554*/ 	.word	0x000107e0


	//   ....[144]....
        /*0558*/ 	.word	0x00010840


	//   ....[145]....
        /*055c*/ 	.word	0x00010900


	//   ....[146]....
        /*0560*/ 	.word	0x000109c0


	//   ....[147]....
        /*0564*/ 	.word	0x00010a80


	//   ....[148]....
        /*0568*/ 	.word	0x00010b40


	//   ....[149]....
        /*056c*/ 	.word	0x00010c00


	//   ....[150]....
        /*0570*/ 	.word	0x00010cc0


	//   ....[151]....
        /*0574*/ 	.word	0x00010d80


	//   ....[152]....
        /*0578*/ 	.word	0x00010e40


	//   ....[153]....
        /*057c*/ 	.word	0x00010f00


	//   ....[154]....
        /*0580*/ 	.word	0x00011040


	//   ....[155]....
        /*0584*/ 	.word	0x000110e0


	//   ....[156]....
        /*0588*/ 	.word	0x000111b0


	//   ....[157]....
        /*058c*/ 	.word	0x000112a0


	//   ....[158]....
        /*0590*/ 	.word	0x00011310


	//   ....[159]....
        /*0594*/ 	.word	0x00011400


	//   ....[160]....
        /*0598*/ 	.word	0x00011470


	//   ....[161]....
        /*059c*/ 	.word	0x00011570


	//   ....[162]....
        /*05a0*/ 	.word	0x000115f0


	//   ....[163]....
        /*05a4*/ 	.word	0x000116e0


	//   ....[164]....
        /*05a8*/ 	.word	0x00011750


	//   ....[165]....
        /*05ac*/ 	.word	0x00011820


	//   ....[166]....
        /*05b0*/ 	.word	0x00011930


	//----- nvinfo : EIATTR_REG_RECONFIG
	.align		4
.L_261:
        /*05b4*/ 	.byte	0x01, 0x54
	.zero		2


	//----- nvinfo : EIATTR_SYSCALL_OFFSETS
	.align		4
        /*05b8*/ 	.byte	0x04, 0x46
        /*05ba*/ 	.short	(.L_263 - .L_262)


	//   ....[0]....
.L_262:
        /*05bc*/ 	.word	0x00001490


	//   ....[1]....
        /*05c0*/ 	.word	0x0000b530


	//   ....[2]....
        /*05c4*/ 	.word	0x0000b670


	//   ....[3]....
        /*05c8*/ 	.word	0x0000b760


	//   ....[4]....
        /*05cc*/ 	.word	0x0000c5a0


	//----- nvinfo : EIATTR_MBARRIER_INSTR_OFFSETS
	.align		4
.L_263:
        /*05d0*/ 	.byte	0x04, 0x39
        /*05d2*/ 	.short	(.L_265 - .L_264)


	//   ....[0]....
.L_264:
        /*05d4*/ 	.word	0x00000180
        /*05d8*/ 	.word	0x000000ff
        /*05dc*/ 	.word	0x00030800
        /*05e0*/ 	.short	0x0100
        /*05e2*/ 	.byte	0x08
	.zero		1


	//   ....[1]....
        /*05e4*/ 	.word	0x00000190
        /*05e8*/ 	.word	0x000000ff
        /*05ec*/ 	.word	0x00030820
        /*05f0*/ 	.short	0x0100
        /*05f2*/ 	.byte	0x08
	.zero		1


	//   ....[2]....
        /*05f4*/ 	.word	0x00000280
        /*05f8*/ 	.word	0x000000ff
        /*05fc*/ 	.word	0x00030830
        /*0600*/ 	.short	0x0100
        /*0602*/ 	.byte	0x08
	.zero		1


	//   ....[3]....
        /*0604*/ 	.word	0x00000290
        /*0608*/ 	.word	0x000000ff
        /*060c*/ 	.word	0x00030840
        /*0610*/ 	.short	0x0100
        /*0612*/ 	.byte	0x08
	.zero		1


	//   ....[4]....
        /*0614*/ 	.word	0x000002a0
        /*0618*/ 	.word	0x000000ff
        /*061c*/ 	.word	0x00030838
        /*0620*/ 	.short	0x0100
        /*0622*/ 	.byte	0x08
	.zero		1


	//   ....[5]....
        /*0624*/ 	.word	0x000002b0
        /*0628*/ 	.word	0x000000ff
        /*062c*/ 	.word	0x00030848
        /*0630*/ 	.short	0x0100
        /*0632*/ 	.byte	0x08
	.zero		1


	//   ....[6]....
        /*0634*/ 	.word	0x000003e0
        /*0638*/ 	.word	0x000000ff
        /*063c*/ 	.word	0x00030850
        /*0640*/ 	.short	0x0100
        /*0642*/ 	.byte	0x08
	.zero		1


	//   ....[7]....
        /*0644*/ 	.word	0x000003f0
        /*0648*/ 	.word	0x000000ff
        /*064c*/ 	.word	0x00030860
        /*0650*/ 	.short	0x0100
        /*0652*/ 	.byte	0x08
	.zero		1


	//   ....[8]....
        /*0654*/ 	.word	0x00000400
        /*0658*/ 	.word	0x000000ff
        /*065c*/ 	.word	0x00030858
        /*0660*/ 	.short	0x0100
        /*0662*/ 	.byte	0x08
	.zero		1


	//   ....[9]....
        /*0664*/ 	.word	0x00000410
        /*0668*/ 	.word	0x000000ff
        /*066c*/ 	.word	0x00030868
        /*0670*/ 	.short	0x0100
        /*0672*/ 	.byte	0x08
	.zero		1


	//   ....[10]....
        /*0674*/ 	.word	0x00000500
        /*0678*/ 	.word	0x000000ff
        /*067c*/ 	.word	0x00030870
        /*0680*/ 	.short	0x0100
        /*0682*/ 	.byte	0x06
	.zero		1


	//   ....[11]....
        /*0684*/ 	.word	0x00000510
        /*0688*/ 	.word	0x000000ff
        /*068c*/ 	.word	0x00030880
        /*0690*/ 	.short	0x0100
        /*0692*/ 	.byte	0x06
	.zero		1


	//   ....[12]....
        /*0694*/ 	.word	0x00000520
        /*0698*/ 	.word	0x000000ff
        /*069c*/ 	.word	0x00030878
        /*06a0*/ 	.short	0x0100
        /*06a2*/ 	.byte	0x06
	.zero		1


	//   ....[13]....
        /*06a4*/ 	.word	0x00000530
        /*06a8*/ 	.word	0x000000ff
        /*06ac*/ 	.word	0x00030888
        /*06b0*/ 	.short	0x0100
        /*06b2*/ 	.byte	0x06
	.zero		1


	//   ....[14]....
        /*06b4*/ 	.word	0x00000660
        /*06b8*/ 	.word	0x000000ff
        /*06bc*/ 	.word	0x00030890
        /*06c0*/ 	.short	0x0100
        /*06c2*/ 	.byte	0x08
	.zero		1


	//   ....[15]....
        /*06c4*/ 	.word	0x00000670
        /*06c8*/ 	.word	0x000000ff
        /*06cc*/ 	.word	0x000308a0
        /*06d0*/ 	.short	0x0100
        /*06d2*/ 	.byte	0x08
	.zero		1


	//   ....[16]....
        /*06d4*/ 	.word	0x00000680
        /*06d8*/ 	.word	0x000000ff
        /*06dc*/ 	.word	0x00030898
        /*06e0*/ 	.short	0x0100
        /*06e2*/ 	.byte	0x08
	.zero		1


	//   ....[17]....
        /*06e4*/ 	.word	0x00000690
        /*06e8*/ 	.word	0x000000ff
        /*06ec*/ 	.word	0x000308a8
        /*06f0*/ 	.short	0x0100
        /*06f2*/ 	.byte	0x08
	.zero		1


	//   ....[18]....
        /*06f4*/ 	.word	0x000007d0
        /*06f8*/ 	.word	0x000000ff
        /*06fc*/ 	.word	0x000308b0
        /*0700*/ 	.short	0x0100
        /*0702*/ 	.byte	0x08
	.zero		1


	//   ....[19]....
        /*0704*/ 	.word	0x000007e0
        /*0708*/ 	.word	0x000000ff
        /*070c*/ 	.word	0x000308c0
        /*0710*/ 	.short	0x0100
        /*0712*/ 	.byte	0x08
	.zero		1


	//   ....[20]....
        /*0714*/ 	.word	0x000007f0
        /*0718*/ 	.word	0x000000ff
        /*071c*/ 	.word	0x000308b8
        /*0720*/ 	.short	0x0100
        /*0722*/ 	.byte	0x08
	.zero		1


	//   ....[21]....
        /*0724*/ 	.word	0x00000800
        /*0728*/ 	.word	0x000000ff
        /*072c*/ 	.word	0x000308c8
        /*0730*/ 	.short	0x0100
        /*0732*/ 	.byte	0x08
	.zero		1


	//   ....[22]....
        /*0734*/ 	.word	0x000014b0
        /*0738*/ 	.word	0x000000ff
        /*073c*/ 	.word	0x00030800
        /*0740*/ 	.short	0x010a
        /*0742*/ 	.byte	0x27
	.zero		1


	//   ....[23]....
        /*0744*/ 	.word	0x00001540
        /*0748*/ 	.word	0x000000ff
        /*074c*/ 	.word	0x00030830
        /*0750*/ 	.short	0x010a
        /*0752*/ 	.byte	0x27
	.zero		1


	//   ....[24]....
        /*0754*/ 	.word	0x000015a0
        /*0758*/ 	.word	0x000000ff
        /*075c*/ 	.word	0x00030830
        /*0760*/ 	.short	0x010a
        /*0762*/ 	.byte	0x27
	.zero		1


	//   ....[25]....
        /*0764*/ 	.word	0x00001f90
        /*0768*/ 	.word	0x000000ff
        /*076c*/ 	.word	0x00000000
        /*0770*/ 	.short	0x0101
        /*0772*/ 	.byte	0x06
	.zero		1


	//   ....[26]....
        /*0774*/ 	.word	0x000039b0
        /*0778*/ 	.word	0x000000ff
        /*077c*/ 	.word	0x00030830
        /*0780*/ 	.short	0x010a
        /*0782*/ 	.byte	0x26
	.zero		1


	//   ....[27]....
        /*0784*/ 	.word	0x000039f0
        /*0788*/ 	.word	0x000000ff
        /*078c*/ 	.word	0x00030830
        /*0790*/ 	.short	0x010a
        /*0792*/ 	.byte	0x26
	.zero		1


	//   ....[28]....
        /*0794*/ 	.word	0x00004460
        /*0798*/ 	.word	0x000000ff
        /*079c*/ 	.word	0x00030850
        /*07a0*/ 	.short	0x010a
        /*07a2*/ 	.byte	0x0e
	.zero		1


	//   ....[29]....
        /*07a4*/ 	.word	0x000044a0
        /*07a8*/ 	.word	0x000000ff
        /*07ac*/ 	.word	0x00030850
        /*07b0*/ 	.short	0x010a
        /*07b2*/ 	.byte	0x0e
	.zero		1


	//   ....[30]....
        /*07b4*/ 	.word	0x00004910
        /*07b8*/ 	.word	0x000000ff
        /*07bc*/ 	.word	0x00000000
        /*07c0*/ 	.short	0x0101
        /*07c2*/ 	.byte	0x26
	.zero		1


	//   ....[31]....
        /*07c4*/ 	.word	0x00005dc0
        /*07c8*/ 	.word	0x000000ff
        /*07cc*/ 	.word	0x00000000
        /*07d0*/ 	.short	0x0101
        /*07d2*/ 	.byte	0x0e
	.zero		1


	//   ....[32]....
        /*07d4*/ 	.word	0x00005fa0
        /*07d8*/ 	.word	0x000000ff
        /*07dc*/ 	.word	0x00030830
        /*07e0*/ 	.short	0x010a
        /*07e2*/ 	.byte	0x26
	.zero		1


	//   ....[33]....
        /*07e4*/ 	.word	0x00005fe0
        /*07e8*/ 	.word	0x000000ff
        /*07ec*/ 	.word	0x00030830
        /*07f0*/ 	.short	0x010a
        /*07f2*/ 	.byte	0x26
	.zero		1


	//   ....[34]....
        /*07f4*/ 	.word	0x00006a50
        /*07f8*/ 	.word	0x000000ff
        /*07fc*/ 	.word	0x00030850
        /*0800*/ 	.short	0x010a
        /*0802*/ 	.byte	0x05
	.zero		1


	//   ....[35]....
        /*0804*/ 	.word	0x00006a90
        /*0808*/ 	.word	0x000000ff
        /*080c*/ 	.word	0x00030850
        /*0810*/ 	.short	0x010a
        /*0812*/ 	.byte	0x05
	.zero		1


	//   ....[36]....
        /*0814*/ 	.word	0x00006e40
        /*0818*/ 	.word	0x000000ff
        /*081c*/ 	.word	0x00000000
        /*0820*/ 	.short	0x0101
        /*0822*/ 	.byte	0x26
	.zero		1


	//   ....[37]....
        /*0824*/ 	.word	0x00007be0
        /*0828*/ 	.word	0x000000ff
        /*082c*/ 	.word	0x00000000
        /*0830*/ 	.short	0x0101
        /*0832*/ 	.byte	0x05
	.zero		1


	//   ....[38]....
        /*0834*/ 	.word	0x00008310
        /*0838*/ 	.word	0x000000ff
        /*083c*/ 	.word	0x00030850
        /*0840*/ 	.short	0x010a
        /*0842*/ 	.byte	0x05
	.zero		1


	//   ....[39]....
        /*0844*/ 	.word	0x00008350
        /*0848*/ 	.word	0x000000ff
        /*084c*/ 	.word	0x00030850
        /*0850*/ 	.short	0x010a
        /*0852*/ 	.byte	0x05
	.zero		1


	//   ....[40]....
        /*0854*/ 	.word	0x00008960
        /*0858*/ 	.word	0x000000ff
        /*085c*/ 	.word	0x00000000
        /*0860*/ 	.short	0x0101
        /*0862*/ 	.byte	0x04
	.zero		1


	//   ....[41]....
        /*0864*/ 	.word	0x00009660
        /*0868*/ 	.word	0x000000ff
        /*086c*/ 	.word	0x00000000
        /*0870*/ 	.short	0x0101
        /*0872*/ 	.byte	0x04
	.zero		1


	//   ....[42]....
        /*0874*/ 	.word	0x0000bd70
        /*0878*/ 	.word	0x000000ff
        /*087c*/ 	.word	0x00030840
        /*0880*/ 	.short	0x010a
        /*0882*/ 	.byte	0x2e
	.zero		1


	//   ....[43]....
        /*0884*/ 	.word	0x0000c360
        /*0888*/ 	.word	0x000000ff
        /*088c*/ 	.word	0x00030830
        /*0890*/ 	.short	0x0107
        /*0892*/ 	.byte	0x2e
	.zero		1


	//   ....[44]....
        /*0894*/ 	.word	0x0000c3d0
        /*0898*/ 	.word	0x000000ff
        /*089c*/ 	.word	0x00030830
        /*08a0*/ 	.short	0x0101
        /*08a2*/ 	.byte	0x2e
	.zero		1


	//   ....[45]....
        /*08a4*/ 	.word	0x0000cd90
        /*08a8*/ 	.word	0x000000ff
        /*08ac*/ 	.word	0x00030800
        /*08b0*/ 	.short	0x0107
        /*08b2*/ 	.byte	0x2e
	.zero		1


	//   ....[46]....
        /*08b4*/ 	.word	0x0000cdf0
        /*08b8*/ 	.word	0x000000ff
        /*08bc*/ 	.word	0x00030800
        /*08c0*/ 	.short	0x0101
        /*08c2*/ 	.byte	0x2e
	.zero		1


	//   ....[47]....
        /*08c4*/ 	.word	0x0000ce10
        /*08c8*/ 	.word	0x000000ff
        /*08cc*/ 	.word	0x00030820
        /*08d0*/ 	.short	0x010a
        /*08d2*/ 	.byte	0x2e
	.zero		1


	//   ....[48]....
        /*08d4*/ 	.word	0x0000d1f0
        /*08d8*/ 	.word	0x00000013
        /*08dc*/ 	.word	0x00030840
        /*08e0*/ 	.short	0x010a
        /*08e2*/ 	.byte	0x3f
	.zero		1


	//   ....[49]....
        /*08e4*/ 	.word	0x0000d730
        /*08e8*/ 	.word	0x00000013
        /*08ec*/ 	.word	0x00030830
        /*08f0*/ 	.short	0x0107
        /*08f2*/ 	.byte	0x3f
	.zero		1


	//   ....[50]....
        /*08f4*/ 	.word	0x0000d7e0
        /*08f8*/ 	.word	0x00000013
        /*08fc*/ 	.word	0x00030830
        /*0900*/ 	.short	0x0101
        /*0902*/ 	.byte	0x3f
	.zero		1


	//   ....[51]....
        /*0904*/ 	.word	0x0000d840
        /*0908*/ 	.word	0x00000006
        /*090c*/ 	.word	0x00030860
        /*0910*/ 	.short	0x010a
        /*0912*/ 	.byte	0x3f
	.zero		1


	//   ....[52]....
        /*0914*/ 	.word	0x0000dcf0
        /*0918*/ 	.word	0x00000006
        /*091c*/ 	.word	0x00030850
        /*0920*/ 	.short	0x0107
        /*0922*/ 	.byte	0x3f
	.zero		1


	//   ....[53]....
        /*0924*/ 	.word	0x0000de40
        /*0928*/ 	.word	0x00000006
        /*092c*/ 	.word	0x00030850
        /*0930*/ 	.short	0x0101
        /*0932*/ 	.byte	0x3f
	.zero		1


	//   ....[54]....
        /*0934*/ 	.word	0x0000dfe0
        /*0938*/ 	.word	0x00000000
        /*093c*/ 	.word	0x00030860
        /*0940*/ 	.short	0x010a
        /*0942*/ 	.byte	0x3f
	.zero		1


	//   ....[55]....
        /*0944*/ 	.word	0x0000e510
        /*0948*/ 	.word	0x00000000
        /*094c*/ 	.word	0x00030850
        /*0950*/ 	.short	0x0107
        /*0952*/ 	.byte	0x3f
	.zero		1


	//   ....[56]....
        /*0954*/ 	.word	0x0000e5c0
        /*0958*/ 	.word	0x00000000
        /*095c*/ 	.word	0x00030850
        /*0960*/ 	.short	0x0101
        /*0962*/ 	.byte	0x3f
	.zero		1


	//   ....[57]....
        /*0964*/ 	.word	0x0000e660
        /*0968*/ 	.word	0x00000007
        /*096c*/ 	.word	0x00030820
        /*0970*/ 	.short	0x010a
        /*0972*/ 	.byte	0x3f
	.zero		1


	//   ....[58]....
        /*0974*/ 	.word	0x0000e7e0
        /*0978*/ 	.word	0x00000005
        /*097c*/ 	.word	0x00030840
        /*0980*/ 	.short	0x010a
        /*0982*/ 	.byte	0x3f
	.zero		1


	//   ....[59]....
        /*0984*/ 	.word	0x0000e880
        /*0988*/ 	.word	0x00000007
        /*098c*/ 	.word	0x00030840
        /*0990*/ 	.short	0x010a
        /*0992*/ 	.byte	0x3f
	.zero		1


	//   ....[60]....
        /*0994*/ 	.word	0x0000e8c0
        /*0998*/ 	.word	0x00000005
        /*099c*/ 	.word	0x00030860
        /*09a0*/ 	.short	0x010a
        /*09a2*/ 	.byte	0x3f
	.zero		1


	//   ....[61]....
        /*09a4*/ 	.word	0x0000e900
        /*09a8*/ 	.word	0x00000007
        /*09ac*/ 	.word	0x00030860
        /*09b0*/ 	.short	0x010a
        /*09b2*/ 	.byte	0x3f
	.zero		1


	//   ....[62]....
        /*09b4*/ 	.word	0x0000e970
        /*09b8*/ 	.word	0x00000003
        /*09bc*/ 	.word	0x00030800
        /*09c0*/ 	.short	0x010a
        /*09c2*/ 	.byte	0x3f
	.zero		1


	//   ....[63]....
        /*09c4*/ 	.word	0x0000e9d0
        /*09c8*/ 	.word	0x00000003
        /*09cc*/ 	.word	0x00030830
        /*09d0*/ 	.short	0x010a
        /*09d2*/ 	.byte	0x3f
	.zero		1


	//   ....[64]....
        /*09d4*/ 	.word	0x0000ea30
        /*09d8*/ 	.word	0x00000005
        /*09dc*/ 	.word	0x00030830
        /*09e0*/ 	.short	0x010a
        /*09e2*/ 	.byte	0x3f
	.zero		1


	//   ....[65]....
        /*09e4*/ 	.word	0x0000ea90
        /*09e8*/ 	.word	0x00000003
        /*09ec*/ 	.word	0x00030850
        /*09f0*/ 	.short	0x010a
        /*09f2*/ 	.byte	0x3f
	.zero		1


	//   ....[66]....
        /*09f4*/ 	.word	0x0000eaf0
        /*09f8*/ 	.word	0x00000005
        /*09fc*/ 	.word	0x00030830
        /*0a00*/ 	.short	0x010a
        /*0a02*/ 	.byte	0x3f
	.zero		1


	//   ....[67]....
        /*0a04*/ 	.word	0x0000eb50
        /*0a08*/ 	.word	0x00000003
        /*0a0c*/ 	.word	0x00030850
        /*0a10*/ 	.short	0x010a
        /*0a12*/ 	.byte	0x3f
	.zero		1


	//   ....[68]....
        /*0a14*/ 	.word	0x0000ebb0
        /*0a18*/ 	.word	0x00000003
        /*0a1c*/ 	.word	0x00030850
        /*0a20*/ 	.short	0x010a
        /*0a22*/ 	.byte	0x3f
	.zero		1


	//   ....[69]....
        /*0a24*/ 	.word	0x0000ec90
        /*0a28*/ 	.word	0x00000003
        /*0a2c*/ 	.word	0x00030840
        /*0a30*/ 	.short	0x010a
        /*0a32*/ 	.byte	0x3f
	.zero		1


	//   ....[70]....
        /*0a34*/ 	.word	0x0000feb0
        /*0a38*/ 	.word	0x00000003
        /*0a3c*/ 	.word	0x00030820
        /*0a40*/ 	.short	0x010a
        /*0a42*/ 	.byte	0x3f
	.zero		1


	//   ....[71]....
        /*0a44*/ 	.word	0x0000ff00
        /*0a48*/ 	.word	0x00000013
        /*0a4c*/ 	.word	0x00030840
        /*0a50*/ 	.short	0x010a
        /*0a52*/ 	.byte	0x3f
	.zero		1


	//   ....[72]....
        /*0a54*/ 	.word	0x00010690
        /*0a58*/ 	.word	0x00000006
        /*0a5c*/ 	.word	0x00030860
        /*0a60*/ 	.short	0x010a
        /*0a62*/ 	.byte	0x3f
	.zero		1


	//   ....[73]....
        /*0a64*/ 	.word	0x00010f90
        /*0a68*/ 	.word	0x00000000
        /*0a6c*/ 	.word	0x00030860
        /*0a70*/ 	.short	0x010a
        /*0a72*/ 	.byte	0x3f
	.zero		1


	//   ....[74]....
        /*0a74*/ 	.word	0x00011850
        /*0a78*/ 	.word	0x00000007
        /*0a7c*/ 	.word	0x00030820
        /*0a80*/ 	.short	0x010a
        /*0a82*/ 	.byte	0x3f
	.zero		1


	//   ....[75]....
        /*0a84*/ 	.word	0x000119f0
        /*0a88*/ 	.word	0x00000005
        /*0a8c*/ 	.word	0x00030840
        /*0a90*/ 	.short	0x010a
        /*0a92*/ 	.byte	0x3f
	.zero		1


	//   ....[76]....
        /*0a94*/ 	.word	0x00011a40
        /*0a98*/ 	.word	0x00000007
        /*0a9c*/ 	.word	0x00030840
        /*0aa0*/ 	.short	0x010a
        /*0aa2*/ 	.byte	0x3f
	.zero		1


	//   ....[77]....
        /*0aa4*/ 	.word	0x00011a90
        /*0aa8*/ 	.word	0x00000005
        /*0aac*/ 	.word	0x00030860
        /*0ab0*/ 	.short	0x010a
        /*0ab2*/ 	.byte	0x3f
	.zero		1


	//----- nvinfo : EIATTR_NUM_MBARRIERS
	.align		4
.L_265:
        /*0ab4*/ 	.byte	0x03, 0x38
        /*0ab6*/ 	.short	0x0016


	//----- nvinfo : EIATTR_EXIT_INSTR_OFFSETS
	.align		4
        /*0ab8*/ 	.byte	0x04, 0x1c
        /*0aba*/ 	.short	(.L_267 - .L_266)


	//   ....[0]....
.L_266:
        /*0abc*/ 	.word	0x0000e950


	//----- nvinfo : EIATTR_MAX_THREADS
	.align		4
.L_267:
        /*0ac0*/ 	.byte	0x04, 0x05
        /*0ac2*/ 	.short	(.L_269 - .L_268)
.L_268:
        /*0ac4*/ 	.word	0x00000180
        /*0ac8*/ 	.word	0x00000001
        /*0acc*/ 	.word	0x00000001


	//----- nvinfo : EIATTR_CRS_STACK_SIZE
	.align		4
.L_269:
        /*0ad0*/ 	.byte	0x04, 0x1e
        /*0ad2*/ 	.short	(.L_271 - .L_270)
.L_270:
        /*0ad4*/ 	.word	0x00000000


	//----- nvinfo : EIATTR_CBANK_PARAM_SIZE
	.align		4
.L_271:
        /*0ad8*/ 	.byte	0x03, 0x19
        /*0ada*/ 	.short	0x0a70


	//----- nvinfo : EIATTR_PARAM_CBANK
	.align		4
        /*0adc*/ 	.byte	0x04, 0x0a
        /*0ade*/ 	.short	(.L_273 - .L_272)
	.align		4
.L_272:
        /*0ae0*/ 	.word	index@(.nv.constant0._ZN7cutlass13device_kernelIN5flash11enable_sm90INS1_16FlashAttnFwdSm90INS1_25CollectiveMainloopFwdSm90ILi2EN4cute5tupleIJNS5_1CILi1EEES8_S8_EEENS6_IJNS7_ILi128EEENS7_ILi96EEENS7_ILi192EEEEEELi192ENS_10bfloat16_tEfNS_4arch4Sm90ELb1ELb0ELb0ELb0ELb1ELb0ELb0ELb1ELb1ELb1ELb1ELb0EEENS1_21CollectiveEpilogueFwdINS6_IJSA_SC_SB_EEES9_SE_SG_Li256ELb0ELb1ELb1ELb0EEENS1_19SingleTileSchedulerILb0ELb1ELb1ELi128EEEEEEEEEvNT_6ParamsE)
        /*0ae4*/ 	.short	0x0210
        /*0ae6*/ 	.short	0x0a70


	//----- nvinfo : EIATTR_SW_WAR
	.align		4
.L_273:
        /*0ae8*/ 	.byte	0x04, 0x36
        /*0aea*/ 	.short	(.L_275 - .L_274)
.L_274:
        /*0aec*/ 	.word	0x00000008
.L_275:


//--------------------- .nv.info._ZN7cutlass13device_kernelIN5flash11enable_sm90INS1_16FlashAttnFwdSm90INS1_25CollectiveMainloopFwdSm90ILi2EN4cute5tupleIJNS5_1CILi1EEES8_S8_EEENS6_IJNS7_ILi128EEENS7_ILi96EEENS7_ILi192EEEEEELi192ENS_10bfloat16_tEfNS_4arch4Sm90ELb1ELb0ELb0ELb1ELb1ELb0ELb0ELb1ELb1ELb1ELb1ELb0EEENS1_21CollectiveEpilogueFwdINS6_IJSA_SC_SB_EEES9_SE_SG_Li256ELb1ELb1ELb1ELb0EEENS1_36VarlenDynamicPersistentTileSchedulerILi128ELi96ELi256ELi128ELb1ELb1ELb1ELb1ELb1ELb1EEEEEEEEEvNT_6ParamsE --------------------------
	.section	.nv.info._ZN7cutlass13device_kernelIN5flash11enable_sm90INS1_16FlashAttnFwdSm90INS1_25CollectiveMainloopFwdSm90ILi2EN4cute5tupleIJNS5_1CILi1EEES8_S8_EEENS6_IJNS7_ILi128EEENS7_ILi96EEENS7_ILi192EEEEEELi192ENS_10bfloat16_tEfNS_4arch4Sm90ELb1ELb0ELb0ELb1ELb1ELb0ELb0ELb1ELb1ELb1ELb1ELb0EEENS1_21CollectiveEpilogueFwdINS6_IJSA_SC_SB_EEES9_SE_SG_Li256ELb1ELb1ELb1ELb0EEENS1_36VarlenDynamicPersistentTileSchedulerILi128ELi96ELi256ELi128ELb1ELb1ELb1ELb1ELb1ELb1EEEEEEEEEvNT_6ParamsE,"",@"SHT_CUDA_INFO"
	.sectionflags	@""
	.align	4


	//----- nvinfo : EIATTR_CUDA_API_VERSION
	.align		4
        /*0000*/ 	.byte	0x04, 0x37
        /*0002*/ 	.short	(.L_277 - .L_276)
.L_276:
        /*0004*/ 	.word	0x00000082


	//----- nvinfo : EIATTR_KPARAM_INFO
	.align		4
.L_277:
        /*0008*/ 	.byte	0x04, 0x17
        /*000a*/ 	.short	(.L_279 - .L_278)
.L_278:
        /*000c*/ 	.word	0x00000000
        /*0010*/ 	.short	0x0000
        /*0012*/ 	.short	0x0070
        /*0014*/ 	.byte	0x00, 0xf0, 0x01, 0x2a


	//----- nvinfo : EIATTR_SPARSE_MMA_MASK
	.align		4
.L_279:
        /*0018*/ 	.byte	0x03, 0x50
        /*001a*/ 	.short	0x0000


	//----- nvinfo : EIATTR_MAXREG_COUNT
	.align		4
        /*001c*/ 	.byte	0x03, 0x1b
        /*001e*/ 	.short	0x00a8


	//----- nvinfo : EIATTR_NUM_BARRIERS
	.align		4
        /*0020*/ 	.byte	0x02, 0x4c
        /*0022*/ 	.byte	0x09
	.zero		1


	//----- nvinfo : EIATTR_EXTERNS
	.align		4
        /*0024*/ 	.byte	0x04, 0x0f
        /*0026*/ 	.short	(.L_281 - .L_280)


	//   ....[0]....
	.align		4
.L_280:
        /*0028*/ 	.word	index@(__assertfail)


	//----- nvinfo : EIATTR_ANNOTATIONS
	.align		4
.L_281:
        /*002c*/ 	.byte	0x04, 0x55
        /*002e*/ 	.short	(.L_283 - .L_282)


	//   ....[0]....
.L_282:
        /* <DEDUP_REMOVED lines=20> */


	//----- nvinfo : EIATTR_MERCURY_ISA_VERSION
	.align		4
.L_283:
        /*0158*/ 	.byte	0x03, 0x5f
        /*015a*/ 	.short	0x0101


	//----- nvinfo : EIATTR_UNUSED_LOAD_BYTE_OFFSET
	.align		4
        /*015c*/ 	.byte	0x04, 0x44
        /*015e*/ 	.short	(.L_285 - .L_284)


	//   ....[0]....
.L_284:
        /*0160*/ 	.word	0x00000950
        /*0164*/ 	.word	0x0000fff0


	//   ....[1]....
        /*0168*/ 	.word	0x00009860
        /*016c*/ 	.word	0x0000fff0


	//----- nvinfo : EIATTR_INT_WARP_WIDE_INSTR_OFFSETS
	.align		4
.L_285:
        /*0170*/ 	.byte	0x04, 0x31
        /*0172*/ 	.short	(.L_287 - .L_286)


	//   ....[0]....
.L_286:
        /*0174*/ 	.word	0x000000c0


	//   ....[1]....
        /*0178*/ 	.word	0x000000d0


	//   ....[2]....
        /*017c*/ 	.word	0x00000170


	//   ....[3]....
        /*0180*/ 	.word	0x0000eeb0


	//   ....[4]....
        /*0184*/ 	.word	0x0000ef40


	//   ....[5]....
        /*0188*/ 	.word	0x00011d10


	//   ....[6]....
        /*018c*/ 	.word	0x00011da0


	//----- nvinfo : EIATTR_COOP_GROUP_MASK_REGIDS
	.align		4
.L_287:
        /*0190*/ 	.byte	0x04, 0x29
        /*0192*/ 	.short	(.L_289 - .L_288)


	//   ....[0]....
.L_288:
        /*0194*/ 	.word	0xffffffff


	//   ....[1]....
        /*0198*/ 	.word	0xffffffff


	//   ....[2]....
        /*019c*/ 	.word	0xffffffff


	//   ....[3]....
        /*01a0*/ 	.word	0xffffffff


	//   ....[4]....
        /*01a4*/ 	.word	0xffffffff


	//   ....[5]....
        /*01a8*/ 	.word	0xffffffff


	//   ....[6]....
        /*01ac*/ 	.word	0xffffffff


	//   ....[7]....
        /*01b0*/ 	.word	0xffffffff


	//   ....[8]....
        /*01b4*/ 	.word	0xffffffff


	//   ....[9]....
        /*01b8*/ 	.word	0xffffffff


	//   ....[10]....
        /*01bc*/ 	.word	0xffffffff


	//   ....[11]....
        /*01c0*/ 	.word	0xffffffff


	//   ....[12]....
        /*01c4*/ 	.word	0xffffffff


	//   ....[13]....
        /*01c8*/ 	.word	0xffffffff


	//   ....[14]....
        /*01cc*/ 	.word	0xffffffff


	//   ....[15]....
        /*01d0*/ 	.word	0xffffffff


	//   ....[16]....
        /*01d4*/ 	.word	0xffffffff


	//   ....[17]....
        /*01d8*/ 	.word	0xffffffff


	//   ....[18]....
        /*01dc*/ 	.word	0xffffffff


	//   ....[19]....
        /*01e0*/ 	.word	0xffffffff


	//   ....[20]....
        /*01e4*/ 	.word	0xffffffff


	//   ....[21]....
        /*01e8*/ 	.word	0xffffffff


	//   ....[22]....
        /*01ec*/ 	.word	0xffffffff


	//   ....[23]....
        /*01f0*/ 	.word	0xffffffff


	//   ....[24]....
        /*01f4*/ 	.word	0xffffffff


	//   ....[25]....
        /*01f8*/ 	.word	0xffffffff


	//   ....[26]....
        /*01fc*/ 	.word	0xffffffff


	//   ....[27]....
        /*0200*/ 	.word	0xffffffff


	//   ....[28]....
        /*0204*/ 	.word	0xffffffff


	//   ....[29]....
        /*0208*/ 	.word	0xffffffff


	//   ....[30]....
        /*020c*/ 	.word	0xffffffff


	//   ....[31]....
        /*0210*/ 	.word	0xffffffff


	//   ....[32]....
        /*0214*/ 	.word	0xffffffff


	//   ....[33]....
        /*0218*/ 	.word	0xffffffff


	//   ....[34]....
        /*021c*/ 	.word	0xffffffff


	//   ....[35]....
        /*0220*/ 	.word	0xffffffff


	//   ....[36]....
        /*0224*/ 	.word	0xffffffff


	//   ....[37]....
        /*0228*/ 	.word	0xffffffff


	//   ....[38]....
        /*022c*/ 	.word	0xffffffff


	//   ....[39]....
        /*0230*/ 	.word	0xffffffff


	//   ....[40]....
        /*0234*/ 	.word	0xffffffff


	//   ....[41]....
        /*0238*/ 	.word	0xffffffff


	//   ....[42]....
        /*023c*/ 	.word	0xffffffff


	//   ....[43]....
        /*0240*/ 	.word	0xffffffff


	//   ....[44]....
        /*0244*/ 	.word	0xffffffff


	//   ....[45]....
        /*0248*/ 	.word	0xffffffff


	//   ....[46]....
        /*024c*/ 	.word	0xffffffff


	//   ....[47]....
        /*0250*/ 	.word	0xffffffff


	//   ....[48]....
        /*0254*/ 	.word	0xffffffff


	//   ....[49]....
        /*0258*/ 	.word	0xffffffff


	//   ....[50]....
        /*025c*/ 	.word	0xffffffff


	//   ....[51]....
        /*0260*/ 	.word	0xffffffff


	//   ....[52]....
        /*0264*/ 	.word	0xffffffff


	//   ....[53]....
        /*0268*/ 	.word	0xffffffff


	//   ....[54]....
        /*026c*/ 	.word	0xffffffff


	//   ....[55]....
        /*0270*/ 	.word	0xffffffff


	//   ....[56]....
        /*0274*/ 	.word	0xffffffff


	//   ....[57]....
        /*0278*/ 	.word	0xffffffff


	//   ....[58]....
        /*027c*/ 	.word	0xffffffff


	//   ....[59]....
        /*0280*/ 	.word	0xffffffff


	//   ....[60]....
        /*0284*/ 	.word	0xffffffff


	//   ....[61]....
        /*0288*/ 	.word	0xffffffff


	//   ....[62]....
        /*028c*/ 	.word	0xffffffff


	//   ....[63]....
        /*0290*/ 	.word	0xffffffff


	//   ....[64]....
        /*0294*/ 	.word	0xffffffff


	//   ....[65]....
        /*0298*/ 	.word	0xffffffff


	//   ....[66]....
        /*029c*/ 	.word	0xffffffff


	//   ....[67]....
        /*02a0*/ 	.word	0xffffffff


	//   ....[68]....
        /*02a4*/ 	.word	0xffffffff


	//   ....[69]....
        /*02a8*/ 	.word	0xffffffff


	//   ....[70]....
        /*02ac*/ 	.word	0xffffffff


	//   ....[71]....
        /*02b0*/ 	.word	0xffffffff


	//   ....[72]....
        /*02b4*/ 	.word	0xffffffff


	//   ....[73]....
        /*02b8*/ 	.word	0xffffffff


	//   ....[74]....
        /*02bc*/ 	.word	0xffffffff


	//   ....[75]....
        /*02c0*/ 	.word	0xffffffff


	//   ....[76]....
        /*02c4*/ 	.word	0xffffffff


	//   ....[77]....
        /*02c8*/ 	.word	0xffffffff


	//   ....[78]....
        /*02cc*/ 	.word	0xffffffff


	//   ....[79]....
        /*02d0*/ 	.word	0xffffffff


	//   ....[80]....
        /*02d4*/ 	.word	0xffffffff


	//   ....[81]....
        /*02d8*/ 	.word	0xffffffff


	//   ....[82]....
        /*02dc*/ 	.word	0xffffffff


	//   ....[83]....
        /*02e0*/ 	.word	0xffffffff


	//   ....[84]....
        /*02e4*/ 	.word	0xffffffff


	//   ....[85]....
        /*02e8*/ 	.word	0xffffffff


	//   ....[86]....
        /*02ec*/ 	.word	0xffffffff


	//   ....[87]....
        /*02f0*/ 	.word	0xffffffff


	//   ....[88]....
        /*02f4*/ 	.word	0xffffffff


	//   ....[89]....
        /*02f8*/ 	.word	0xffffffff


	//   ....[90]....
        /*02fc*/ 	.word	0xffffffff


	//   ....[91]....
        /*0300*/ 	.word	0xffffffff


	//   ....[92]....
        /*0304*/ 	.word	0xffffffff


	//   ....[93]....
        /*0308*/ 	.word	0xffffffff


	//   ....[94]....
        /*030c*/ 	.word	0xffffffff


	//   ....[95]....
        /*0310*/ 	.word	0xffffffff


	//   ....[96]....
        /*0314*/ 	.word	0xffffffff


	//   ....[97]....
        /*0318*/ 	.word	0xffffffff


	//   ....[98]....
        /*031c*/ 	.word	0xffffffff


	//   ....[99]....
        /*0320*/ 	.word	0xffffffff


	//   ....[100]....
        /*0324*/ 	.word	0xffffffff


	//   ....[101]....
        /*0328*/ 	.word	0xffffffff


	//   ....[102]....
        /*032c*/ 	.word	0xffffffff


	//   ....[103]....
        /*0330*/ 	.word	0xffffffff


	//   ....[104]....
        /*0334*/ 	.word	0xffffffff


	//   ....[105]....
        /*0338*/ 	.word	0xffffffff


	//   ....[106]....
        /*033c*/ 	.word	0xffffffff


	//   ....[107]....
        /*0340*/ 	.word	0xffffffff


	//   ....[108]....
        /*0344*/ 	.word	0xffffffff


	//   ....[109]....
        /*0348*/ 	.word	0xffffffff


	//   ....[110]....
        /*034c*/ 	.word	0xffffffff


	//   ....[111]....
        /*0350*/ 	.word	0xffffffff


	//   ....[112]....
        /*0354*/ 	.word	0xffffffff


	//   ....[113]....
        /*0358*/ 	.word	0xffffffff


	//   ....[114]....
        /*035c*/ 	.word	0xffffffff


	//   ....[115]....
        /*0360*/ 	.word	0xffffffff


	//   ....[116]....
        /*0364*/ 	.word	0xffffffff


	//   ....[117]....
        /*0368*/ 	.word	0xffffffff


	//   ....[118]....
        /*036c*/ 	.word	0xffffffff


	//   ....[119]....
        /*0370*/ 	.word	0xffffffff


	//   ....[120]....
        /*0374*/ 	.word	0xffffffff


	//   ....[121]....
        /*0378*/ 	.word	0xffffffff


	//   ....[122]....
        /*037c*/ 	.word	0xffffffff


	//   ....[123]....
        /*0380*/ 	.word	0xffffffff


	//   ....[124]....
        /*0384*/ 	.word	0xffffffff


	//   ....[125]....
        /*0388*/ 	.word	0xffffffff


	//   ....[126]....
        /*038c*/ 	.word	0xffffffff


	//   ....[127]....
        /*0390*/ 	.word	0xffffffff


	//   ....[128]....
        /*0394*/ 	.word	0xffffffff


	//   ....[129]....
        /*0398*/ 	.word	0xffffffff


	//   ....[130]....
        /*039c*/ 	.word	0xffffffff


	//   ....[131]....
        /*03a0*/ 	.word	0xffffffff


	//   ....[132]....
        /*03a4*/ 	.word	0xffffffff


	//   ....[133]....
        /*03a8*/ 	.word	0xffffffff


	//   ....[134]....
        /*03ac*/ 	.word	0xffffffff


	//   ....[135]....
        /*03b0*/ 	.word	0xffffffff


	//   ....[136]....
        /*03b4*/ 	.word	0xffffffff


	//   ....[137]....
        /*03b8*/ 	.word	0xffffffff


	//   ....[138]....
        /*03bc*/ 	.word	0xffffffff


	//   ....[139]....
        /*03c0*/ 	.word	0xffffffff


	//   ....[140]....
        /*03c4*/ 	.word	0xffffffff


	//   ....[141]....
        /*03c8*/ 	.word	0xffffffff


	//   ....[142]....
        /*03cc*/ 	.word	0xffffffff


	//   ....[143]....
        /*03d0*/ 	.word	0xffffffff


	//   ....[144]....
        /*03d4*/ 	.word	0xffffffff


	//   ....[145]....
        /*03d8*/ 	.word	0xffffffff


	//   ....[146]....
        /*03dc*/ 	.word	0xffffffff


	//   ....[147]....
        /*03e0*/ 	.word	0xffffffff


	//   ....[148]....
        /*03e4*/ 	.word	0xffffffff


	//   ....[149]....
        /*03e8*/ 	.word	0xffffffff


	//   ....[150]....
        /*03ec*/ 	.word	0xffffffff


	//   ....[151]....
        /*03f0*/ 	.word	0x0500000f


	//   ....[152]....
        /*03f4*/ 	.word	0x0500000f


	//   ....[153]....
        /*03f8*/ 	.word	0x0500000f


	//   ....[154]....
        /*03fc*/ 	.word	0x0500000f


	//   ....[155]....
        /*0400*/ 	.word	0x0500000f


	//   ....[156]....
        /*0404*/ 	.word	0x0500000f


	//   ....[157]....
        /*0408*/ 	.word	0x0500000f


	//   ....[158]....
        /*040c*/ 	.word	0x0500000f


	//   ....[159]....
        /*0410*/ 	.word	0x0500000f


	//   ....[160]....
        /*0414*/ 	.word	0x0500000f


	//   ....[161]....
        /*0418*/ 	.word	0x0500000f


	//   ....[162]....
        /*041c*/ 	.word	0x0500000f


	//   ....[163]....
        /*0420*/ 	.word	0x0500000f


	//   ....[164]....
        /*0424*/ 	.word	0x0500000f


	//   ....[165]....
        /*0428*/ 	.word	0x0500000f


	//   ....[166]....
        /*042c*/ 	.word	0x0500000f


	//   ....[167]....
        /*0430*/ 	.word	0x0500000f


	//   ....[168]....
        /*0434*/ 	.word	0x0500000f


	//   ....[169]....
        /*0438*/ 	.word	0x0500000f


	//   ....[170]....
        /*043c*/ 	.word	0x0500000f


	//   ....[171]....
        /*0440*/ 	.word	0x0500000f


	//   ....[172]....
        /*0444*/ 	.word	0x0500000f


	//   ....[173]....
        /*0448*/ 	.word	0x0500000f


	//   ....[174]....
        /*044c*/ 	.word	0x0500000f


	//   ....[175]....
        /*0450*/ 	.word	0x0500000f


	//   ....[176]....
        /*0454*/ 	.word	0x0500000f


	//   ....[177]....
        /*0458*/ 	.word	0x0500000f


	//   ....[178]....
        /*045c*/ 	.word	0x0500000f


	//   ....[179]....
        /*0460*/ 	.word	0x0500000f


	//   ....[180]....
        /*0464*/ 	.word	0x0500000f


	//   ....[181]....
        /*0468*/ 	.word	0x0500000f


	//   ....[182]....
        /*046c*/ 	.word	0x0500000f


	//   ....[183]....
        /*0470*/ 	.word	0x0500000f


	//   ....[184]....
        /*0474*/ 	.word	0x0500000f


	//   ....[185]....
        /*0478*/ 	.word	0x0500000f


	//   ....[186]....
        /*047c*/ 	.word	0x0500000f


	//   ....[187]....
        /*0480*/ 	.word	0x0500000f


	//   ....[188]....
        /*0484*/ 	.word	0x0500000f


	//   ....[189]....
        /*0488*/ 	.word	0x0500000f


	//   ....[190]....
        /*048c*/ 	.word	0x0500000f


	//   ....[191]....
        /*0490*/ 	.word	0x0500000f


	//   ....[192]....
        /*0494*/ 	.word	0x0500000f


	//   ....[193]....
        /*0498*/ 	.word	0x0500000f


	//   ....[194]....
        /*049c*/ 	.word	0x0500000f


	//   ....[195]....
        /*04a0*/ 	.word	0x0500000f


	//   ....[196]....
        /*04a4*/ 	.word	0x0500000f


	//   ....[197]....
        /*04a8*/ 	.word	0x0500000f


	//   ....[198]....
        /*04ac*/ 	.word	0x0500000f


	//   ....[199]....
        /*04b0*/ 	.word	0x0500000f


	//   ....[200]....
        /*04b4*/ 	.word	0x0500000f


	//   ....[201]....
        /*04b8*/ 	.word	0x0500000f


	//   ....[202]....
        /*04bc*/ 	.word	0x0500000f


	//   ....[203]....
        /*04c0*/ 	.word	0x0500000f


	//   ....[204]....
        /*04c4*/ 	.word	0x0500000f


	//   ....[205]....
        /*04c8*/ 	.word	0x0500000f


	//   ....[206]....
        /*04cc*/ 	.word	0x0500000f


	//   ....[207]....
        /*04d0*/ 	.word	0x0500000f


	//   ....[208]....
        /*04d4*/ 	.word	0x0500000f


	//   ....[209]....
        /*04d8*/ 	.word	0x0500000f


	//   ....[210]....
        /*04dc*/ 	.word	0x0500000f


	//   ....[211]....
        /*04e0*/ 	.word	0x0500000f


	//   ....[212]....
        /*04e4*/ 	.word	0x0500000f


	//   ....[213]....
        /*04e8*/ 	.word	0x0500000f


	//   ....[214]....
        /*04ec*/ 	.word	0x0500000f


	//   ....[215]....
        /*04f0*/ 	.word	0x0500000f


	//   ....[216]....
        /*04f4*/ 	.word	0x0500000f


	//   ....[217]....
        /*04f8*/ 	.word	0x0500000f


	//   ....[218]....
        /*04fc*/ 	.word	0x0500000f


	//   ....[219]....
        /*0500*/ 	.word	0x0500000f


	//   ....[220]....
        /*0504*/ 	.word	0x0500000f


	//   ....[221]....
        /*0508*/ 	.word	0x0500000f


	//   ....[222]....
        /*050c*/ 	.word	0x0500000f


	//   ....[223]....
        /*0510*/ 	.word	0x0500000f


	//   ....[224]....
        /*0514*/ 	.word	0x0500000f


	//   ....[225]....
        /*0518*/ 	.word	0x0500000f


	//   ....[226]....
        /*051c*/ 	.word	0x0500000f


	//   ....[227]....
        /*0520*/ 	.word	0x0500000f


	//   ....[228]....
        /*0524*/ 	.word	0x0500000f


	//   ....[229]....
        /*0528*/ 	.word	0x0500000f


	//   ....[230]....
        /*052c*/ 	.word	0x0500000f


	//   ....[231]....
        /*0530*/ 	.word	0x0500000f


	//   ....[232]....
        /*0534*/ 	.word	0x0500000f


	//   ....[233]....
        /*0538*/ 	.word	0x0500000f


	//   ....[234]....
        /*053c*/ 	.word	0x0500000f


	//----- nvinfo : EIATTR_COOP_GROUP_INSTR_OFFSETS
	.align		4
.L_289:
        /*0540*/ 	.byte	0x04, 0x28
        /*0542*/ 	.short	(.L_291 - .L_290)


	//   ....[0]....
.L_290:
        /*0544*/ 	.word	0x00000070


	//   ....[1]....
        /*0548*/ 	.word	0x000000b0


	//   ....[2]....
        /*054c*/ 	.word	0x000002d0


	//   ....[3]....
        /*0550*/ 	.word	0x00000430


	//   ....[4]....
        /*0554*/ 	.word	0x00000550


	//   ....[5]....
        /*0558*/ 	.word	0x000006b0


	//   ....[6]....
        /*055c*/ 	.word	0x00001dc0


	//   ....[7]....
        /*0560*/ 	.word	0x00002930


	//   ....[8]....
        /*0564*/ 	.word	0x00002960


	//   ....[9]....
        /*0568*/ 	.word	0x00002f10


	//   ....[10]....
        /*056c*/ 	.word	0x00002f90


	//   ....[11]....
        /*0570*/ 	.word	0x00003700


	//   ....[12]....
        /*0574*/ 	.word	0x00003770


	//   ....[13]....
        /*0578*/ 	.word	0x00005140


	//   ....[14]....
        /*057c*/ 	.word	0x00005600


	//   ....[15]....
        /*0580*/ 	.word	0x00005620


	//   ....[16]....
        /*0584*/ 	.word	0x00005680


	//   ....[17]....
        /*0588*/ 	.word	0x00005c80


	//   ....[18]....
        /*058c*/ 	.word	0x00005d10


	//   ....[19]....
        /*0590*/ 	.word	0x00007a30


	//   ....[20]....
        /*0594*/ 	.word	0x00007a40


	//   ....[21]....
        /*0598*/ 	.word	0x00007a70


	//   ....[22]....
        /*059c*/ 	.word	0x00007a80


	//   ....[23]....
        /*05a0*/ 	.word	0x00008d80


	//   ....[24]....
        /*05a4*/ 	.word	0x00008db0


	//   ....[25]....
        /*05a8*/ 	.word	0x00008e70


	//   ....[26]....
        /*05ac*/ 	.word	0x00008e80


	//   ....[27]....
        /*05b0*/ 	.word	0x0000a700


	//   ....[28]....
        /*05b4*/ 	.word	0x0000a720


	//   ....[29]....
        /*05b8*/ 	.word	0x0000a730


	//   ....[30]....
        /*05bc*/ 	.word	0x0000a740


	//   ....[31]....
        /*05c0*/ 	.word	0x0000b020


	//   ....[32]....
        /*05c4*/ 	.word	0x0000b040


	//   ....[33]....
        /*05c8*/ 	.word	0x0000b180


	//   ....[34]....
        /*05cc*/ 	.word	0x0000b1a0


	//   ....[35]....
        /*05d0*/ 	.word	0x0000b2a0


	//   ....[36]....
        /*05d4*/ 	.word	0x0000b2c0


	//   ....[37]....
        /*05d8*/ 	.word	0x0000b3d0


	//   ....[38]....
        /*05dc*/ 	.word	0x0000b3f0


	//   ....[39]....
        /*05e0*/ 	.word	0x0000b850


	//   ....[40]....
        /*05e4*/ 	.word	0x0000b860


	//   ....[41]....
        /*05e8*/ 	.word	0x0000bf20


	//   ....[42]....
        /*05ec*/ 	.word	0x0000bf30


	//   ....[43]....
        /*05f0*/ 	.word	0x0000cfc0


	//   ....[44]....
        /*05f4*/ 	.word	0x0000cff0


	//   ....[45]....
        /*05f8*/ 	.word	0x0000d110


	//   ....[46]....
        /*05fc*/ 	.word	0x0000d130


	//   ....[47]....
        /*0600*/ 	.word	0x0000d230


	//   ....[48]....
        /*0604*/ 	.word	0x0000d250


	//   ....[49]....
        /*0608*/ 	.word	0x0000d360


	//   ....[50]....
        /*060c*/ 	.word	0x0000d380


	//   ....[51]....
        /*0610*/ 	.word	0x0000d520


	//   ....[52]....
        /*0614*/ 	.word	0x0000d710


	//   ....[53]....
        /*0618*/ 	.word	0x0000d740


	//   ....[54]....
        /*061c*/ 	.word	0x0000d770


	//   ....[55]....
        /*0620*/ 	.word	0x0000d7a0


	//   ....[56]....
        /*0624*/ 	.word	0x0000d7d0


	//   ....[57]....
        /*0628*/ 	.word	0x0000d800


	//   ....[58]....
        /*062c*/ 	.word	0x0000d970


	//   ....[59]....
        /*0630*/ 	.word	0x0000d9a0


	//   ....[60]....
        /*0634*/ 	.word	0x0000d9d0


	//   ....[61]....
        /*0638*/ 	.word	0x0000da00


	//   ....[62]....
        /*063c*/ 	.word	0x0000da30


	//   ....[63]....
        /*0640*/ 	.word	0x0000da60


	//   ....[64]....
        /*0644*/ 	.word	0x0000daf0


	//   ....[65]....
        /*0648*/ 	.word	0x0000db20


	//   ....[66]....
        /*064c*/ 	.word	0x0000db30


	//   ....[67]....
        /*0650*/ 	.word	0x0000db70


	//   ....[68]....
        /*0654*/ 	.word	0x0000fa50


	//   ....[69]....
        /*0658*/ 	.word	0x0000fa70


	//   ....[70]....
        /*065c*/ 	.word	0x0000fb20


	//   ....[71]....
        /*0660*/ 	.word	0x0000fb40


	//   ....[72]....
        /*0664*/ 	.word	0x0000fbe0


	//   ....[73]....
        /*0668*/ 	.word	0x0000fc00


	//   ....[74]....
        /*066c*/ 	.word	0x0000fca0


	//   ....[75]....
        /*0670*/ 	.word	0x0000fcc0


	//   ....[76]....
        /*0674*/ 	.word	0x0000fd60


	//   ....[77]....
        /*0678*/ 	.word	0x0000fd80


	//   ....[78]....
        /*067c*/ 	.word	0x0000fd90


	//   ....[79]....
        /*0680*/ 	.word	0x0000fe20


	//   ....[80]....
        /*0684*/ 	.word	0x00010520


	//   ....[81]....
        /*0688*/ 	.word	0x00010550


	//   ....[82]....
        /*068c*/ 	.word	0x000105b0


	//   ....[83]....
        /*0690*/ 	.word	0x00010610


	//   ....[84]....
        /*0694*/ 	.word	0x00010660


	//   ....[85]....
        /*0698*/ 	.word	0x000106c0


	//   ....[86]....
        /*069c*/ 	.word	0x00010710


	//   ....[87]....
        /*06a0*/ 	.word	0x00010770


	//   ....[88]....
        /*06a4*/ 	.word	0x000107c0


	//   ....[89]....
        /*06a8*/ 	.word	0x00010820


	//   ....[90]....
        /*06ac*/ 	.word	0x00010870


	//   ....[91]....
        /*06b0*/ 	.word	0x000108d0


	//   ....[92]....
        /*06b4*/ 	.word	0x00010920


	//   ....[93]....
        /*06b8*/ 	.word	0x00010970


	//   ....[94]....
        /*06bc*/ 	.word	0x00010990


	//   ....[95]....
        /*06c0*/ 	.word	0x000109d0


	//   ....[96]....
        /*06c4*/ 	.word	0x00011180


	//   ....[97]....
        /*06c8*/ 	.word	0x000111c0


	//   ....[98]....
        /*06cc*/ 	.word	0x000111d0


	//   ....[99]....
        /*06d0*/ 	.word	0x00011230


	//   ....[100]....
        /*06d4*/ 	.word	0x00011240


	//   ....[101]....
        /*06d8*/ 	.word	0x000112a0


	//   ....[102]....
        /*06dc*/ 	.word	0x000112d0


	//   ....[103]....
        /*06e0*/ 	.word	0x00011310


	//   ....[104]....
        /*06e4*/ 	.word	0x00011340


	//   ....[105]....
        /*06e8*/ 	.word	0x00011380


	//   ....[106]....
        /*06ec*/ 	.word	0x000113b0


	//   ....[107]....
        /*06f0*/ 	.word	0x000113f0


	//   ....[108]....
        /*06f4*/ 	.word	0x00011660


	//   ....[109]....
        /*06f8*/ 	.word	0x00011680


	//   ....[110]....
        /*06fc*/ 	.word	0x00011690


	//   ....[111]....
        /*0700*/ 	.word	0x00011720


	//   ....[112]....
        /*0704*/ 	.word	0x00011730


	//   ....[113]....
        /*0708*/ 	.word	0x000117c0


	//   ....[114]....
        /*070c*/ 	.word	0x000117d0


	//   ....[115]....
        /*0710*/ 	.word	0x00011860


	//   ....[116]....
        /*0714*/ 	.word	0x00011870


	//   ....[117]....
        /*0718*/ 	.word	0x00011900


	//   ....[118]....
        /*071c*/ 	.word	0x00011910


	//   ....[119]....
        /*0720*/ 	.word	0x00011920


	//   ....[120]....
        /*0724*/ 	.word	0x00011ee0


	//   ....[121]....
        /*0728*/ 	.word	0x00011f20


	//   ....[122]....
        /*072c*/ 	.word	0x00011f60


	//   ....[123]....
        /*0730*/ 	.word	0x00011f90


	//   ....[124]....
        /*0734*/ 	.word	0x00012020


	//   ....[125]....
        /*0738*/ 	.word	0x00012050


	//   ....[126]....
        /*073c*/ 	.word	0x000120c0


	//   ....[127]....
        /*0740*/ 	.word	0x000120f0


	//   ....[128]....
        /*0744*/ 	.word	0x00012160


	//   ....[129]....
        /*0748*/ 	.word	0x00012190


	//   ....[130]....
        /*074c*/ 	.word	0x000121c0


	//   ....[131]....
        /*0750*/ 	.word	0x00012210


	//   ....[132]....
        /*0754*/ 	.word	0x00012650


	//   ....[133]....
        /*0758*/ 	.word	0x00012660


	//   ....[134]....
        /*075c*/ 	.word	0x000126a0


	//   ....[135]....
        /*0760*/ 	.word	0x000126e0


	//   ....[136]....
        /*0764*/ 	.word	0x00012710


	//   ....[137]....
        /*0768*/ 	.word	0x00012740


	//   ....[138]....
        /*076c*/ 	.word	0x00012770


	//   ....[139]....
        /*0770*/ 	.word	0x000127a0


	//   ....[140]....
        /*0774*/ 	.word	0x00012950


	//   ....[141]....
        /*0778*/ 	.word	0x00012980


	//   ....[142]....
        /*077c*/ 	.word	0x000129b0


	//   ....[143]....
        /*0780*/ 	.word	0x000129e0


	//   ....[144]....
        /*0784*/ 	.word	0x00012a10


	//   ....[145]....
        /*0788*/ 	.word	0x00012a40


	//   ....[146]....
        /*078c*/ 	.word	0x00012b00


	//   ....[147]....
        /*0790*/ 	.word	0x00012b20


	//   ....[148]....
        /*0794*/ 	.word	0x00012b40


	//   ....[149]....
        /*0798*/ 	.word	0x00012ba0


	//   ....[150]....
        /*079c*/ 	.word	0x000135c0


	//   ....[151]....
        /*07a0*/ 	.word	0x00013b80


	//   ....[152]....
        /*07a4*/ 	.word	0x00013c70


	//   ....[153]....
        /*07a8*/ 	.word	0x00013d10


	//   ....[154]....
        /*07ac*/ 	.word	0x00013d70


	//   ....[155]....
        /*07b0*/ 	.word	0x00013e80


	//   ....[156]....
        /*07b4*/ 	.word	0x00013ef0


	//   ....[157]....
        /*07b8*/ 	.word	0x00014000


	//   ....[158]....
        /*07bc*/ 	.word	0x00014070


	//   ....[159]....
        /*07c0*/ 	.word	0x00014180


	//   ....[160]....
        /*07c4*/ 	.word	0x000141f0


	//   ....[161]....
        /*07c8*/ 	.word	0x00014300


	//   ....[162]....
        /*07cc*/ 	.word	0x00014370


	//   ....[163]....
        /*07d0*/ 	.word	0x00014410


	//   ....[164]....
        /*07d4*/ 	.word	0x00014520


	//   ....[165]....
        /*07d8*/ 	.word	0x00014590


	//   ....[166]....
        /*07dc*/ 	.word	0x00014610


	//   ....[167]....
        /*07e0*/ 	.word	0x000146e0


	//   ....[168]....
        /*07e4*/ 	.word	0x00014760


	//   ....[169]....
        /*07e8*/ 	.word	0x00014840


	//   ....[170]....
        /*07ec*/ 	.word	0x000148c0


	//   ....[171]....
        /*07f0*/ 	.word	0x000149a0


	//   ....[172]....
        /*07f4*/ 	.word	0x00014a20


	//   ....[173]....
        /*07f8*/ 	.word	0x00014b00


	//   ....[174]....
        /*07fc*/ 	.word	0x00014b80


	//   ....[175]....
        /*0800*/ 	.word	0x00014c60


	//   ....[176]....
        /*0804*/ 	.word	0x00014ce0


	//   ....[177]....
        /*0808*/ 	.word	0x00014db0


	//   ....[178]....
        /*080c*/ 	.word	0x00014e30


	//   ....[179]....
        /*0810*/ 	.word	0x00014ef0


	//   ....[180]....
        /*0814*/ 	.word	0x00015020


	//   ....[181]....
        /*0818*/ 	.word	0x000150f0


	//   ....[182]....
        /*081c*/ 	.word	0x00015160


	//   ....[183]....
        /*0820*/ 	.word	0x00015230


	//   ....[184]....
        /*0824*/ 	.word	0x00015290


	//   ....[185]....
        /*0828*/ 	.word	0x00015360


	//   ....[186]....
        /*082c*/ 	.word	0x000153c0


	//   ....[187]....
        /*0830*/ 	.word	0x00015490


	//   ....[188]....
        /*0834*/ 	.word	0x000154f0


	//   ....[189]....
        /*0838*/ 	.word	0x000155c0


	//   ....[190]....
        /*083c*/ 	.word	0x00015620


	//   ....[191]....
        /*0840*/ 	.word	0x00015700


	//   ....[192]....
        /*0844*/ 	.word	0x000157f0


	//   ....[193]....
        /*0848*/ 	.word	0x00015890


	//   ....[194]....
        /*084c*/ 	.word	0x000158f0


	//   ....[195]....
        /*0850*/ 	.word	0x000159f0


	//   ....[196]....
        /*0854*/ 	.word	0x00015a50


	//   ....[197]....
        /*0858*/ 	.word	0x00015b50


	//   ....[198]....
        /*085c*/ 	.word	0x00015bb0


	//   ....[199]....
        /*0860*/ 	.word	0x00015cb0


	//   ....[200]....
        /*0864*/ 	.word	0x00015d10


	//   ....[201]....
        /*0868*/ 	.word	0x00015e10


	//   ....[202]....
        /*086c*/ 	.word	0x00015e70


	//   ....[203]....
        /*0870*/ 	.word	0x00015f40


	//   ....[204]....
        /*0874*/ 	.word	0x00016080


	//   ....[205]....
        /*0878*/ 	.word	0x00016120


	//   ....[206]....
        /*087c*/ 	.word	0x00016200


	//   ....[207]....
        /*0880*/ 	.word	0x000162d0


	//   ....[208]....
        /*0884*/ 	.word	0x00016330


	//   ....[209]....
        /*0888*/ 	.word	0x00016420


	//   ....[210]....
        /*088c*/ 	.word	0x00016480


	//   ....[211]....
        /*0890*/ 	.word	0x00016570


	//   ....[212]....
        /*0894*/ 	.word	0x000165d0


	//   ....[213]....
        /*0898*/ 	.word	0x000166c0


	//   ....[214]....
        /*089c*/ 	.word	0x00016720


	//   ....[215]....
        /*08a0*/ 	.word	0x00016800


	//   ....[216]....
        /*08a4*/ 	.word	0x00016890


	//   ....[217]....
        /*08a8*/ 	.word	0x00016930


	//   ....[218]....
        /*08ac*/ 	.word	0x00016aa0


	//   ....[219]....
        /*08b0*/ 	.word	0x00016b10


	//   ....[220]....
        /*08b4*/ 	.word	0x00016b90


	//   ....[221]....
        /*08b8*/ 	.word	0x00016c00


	//   ....[222]....
        /*08bc*/ 	.word	0x00016c70


	//   ....[223]....
        /*08c0*/ 	.word	0x00016cf0


	//   ....[224]....
        /*08c4*/ 	.word	0x00016d70


	//   ....[225]....
        /*08c8*/ 	.word	0x00016e00


	//   ....[226]....
        /*08cc*/ 	.word	0x00016e70


	//   ....[227]....
        /*08d0*/ 	.word	0x00016ee0


	//   ....[228]....
        /*08d4*/ 	.word	0x00016f50


	//   ....[229]....
        /*08d8*/ 	.word	0x00016fd0


	//   ....[230]....
        /*08dc*/ 	.word	0x00017040


	//   ....[231]....
        /*08e0*/ 	.word	0x000170d0


	//   ....[232]....
        /*08e4*/ 	.word	0x00017130


	//   ....[233]....
        /*08e8*/ 	.word	0x000171c0


	//   ....[234]....
        /*08ec*/ 	.word	0x000172f0


	//----- nvinfo : EIATTR_REG_RECONFIG
	.align		4
.L_291:
        /*08f0*/ 	.byte	0x01, 0x54
	.zero		2


	//----- nvinfo : EIATTR_SYSCALL_OFFSETS
	.align		4
        /*08f4*/ 	.byte	0x04, 0x46
        /*08f6*/ 	.short	(.L_293 - .L_292)


	//   ....[0]....
.L_292:
        /*08f8*/ 	.word	0x00001f40


	//   ....[1]....
        /*08fc*/ 	.word	0x0000f0a0


	//   ....[2]....
        /*0900*/ 	.word	0x0000f1f0


	//   ....[3]....
        /*0904*/ 	.word	0x0000f2e0


	//   ....[4]....
        /*0908*/ 	.word	0x000101b0


	//----- nvinfo : EIATTR_MBARRIER_INSTR_OFFSETS
	.align		4
.L_293:
        /*090c*/ 	.byte	0x04, 0x39
        /*090e*/ 	.short	(.L_295 - .L_294)


	//   ....[0]....
.L_294:
        /*0910*/ 	.word	0x00000180
        /*0914*/ 	.word	0x000000ff
        /*0918*/ 	.word	0x00030800
        /*091c*/ 	.short	0x0100
        /*091e*/ 	.byte	0x08
	.zero		1


	//   ....[1]....
        /*0920*/ 	.word	0x00000190
        /*0924*/ 	.word	0x000000ff
        /*0928*/ 	.word	0x00030820
        /*092c*/ 	.short	0x0100
        /*092e*/ 	.byte	0x08
	.zero		1


	//   ....[2]....
        /*0930*/ 	.word	0x00000280
        /*0934*/ 	.word	0x000000ff
        /*0938*/ 	.word	0x00030830
        /*093c*/ 	.short	0x0100
        /*093e*/ 	.byte	0x08
	.zero		1


	//   ....[3]....
        /*0940*/ 	.word	0x00000290
        /*0944*/ 	.word	0x000000ff
        /*0948*/ 	.word	0x00030840
        /*094c*/ 	.short	0x0100
        /*094e*/ 	.byte	0x08
	.zero		1


	//   ....[4]....
        /*0950*/ 	.word	0x000002a0
        /*0954*/ 	.word	0x000000ff
        /*0958*/ 	.word	0x00030838
        /*095c*/ 	.short	0x0100
        /*095e*/ 	.byte	0x08
	.zero		1


	//   ....[5]....
        /*0960*/ 	.word	0x000002b0
        /*0964*/ 	.word	0x000000ff
        /*0968*/ 	.word	0x00030848
        /*096c*/ 	.short	0x0100
        /*096e*/ 	.byte	0x08
	.zero		1


	//   ....[6]....
        /*0970*/ 	.word	0x000003e0
        /*0974*/ 	.word	0x000000ff
        /*0978*/ 	.word	0x00030850
        /*097c*/ 	.short	0x0100
        /*097e*/ 	.byte	0x08
	.zero		1


	//   ....[7]....
        /*0980*/ 	.word	0x000003f0
        /*0984*/ 	.word	0x000000ff
        /*0988*/ 	.word	0x00030860
        /*098c*/ 	.short	0x0100
        /*098e*/ 	.byte	0x08
	.zero		1


	//   ....[8]....
        /*0990*/ 	.word	0x00000400
        /*0994*/ 	.word	0x000000ff
        /*0998*/ 	.word	0x00030858
        /*099c*/ 	.short	0x0100
        /*099e*/ 	.byte	0x08
	.zero		1


	//   ....[9]....
        /*09a0*/ 	.word	0x00000410
        /*09a4*/ 	.word	0x000000ff
        /*09a8*/ 	.word	0x00030868
        /*09ac*/ 	.short	0x0100
        /*09ae*/ 	.byte	0x08
	.zero		1


	//   ....[10]....
        /*09b0*/ 	.word	0x00000500
        /*09b4*/ 	.word	0x000000ff
        /*09b8*/ 	.word	0x00030870
        /*09bc*/ 	.short	0x0100
        /*09be*/ 	.byte	0x06
	.zero		1


	//   ....[11]....
        /*09c0*/ 	.word	0x00000510
        /*09c4*/ 	.word	0x000000ff
        /*09c8*/ 	.word	0x00030880
        /*09cc*/ 	.short	0x0100
        /*09ce*/ 	.byte	0x06
	.zero		1


	//   ....[12]....
        /*09d0*/ 	.word	0x00000520
        /*09d4*/ 	.word	0x000000ff
        /*09d8*/ 	.word	0x00030878
        /*09dc*/ 	.short	0x0100
        /*09de*/ 	.byte	0x06
	.zero		1


	//   ....[13]....
        /*09e0*/ 	.word	0x00000530
        /*09e4*/ 	.word	0x000000ff
        /*09e8*/ 	.word	0x00030888
        /*09ec*/ 	.short	0x0100
        /*09ee*/ 	.byte	0x06
	.zero		1


	//   ....[14]....
        /*09f0*/ 	.word	0x00000660
        /*09f4*/ 	.word	0x000000ff
        /*09f8*/ 	.word	0x00030890
        /*09fc*/ 	.short	0x0100
        /*09fe*/ 	.byte	0x08
	.zero		1


	//   ....[15]....
        /*0a00*/ 	.word	0x00000670
        /*0a04*/ 	.word	0x000000ff
        /*0a08*/ 	.word	0x000308a0
        /*0a0c*/ 	.short	0x0100
        /*0a0e*/ 	.byte	0x08
	.zero		1


	//   ....[16]....
        /*0a10*/ 	.word	0x00000680
        /*0a14*/ 	.word	0x000000ff
        /*0a18*/ 	.word	0x00030898
        /*0a1c*/ 	.short	0x0100
        /*0a1e*/ 	.byte	0x08
	.zero		1


	//   ....[17]....
        /*0a20*/ 	.word	0x00000690
        /*0a24*/ 	.word	0x000000ff
        /*0a28*/ 	.word	0x000308a8
        /*0a2c*/ 	.short	0x0100
        /*0a2e*/ 	.byte	0x08
	.zero		1


	//   ....[18]....
        /*0a30*/ 	.word	0x000007d0
        /*0a34*/ 	.word	0x000000ff
        /*0a38*/ 	.word	0x000308b0
        /*0a3c*/ 	.short	0x0100
        /*0a3e*/ 	.byte	0x08
	.zero		1


	//   ....[19]....
        /*0a40*/ 	.word	0x000007e0
        /*0a44*/ 	.word	0x000000ff
        /*0a48*/ 	.word	0x000308c0
        /*0a4c*/ 	.short	0x0100
        /*0a4e*/ 	.byte	0x08
	.zero		1


	//   ....[20]....
        /*0a50*/ 	.word	0x000007f0
        /*0a54*/ 	.word	0x000000ff
        /*0a58*/ 	.word	0x000308b8
        /*0a5c*/ 	.short	0x0100
        /*0a5e*/ 	.byte	0x08
	.zero		1


	//   ....[21]....
        /*0a60*/ 	.word	0x00000800
        /*0a64*/ 	.word	0x000000ff
        /*0a68*/ 	.word	0x000308c8
        /*0a6c*/ 	.short	0x0100
        /*0a6e*/ 	.byte	0x08
	.zero		1


	//   ....[22]....
        /*0a70*/ 	.word	0x00001fc0
        /*0a74*/ 	.word	0x000000ff
        /*0a78*/ 	.word	0x00030800
        /*0a7c*/ 	.short	0x010a
        /*0a7e*/ 	.byte	0x28
	.zero		1


	//   ....[23]....
        /*0a80*/ 	.word	0x00002070
        /*0a84*/ 	.word	0x00000000
        /*0a88*/ 	.word	0x00030830
        /*0a8c*/ 	.short	0x010a
        /*0a8e*/ 	.byte	0x3f
	.zero		1


	//   ....[24]....
        /*0a90*/ 	.word	0x000020b0
        /*0a94*/ 	.word	0x00000000
        /*0a98*/ 	.word	0x00030830
        /*0a9c*/ 	.short	0x010a
        /*0a9e*/ 	.byte	0x3f
	.zero		1


	//   ....[25]....
        /*0aa0*/ 	.word	0x00002a50
        /*0aa4*/ 	.word	0x000000ff
        /*0aa8*/ 	.word	0x00000000
        /*0aac*/ 	.short	0x0101
        /*0aae*/ 	.byte	0x05
	.zero		1


	//   ....[26]....
        /*0ab0*/ 	.word	0x00004210
        /*0ab4*/ 	.word	0x000000ff
        /*0ab8*/ 	.word	0x00030830
        /*0abc*/ 	.short	0x010a
        /*0abe*/ 	.byte	0x07
	.zero		1


	//   ....[27]....
        /*0ac0*/ 	.word	0x00004250
        /*0ac4*/ 	.word	0x000000ff
        /*0ac8*/ 	.word	0x00030830
        /*0acc*/ 	.short	0x010a
        /*0ace*/ 	.byte	0x07
	.zero		1


	//   ....[28]....
        /*0ad0*/ 	.word	0x00004d90
        /*0ad4*/ 	.word	0x000000ff
        /*0ad8*/ 	.word	0x00030850
        /*0adc*/ 	.short	0x010a
        /*0ade*/ 	.byte	0x0a
	.zero		1


	//   ....[29]....
        /*0ae0*/ 	.word	0x00004dd0
        /*0ae4*/ 	.word	0x000000ff
        /*0ae8*/ 	.word	0x00030850
        /*0aec*/ 	.short	0x010a
        /*0aee*/ 	.byte	0x0a
	.zero		1


	//   ....[30]....
        /*0af0*/ 	.word	0x00005130
        /*0af4*/ 	.word	0x000000ff
        /*0af8*/ 	.word	0x00000000
        /*0afc*/ 	.short	0x0101
        /*0afe*/ 	.byte	0x07
	.zero		1


	//   ....[31]....
        /*0b00*/ 	.word	0x000066b0
        /*0b04*/ 	.word	0x000000ff
        /*0b08*/ 	.word	0x00000000
        /*0b0c*/ 	.short	0x0101
        /*0b0e*/ 	.byte	0x0a
	.zero		1


	//   ....[32]....
        /*0b10*/ 	.word	0x000068a0
        /*0b14*/ 	.word	0x000000ff
        /*0b18*/ 	.word	0x00030830
        /*0b1c*/ 	.short	0x010a
        /*0b1e*/ 	.byte	0x07
	.zero		1


	//   ....[33]....
        /*0b20*/ 	.word	0x000068e0
        /*0b24*/ 	.word	0x000000ff
        /*0b28*/ 	.word	0x00030830
        /*0b2c*/ 	.short	0x010a
        /*0b2e*/ 	.byte	0x07
	.zero		1


	//   ....[34]....
        /*0b30*/ 	.word	0x00007420
        /*0b34*/ 	.word	0x000000ff
        /*0b38*/ 	.word	0x00030850
        /*0b3c*/ 	.short	0x010a
        /*0b3e*/ 	.byte	0x0f
	.zero		1


	//   ....[35]....
        /*0b40*/ 	.word	0x00007460
        /*0b44*/ 	.word	0x000000ff
        /*0b48*/ 	.word	0x00030850
        /*0b4c*/ 	.short	0x010a
        /*0b4e*/ 	.byte	0x0f
	.zero		1


	//   ....[36]....
        /*0b50*/ 	.word	0x00007850
        /*0b54*/ 	.word	0x000000ff
        /*0b58*/ 	.word	0x00000000
        /*0b5c*/ 	.short	0x0101
        /*0b5e*/ 	.byte	0x05
	.zero		1


	//   ....[37]....
        /*0b60*/ 	.word	0x000085d0
        /*0b64*/ 	.word	0x000000ff
        /*0b68*/ 	.word	0x00000000
        /*0b6c*/ 	.short	0x0101
        /*0b6e*/ 	.byte	0x0f
	.zero		1


	//   ....[38]....
        /*0b70*/ 	.word	0x00008cf0
        /*0b74*/ 	.word	0x000000ff
        /*0b78*/ 	.word	0x00030850
        /*0b7c*/ 	.short	0x010a
        /*0b7e*/ 	.byte	0x05
	.zero		1


	//   ....[39]....
        /*0b80*/ 	.word	0x00008d30
        /*0b84*/ 	.word	0x000000ff
        /*0b88*/ 	.word	0x00030850
        /*0b8c*/ 	.short	0x010a
        /*0b8e*/ 	.byte	0x05
	.zero		1


	//   ....[40]....
        /*0b90*/ 	.word	0x000094d0
        /*0b94*/ 	.word	0x000000ff
        /*0b98*/ 	.word	0x00000000
        /*0b9c*/ 	.short	0x0101
        /*0b9e*/ 	.byte	0x04
	.zero		1


	//   ....[41]....
        /*0ba0*/ 	.word	0x0000b010
        /*0ba4*/ 	.word	0x000000ff
        /*0ba8*/ 	.word	0x00000000
        /*0bac*/ 	.short	0x0101
        /*0bae*/ 	.byte	0x08
	.zero		1


	//   ....[42]....
        /*0bb0*/ 	.word	0x0000b6b0
        /*0bb4*/ 	.word	0x000000ff
        /*0bb8*/ 	.word	0x00000000
        /*0bbc*/ 	.short	0x0101
        /*0bbe*/ 	.byte	0x08
	.zero		1


	//   ....[43]....
        /*0bc0*/ 	.word	0x0000f860
        /*0bc4*/ 	.word	0x00000007
        /*0bc8*/ 	.word	0x00030840
        /*0bcc*/ 	.short	0x010a
        /*0bce*/ 	.byte	0x3f
	.zero		1


	//   ....[44]....
        /*0bd0*/ 	.word	0x0000fee0
        /*0bd4*/ 	.word	0x00000007
        /*0bd8*/ 	.word	0x00030830
        /*0bdc*/ 	.short	0x0107
        /*0bde*/ 	.byte	0x3f
	.zero		1


	//   ....[45]....
        /*0be0*/ 	.word	0x0000ffb0
        /*0be4*/ 	.word	0x00000007
        /*0be8*/ 	.word	0x00030830
        /*0bec*/ 	.short	0x0101
        /*0bee*/ 	.byte	0x3f
	.zero		1


	//   ....[46]....
        /*0bf0*/ 	.word	0x00010ae0
        /*0bf4*/ 	.word	0x00000016
        /*0bf8*/ 	.word	0x00030800
        /*0bfc*/ 	.short	0x0107
        /*0bfe*/ 	.byte	0x3f
	.zero		1


	//   ....[47]....
        /*0c00*/ 	.word	0x00010c00
        /*0c04*/ 	.word	0x00000016
        /*0c08*/ 	.word	0x00030800
        /*0c0c*/ 	.short	0x0101
        /*0c0e*/ 	.byte	0x3f
	.zero		1


	//   ....[48]....
        /*0c10*/ 	.word	0x00010c20
        /*0c14*/ 	.word	0x00000016
        /*0c18*/ 	.word	0x00030820
        /*0c1c*/ 	.short	0x010a
        /*0c1e*/ 	.byte	0x3f
	.zero		1


	//   ....[49]....
        /*0c20*/ 	.word	0x00010fe0
        /*0c24*/ 	.word	0x00000006
        /*0c28*/ 	.word	0x00030840
        /*0c2c*/ 	.short	0x010a
        /*0c2e*/ 	.byte	0x3f
	.zero		1


	//   ....[50]....
        /*0c30*/ 	.word	0x000114a0
        /*0c34*/ 	.word	0x00000006
        /*0c38*/ 	.word	0x00030830
        /*0c3c*/ 	.short	0x0107
        /*0c3e*/ 	.byte	0x3f
	.zero		1


	//   ....[51]....
        /*0c40*/ 	.word	0x00011550
        /*0c44*/ 	.word	0x00000006
        /*0c48*/ 	.word	0x00030830
        /*0c4c*/ 	.short	0x0101
        /*0c4e*/ 	.byte	0x3f
	.zero		1


	//   ....[52]....
        /*0c50*/ 	.word	0x000115c0
        /*0c54*/ 	.word	0x00000006
        /*0c58*/ 	.word	0x00030860
        /*0c5c*/ 	.short	0x010a
        /*0c5e*/ 	.byte	0x3f
	.zero		1


	//   ....[53]....
        /*0c60*/ 	.word	0x00011b10
        /*0c64*/ 	.word	0x00000006
        /*0c68*/ 	.word	0x00030850
        /*0c6c*/ 	.short	0x0107
        /*0c6e*/ 	.byte	0x3f
	.zero		1


	//   ....[54]....
        /*0c70*/ 	.word	0x00011c30
        /*0c74*/ 	.word	0x00000006
        /*0c78*/ 	.word	0x00030850
        /*0c7c*/ 	.short	0x0101
        /*0c7e*/ 	.byte	0x3f
	.zero		1


	//   ....[55]....
        /*0c80*/ 	.word	0x00011e40
        /*0c84*/ 	.word	0x00000000
        /*0c88*/ 	.word	0x00030860
        /*0c8c*/ 	.short	0x010a
        /*0c8e*/ 	.byte	0x3f
	.zero		1


	//   ....[56]....
        /*0c90*/ 	.word	0x00012340
        /*0c94*/ 	.word	0x00000000
        /*0c98*/ 	.word	0x00030850
        /*0c9c*/ 	.short	0x0107
        /*0c9e*/ 	.byte	0x3f
	.zero		1


	//   ....[57]....
        /*0ca0*/ 	.word	0x000123f0
        /*0ca4*/ 	.word	0x00000000
        /*0ca8*/ 	.word	0x00030850
        /*0cac*/ 	.short	0x0101
        /*0cae*/ 	.byte	0x3f
	.zero		1


	//   ....[58]....
        /*0cb0*/ 	.word	0x00013540
        /*0cb4*/ 	.word	0x00000004
        /*0cb8*/ 	.word	0x00030820
        /*0cbc*/ 	.short	0x010a
        /*0cbe*/ 	.byte	0x3f
	.zero		1


	//   ....[59]....
        /*0cc0*/ 	.word	0x000136e0
        /*0cc4*/ 	.word	0x00000005
        /*0cc8*/ 	.word	0x00030840
        /*0ccc*/ 	.short	0x010a
        /*0cce*/ 	.byte	0x3f
	.zero		1


	//   ....[60]....
        /*0cd0*/ 	.word	0x00013780
        /*0cd4*/ 	.word	0x0000001b
        /*0cd8*/ 	.word	0x00030840
        /*0cdc*/ 	.short	0x010a
        /*0cde*/ 	.byte	0x3f
	.zero		1


	//   ....[61]....
        /*0ce0*/ 	.word	0x000137c0
        /*0ce4*/ 	.word	0x00000005
        /*0ce8*/ 	.word	0x00030860
        /*0cec*/ 	.short	0x010a
        /*0cee*/ 	.byte	0x3f
	.zero		1


	//   ....[62]....
        /*0cf0*/ 	.word	0x00013800
        /*0cf4*/ 	.word	0x0000001b
        /*0cf8*/ 	.word	0x00030860
        /*0cfc*/ 	.short	0x010a
        /*0cfe*/ 	.byte	0x3f
	.zero		1


	//   ....[63]....
        /*0d00*/ 	.word	0x00013870
        /*0d04*/ 	.word	0x00000003
        /*0d08*/ 	.word	0x00030800
        /*0d0c*/ 	.short	0x010a
        /*0d0e*/ 	.byte	0x3f
	.zero		1


	//   ....[64]....
        /*0d10*/ 	.word	0x000138c0
        /*0d14*/ 	.word	0x00000000
        /*0d18*/ 	.word	0x00030830
        /*0d1c*/ 	.short	0x010a
        /*0d1e*/ 	.byte	0x3f
	.zero		1


	//   ....[65]....
        /*0d20*/ 	.word	0x00013920
        /*0d24*/ 	.word	0x00000004
        /*0d28*/ 	.word	0x00030830
        /*0d2c*/ 	.short	0x010a
        /*0d2e*/ 	.byte	0x3f
	.zero		1


	//   ....[66]....
        /*0d30*/ 	.word	0x00013980
        /*0d34*/ 	.word	0x00000002
        /*0d38*/ 	.word	0x00030850
        /*0d3c*/ 	.short	0x010a
        /*0d3e*/ 	.byte	0x3f
	.zero		1


	//   ....[67]....
        /*0d40*/ 	.word	0x000139e0
        /*0d44*/ 	.word	0x00000004
        /*0d48*/ 	.word	0x00030830
        /*0d4c*/ 	.short	0x010a
        /*0d4e*/ 	.byte	0x3f
	.zero		1


	//   ....[68]....
        /*0d50*/ 	.word	0x00013a40
        /*0d54*/ 	.word	0x00000002
        /*0d58*/ 	.word	0x00030850
        /*0d5c*/ 	.short	0x010a
        /*0d5e*/ 	.byte	0x3f
	.zero		1


	//   ....[69]....
        /*0d60*/ 	.word	0x00013aa0
        /*0d64*/ 	.word	0x00000007
        /*0d68*/ 	.word	0x00030850
        /*0d6c*/ 	.short	0x010a
        /*0d6e*/ 	.byte	0x3f
	.zero		1


	//   ....[70]....
        /*0d70*/ 	.word	0x00013bc0
        /*0d74*/ 	.word	0x00000007
        /*0d78*/ 	.word	0x00030840
        /*0d7c*/ 	.short	0x010a
        /*0d7e*/ 	.byte	0x3f
	.zero		1


	//   ....[71]....
        /*0d80*/ 	.word	0x00014f20
        /*0d84*/ 	.word	0x00000016
        /*0d88*/ 	.word	0x00030820
        /*0d8c*/ 	.short	0x010a
        /*0d8e*/ 	.byte	0x3f
	.zero		1


	//   ....[72]....
        /*0d90*/ 	.word	0x00014f70
        /*0d94*/ 	.word	0x00000006
        /*0d98*/ 	.word	0x00030840
        /*0d9c*/ 	.short	0x010a
        /*0d9e*/ 	.byte	0x3f
	.zero		1


	//   ....[73]....
        /*0da0*/ 	.word	0x00015740
        /*0da4*/ 	.word	0x00000006
        /*0da8*/ 	.word	0x00030860
        /*0dac*/ 	.short	0x010a
        /*0dae*/ 	.byte	0x3f
	.zero		1


	//   ....[74]....
        /*0db0*/ 	.word	0x00015fd0
        /*0db4*/ 	.word	0x00000000
        /*0db8*/ 	.word	0x00030860
        /*0dbc*/ 	.short	0x010a
        /*0dbe*/ 	.byte	0x3f
	.zero		1


	//   ....[75]....
        /*0dc0*/ 	.word	0x00017210
        /*0dc4*/ 	.word	0x00000004
        /*0dc8*/ 	.word	0x00030820
        /*0dcc*/ 	.short	0x010a
        /*0dce*/ 	.byte	0x3f
	.zero		1


	//   ....[76]....
        /*0dd0*/ 	.word	0x000173b0
        /*0dd4*/ 	.word	0x00000005
        /*0dd8*/ 	.word	0x00030840
        /*0ddc*/ 	.short	0x010a
        /*0dde*/ 	.byte	0x3f
	.zero		1


	//   ....[77]....
        /*0de0*/ 	.word	0x00017400
        /*0de4*/ 	.word	0x0000001b
        /*0de8*/ 	.word	0x00030840
        /*0dec*/ 	.short	0x010a
        /*0dee*/ 	.byte	0x3f
	.zero		1


	//   ....[78]....
        /*0df0*/ 	.word	0x00017450
        /*0df4*/ 	.word	0x00000005
        /*0df8*/ 	.word	0x00030860
        /*0dfc*/ 	.short	0x010a
        /*0dfe*/ 	.byte	0x3f
	.zero		1


	//----- nvinfo : EIATTR_NUM_MBARRIERS
	.align		4
.L_295:
        /*0e00*/ 	.byte	0x03, 0x38
        /*0e02*/ 	.short	0x0016


	//----- nvinfo : EIATTR_EXIT_INSTR_OFFSETS
	.align		4
        /*0e04*/ 	.byte	0x04, 0x1c
        /*0e06*/ 	.short	(.L_297 - .L_296)


	//   ....[0]....
.L_296:
        /*0e08*/ 	.word	0x00000990


	//   ....[1]....
        /*0e0c*/ 	.word	0x0000d4c0


	//   ....[2]....
        /*0e10*/ 	.word	0x00013850


	//----- nvinfo : EIATTR_MAX_THREADS
	.align		4
.L_297:
        /*0e14*/ 	.byte	0x04, 0x05
        /*0e16*/ 	.short	(.L_299 - .L_298)
.L_298:
        /*0e18*/ 	.word	0x00000180
        /*0e1c*/ 	.word	0x00000001
        /*0e20*/ 	.word	0x00000001


	//----- nvinfo : EIATTR_CRS_STACK_SIZE
	.align		4
.L_299:
        /*0e24*/ 	.byte	0x04, 0x1e
        /*0e26*/ 	.short	(.L_301 - .L_300)
.L_300:
        /*0e28*/ 	.word	0x00000000


	//----- nvinfo : EIATTR_CBANK_PARAM_SIZE
	.align		4
.L_301:
        /*0e2c*/ 	.byte	0x03, 0x19
        /*0e2e*/ 	.short	0x0af0


	//----- nvinfo : EIATTR_PARAM_CBANK
	.align		4
        /*0e30*/ 	.byte	0x04, 0x0a
        /*0e32*/ 	.short	(.L_303 - .L_302)
	.align		4
.L_302:
        /*0e34*/ 	.word	index@(.nv.constant0._ZN7cutlass13device_kernelIN5flash11enable_sm90INS1_16FlashAttnFwdSm90INS1_25CollectiveMainloopFwdSm90ILi2EN4cute5tupleIJNS5_1CILi1EEES8_S8_EEENS6_IJNS7_ILi128EEENS7_ILi96EEENS7_ILi192EEEEEELi192ENS_10bfloat16_tEfNS_4arch4Sm90ELb1ELb0ELb0ELb1ELb1ELb0ELb0ELb1ELb1ELb1ELb1ELb0EEENS1_21CollectiveEpilogueFwdINS6_IJSA_SC_SB_EEES9_SE_SG_Li256ELb1ELb1ELb1ELb0EEENS1_36VarlenDynamicPersistentTileSchedulerILi128ELi96ELi256ELi128ELb1ELb1ELb1ELb1ELb1ELb1EEEEEEEEEvNT_6ParamsE)
        /*0e38*/ 	.short	0x0210
        /*0e3a*/ 	.short	0x0af0


	//----- nvinfo : EIATTR_SW_WAR
	.align		4
.L_303:
        /*0e3c*/ 	.byte	0x04, 0x36
        /*0e3e*/ 	.short	(.L_305 - .L_304)
.L_304:
        /*0e40*/ 	.word	0x00000008
.L_305:


//--------------------- .nv.info._ZN7cutlass13device_kernelIN5flash11enable_sm90INS1_16FlashAttnFwdSm90INS1_25CollectiveMainloopFwdSm90ILi2EN4cute5tupleIJNS5_1CILi1EEES8_S8_EEENS6_IJNS7_ILi128EEENS7_ILi96EEENS7_ILi192EEEEEELi192ENS_10bfloat16_tEfNS_4arch4Sm90ELb1ELb0ELb0ELb1ELb1ELb1ELb0ELb1ELb1ELb1ELb1ELb0EEENS1_21CollectiveEpilogueFwdINS6_IJSA_SC_SB_EEES9_SE_SG_Li256ELb1ELb1ELb1ELb0EEENS1_36VarlenDynamicPersistentTileSchedulerILi128ELi96ELi256ELi128ELb1ELb1ELb1ELb1ELb1ELb1EEEEEEEEEvNT_6ParamsE --------------------------
	.section	.nv.info._ZN7cutlass13device_kernelIN5flash11enable_sm90INS1_16FlashAttnFwdSm90INS1_25CollectiveMainloopFwdSm90ILi2EN4cute5tupleIJNS5_1CILi1EEES8_S8_EEENS6_IJNS7_ILi128EEENS7_ILi96EEENS7_ILi192EEEEEELi192ENS_10bfloat16_tEfNS_4arch4Sm90ELb1ELb0ELb0ELb1ELb1ELb1ELb0ELb1ELb1ELb1ELb1ELb0EEENS1_21CollectiveEpilogueFwdINS6_IJSA_SC_SB_EEES9_SE_SG_Li256ELb1ELb1ELb1ELb0EEENS1_36VarlenDynamicPersistentTileSchedulerILi128ELi96ELi256ELi128ELb1ELb1ELb1ELb1ELb1ELb1EEEEEEEEEvNT_6ParamsE,"",@"SHT_CUDA_INFO"
	.sectionflags	@""
	.align	4


	//----- nvinfo : EIATTR_CUDA_API_VERSION
	.align		4
        /*0000*/ 	.byte	0x04, 0x37
        /*0002*/ 	.short	(.L_307 - .L_306)
.L_306:
        /*0004*/ 	.word	0x00000082


	//----- nvinfo : EIATTR_KPARAM_INFO
	.align		4
.L_307:
        /*0008*/ 	.byte	0x04, 0x17
        /*000a*/ 	.short	(.L_309 - .L_308)
.L_308:
        /*000c*/ 	.word	0x00000000
        /*0010*/ 	.short	0x0000
        /*0012*/ 	.short	0x0070
        /*0014*/ 	.byte	0x00, 0xf0, 0x01, 0x2a


	//----- nvinfo : EIATTR_SPARSE_MMA_MASK
	.align		4
.L_309:
        /*0018*/ 	.byte	0x03, 0x50
        /*001a*/ 	.short	0x0000


	//----- nvinfo : EIATTR_MAXREG_COUNT
	.align		4
        /*001c*/ 	.byte	0x03, 0x1b
        /*001e*/ 	.short	0x00a8


	//----- nvinfo : EIATTR_NUM_BARRIERS
	.align		4
        /*0020*/ 	.byte	0x02, 0x4c
        /*0022*/ 	.byte	0x10
	.zero		1


	//----- nvinfo : EIATTR_EXTERNS
	.align		4
        /*0024*/ 	.byte	0x04, 0x0f
        /*0026*/ 	.short	(.L_311 - .L_310)


	//   ....[0]....
	.align		4
.L_310:
        /*0028*/ 	.word	index@(__assertfail)


	//----- nvinfo : EIATTR_ANNOTATIONS
	.align		4
.L_311:
        /*002c*/ 	.byte	0x04, 0x55
        /*002e*/ 	.short	(.L_313 - .L_312)


	//   ....[0]....
.L_312:
        /* <DEDUP_REMOVED lines=42> */


	//----- nvinfo : EIATTR_MERCURY_ISA_VERSION
	.align		4
.L_313:
        /*02c0*/ 	.byte	0x03, 0x5f
        /*02c2*/ 	.short	0x0101


	//----- nvinfo : EIATTR_UNUSED_LOAD_BYTE_OFFSET
	.align		4
        /*02c4*/ 	.byte	0x04, 0x44
        /*02c6*/ 	.short	(.L_315 - .L_314)


	//   ....[0]....
.L_314:
        /*02c8*/ 	.word	0x00000a20
        /*02cc*/ 	.word	0x0000fff0


	//   ....[1]....
        /*02d0*/ 	.word	0x0001b7d0
        /*02d4*/ 	.word	0x0000fff0


	//----- nvinfo : EIATTR_INT_WARP_WIDE_INSTR_OFFSETS
	.align		4
.L_315:
        /*02d8*/ 	.byte	0x04, 0x31
        /*02da*/ 	.short	(.L_317 - .L_316)


	//   ....[0]....
.L_316:
        /*02dc*/ 	.word	0x00000130


	//   ....[1]....
        /*02e0*/ 	.word	0x00000170


	//   ....[2]....
        /*02e4*/ 	.word	0x000001e0


	//   ....[3]....
        /*02e8*/ 	.word	0x00022990


	//   ....[4]....
        /*02ec*/ 	.word	0x00022a30


	//   ....[5]....
        /*02f0*/ 	.word	0x000258f0


	//   ....[6]....
        /*02f4*/ 	.word	0x00025990


	//----- nvinfo : EIATTR_COOP_GROUP_MASK_REGIDS
	.align		4
.L_317:
        /*02f8*/ 	.byte	0x04, 0x29
        /*02fa*/ 	.short	(.L_319 - .L_318)


	//   ....[0]....
.L_318:
        /*02fc*/ 	.word	0xffffffff


	//   ....[1]....
        /*0300*/ 	.word	0xffffffff


	//   ....[2]....
        /*0304*/ 	.word	0xffffffff


	//   ....[3]....
        /*0308*/ 	.word	0xffffffff


	//   ....[4]....
        /*030c*/ 	.word	0xffffffff


	//   ....[5]....
        /*0310*/ 	.word	0xffffffff


	//   ....[6]....
        /*0314*/ 	.word	0xffffffff


	//   ....[7]....
        /*0318*/ 	.word	0xffffffff


	//   ....[8]....
        /*031c*/ 	.word	0xffffffff


	//   ....[9]....
        /*0320*/ 	.word	0xffffffff


	//   ....[10]....
        /*0324*/ 	.word	0xffffffff


	//   ....[11]....
        /*0328*/ 	.word	0xffffffff


	//   ....[12]....
        /*032c*/ 	.word	0xffffffff


	//   ....[13]....
        /*0330*/ 	.word	0xffffffff


	//   ....[14]....
        /*0334*/ 	.word	0xffffffff


	//   ....[15]....
        /*0338*/ 	.word	0xffffffff


	//   ....[16]....
        /*033c*/ 	.word	0xffffffff


	//   ....[17]....
        /*0340*/ 	.word	0xffffffff


	//   ....[18]....
        /*0344*/ 	.word	0xffffffff


	//   ....[19]....
        /*0348*/ 	.word	0xffffffff


	//   ....[20]....
        /*034c*/ 	.word	0xffffffff


	//   ....[21]....
        /*0350*/ 	.word	0xffffffff


	//   ....[22]....
        /*0354*/ 	.word	0xffffffff


	//   ....[23]....
        /*0358*/ 	.word	0xffffffff


	//   ....[24]....
        /*035c*/ 	.word	0xffffffff


	//   ....[25]....
        /*0360*/ 	.word	0xffffffff


	//   ....[26]....
        /*0364*/ 	.word	0xffffffff


	//   ....[27]....
        /*0368*/ 	.word	0xffffffff


	//   ....[28]....
        /*036c*/ 	.word	0xffffffff


	//   ....[29]....
        /*0370*/ 	.word	0xffffffff


	//   ....[30]....
        /*0374*/ 	.word	0xffffffff


	//   ....[31]....
        /*0378*/ 	.word	0xffffffff


	//   ....[32]....
        /*037c*/ 	.word	0xffffffff


	//   ....[33]....
        /*0380*/ 	.word	0xffffffff


	//   ....[34]....
        /*0384*/ 	.word	0xffffffff


	//   ....[35]....
        /*0388*/ 	.word	0xffffffff


	//   ....[36]....
        /*038c*/ 	.word	0xffffffff


	//   ....[37]....
        /*0390*/ 	.word	0xffffffff


	//   ....[38]....
        /*0394*/ 	.word	0xffffffff


	//   ....[39]....
        /*0398*/ 	.word	0xffffffff


	//   ....[40]....
        /*039c*/ 	.word	0xffffffff


	//   ....[41]....
        /*03a0*/ 	.word	0xffffffff


	//   ....[42]....
        /*03a4*/ 	.word	0xffffffff


	//   ....[43]....
        /*03a8*/ 	.word	0xffffffff


	//   ....[44]....
        /*03ac*/ 	.word	0xffffffff


	//   ....[45]....
        /*03b0*/ 	.word	0xffffffff


	//   ....[46]....
        /*03b4*/ 	.word	0xffffffff


	//   ....[47]....
        /*03b8*/ 	.word	0xffffffff


	//   ....[48]....
        /*03bc*/ 	.word	0xffffffff


	//   ....[49]....
        /*03c0*/ 	.word	0xffffffff


	//   ....[50]....
        /*03c4*/ 	.word	0xffffffff


	//   ....[51]....
        /*03c8*/ 	.word	0xffffffff


	//   ....[52]....
        /*03cc*/ 	.word	0xffffffff


	//   ....[53]....
        /*03d0*/ 	.word	0xffffffff


	//   ....[54]....
        /*03d4*/ 	.word	0xffffffff


	//   ....[55]....
        /*03d8*/ 	.word	0xffffffff


	//   ....[56]....
        /*03dc*/ 	.word	0xffffffff


	//   ....[57]....
        /*03e0*/ 	.word	0xffffffff


	//   ....[58]....
        /*03e4*/ 	.word	0xffffffff


	//   ....[59]....
        /*03e8*/ 	.word	0xffffffff


	//   ....[60]....
        /*03ec*/ 	.word	0xffffffff


	//   ....[61]....
        /*03f0*/ 	.word	0xffffffff


	//   ....[62]....
        /*03f4*/ 	.word	0xffffffff


	//   ....[63]....
        /*03f8*/ 	.word	0xffffffff


	//   ....[64]....
        /*03fc*/ 	.word	0xffffffff


	//   ....[65]....
        /*0400*/ 	.word	0xffffffff


	//   ....[66]....
        /*0404*/ 	.word	0xffffffff


	//   ....[67]....
        /*0408*/ 	.word	0xffffffff


	//   ....[68]....
        /*040c*/ 	.word	0xffffffff


	//   ....[69]....
        /*0410*/ 	.word	0xffffffff


	//   ....[70]....
        /*0414*/ 	.word	0xffffffff


	//   ....[71]....
        /*0418*/ 	.word	0xffffffff


	//   ....[72]....
        /*041c*/ 	.word	0xffffffff


	//   ....[73]....
        /*0420*/ 	.word	0xffffffff


	//   ....[74]....
        /*0424*/ 	.word	0xffffffff


	//   ....[75]....
        /*0428*/ 	.word	0xffffffff


	//   ....[76]....
        /*042c*/ 	.word	0xffffffff


	//   ....[77]....
        /*0430*/ 	.word	0xffffffff


	//   ....[78]....
        /*0434*/ 	.word	0xffffffff


	//   ....[79]....
        /*0438*/ 	.word	0xffffffff


	//   ....[80]....
        /*043c*/ 	.word	0xffffffff


	//   ....[81]....
        /*0440*/ 	.word	0xffffffff


	//   ....[82]....
        /*0444*/ 	.word	0xffffffff


	//   ....[83]....
        /*0448*/ 	.word	0xffffffff


	//   ....[84]....
        /*044c*/ 	.word	0xffffffff


	//   ....[85]....
        /*0450*/ 	.word	0xffffffff


	//   ....[86]....
        /*0454*/ 	.word	0xffffffff


	//   ....[87]....
        /*0458*/ 	.word	0xffffffff


	//   ....[88]....
        /*045c*/ 	.word	0xffffffff


	//   ....[89]....
        /*0460*/ 	.word	0xffffffff


	//   ....[90]....
        /*0464*/ 	.word	0xffffffff


	//   ....[91]....
        /*0468*/ 	.word	0xffffffff


	//   ....[92]....
        /*046c*/ 	.word	0xffffffff


	//   ....[93]....
        /*0470*/ 	.word	0xffffffff


	//   ....[94]....
        /*0474*/ 	.word	0xffffffff


	//   ....[95]....
        /*0478*/ 	.word	0xffffffff


	//   ....[96]....
        /*047c*/ 	.word	0xffffffff


	//   ....[97]....
        /*0480*/ 	.word	0xffffffff


	//   ....[98]....
        /*0484*/ 	.word	0xffffffff


	//   ....[99]....
        /*0488*/ 	.word	0xffffffff


	//   ....[100]....
        /*048c*/ 	.word	0xffffffff


	//   ....[101]....
        /*0490*/ 	.word	0xffffffff


	//   ....[102]....
        /*0494*/ 	.word	0xffffffff


	//   ....[103]....
        /*0498*/ 	.word	0xffffffff


	//   ....[104]....
        /*049c*/ 	.word	0xffffffff


	//   ....[105]....
        /*04a0*/ 	.word	0xffffffff


	//   ....[106]....
        /*04a4*/ 	.word	0xffffffff


	//   ....[107]....
        /*04a8*/ 	.word	0xffffffff


	//   ....[108]....
        /*04ac*/ 	.word	0xffffffff


	//   ....[109]....
        /*04b0*/ 	.word	0xffffffff


	//   ....[110]....
        /*04b4*/ 	.word	0xffffffff


	//   ....[111]....
        /*04b8*/ 	.word	0xffffffff


	//   ....[112]....
        /*04bc*/ 	.word	0xffffffff


	//   ....[113]....
        /*04c0*/ 	.word	0xffffffff


	//   ....[114]....
        /*04c4*/ 	.word	0xffffffff


	//   ....[115]....
        /*04c8*/ 	.word	0xffffffff


	//   ....[116]....
        /*04cc*/ 	.word	0xffffffff


	//   ....[117]....
        /*04d0*/ 	.word	0xffffffff


	//   ....[118]....
        /*04d4*/ 	.word	0xffffffff


	//   ....[119]....
        /*04d8*/ 	.word	0xffffffff


	//   ....[120]....
        /*04dc*/ 	.word	0xffffffff


	//   ....[121]....
        /*04e0*/ 	.word	0xffffffff


	//   ....[122]....
        /*04e4*/ 	.word	0xffffffff


	//   ....[123]....
        /*04e8*/ 	.word	0xffffffff


	//   ....[124]....
        /*04ec*/ 	.word	0xffffffff


	//   ....[125]....
        /*04f0*/ 	.word	0xffffffff


	//   ....[126]....
        /*04f4*/ 	.word	0xffffffff


	//   ....[127]....
        /*04f8*/ 	.word	0xffffffff


	//   ....[128]....
        /*04fc*/ 	.word	0xffffffff


	//   ....[129]....
        /*0500*/ 	.word	0xffffffff


	//   ....[130]....
        /*0504*/ 	.word	0xffffffff


	//   ....[131]....
        /*0508*/ 	.word	0xffffffff


	//   ....[132]....
        /*050c*/ 	.word	0xffffffff


	//   ....[133]....
        /*0510*/ 	.word	0xffffffff


	//   ....[134]....
        /*0514*/ 	.word	0xffffffff


	//   ....[135]....
        /*0518*/ 	.word	0xffffffff


	//   ....[136]....
        /*051c*/ 	.word	0xffffffff


	//   ....[137]....
        /*0520*/ 	.word	0xffffffff


	//   ....[138]....
        /*0524*/ 	.word	0xffffffff


	//   ....[139]....
        /*0528*/ 	.word	0xffffffff


	//   ....[140]....
        /*052c*/ 	.word	0xffffffff


	//   ....[141]....
        /*0530*/ 	.word	0xffffffff


	//   ....[142]....
        /*0534*/ 	.word	0xffffffff


	//   ....[143]....
        /*0538*/ 	.word	0xffffffff


	//   ....[144]....
        /*053c*/ 	.word	0xffffffff


	//   ....[145]....
        /*0540*/ 	.word	0xffffffff


	//   ....[146]....
        /*0544*/ 	.word	0xffffffff


	//   ....[147]....
        /*0548*/ 	.word	0xffffffff


	//   ....[148]....
        /*054c*/ 	.word	0xffffffff


	//   ....[149]....
        /*0550*/ 	.word	0xffffffff


	//   ....[150]....
        /*0554*/ 	.word	0xffffffff


	//   ....[151]....
        /*0558*/ 	.word	0xffffffff


	//   ....[152]....
        /*055c*/ 	.word	0xffffffff


	//   ....[153]....
        /*0560*/ 	.word	0xffffffff


	//   ....[154]....
        /*0564*/ 	.word	0xffffffff


	//   ....[155]....
        /*0568*/ 	.word	0xffffffff


	//   ....[156]....
        /*056c*/ 	.word	0xffffffff


	//   ....[157]....
        /*0570*/ 	.word	0xffffffff


	//   ....[158]....
        /*0574*/ 	.word	0xffffffff


	//   ....[159]....
        /*0578*/ 	.word	0xffffffff


	//   ....[160]....
        /*057c*/ 	.word	0xffffffff


	//   ....[161]....
        /*0580*/ 	.word	0xffffffff


	//   ....[162]....
        /*0584*/ 	.word	0xffffffff


	//   ....[163]....
        /*0588*/ 	.word	0xffffffff


	//   ....[164]....
        /*058c*/ 	.word	0xffffffff


	//   ....[165]....
        /*0590*/ 	.word	0xffffffff


	//   ....[166]....
        /*0594*/ 	.word	0xffffffff


	//   ....[167]....
        /*0598*/ 	.word	0xffffffff


	//   ....[168]....
        /*059c*/ 	.word	0xffffffff


	//   ....[169]....
        /*05a0*/ 	.word	0xffffffff


	//   ....[170]....
        /*05a4*/ 	.word	0xffffffff


	//   ....[171]....
        /*05a8*/ 	.word	0xffffffff


	//   ....[172]....
        /*05ac*/ 	.word	0xffffffff


	//   ....[173]....
        /*05b0*/ 	.word	0xffffffff


	//   ....[174]....
        /*05b4*/ 	.word	0xffffffff


	//   ....[175]....
        /*05b8*/ 	.word	0xffffffff


	//   ....[176]....
        /*05bc*/ 	.word	0xffffffff


	//   ....[177]....
        /*05c0*/ 	.word	0xffffffff


	//   ....[178]....
        /*05c4*/ 	.word	0xffffffff


	//   ....[179]....
        /*05c8*/ 	.word	0xffffffff


	//   ....[180]....
        /*05cc*/ 	.word	0xffffffff


	//   ....[181]....
        /*05d0*/ 	.word	0xffffffff


	//   ....[182]....
        /*05d4*/ 	.word	0xffffffff


	//   ....[183]....
        /*05d8*/ 	.word	0xffffffff


	//   ....[184]....
        /*05dc*/ 	.word	0xffffffff


	//   ....[185]....
        /*05e0*/ 	.word	0x0500000f


	//   ....[186]....
        /*05e4*/ 	.word	0x0500000f


	//   ....[187]....
        /*05e8*/ 	.word	0x0500000f


	//   ....[188]....
        /*05ec*/ 	.word	0x0500000f


	//   ....[189]....
        /*05f0*/ 	.word	0x0500000f


	//   ....[190]....
        /*05f4*/ 	.word	0x0500000f


	//   ....[191]....
        /*05f8*/ 	.word	0x0500000f


	//   ....[192]....
        /*05fc*/ 	.word	0x0500000f


	//   ....[193]....
        /*0600*/ 	.word	0x0500000f


	//   ....[194]....
        /*0604*/ 	.word	0x0500000f


	//   ....[195]....
        /*0608*/ 	.word	0x0500000f


	//   ....[196]....
        /*060c*/ 	.word	0x0500000f


	//   ....[197]....
        /*0610*/ 	.word	0x0500000f


	//   ....[198]....
        /*0614*/ 	.word	0x0500000f


	//   ....[199]....
        /*0618*/ 	.word	0x0500000f


	//   ....[200]....
        /*061c*/ 	.word	0x0500000f


	//   ....[201]....
        /*0620*/ 	.word	0x0500000f


	//   ....[202]....
        /*0624*/ 	.word	0x0500000f


	//   ....[203]....
        /*0628*/ 	.word	0x0500000f


	//   ....[204]....
        /*062c*/ 	.word	0x0500000f


	//   ....[205]....
        /*0630*/ 	.word	0x0500000f


	//   ....[206]....
        /*0634*/ 	.word	0x0500000f


	//   ....[207]....
        /*0638*/ 	.word	0x0500000f


	//   ....[208]....
        /*063c*/ 	.word	0x0500000f


	//   ....[209]....
        /*0640*/ 	.word	0x0500000f


	//   ....[210]....
        /*0644*/ 	.word	0x0500000f


	//   ....[211]....
        /*0648*/ 	.word	0x0500000f


	//   ....[212]....
        /*064c*/ 	.word	0x0500000f


	//   ....[213]....
        /*0650*/ 	.word	0x0500000f


	//   ....[214]....
        /*0654*/ 	.word	0x0500000f


	//   ....[215]....
        /*0658*/ 	.word	0x0500000f


	//   ....[216]....
        /*065c*/ 	.word	0x0500000f


	//   ....[217]....
        /*0660*/ 	.word	0x0500000f


	//   ....[218]....
        /*0664*/ 	.word	0x0500000f


	//   ....[219]....
        /*0668*/ 	.word	0x0500000f


	//   ....[220]....
        /*066c*/ 	.word	0x0500000f


	//   ....[221]....
        /*0670*/ 	.word	0x0500000f


	//   ....[222]....
        /*0674*/ 	.word	0x0500000f


	//   ....[223]....
        /*0678*/ 	.word	0x0500000f


	//   ....[224]....
        /*067c*/ 	.word	0x0500000f


	//   ....[225]....
        /*0680*/ 	.word	0x0500000f


	//   ....[226]....
        /*0684*/ 	.word	0x0500000f


	//   ....[227]....
        /*0688*/ 	.word	0x0500000f


	//   ....[228]....
        /*068c*/ 	.word	0x0500000f


	//   ....[229]....
        /*0690*/ 	.word	0x0500000f


	//   ....[230]....
        /*0694*/ 	.word	0x0500000f


	//   ....[231]....
        /*0698*/ 	.word	0x0500000f


	//   ....[232]....
        /*069c*/ 	.word	0x0500000f


	//   ....[233]....
        /*06a0*/ 	.word	0x0500000f


	//   ....[234]....
        /*06a4*/ 	.word	0x0500000f


	//   ....[235]....
        /*06a8*/ 	.word	0x0500000f


	//   ....[236]....
        /*06ac*/ 	.word	0x0500000f


	//   ....[237]....
        /*06b0*/ 	.word	0x0500000f


	//   ....[238]....
        /*06b4*/ 	.word	0x0500000f


	//   ....[239]....
        /*06b8*/ 	.word	0x0500000f


	//   ....[240]....
        /*06bc*/ 	.word	0x0500000f


	//   ....[241]....
        /*06c0*/ 	.word	0x0500000f


	//   ....[242]....
        /*06c4*/ 	.word	0x0500000f


	//   ....[243]....
        /*06c8*/ 	.word	0x0500000f


	//   ....[244]....
        /*06cc*/ 	.word	0x0500000f


	//   ....[245]....
        /*06d0*/ 	.word	0x0500000f


	//   ....[246]....
        /*06d4*/ 	.word	0x0500000f


	//   ....[247]....
        /*06d8*/ 	.word	0x0500000f


	//   ....[248]....
        /*06dc*/ 	.word	0x0500000f


	//   ....[249]....
        /*06e0*/ 	.word	0x0500000f


	//   ....[250]....
        /*06e4*/ 	.word	0x0500000f


	//   ....[251]....
        /*06e8*/ 	.word	0x0500000f


	//   ....[252]....
        /*06ec*/ 	.word	0x0500000f


	//   ....[253]....
        /*06f0*/ 	.word	0x0500000f


	//   ....[254]....
        /*06f4*/ 	.word	0x0500000f


	//   ....[255]....
        /*06f8*/ 	.word	0x0500000f


	//   ....[0]....
        /*06fc*/ 	.word	0x0500000f


	//   ....[1]....
        /*0700*/ 	.word	0x0500000f


	//   ....[2]....
        /*0704*/ 	.word	0x0500000f


	//   ....[3]....
        /*0708*/ 	.word	0x0500000f


	//   ....[4]....
        /*070c*/ 	.word	0x0500000f


	//   ....[5]....
        /*0710*/ 	.word	0x0500000f


	//   ....[6]....
        /*0714*/ 	.word	0x0500000f


	//   ....[7]....
        /*0718*/ 	.word	0x0500000f


	//   ....[8]....
        /*071c*/ 	.word	0x0500000f


	//   ....[9]....
        /*0720*/ 	.word	0x0500000f


	//   ....[10]....
        /*0724*/ 	.word	0x0500000f


	//   ....[11]....
        /*0728*/ 	.word	0x0500000f


	//   ....[12]....
        /*072c*/ 	.word	0x0500000f


	//   ....[13]....
        /*0730*/ 	.word	0x0500000f


	//   ....[14]....
        /*0734*/ 	.word	0x0500000f


	//   ....[15]....
        /*0738*/ 	.word	0x0500000f


	//   ....[16]....
        /*073c*/ 	.word	0x0500000f


	//   ....[17]....
        /*0740*/ 	.word	0x0500000f


	//   ....[18]....
        /*0744*/ 	.word	0x0500000f


	//   ....[19]....
        /*0748*/ 	.word	0x0500000f


	//   ....[20]....
        /*074c*/ 	.word	0x0500000f


	//   ....[21]....
        /*0750*/ 	.word	0x0500000f


	//   ....[22]....
        /*0754*/ 	.word	0x0500000f


	//   ....[23]....
        /*0758*/ 	.word	0x0500000f


	//   ....[24]....
        /*075c*/ 	.word	0x0500000f


	//   ....[25]....
        /*0760*/ 	.word	0x0500000f


	//   ....[26]....
        /*0764*/ 	.word	0x0500000f


	//   ....[27]....
        /*0768*/ 	.word	0x0500000f


	//   ....[28]....
        /*076c*/ 	.word	0x0500000f


	//   ....[29]....
        /*0770*/ 	.word	0x0500000f


	//   ....[30]....
        /*0774*/ 	.word	0x0500000f


	//   ....[31]....
        /*0778*/ 	.word	0x0500000f


	//   ....[32]....
        /*077c*/ 	.word	0x0500000f


	//   ....[33]....
        /*0780*/ 	.word	0x0500000f


	//   ....[34]....
        /*0784*/ 	.word	0x0500000f


	//   ....[35]....
        /*0788*/ 	.word	0x0500000f


	//   ....[36]....
        /*078c*/ 	.word	0x0500000f


	//   ....[37]....
        /*0790*/ 	.word	0x0500000f


	//   ....[38]....
        /*0794*/ 	.word	0x0500000f


	//   ....[39]....
        /*0798*/ 	.word	0x0500000f


	//   ....[40]....
        /*079c*/ 	.word	0x0500000f


	//   ....[41]....
        /*07a0*/ 	.word	0x0500000f


	//----- nvinfo : EIATTR_COOP_GROUP_INSTR_OFFSETS
	.align		4
.L_319:
        /*07a4*/ 	.byte	0x04, 0x28
        /*07a6*/ 	.short	(.L_321 - .L_320)


	//   ....[0]....
.L_320:
        /*07a8*/ 	.word	0x00000060


	//   ....[1]....
        /*07ac*/ 	.word	0x00000140


	//   ....[2]....
        /*07b0*/ 	.word	0x00000190


	//   ....[3]....
        /*07b4*/ 	.word	0x000003c0


	//   ....[4]....
        /*07b8*/ 	.word	0x00000520


	//   ....[5]....
        /*07bc*/ 	.word	0x00000640


	//   ....[6]....
        /*07c0*/ 	.word	0x000007a0


	//   ....[7]....
        /*07c4*/ 	.word	0x00003b10


	//   ....[8]....
        /*07c8*/ 	.word	0x00003b20


	//   ....[9]....
        /*07cc*/ 	.word	0x00005240


	//   ....[10]....
        /*07d0*/ 	.word	0x00005250


	//   ....[11]....
        /*07d4*/ 	.word	0x00007450


	//   ....[12]....
        /*07d8*/ 	.word	0x00007460


	//   ....[13]....
        /*07dc*/ 	.word	0x00008c90


	//   ....[14]....
        /*07e0*/ 	.word	0x00008ca0


	//   ....[15]....
        /*07e4*/ 	.word	0x0000a700


	//   ....[16]....
        /*07e8*/ 	.word	0x0000a710


	//   ....[17]....
        /*07ec*/ 	.word	0x0000a9b0


	//   ....[18]....
        /*07f0*/ 	.word	0x0000a9c0


	//   ....[19]....
        /*07f4*/ 	.word	0x0000aed0


	//   ....[20]....
        /*07f8*/ 	.word	0x0000aef0


	//   ....[21]....
        /*07fc*/ 	.word	0x0000b140


	//   ....[22]....
        /*0800*/ 	.word	0x0000b160


	//   ....[23]....
        /*0804*/ 	.word	0x0000bc00


	//   ....[24]....
        /*0808*/ 	.word	0x0000c310


	//   ....[25]....
        /*080c*/ 	.word	0x0000c320


	//   ....[26]....
        /*0810*/ 	.word	0x0000c330


	//   ....[27]....
        /*0814*/ 	.word	0x0000c340


	//   ....[28]....
        /*0818*/ 	.word	0x0000cc20


	//   ....[29]....
        /*081c*/ 	.word	0x0000cc30


	//   ....[30]....
        /*0820*/ 	.word	0x0000cc40


	//   ....[31]....
        /*0824*/ 	.word	0x0000cc50


	//   ....[32]....
        /*0828*/ 	.word	0x0000fe00


	//   ....[33]....
        /*082c*/ 	.word	0x0000fe10


	//   ....[34]....
        /*0830*/ 	.word	0x0000fe20


	//   ....[35]....
        /*0834*/ 	.word	0x0000fe30


	//   ....[36]....
        /*0838*/ 	.word	0x000104e0


	//   ....[37]....
        /*083c*/ 	.word	0x000104f0


	//   ....[38]....
        /*0840*/ 	.word	0x00010500


	//   ....[39]....
        /*0844*/ 	.word	0x00010510


	//   ....[40]....
        /*0848*/ 	.word	0x00014360


	//   ....[41]....
        /*084c*/ 	.word	0x00014380


	//   ....[42]....
        /*0850*/ 	.word	0x00014860


	//   ....[43]....
        /*0854*/ 	.word	0x00014970


	//   ....[44]....
        /*0858*/ 	.word	0x00014ff0


	//   ....[45]....
        /*085c*/ 	.word	0x00015080


	//   ....[46]....
        /*0860*/ 	.word	0x00016da0


	//   ....[47]....
        /*0864*/ 	.word	0x00016dc0


	//   ....[48]....
        /*0868*/ 	.word	0x000173c0


	//   ....[49]....
        /*086c*/ 	.word	0x000174c0


	//   ....[50]....
        /*0870*/ 	.word	0x00017a80


	//   ....[51]....
        /*0874*/ 	.word	0x00017ad0


	//   ....[52]....
        /*0878*/ 	.word	0x00019770


	//   ....[53]....
        /*087c*/ 	.word	0x000197a0


	//   ....[54]....
        /*0880*/ 	.word	0x00019940


	//   ....[55]....
        /*0884*/ 	.word	0x00019970


	//   ....[56]....
        /*0888*/ 	.word	0x0001aca0


	//   ....[57]....
        /*088c*/ 	.word	0x0001aeb0


	//   ....[58]....
        /*0890*/ 	.word	0x0001af30


	//   ....[59]....
        /*0894*/ 	.word	0x0001af40


	//   ....[60]....
        /*0898*/ 	.word	0x0001c590


	//   ....[61]....
        /*089c*/ 	.word	0x0001c5a0


	//   ....[62]....
        /*08a0*/ 	.word	0x0001c5b0


	//   ....[63]....
        /*08a4*/ 	.word	0x0001c5c0


	//   ....[64]....
        /*08a8*/ 	.word	0x0001ced0


	//   ....[65]....
        /*08ac*/ 	.word	0x0001cef0


	//   ....[66]....
        /*08b0*/ 	.word	0x0001d030


	//   ....[67]....
        /*08b4*/ 	.word	0x0001d050


	//   ....[68]....
        /*08b8*/ 	.word	0x0001d160


	//   ....[69]....
        /*08bc*/ 	.word	0x0001d180


	//   ....[70]....
        /*08c0*/ 	.word	0x0001d2a0


	//   ....[71]....
        /*08c4*/ 	.word	0x0001d2c0


	//   ....[72]....
        /*08c8*/ 	.word	0x0001d700


	//   ....[73]....
        /*08cc*/ 	.word	0x0001d740


	//   ....[74]....
        /*08d0*/ 	.word	0x0001e140


	//   ....[75]....
        /*08d4*/ 	.word	0x0001e150


	//   ....[76]....
        /*08d8*/ 	.word	0x0001f0c0


	//   ....[77]....
        /*08dc*/ 	.word	0x0001f0f0


	//   ....[78]....
        /*08e0*/ 	.word	0x0001f220


	//   ....[79]....
        /*08e4*/ 	.word	0x0001f240


	//   ....[80]....
        /*08e8*/ 	.word	0x0001f350


	//   ....[81]....
        /*08ec*/ 	.word	0x0001f370


	//   ....[82]....
        /*08f0*/ 	.word	0x0001f490


	//   ....[83]....
        /*08f4*/ 	.word	0x0001f4b0


	//   ....[84]....
        /*08f8*/ 	.word	0x0001f650


	//   ....[85]....
        /*08fc*/ 	.word	0x0001f850


	//   ....[86]....
        /*0900*/ 	.word	0x0001f880


	//   ....[87]....
        /*0904*/ 	.word	0x0001f8b0


	//   ....[88]....
        /*0908*/ 	.word	0x0001f8e0


	//   ....[89]....
        /*090c*/ 	.word	0x0001f910


	//   ....[90]....
        /*0910*/ 	.word	0x0001f940


	//   ....[91]....
        /*0914*/ 	.word	0x0001fae0


	//   ....[92]....
        /*0918*/ 	.word	0x0001fb10


	//   ....[93]....
        /*091c*/ 	.word	0x0001fb40


	//   ....[94]....
        /*0920*/ 	.word	0x0001fb70


	//   ....[95]....
        /*0924*/ 	.word	0x0001fba0


	//   ....[96]....
        /*0928*/ 	.word	0x0001fbd0


	//   ....[97]....
        /*092c*/ 	.word	0x0001fc60


	//   ....[98]....
        /*0930*/ 	.word	0x0001fc90


	//   ....[99]....
        /*0934*/ 	.word	0x0001fca0


	//   ....[100]....
        /*0938*/ 	.word	0x0001fce0


	//   ....[101]....
        /*093c*/ 	.word	0x00021210


	//   ....[102]....
        /*0940*/ 	.word	0x00023540


	//   ....[103]....
        /*0944*/ 	.word	0x00023570


	//   ....[104]....
        /*0948*/ 	.word	0x00023620


	//   ....[105]....
        /*094c*/ 	.word	0x00023640


	//   ....[106]....
        /*0950*/ 	.word	0x000236e0


	//   ....[107]....
        /*0954*/ 	.word	0x00023700


	//   ....[108]....
        /*0958*/ 	.word	0x000237a0


	//   ....[109]....
        /*095c*/ 	.word	0x000237c0


	//   ....[110]....
        /*0960*/ 	.word	0x00023860


	//   ....[111]....
        /*0964*/ 	.word	0x00023880


	//   ....[112]....
        /*0968*/ 	.word	0x00023890


	//   ....[113]....
        /*096c*/ 	.word	0x00023920


	//   ....[114]....
        /*0970*/ 	.word	0x00024060


	//   ....[115]....
        /*0974*/ 	.word	0x000240a0


	//   ....[116]....
        /*0978*/ 	.word	0x00024100


	//   ....[117]....
        /*097c*/ 	.word	0x00024160


	//   ....[118]....
        /*0980*/ 	.word	0x000241b0


	//   ....[119]....
        /*0984*/ 	.word	0x00024210


	//   ....[120]....
        /*0988*/ 	.word	0x00024260


	//   ....[121]....
        /*098c*/ 	.word	0x000242c0


	//   ....[122]....
        /*0990*/ 	.word	0x00024310


	//   ....[123]....
        /*0994*/ 	.word	0x00024370


	//   ....[124]....
        /*0998*/ 	.word	0x000243c0


	//   ....[125]....
        /*099c*/ 	.word	0x00024420


	//   ....[126]....
        /*09a0*/ 	.word	0x00024470


	//   ....[127]....
        /*09a4*/ 	.word	0x000244c0


	//   ....[128]....
        /*09a8*/ 	.word	0x000244e0


	//   ....[129]....
        /*09ac*/ 	.word	0x00024520


	//   ....[130]....
        /*09b0*/ 	.word	0x00024cf0


	//   ....[131]....
        /*09b4*/ 	.word	0x00024d30


	//   ....[132]....
        /*09b8*/ 	.word	0x00024d50


	//   ....[133]....
        /*09bc*/ 	.word	0x00024db0


	//   ....[134]....
        /*09c0*/ 	.word	0x00024dc0


	//   ....[135]....
        /*09c4*/ 	.word	0x00024e20


	//   ....[136]....
        /*09c8*/ 	.word	0x00024e50


	//   ....[137]....
        /*09cc*/ 	.word	0x00024e90


	//   ....[138]....
        /*09d0*/ 	.word	0x00024ec0


	//   ....[139]....
        /*09d4*/ 	.word	0x00024f00


	//   ....[140]....
        /*09d8*/ 	.word	0x00024f30


	//   ....[141]....
        /*09dc*/ 	.word	0x00024f70


	//   ....[142]....
        /*09e0*/ 	.word	0x00025210


	//   ....[143]....
        /*09e4*/ 	.word	0x00025240


	//   ....[144]....
        /*09e8*/ 	.word	0x00025250


	//   ....[145]....
        /*09ec*/ 	.word	0x000252e0


	//   ....[146]....
        /*09f0*/ 	.word	0x000252f0


	//   ....[147]....
        /*09f4*/ 	.word	0x00025380


	//   ....[148]....
        /*09f8*/ 	.word	0x00025390


	//   ....[149]....
        /*09fc*/ 	.word	0x00025420


	//   ....[150]....
        /*0a00*/ 	.word	0x00025430


	//   ....[151]....
        /*0a04*/ 	.word	0x000254c0


	//   ....[152]....
        /*0a08*/ 	.word	0x000254d0


	//   ....[153]....
        /*0a0c*/ 	.word	0x000254e0


	//   ....[154]....
        /*0a10*/ 	.word	0x00025af0


	//   ....[155]....
        /*0a14*/ 	.word	0x00025b30


	//   ....[156]....
        /*0a18*/ 	.word	0x00025b80


	//   ....[157]....
        /*0a1c*/ 	.word	0x00025bb0


	//   ....[158]....
        /*0a20*/ 	.word	0x00025c40


	//   ....[159]....
        /*0a24*/ 	.word	0x00025c70


	//   ....[160]....
        /*0a28*/ 	.word	0x00025ce0


	//   ....[161]....
        /*0a2c*/ 	.word	0x00025d10


	//   ....[162]....
        /*0a30*/ 	.word	0x00025d80


	//   ....[163]....
        /*0a34*/ 	.word	0x00025db0


	//   ....[164]....
        /*0a38*/ 	.word	0x00025de0


	//   ....[165]....
        /*0a3c*/ 	.word	0x00025e30


	//   ....[166]....
        /*0a40*/ 	.word	0x00026280


	//   ....[167]....
        /*0a44*/ 	.word	0x000262b0


	//   ....[168]....
        /*0a48*/ 	.word	0x00026310


	//   ....[169]....
        /*0a4c*/ 	.word	0x00026340


	//   ....[170]....
        /*0a50*/ 	.word	0x00026370


	//   ....[171]....
        /*0a54*/ 	.word	0x000263a0


	//   ....[172]....
        /*0a58*/ 	.word	0x000263d0


	//   ....[173]....
        /*0a5c*/ 	.word	0x00026400


	//   ....[174]....
        /*0a60*/ 	.word	0x000265b0


	//   ....[175]....
        /*0a64*/ 	.word	0x000265e0


	//   ....[176]....
        /*0a68*/ 	.word	0x00026610


	//   ....[177]....
        /*0a6c*/ 	.word	0x00026640


	//   ....[178]....
        /*0a70*/ 	.word	0x00026670


	//   ....[179]....
        /*0a74*/ 	.word	0x000266a0


	//   ....[180]....
        /*0a78*/ 	.word	0x00026760


	//   ....[181]....
        /*0a7c*/ 	.word	0x00026780


	//   ....[182]....
        /*0a80*/ 	.word	0x000267a0


	//   ....[183]....
        /*0a84*/ 	.word	0x00026800


	//   ....[184]....
        /*0a88*/ 	.word	0x00027230


	//   ....[185]....
        /*0a8c*/ 	.word	0x00027550


	//   ....[186]....
        /*0a90*/ 	.word	0x000275e0


	//   ....[187]....
        /*0a94*/ 	.word	0x00027680


	//   ....[188]....
        /*0a98*/ 	.word	0x00027710


	//   ....[189]....
        /*0a9c*/ 	.word	0x00027800


	//   ....[190]....
        /*0aa0*/ 	.word	0x00027890


	//   ....[191]....
        /*0aa4*/ 	.word	0x00027930


	//   ....[192]....
        /*0aa8*/ 	.word	0x000279c0


	//   ....[193]....
        /*0aac*/ 	.word	0x00027ab0


	//   ....[194]....
        /*0ab0*/ 	.word	0x00027b40


	//   ....[195]....
        /*0ab4*/ 	.word	0x00027be0


	//   ....[196]....
        /*0ab8*/ 	.word	0x00027c70


	//   ....[197]....
        /*0abc*/ 	.word	0x00027d60


	//   ....[198]....
        /*0ac0*/ 	.word	0x00027df0


	//   ....[199]....
        /*0ac4*/ 	.word	0x00027e40


	//   ....[200]....
        /*0ac8*/ 	.word	0x00027e90


	//   ....[201]....
        /*0acc*/ 	.word	0x00027f30


	//   ....[202]....
        /*0ad0*/ 	.word	0x00027fc0


	//   ....[203]....
        /*0ad4*/ 	.word	0x00028010


	//   ....[204]....
        /*0ad8*/ 	.word	0x00028060


	//   ....[205]....
        /*0adc*/ 	.word	0x00028150


	//   ....[206]....
        /*0ae0*/ 	.word	0x000281e0


	//   ....[207]....
        /*0ae4*/ 	.word	0x00028230


	//   ....[208]....
        /*0ae8*/ 	.word	0x00028280


	//   ....[209]....
        /*0aec*/ 	.word	0x00028320


	//   ....[210]....
        /*0af0*/ 	.word	0x000283b0


	//   ....[211]....
        /*0af4*/ 	.word	0x00028400


	//   ....[212]....
        /*0af8*/ 	.word	0x00028450


	//   ....[213]....
        /*0afc*/ 	.word	0x00028750


	//   ....[214]....
        /*0b00*/ 	.word	0x00028a30


	//   ....[215]....
        /*0b04*/ 	.word	0x00028b20


	//   ....[216]....
        /*0b08*/ 	.word	0x00028bc0


	//   ....[217]....
        /*0b0c*/ 	.word	0x00028cf0


	//   ....[218]....
        /*0b10*/ 	.word	0x00028d50


	//   ....[219]....
        /*0b14*/ 	.word	0x00028e80


	//   ....[220]....
        /*0b18*/ 	.word	0x00028ee0


	//   ....[221]....
        /*0b1c*/ 	.word	0x00029010


	//   ....[222]....
        /*0b20*/ 	.word	0x00029070


	//   ....[223]....
        /*0b24*/ 	.word	0x000291a0


	//   ....[224]....
        /*0b28*/ 	.word	0x00029200


	//   ....[225]....
        /*0b2c*/ 	.word	0x00029320


	//   ....[226]....
        /*0b30*/ 	.word	0x00029370


	//   ....[227]....
        /*0b34*/ 	.word	0x00029420


	//   ....[228]....
        /*0b38*/ 	.word	0x00029490


	//   ....[229]....
        /*0b3c*/ 	.word	0x000295a0


	//   ....[230]....
        /*0b40*/ 	.word	0x000295f0


	//   ....[231]....
        /*0b44*/ 	.word	0x00029710


	//   ....[232]....
        /*0b48*/ 	.word	0x00029760


	//   ....[233]....
        /*0b4c*/ 	.word	0x00029880


	//   ....[234]....
        /*0b50*/ 	.word	0x000298d0


	//   ....[235]....
        /*0b54*/ 	.word	0x000299f0


	//   ....[236]....
        /*0b58*/ 	.word	0x00029a40


	//   ....[237]....
        /*0b5c*/ 	.word	0x00029b60


	//   ....[238]....
        /*0b60*/ 	.word	0x00029bb0


	//   ....[239]....
        /*0b64*/ 	.word	0x00029cc0


	//   ....[240]....
        /*0b68*/ 	.word	0x00029d10


	//   ....[241]....
        /*0b6c*/ 	.word	0x00029e10


	//   ....[242]....
        /*0b70*/ 	.word	0x00029e60


	//   ....[243]....
        /*0b74*/ 	.word	0x00029f90


	//   ....[244]....
        /*0b78*/ 	.word	0x0002a060


	//   ....[245]....
        /*0b7c*/ 	.word	0x0002a160


	//   ....[246]....
        /*0b80*/ 	.word	0x0002a1b0


	//   ....[247]....
        /*0b84*/ 	.word	0x0002a2a0


	//   ....[248]....
        /*0b88*/ 	.word	0x0002a2f0


	//   ....[249]....
        /*0b8c*/ 	.word	0x0002a3e0


	//   ....[250]....
        /*0b90*/ 	.word	0x0002a430


	//   ....[251]....
        /*0b94*/ 	.word	0x0002a520


	//   ....[252]....
        /*0b98*/ 	.word	0x0002a570


	//   ....[253]....
        /*0b9c*/ 	.word	0x0002a670


	//   ....[254]....
        /*0ba0*/ 	.word	0x0002a6c0


	//   ....[255]....
        /*0ba4*/ 	.word	0x0002a7b0


	//   ....[0]....
        /*0ba8*/ 	.word	0x0002a850


	//   ....[1]....
        /*0bac*/ 	.word	0x0002a970


	//   ....[2]....
        /*0bb0*/ 	.word	0x0002a9c0


	//   ....[3]....
        /*0bb4*/ 	.word	0x0002aae0


	//   ....[4]....
        /*0bb8*/ 	.word	0x0002ab30


	//   ....[5]....
        /*0bbc*/ 	.word	0x0002ac50


	//   ....[6]....
        /*0bc0*/ 	.word	0x0002aca0


	//   ....[7]....
        /*0bc4*/ 	.word	0x0002adc0


	//   ....[8]....
        /*0bc8*/ 	.word	0x0002ae10


	//   ....[9]....
        /*0bcc*/ 	.word	0x0002af30


	//   ....[10]....
        /*0bd0*/ 	.word	0x0002af80


	//   ....[11]....
        /*0bd4*/ 	.word	0x0002b060


	//   ....[12]....
        /*0bd8*/ 	.word	0x0002b100


	//   ....[13]....
        /*0bdc*/ 	.word	0x0002b270


	//   ....[14]....
        /*0be0*/ 	.word	0x0002b2c0


	//   ....[15]....
        /*0be4*/ 	.word	0x0002b3d0


	//   ....[16]....
        /*0be8*/ 	.word	0x0002b420


	//   ....[17]....
        /*0bec*/ 	.word	0x0002b530


	//   ....[18]....
        /*0bf0*/ 	.word	0x0002b580


	//   ....[19]....
        /*0bf4*/ 	.word	0x0002b690


	//   ....[20]....
        /*0bf8*/ 	.word	0x0002b6e0


	//   ....[21]....
        /*0bfc*/ 	.word	0x0002b7e0


	//   ....[22]....
        /*0c00*/ 	.word	0x0002b830


	//   ....[23]....
        /*0c04*/ 	.word	0x0002b8c0


	//   ....[24]....
        /*0c08*/ 	.word	0x0002b960


	//   ....[25]....
        /*0c0c*/ 	.word	0x0002baf0


	//   ....[26]....
        /*0c10*/ 	.word	0x0002bb60


	//   ....[27]....
        /*0c14*/ 	.word	0x0002bbd0


	//   ....[28]....
        /*0c18*/ 	.word	0x0002bc40


	//   ....[29]....
        /*0c1c*/ 	.word	0x0002bcb0


	//   ....[30]....
        /*0c20*/ 	.word	0x0002bd30


	//   ....[31]....
        /*0c24*/ 	.word	0x0002bdb0


	//   ....[32]....
        /*0c28*/ 	.word	0x0002be40


	//   ....[33]....
        /*0c2c*/ 	.word	0x0002beb0


	//   ....[34]....
        /*0c30*/ 	.word	0x0002bf20


	//   ....[35]....
        /*0c34*/ 	.word	0x0002bf90


	//   ....[36]....
        /*0c38*/ 	.word	0x0002c010


	//   ....[37]....
        /*0c3c*/ 	.word	0x0002c080


	//   ....[38]....
        /*0c40*/ 	.word	0x0002c110


	//   ....[39]....
        /*0c44*/ 	.word	0x0002c170


	//   ....[40]....
        /*0c48*/ 	.word	0x0002c200


	//   ....[41]....
        /*0c4c*/ 	.word	0x0002c330


	//----- nvinfo : EIATTR_REG_RECONFIG
	.align		4
.L_321:
        /*0c50*/ 	.byte	0x01, 0x54
	.zero		2


	//----- nvinfo : EIATTR_SYSCALL_OFFSETS
	.align		4
        /*0c54*/ 	.byte	0x04, 0x46
        /*0c56*/ 	.short	(.L_323 - .L_322)


	//   ....[0]....
.L_322:
        /*0c58*/ 	.word	0x00001e70


	//   ....[1]....
        /*0c5c*/ 	.word	0x00001fc0


	//   ....[2]....
        /*0c60*/ 	.word	0x0000bd70


	//   ....[3]....
        /*0c64*/ 	.word	0x0000c0a0


	//   ....[4]....
        /*0c68*/ 	.word	0x00022b90


	//   ....[5]....
        /*0c6c*/ 	.word	0x00022ce0


	//   ....[6]....
        /*0c70*/ 	.word	0x00022dd0


	//   ....[7]....
        /*0c74*/ 	.word	0x00023cf0


	//----- nvinfo : EIATTR_MBARRIER_INSTR_OFFSETS
	.align		4
.L_323:
        /*0c78*/ 	.byte	0x04, 0x39
        /*0c7a*/ 	.short	(.L_325 - .L_324)


	//   ....[0]....
.L_324:
        /*0c7c*/ 	.word	0x00000270
        /*0c80*/ 	.word	0x000000ff
        /*0c84*/ 	.word	0x00030800
        /*0c88*/ 	.short	0x0100
        /*0c8a*/ 	.byte	0x08
	.zero		1


	//   ....[1]....
        /*0c8c*/ 	.word	0x00000280
        /*0c90*/ 	.word	0x000000ff
        /*0c94*/ 	.word	0x00030820
        /*0c98*/ 	.short	0x0100
        /*0c9a*/ 	.byte	0x08
	.zero		1


	//   ....[2]....
        /*0c9c*/ 	.word	0x00000370
        /*0ca0*/ 	.word	0x000000ff
        /*0ca4*/ 	.word	0x00030830
        /*0ca8*/ 	.short	0x0100
        /*0caa*/ 	.byte	0x08
	.zero		1


	//   ....[3]....
        /*0cac*/ 	.word	0x00000380
        /*0cb0*/ 	.word	0x000000ff
        /*0cb4*/ 	.word	0x00030840
        /*0cb8*/ 	.short	0x0100
        /*0cba*/ 	.byte	0x08
	.zero		1


	//   ....[4]....
        /*0cbc*/ 	.word	0x00000390
        /*0cc0*/ 	.word	0x000000ff
        /*0cc4*/ 	.word	0x00030838
        /*0cc8*/ 	.short	0x0100
        /*0cca*/ 	.byte	0x08
	.zero		1


	//   ....[5]....
        /*0ccc*/ 	.word	0x000003a0
        /*0cd0*/ 	.word	0x000000ff
        /*0cd4*/ 	.word	0x00030848
        /*0cd8*/ 	.short	0x0100
        /*0cda*/ 	.byte	0x08
	.zero		1


	//   ....[6]....
        /*0cdc*/ 	.word	0x000004d0
        /*0ce0*/ 	.word	0x000000ff
        /*0ce4*/ 	.word	0x00030850
        /*0ce8*/ 	.short	0x0100
        /*0cea*/ 	.byte	0x08
	.zero		1


	//   ....[7]....
        /*0cec*/ 	.word	0x000004e0
        /*0cf0*/ 	.word	0x000000ff
        /*0cf4*/ 	.word	0x00030860
        /*0cf8*/ 	.short	0x0100
        /*0cfa*/ 	.byte	0x08
	.zero		1


	//   ....[8]....
        /*0cfc*/ 	.word	0x000004f0
        /*0d00*/ 	.word	0x000000ff
        /*0d04*/ 	.word	0x00030858
        /*0d08*/ 	.short	0x0100
        /*0d0a*/ 	.byte	0x08
	.zero		1


	//   ....[9]....
        /*0d0c*/ 	.word	0x00000500
        /*0d10*/ 	.word	0x000000ff
        /*0d14*/ 	.word	0x00030868
        /*0d18*/ 	.short	0x0100
        /*0d1a*/ 	.byte	0x08
	.zero		1


	//   ....[10]....
        /*0d1c*/ 	.word	0x000005f0
        /*0d20*/ 	.word	0x000000ff
        /*0d24*/ 	.word	0x00030870
        /*0d28*/ 	.short	0x0100
        /*0d2a*/ 	.byte	0x06
	.zero		1


	//   ....[11]....
        /*0d2c*/ 	.word	0x00000600
        /*0d30*/ 	.word	0x000000ff
        /*0d34*/ 	.word	0x00030880
        /*0d38*/ 	.short	0x0100
        /*0d3a*/ 	.byte	0x06
	.zero		1


	//   ....[12]....
        /*0d3c*/ 	.word	0x00000610
        /*0d40*/ 	.word	0x000000ff
        /*0d44*/ 	.word	0x00030878
        /*0d48*/ 	.short	0x0100
        /*0d4a*/ 	.byte	0x06
	.zero		1


	//   ....[13]....
        /*0d4c*/ 	.word	0x00000620
        /*0d50*/ 	.word	0x000000ff
        /*0d54*/ 	.word	0x00030888
        /*0d58*/ 	.short	0x0100
        /*0d5a*/ 	.byte	0x06
	.zero		1


	//   ....[14]....
        /*0d5c*/ 	.word	0x00000750
        /*0d60*/ 	.word	0x000000ff
        /*0d64*/ 	.word	0x00030890
        /*0d68*/ 	.short	0x0100
        /*0d6a*/ 	.byte	0x08
	.zero		1


	//   ....[15]....
        /*0d6c*/ 	.word	0x00000760
        /*0d70*/ 	.word	0x000000ff
        /*0d74*/ 	.word	0x000308a0
        /*0d78*/ 	.short	0x0100
        /*0d7a*/ 	.byte	0x08
	.zero		1


	//   ....[16]....
        /*0d7c*/ 	.word	0x00000770
        /*0d80*/ 	.word	0x000000ff
        /*0d84*/ 	.word	0x00030898
        /*0d88*/ 	.short	0x0100
        /*0d8a*/ 	.byte	0x08
	.zero		1


	//   ....[17]....
        /*0d8c*/ 	.word	0x00000780
        /*0d90*/ 	.word	0x000000ff
        /*0d94*/ 	.word	0x000308a8
        /*0d98*/ 	.short	0x0100
        /*0d9a*/ 	.byte	0x08
	.zero		1


	//   ....[18]....
        /*0d9c*/ 	.word	0x000008b0
        /*0da0*/ 	.word	0x000000ff
        /*0da4*/ 	.word	0x000308b0
        /*0da8*/ 	.short	0x0100
        /*0daa*/ 	.byte	0x08
	.zero		1


	//   ....[19]....
        /*0dac*/ 	.word	0x000008c0
        /*0db0*/ 	.word	0x000000ff
        /*0db4*/ 	.word	0x000308c0
        /*0db8*/ 	.short	0x0100
        /*0dba*/ 	.byte	0x08
	.zero		1


	//   ....[20]....
        /*0dbc*/ 	.word	0x000008d0
        /*0dc0*/ 	.word	0x000000ff
        /*0dc4*/ 	.word	0x000308b8
        /*0dc8*/ 	.short	0x0100
        /*0dca*/ 	.byte	0x08
	.zero		1


	//   ....[21]....
        /*0dcc*/ 	.word	0x000008e0
        /*0dd0*/ 	.word	0x000000ff
        /*0dd4*/ 	.word	0x000308c8
        /*0dd8*/ 	.short	0x0100
        /*0dda*/ 	.byte	0x08
	.zero		1


	//   ....[22]....
        /*0ddc*/ 	.word	0x00003ac0
        /*0de0*/ 	.word	0x00000055
        /*0de4*/ 	.word	0x00030890
        /*0de8*/ 	.short	0x010a
        /*0dea*/ 	.byte	0x3f
	.zero		1


	//   ....[23]....
        /*0dec*/ 	.word	0x000073e0
        /*0df0*/ 	.word	0x00000055
        /*0df4*/ 	.word	0x00030890
        /*0df8*/ 	.short	0x010a
        /*0dfa*/ 	.byte	0x3f
	.zero		1


	//   ....[24]....
        /*0dfc*/ 	.word	0x0000a560
        /*0e00*/ 	.word	0x00000055
        /*0e04*/ 	.word	0x00030890
        /*0e08*/ 	.short	0x010a
        /*0e0a*/ 	.byte	0x3f
	.zero		1


	//   ....[25]....
        /*0e0c*/ 	.word	0x0000ad20
        /*0e10*/ 	.word	0x0000000b
        /*0e14*/ 	.word	0x00000000
        /*0e18*/ 	.short	0x0101
        /*0e1a*/ 	.byte	0x3f
	.zero		1


	//   ....[26]....
        /*0e1c*/ 	.word	0x0000ad60
        /*0e20*/ 	.word	0x00000055
        /*0e24*/ 	.word	0x000308b0
        /*0e28*/ 	.short	0x010a
        /*0e2a*/ 	.byte	0x3f
	.zero		1


	//   ....[27]....
        /*0e2c*/ 	.word	0x0000b460
        /*0e30*/ 	.word	0x00000055
        /*0e34*/ 	.word	0x00000000
        /*0e38*/ 	.short	0x0101
        /*0e3a*/ 	.byte	0x3f
	.zero		1


	//   ....[28]....
        /*0e3c*/ 	.word	0x0000be00
        /*0e40*/ 	.word	0x00000012
        /*0e44*/ 	.word	0x00030800
        /*0e48*/ 	.short	0x010a
        /*0e4a*/ 	.byte	0x3f
	.zero		1


	//   ....[29]....
        /*0e4c*/ 	.word	0x0000be50
        /*0e50*/ 	.word	0x00000012
        /*0e54*/ 	.word	0x00030800
        /*0e58*/ 	.short	0x010a
        /*0e5a*/ 	.byte	0x3f
	.zero		1


	//   ....[30]....
        /*0e5c*/ 	.word	0x0000d500
        /*0e60*/ 	.word	0x00000012
        /*0e64*/ 	.word	0x00030800
        /*0e68*/ 	.short	0x010a
        /*0e6a*/ 	.byte	0x3f
	.zero		1


	//   ....[31]....
        /*0e6c*/ 	.word	0x00010b10
        /*0e70*/ 	.word	0x00000012
        /*0e74*/ 	.word	0x00030800
        /*0e78*/ 	.short	0x010a
        /*0e7a*/ 	.byte	0x3f
	.zero		1


	//   ....[32]....
        /*0e7c*/ 	.word	0x00013870
        /*0e80*/ 	.word	0x00000008
        /*0e84*/ 	.word	0x00030830
        /*0e88*/ 	.short	0x010a
        /*0e8a*/ 	.byte	0x3f
	.zero		1


	//   ....[33]....
        /*0e8c*/ 	.word	0x000138b0
        /*0e90*/ 	.word	0x00000008
        /*0e94*/ 	.word	0x00030830
        /*0e98*/ 	.short	0x010a
        /*0e9a*/ 	.byte	0x3f
	.zero		1


	//   ....[34]....
        /*0e9c*/ 	.word	0x000152d0
        /*0ea0*/ 	.word	0x0000001b
        /*0ea4*/ 	.word	0x00000000
        /*0ea8*/ 	.short	0x0101
        /*0eaa*/ 	.byte	0x3f
	.zero		1


	//   ....[35]....
        /*0eac*/ 	.word	0x00015c30
        /*0eb0*/ 	.word	0x00000000
        /*0eb4*/ 	.word	0x00030830
        /*0eb8*/ 	.short	0x010a
        /*0eba*/ 	.byte	0x3f
	.zero		1


	//   ....[36]....
        /*0ebc*/ 	.word	0x00015cb0
        /*0ec0*/ 	.word	0x00000000
        /*0ec4*/ 	.word	0x00030830
        /*0ec8*/ 	.short	0x010a
        /*0eca*/ 	.byte	0x3f
	.zero		1


	//   ....[37]....
        /*0ecc*/ 	.word	0x00016930
        /*0ed0*/ 	.word	0x0000000b
        /*0ed4*/ 	.word	0x00030850
        /*0ed8*/ 	.short	0x010a
        /*0eda*/ 	.byte	0x3f
	.zero		1


	//   ....[38]....
        /*0edc*/ 	.word	0x00016980
        /*0ee0*/ 	.word	0x0000000b
        /*0ee4*/ 	.word	0x00030850
        /*0ee8*/ 	.short	0x010a
        /*0eea*/ 	.byte	0x3f
	.zero		1


	//   ....[39]....
        /*0eec*/ 	.word	0x00016d10
        /*0ef0*/ 	.word	0x00000000
        /*0ef4*/ 	.word	0x00000000
        /*0ef8*/ 	.short	0x0101
        /*0efa*/ 	.byte	0x3f
	.zero		1


	//   ....[40]....
        /*0efc*/ 	.word	0x00018290
        /*0f00*/ 	.word	0x0000000b
        /*0f04*/ 	.word	0x00000000
        /*0f08*/ 	.short	0x0101
        /*0f0a*/ 	.byte	0x3f
	.zero		1


	//   ....[41]....
        /*0f0c*/ 	.word	0x00018540
        /*0f10*/ 	.word	0x0000000e
        /*0f14*/ 	.word	0x00030830
        /*0f18*/ 	.short	0x010a
        /*0f1a*/ 	.byte	0x3f
	.zero		1


	//   ....[42]....
        /*0f1c*/ 	.word	0x000185c0
        /*0f20*/ 	.word	0x0000000e
        /*0f24*/ 	.word	0x00030830
        /*0f28*/ 	.short	0x010a
        /*0f2a*/ 	.byte	0x3f
	.zero		1


	//   ....[43]....
        /*0f2c*/ 	.word	0x00019220
        /*0f30*/ 	.word	0x0000000b
        /*0f34*/ 	.word	0x00030850
        /*0f38*/ 	.short	0x010a
        /*0f3a*/ 	.byte	0x3f
	.zero		1


	//   ....[44]....
        /*0f3c*/ 	.word	0x00019270
        /*0f40*/ 	.word	0x0000000b
        /*0f44*/ 	.word	0x00030850
        /*0f48*/ 	.short	0x010a
        /*0f4a*/ 	.byte	0x3f
	.zero		1


	//   ....[45]....
        /*0f4c*/ 	.word	0x000195e0
        /*0f50*/ 	.word	0x00000000
        /*0f54*/ 	.word	0x00000000
        /*0f58*/ 	.short	0x0101
        /*0f5a*/ 	.byte	0x3f
	.zero		1


	//   ....[46]....
        /*0f5c*/ 	.word	0x0001a3c0
        /*0f60*/ 	.word	0x0000000b
        /*0f64*/ 	.word	0x00000000
        /*0f68*/ 	.short	0x0101
        /*0f6a*/ 	.byte	0x3f
	.zero		1


	//   ....[47]....
        /*0f6c*/ 	.word	0x0001aba0
        /*0f70*/ 	.word	0x0000000a
        /*0f74*/ 	.word	0x00030850
        /*0f78*/ 	.short	0x010a
        /*0f7a*/ 	.byte	0x3f
	.zero		1


	//   ....[48]....
        /*0f7c*/ 	.word	0x0001ac40
        /*0f80*/ 	.word	0x0000000a
        /*0f84*/ 	.word	0x00030850
        /*0f88*/ 	.short	0x010a
        /*0f8a*/ 	.byte	0x3f
	.zero		1


	//   ....[49]....
        /*0f8c*/ 	.word	0x0001b150
        /*0f90*/ 	.word	0x00000003
        /*0f94*/ 	.word	0x00000000
        /*0f98*/ 	.short	0x0101
        /*0f9a*/ 	.byte	0x3f
	.zero		1


	//   ....[50]....
        /*0f9c*/ 	.word	0x0001cec0
        /*0fa0*/ 	.word	0x00000000
        /*0fa4*/ 	.word	0x00000000
        /*0fa8*/ 	.short	0x0101
        /*0faa*/ 	.byte	0x3f
	.zero		1


	//   ....[51]....
        /*0fac*/ 	.word	0x0001d5d0
        /*0fb0*/ 	.word	0x00000008
        /*0fb4*/ 	.word	0x00000000
        /*0fb8*/ 	.short	0x0101
        /*0fba*/ 	.byte	0x3f
	.zero		1


	//   ....[52]....
        /*0fbc*/ 	.word	0x000212f0
        /*0fc0*/ 	.word	0x00000010
        /*0fc4*/ 	.word	0x00030820
        /*0fc8*/ 	.short	0x010a
        /*0fca*/ 	.byte	0x3f
	.zero		1


	//   ....[53]....
        /*0fcc*/ 	.word	0x00021380
        /*0fd0*/ 	.word	0x0000000c
        /*0fd4*/ 	.word	0x000308a0
        /*0fd8*/ 	.short	0x010a
        /*0fda*/ 	.byte	0x3f
	.zero		1


	//   ....[54]....
        /*0fdc*/ 	.word	0x000217d0
        /*0fe0*/ 	.word	0x0000000c
        /*0fe4*/ 	.word	0x000308c0
        /*0fe8*/ 	.short	0x010a
        /*0fea*/ 	.byte	0x3f
	.zero		1


	//   ....[55]....
        /*0fec*/ 	.word	0x00021cf0
        /*0ff0*/ 	.word	0x0000000b
        /*0ff4*/ 	.word	0x000308a0
        /*0ff8*/ 	.short	0x010a
        /*0ffa*/ 	.byte	0x3f
	.zero		1


	//   ....[56]....
        /*0ffc*/ 	.word	0x00022130
        /*1000*/ 	.word	0x0000000b
        /*1004*/ 	.word	0x000308c0
        /*1008*/ 	.short	0x010a
        /*100a*/ 	.byte	0x3f
	.zero		1


	//   ....[57]....
        /*100c*/ 	.word	0x00023340
        /*1010*/ 	.word	0x00000007
        /*1014*/ 	.word	0x00030840
        /*1018*/ 	.short	0x010a
        /*101a*/ 	.byte	0x3f
	.zero		1


	//   ....[58]....
        /*101c*/ 	.word	0x000239f0
        /*1020*/ 	.word	0x00000007
        /*1024*/ 	.word	0x00030830
        /*1028*/ 	.short	0x0107
        /*102a*/ 	.byte	0x3f
	.zero		1


	//   ....[59]....
        /*102c*/ 	.word	0x00023ac0
        /*1030*/ 	.word	0x00000007
        /*1034*/ 	.word	0x00030830
        /*1038*/ 	.short	0x0101
        /*103a*/ 	.byte	0x3f
	.zero		1


	//   ....[60]....
        /*103c*/ 	.word	0x00024640
        /*1040*/ 	.word	0x00000010
        /*1044*/ 	.word	0x00030800
        /*1048*/ 	.short	0x0107
        /*104a*/ 	.byte	0x3f
	.zero		1


	//   ....[61]....
        /*104c*/ 	.word	0x00024750
        /*1050*/ 	.word	0x00000010
        /*1054*/ 	.word	0x00030800
        /*1058*/ 	.short	0x0101
        /*105a*/ 	.byte	0x3f
	.zero		1


	//   ....[62]....
        /*105c*/ 	.word	0x00024770
        /*1060*/ 	.word	0x00000010
        /*1064*/ 	.word	0x00030820
        /*1068*/ 	.short	0x010a
        /*106a*/ 	.byte	0x3f
	.zero		1


	//   ....[63]....
        /*106c*/ 	.word	0x00024b50
        /*1070*/ 	.word	0x00000007
        /*1074*/ 	.word	0x00030840
        /*1078*/ 	.short	0x010a
        /*107a*/ 	.byte	0x3f
	.zero		1


	//   ....[64]....
        /*107c*/ 	.word	0x00025030
        /*1080*/ 	.word	0x00000007
        /*1084*/ 	.word	0x00030830
        /*1088*/ 	.short	0x0107
        /*108a*/ 	.byte	0x3f
	.zero		1


	//   ....[65]....
        /*108c*/ 	.word	0x000250f0
        /*1090*/ 	.word	0x00000007
        /*1094*/ 	.word	0x00030830
        /*1098*/ 	.short	0x0101
        /*109a*/ 	.byte	0x3f
	.zero		1


	//   ....[66]....
        /*109c*/ 	.word	0x00025150
        /*10a0*/ 	.word	0x00000006
        /*10a4*/ 	.word	0x00030860
        /*10a8*/ 	.short	0x010a
        /*10aa*/ 	.byte	0x3f
	.zero		1


	//   ....[67]....
        /*10ac*/ 	.word	0x000256e0
        /*10b0*/ 	.word	0x00000006
        /*10b4*/ 	.word	0x00030850
        /*10b8*/ 	.short	0x0107
        /*10ba*/ 	.byte	0x3f
	.zero		1


	//   ....[68]....
        /*10bc*/ 	.word	0x00025810
        /*10c0*/ 	.word	0x00000006
        /*10c4*/ 	.word	0x00030850
        /*10c8*/ 	.short	0x0101
        /*10ca*/ 	.byte	0x3f
	.zero		1


	//   ....[69]....
        /*10cc*/ 	.word	0x00025a40
        /*10d0*/ 	.word	0x00000000
        /*10d4*/ 	.word	0x00030860
        /*10d8*/ 	.short	0x010a
        /*10da*/ 	.byte	0x3f
	.zero		1


	//   ....[70]....
        /*10dc*/ 	.word	0x00025f70
        /*10e0*/ 	.word	0x00000000
        /*10e4*/ 	.word	0x00030850
        /*10e8*/ 	.short	0x0107
        /*10ea*/ 	.byte	0x3f
	.zero		1


	//   ....[71]....
        /*10ec*/ 	.word	0x00026040
        /*10f0*/ 	.word	0x00000000
        /*10f4*/ 	.word	0x00030850
        /*10f8*/ 	.short	0x0101
        /*10fa*/ 	.byte	0x3f
	.zero		1


	//   ....[72]....
        /*10fc*/ 	.word	0x000271b0
        /*1100*/ 	.word	0x00000005
        /*1104*/ 	.word	0x00030820
        /*1108*/ 	.short	0x010a
        /*110a*/ 	.byte	0x3f
	.zero		1


	//   ....[73]....
        /*110c*/ 	.word	0x00027320
        /*1110*/ 	.word	0x00000003
        /*1114*/ 	.word	0x00030840
        /*1118*/ 	.short	0x010a
        /*111a*/ 	.byte	0x3f
	.zero		1


	//   ....[74]....
        /*111c*/ 	.word	0x000273c0
        /*1120*/ 	.word	0x00000017
        /*1124*/ 	.word	0x00030840
        /*1128*/ 	.short	0x010a
        /*112a*/ 	.byte	0x3f
	.zero		1


	//   ....[75]....
        /*112c*/ 	.word	0x00027400
        /*1130*/ 	.word	0x00000003
        /*1134*/ 	.word	0x00030860
        /*1138*/ 	.short	0x010a
        /*113a*/ 	.byte	0x3f
	.zero		1


	//   ....[76]....
        /*113c*/ 	.word	0x00027440
        /*1140*/ 	.word	0x00000017
        /*1144*/ 	.word	0x00030860
        /*1148*/ 	.short	0x010a
        /*114a*/ 	.byte	0x3f
	.zero		1


	//   ....[77]....
        /*114c*/ 	.word	0x000274a0
        /*1150*/ 	.word	0x00000055
        /*1154*/ 	.word	0x00030890
        /*1158*/ 	.short	0x010a
        /*115a*/ 	.byte	0x3f
	.zero		1


	//   ....[78]....
        /*115c*/ 	.word	0x00027750
        /*1160*/ 	.word	0x00000055
        /*1164*/ 	.word	0x00030890
        /*1168*/ 	.short	0x010a
        /*116a*/ 	.byte	0x3f
	.zero		1


	//   ....[79]....
        /*116c*/ 	.word	0x00027a00
        /*1170*/ 	.word	0x00000055
        /*1174*/ 	.word	0x00030890
        /*1178*/ 	.short	0x010a
        /*117a*/ 	.byte	0x3f
	.zero		1


	//   ....[80]....
        /*117c*/ 	.word	0x00027cb0
        /*1180*/ 	.word	0x00000055
        /*1184*/ 	.word	0x000308b0
        /*1188*/ 	.short	0x010a
        /*118a*/ 	.byte	0x3f
	.zero		1


	//   ....[81]....
        /*118c*/ 	.word	0x000280a0
        /*1190*/ 	.word	0x00000012
        /*1194*/ 	.word	0x00030800
        /*1198*/ 	.short	0x010a
        /*119a*/ 	.byte	0x3f
	.zero		1


	//   ....[82]....
        /*119c*/ 	.word	0x00028490
        /*11a0*/ 	.word	0x00000012
        /*11a4*/ 	.word	0x00030800
        /*11a8*/ 	.short	0x010a
        /*11aa*/ 	.byte	0x3f
	.zero		1


	//   ....[83]....
        /*11ac*/ 	.word	0x000284e0
        /*11b0*/ 	.word	0x00000008
        /*11b4*/ 	.word	0x00030830
        /*11b8*/ 	.short	0x010a
        /*11ba*/ 	.byte	0x3f
	.zero		1


	//   ....[84]....
        /*11bc*/ 	.word	0x00028530
        /*11c0*/ 	.word	0x00000000
        /*11c4*/ 	.word	0x00030830
        /*11c8*/ 	.short	0x010a
        /*11ca*/ 	.byte	0x3f
	.zero		1


	//   ....[85]....
        /*11cc*/ 	.word	0x00028580
        /*11d0*/ 	.word	0x0000000b
        /*11d4*/ 	.word	0x00030850
        /*11d8*/ 	.short	0x010a
        /*11da*/ 	.byte	0x3f
	.zero		1


	//   ....[86]....
        /*11dc*/ 	.word	0x000285d0
        /*11e0*/ 	.word	0x0000000e
        /*11e4*/ 	.word	0x00030830
        /*11e8*/ 	.short	0x010a
        /*11ea*/ 	.byte	0x3f
	.zero		1


	//   ....[87]....
        /*11ec*/ 	.word	0x00028620
        /*11f0*/ 	.word	0x0000000b
        /*11f4*/ 	.word	0x00030850
        /*11f8*/ 	.short	0x010a
        /*11fa*/ 	.byte	0x3f
	.zero		1


	//   ....[88]....
        /*11fc*/ 	.word	0x00028670
        /*1200*/ 	.word	0x0000000a
        /*1204*/ 	.word	0x00030850
        /*1208*/ 	.short	0x010a
        /*120a*/ 	.byte	0x3f
	.zero		1


	//   ....[89]....
        /*120c*/ 	.word	0x00028810
        /*1210*/ 	.word	0x00000010
        /*1214*/ 	.word	0x00030820
        /*1218*/ 	.short	0x010a
        /*121a*/ 	.byte	0x3f
	.zero		1


	//   ....[90]....
        /*121c*/ 	.word	0x00028860
        /*1220*/ 	.word	0x0000000c
        /*1224*/ 	.word	0x000308a0
        /*1228*/ 	.short	0x010a
        /*122a*/ 	.byte	0x3f
	.zero		1


	//   ....[91]....
        /*122c*/ 	.word	0x000288b0
        /*1230*/ 	.word	0x0000000c
        /*1234*/ 	.word	0x000308c0
        /*1238*/ 	.short	0x010a
        /*123a*/ 	.byte	0x3f
	.zero		1


	//   ....[92]....
        /*123c*/ 	.word	0x00028900
        /*1240*/ 	.word	0x0000000b
        /*1244*/ 	.word	0x000308a0
        /*1248*/ 	.short	0x010a
        /*124a*/ 	.byte	0x3f
	.zero		1


	//   ....[93]....
        /*124c*/ 	.word	0x00028950
        /*1250*/ 	.word	0x0000000b
        /*1254*/ 	.word	0x000308c0
        /*1258*/ 	.short	0x010a
        /*125a*/ 	.byte	0x3f
	.zero		1


	//   ....[94]....
        /*125c*/ 	.word	0x00028a70
        /*1260*/ 	.word	0x00000007
        /*1264*/ 	.word	0x00030840
        /*1268*/ 	.short	0x010a
        /*126a*/ 	.byte	0x3f
	.zero		1


	//   ....[95]....
        /*126c*/ 	.word	0x00029e90
        /*1270*/ 	.word	0x00000010
        /*1274*/ 	.word	0x00030820
        /*1278*/ 	.short	0x010a
        /*127a*/ 	.byte	0x3f
	.zero		1


	//   ....[96]....
        /*127c*/ 	.word	0x00029ee0
        /*1280*/ 	.word	0x00000007
        /*1284*/ 	.word	0x00030840
        /*1288*/ 	.short	0x010a
        /*128a*/ 	.byte	0x3f
	.zero		1


	//   ....[97]....
        /*128c*/ 	.word	0x0002a700
        /*1290*/ 	.word	0x00000006
        /*1294*/ 	.word	0x00030860
        /*1298*/ 	.short	0x010a
        /*129a*/ 	.byte	0x3f
	.zero		1


	//   ....[98]....
        /*129c*/ 	.word	0x0002afb0
        /*12a0*/ 	.word	0x00000000
        /*12a4*/ 	.word	0x00030860
        /*12a8*/ 	.short	0x010a
        /*12aa*/ 	.byte	0x3f
	.zero		1


	//   ....[99]....
        /*12ac*/ 	.word	0x0002c250
        /*12b0*/ 	.word	0x00000005
        /*12b4*/ 	.word	0x00030820
        /*12b8*/ 	.short	0x010a
        /*12ba*/ 	.byte	0x3f
	.zero		1


	//   ....[100]....
        /*12bc*/ 	.word	0x0002c3f0
        /*12c0*/ 	.word	0x00000003
        /*12c4*/ 	.word	0x00030840
        /*12c8*/ 	.short	0x010a
        /*12ca*/ 	.byte	0x3f
	.zero		1


	//   ....[101]....
        /*12cc*/ 	.word	0x0002c440
        /*12d0*/ 	.word	0x00000017
        /*12d4*/ 	.word	0x00030840
        /*12d8*/ 	.short	0x010a
        /*12da*/ 	.byte	0x3f
	.zero		1


	//   ....[102]....
        /*12dc*/ 	.word	0x0002c490
        /*12e0*/ 	.word	0x00000003
        /*12e4*/ 	.word	0x00030860
        /*12e8*/ 	.short	0x010a
        /*12ea*/ 	.byte	0x3f
	.zero		1


	//----- nvinfo : EIATTR_NUM_MBARRIERS
	.align		4
.L_325:
        /*12ec*/ 	.byte	0x03, 0x38
        /*12ee*/ 	.short	0x0016


	//----- nvinfo : EIATTR_EXIT_INSTR_OFFSETS
	.align		4
        /*12f0*/ 	.byte	0x04, 0x1c
        /*12f2*/ 	.short	(.L_327 - .L_326)


	//   ....[0]....
.L_326:
        /*12f4*/ 	.word	0x00027490


	//----- nvinfo : EIATTR_MAX_THREADS
	.align		4
.L_327:
        /*12f8*/ 	.byte	0x04, 0x05
        /*12fa*/ 	.short	(.L_329 - .L_328)
.L_328:
        /*12fc*/ 	.word	0x00000180
        /*1300*/ 	.word	0x00000001
        /*1304*/ 	.word	0x00000001


	//----- nvinfo : EIATTR_CRS_STACK_SIZE
	.align		4
.L_329:
        /*1308*/ 	.byte	0x04, 0x1e
        /*130a*/ 	.short	(.L_331 - .L_330)
.L_330:
        /*130c*/ 	.word	0x00000000


	//----- nvinfo : EIATTR_CBANK_PARAM_SIZE
	.align		4
.L_331:
        /*1310*/ 	.byte	0x03, 0x19
        /*1312*/ 	.short	0x0af0


	//----- nvinfo : EIATTR_PARAM_CBANK
	.align		4
        /*1314*/ 	.byte	0x04, 0x0a
        /*1316*/ 	.short	(.L_333 - .L_332)
	.align		4
.L_332:
        /*1318*/ 	.word	index@(.nv.constant0._ZN7cutlass13device_kernelIN5flash11enable_sm90INS1_16FlashAttnFwdSm90INS1_25CollectiveMainloopFwdSm90ILi2EN4cute5tupleIJNS5_1CILi1EEES8_S8_EEENS6_IJNS7_ILi128EEENS7_ILi96EEENS7_ILi192EEEEEELi192ENS_10bfloat16_tEfNS_4arch4Sm90ELb1ELb0ELb0ELb1ELb1ELb1ELb0ELb1ELb1ELb1ELb1ELb0EEENS1_21CollectiveEpilogueFwdINS6_IJSA_SC_SB_EEES9_SE_SG_Li256ELb1ELb1ELb1ELb0EEENS1_36VarlenDynamicPersistentTileSchedulerILi128ELi96ELi256ELi128ELb1ELb1ELb1ELb1ELb1ELb1EEEEEEEEEvNT_6ParamsE)
        /*131c*/ 	.short	0x0210
        /*131e*/ 	.short	0x0af0


	//----- nvinfo : EIATTR_SW_WAR
	.align		4
.L_333:
        /*1320*/ 	.byte	0x04, 0x36
        /*1322*/ 	.short	(.L_335 - .L_334)
.L_334:
        /*1324*/ 	.word	0x00000008
.L_335:


//--------------------- .nv.callgraph             --------------------------
	.section	.nv.callgraph,"",@"SHT_CUDA_CALLGRAPH"
	.align	4
	.sectionentsize	8
	.align		4
        /*0000*/ 	.word	0x00000000
	.align		4
        /*0004*/ 	.word	0xffffffff
	.align		4
        /*0008*/ 	.word	index@(_ZN7cutlass13device_kernelIN5flash11enable_sm90INS1_16FlashAttnFwdSm90INS1_25CollectiveMainloopFwdSm90ILi2EN4cute5tupleIJNS5_1CILi1EEES8_S8_EEENS6_IJNS7_ILi128EEENS7_ILi96EEENS7_ILi192EEEEEELi192ENS_10bfloat16_tEfNS_4arch4Sm90ELb0ELb0ELb0ELb0ELb1ELb0ELb0ELb1ELb1ELb1ELb1ELb0EEENS1_21CollectiveEpilogueFwdINS6_IJSA_SC_SB_EEES9_SE_SG_Li256ELb0ELb1ELb1ELb0EEENS1_19SingleTileSchedulerILb0ELb1ELb1ELi128EEEEEEEEEvNT_6ParamsE)
	.align		4
        /*000c*/ 	.word	index@(__assertfail)
	.align		4
        /*0010*/ 	.word	index@(_ZN7cutlass13device_kernelIN5flash11enable_sm90INS1_16FlashAttnFwdSm90INS1_25CollectiveMainloopFwdSm90ILi2EN4cute5tupleIJNS5_1CILi1EEES8_S8_EEENS6_IJNS7_ILi128EEENS7_ILi96EEENS7_ILi192EEEEEELi192ENS_10bfloat16_tEfNS_4arch4Sm90ELb0ELb0ELb0ELb1ELb1ELb0ELb0ELb1ELb1ELb1ELb1ELb0EEENS1_21CollectiveEpilogueFwdINS6_IJSA_SC_SB_EEES9_SE_SG_Li256ELb1ELb1ELb1ELb0EEENS1_36VarlenDynamicPersistentTileSchedulerILi128ELi96ELi256ELi128ELb1ELb1ELb1ELb0ELb1ELb1EEEEEEEEEvNT_6ParamsE)
	.align		4
        /*0014*/ 	.word	index@(__assertfail)
	.align		4
        /*0018*/ 	.word	index@(_ZN7cutlass13device_kernelIN5flash11enable_sm90INS1_16FlashAttnFwdSm90INS1_25CollectiveMainloopFwdSm90ILi2EN4cute5tupleIJNS5_1CILi1EEES8_S8_EEENS6_IJNS7_ILi128EEENS7_ILi96EEENS7_ILi192EEEEEELi192ENS_10bfloat16_tEfNS_4arch4Sm90ELb0ELb0ELb0ELb1ELb1ELb1ELb0ELb1ELb1ELb1ELb1ELb0EEENS1_21CollectiveEpilogueFwdINS6_IJSA_SC_SB_EEES9_SE_SG_Li256ELb1ELb1ELb1ELb0EEENS1_36VarlenDynamicPersistentTileSchedulerILi128ELi96ELi256ELi128ELb1ELb1ELb1ELb0ELb1ELb1EEEEEEEEEvNT_6ParamsE)
	.align		4
        /*001c*/ 	.word	index@(__assertfail)
	.align		4
        /*0020*/ 	.word	index@(_ZN7cutlass13device_kernelIN5flash11enable_sm90INS1_16FlashAttnFwdSm90INS1_25CollectiveMainloopFwdSm90ILi2EN4cute5tupleIJNS5_1CILi1EEES8_S8_EEENS6_IJNS7_ILi128EEENS7_ILi96EEENS7_ILi192EEEEEELi192ENS_10bfloat16_tEfNS_4arch4Sm90ELb0ELb1ELb0ELb0ELb1ELb0ELb0ELb1ELb1ELb1ELb1ELb0EEENS1_21CollectiveEpilogueFwdINS6_IJSA_SC_SB_EEES9_SE_SG_Li256ELb0ELb1ELb1ELb0EEENS1_19SingleTileSchedulerILb0ELb1ELb1ELi128EEEEEEEEEvNT_6ParamsE)
	.align		4
        /*0024*/ 	.word	index@(__assertfail)
	.align		4
        /*0028*/ 	.word	index@(_ZN7cutlass13device_kernelIN5flash11enable_sm90INS1_16FlashAttnFwdSm90INS1_25CollectiveMainloopFwdSm90ILi2EN4cute5tupleIJNS5_1CILi1EEES8_S8_EEENS6_IJNS7_ILi128EEENS7_ILi96EEENS7_ILi192EEEEEELi192ENS_10bfloat16_tEfNS_4arch4Sm90ELb0ELb1ELb0ELb1ELb1ELb0ELb0ELb1ELb1ELb1ELb1ELb0EEENS1_21CollectiveEpilogueFwdINS6_IJSA_SC_SB_EEES9_SE_SG_Li256ELb1ELb1ELb1ELb0EEENS1_36VarlenDynamicPersistentTileSchedulerILi128ELi96ELi256ELi128ELb1ELb1ELb1ELb1ELb0ELb1EEEEEEEEEvNT_6ParamsE)
	.align		4
        /*002c*/ 	.word	index@(__assertfail)
	.align		4
        /*0030*/ 	.word	index@(_ZN7cutlass13device_kernelIN5flash11enable_sm90INS1_16FlashAttnFwdSm90INS1_25CollectiveMainloopFwdSm90ILi2EN4cute5tupleIJNS5_1CILi1EEES8_S8_EEENS6_IJNS7_ILi128EEENS7_ILi96EEENS7_ILi192EEEEEELi192ENS_10bfloat16_tEfNS_4arch4Sm90ELb0ELb1ELb0ELb1ELb1ELb1ELb0ELb1ELb1ELb1ELb1ELb0EEENS1_21CollectiveEpilogueFwdINS6_IJSA_SC_SB_EEES9_SE_SG_Li256ELb1ELb1ELb1ELb0EEENS1_36VarlenDynamicPersistentTileSchedulerILi128ELi96ELi256ELi128ELb1ELb1ELb1ELb1ELb0ELb1EEEEEEEEEvNT_6ParamsE)
	.align		4
        /*0034*/ 	.word	index@(__assertfail)
	.align		4
        /*0038*/ 	.word	index@(_ZN7cutlass13device_kernelIN5flash11enable_sm90INS1_16FlashAttnFwdSm90INS1_25CollectiveMainloopFwdSm90ILi2EN4cute5tupleIJNS5_1CILi1EEES8_S8_EEENS6_IJNS7_ILi128EEENS7_ILi96EEENS7_ILi192EEEEEELi192ENS_10bfloat16_tEfNS_4arch4Sm90ELb1ELb0ELb0ELb0ELb1ELb0ELb0ELb1ELb1ELb1ELb1ELb0EEENS1_21CollectiveEpilogueFwdINS6_IJSA_SC_SB_EEES9_SE_SG_Li256ELb0ELb1ELb1ELb0EEENS1_19SingleTileSchedulerILb0ELb1ELb1ELi128EEEEEEEEEvNT_6ParamsE)
	.align		4
        /*003c*/ 	.word	index@(__assertfail)
	.align		4
        /*0040*/ 	.word	index@(_ZN7cutlass13device_kernelIN5flash11enable_sm90INS1_16FlashAttnFwdSm90INS1_25CollectiveMainloopFwdSm90ILi2EN4cute5tupleIJNS5_1CILi1EEES8_S8_EEENS6_IJNS7_ILi128EEENS7_ILi96EEENS7_ILi192EEEEEELi192ENS_10bfloat16_tEfNS_4arch4Sm90ELb1ELb0ELb0ELb1ELb1ELb0ELb0ELb1ELb1ELb1ELb1ELb0EEENS1_21CollectiveEpilogueFwdINS6_IJSA_SC_SB_EEES9_SE_SG_Li256ELb1ELb1ELb1ELb0EEENS1_36VarlenDynamicPersistentTileSchedulerILi128ELi96ELi256ELi128ELb1ELb1ELb1ELb1ELb1ELb1EEEEEEEEEvNT_6ParamsE)
	.align		4
        /*0044*/ 	.word	index@(__assertfail)
	.align		4
        /*0048*/ 	.word	index@(_ZN7cutlass13device_kernelIN5flash11enable_sm90INS1_16FlashAttnFwdSm90INS1_25CollectiveMainloopFwdSm90ILi2EN4cute5tupleIJNS5_1CILi1EEES8_S8_EEENS6_IJNS7_ILi128EEENS7_ILi96EEENS7_ILi192EEEEEELi192ENS_10bfloat16_tEfNS_4arch4Sm90ELb1ELb0ELb0ELb1ELb1ELb1ELb0ELb1ELb1ELb1ELb1ELb0EEENS1_21CollectiveEpilogueFwdINS6_IJSA_SC_SB_EEES9_SE_SG_Li256ELb1ELb1ELb1ELb0EEENS1_36VarlenDynamicPersistentTileSchedulerILi128ELi96ELi256ELi128ELb1ELb1ELb1ELb1ELb1ELb1EEEEEEEEEvNT_6ParamsE)
	.align		4
        /*004c*/ 	.word	index@(__assertfail)
	.align		4
        /*0050*/ 	.word	0x00000000
	.align		4
        /*0054*/ 	.word	0xfffffffe
	.align		4
        /*0058*/ 	.word	0x00000000
	.align		4
        /*005c*/ 	.word	0xfffffffd
	.align		4
        /*0060*/ 	.word	0x00000000
	.align		4
        /*0064*/ 	.word	0xfffffffc


//--------------------- .nv.constant4             --------------------------
	.section	.nv.constant4,"a",@progbits
	.align	8
	.align		8
.nv.constant4:
        /*0000*/ 	.dword	__assertfail
	.align		8
        /*0008*/ 	.dword	__unnamed_1
	.align		8
        /*0010*/ 	.dword	__unnamed_2
	.align		8
        /*0018*/ 	.dword	__unnamed_3
	.align		8
        /*0020*/ 	.dword	__unnamed_4
	.align		8
        /*0028*/ 	.dword	__unnamed_5
	.align		8
        /*0030*/ 	.dword	_ZN78_INTERNAL_4d69fd5c_42_flash_fwd_hdim192_bf16_paged_split_sm90_cu_a7f3af4d_42084cuda3std3__45__cpo5beginE
	.align		8
        /*0038*/ 	.dword	_ZN78_INTERNAL_4d69fd5c_42_flash_fwd_hdim192_bf16_paged_split_sm90_cu_a7f3af4d_42084cuda3std3__45__cpo3endE
	.align		8
        /*0040*/ 	.dword	_ZN78_INTERNAL_4d69fd5c_42_flash_fwd_hdim192_bf16_paged_split_sm90_cu_a7f3af4d_42084cuda3std3__45__cpo6cbeginE
	.align		8
        /*0048*/ 	.dword	_ZN78_INTERNAL_4d69fd5c_42_flash_fwd_hdim192_bf16_paged_split_sm90_cu_a7f3af4d_42084cuda3std3__45__cpo4cendE
	.align		8
        /*0050*/ 	.dword	_ZN78_INTERNAL_4d69fd5c_42_flash_fwd_hdim192_bf16_paged_split_sm90_cu_a7f3af4d_42084cuda3std3__480_GLOBAL__N__4d69fd5c_42_flash_fwd_hdim192_bf16_paged_split_sm90_cu_a7f3af4d_42086ignoreE
	.align		8
        /*0058*/ 	.dword	_ZN78_INTERNAL_4d69fd5c_42_flash_fwd_hdim192_bf16_paged_split_sm90_cu_a7f3af4d_42084cuda3std3__419piecewise_constructE
	.align		8
        /*0060*/ 	.dword	_ZN78_INTERNAL_4d69fd5c_42_flash_fwd_hdim192_bf16_paged_split_sm90_cu_a7f3af4d_42084cuda3std3__48in_placeE
	.align		8
        /*0068*/ 	.dword	_ZN78_INTERNAL_4d69fd5c_42_flash_fwd_hdim192_bf16_paged_split_sm90_cu_a7f3af4d_42084cuda3std6ranges3__45__cpo4swapE
	.align		8
        /*0070*/ 	.dword	_ZN78_INTERNAL_4d69fd5c_42_flash_fwd_hdim192_bf16_paged_split_sm90_cu_a7f3af4d_42084cuda3std6ranges3__45__cpo9iter_moveE
	.align		8
        /*0078*/ 	.dword	_ZN78_INTERNAL_4d69fd5c_42_flash_fwd_hdim192_bf16_paged_split_sm90_cu_a7f3af4d_42084cute7productE
	.align		8
        /*0080*/ 	.dword	_ZN78_INTERNAL_4d69fd5c_42_flash_fwd_hdim192_bf16_paged_split_sm90_cu_a7f3af4d_42084cute1_E
	.align		8
        /*0088*/ 	.dword	$str$23
	.align		8
        /*0090*/ 	.dword	$str$24


//--------------------- .text._ZN7cutlass13device_kernelIN5flash11enable_sm90INS1_16FlashAttnFwdSm90INS1_25CollectiveMainloopFwdSm90ILi2EN4cute5tupleIJNS5_1CILi1EEES8_S8_EEENS6_IJNS7_ILi128EEENS7_ILi96EEENS7_ILi192EEEEEELi192ENS_10bfloat16_tEfNS_4arch4Sm90ELb0ELb0ELb0ELb0ELb1ELb0ELb0ELb1ELb1ELb1ELb1ELb0EEENS1_21CollectiveEpilogueFwdINS6_IJSA_SC_SB_EEES9_SE_SG_Li256ELb0ELb1ELb1ELb0EEENS1_19SingleTileSchedulerILb0ELb1ELb1ELi128EEEEEEEEEvNT_6ParamsE --------------------------
	.section	.text._ZN7cutlass13device_kernelIN5flash11enable_sm90INS1_16FlashAttnFwdSm90INS1_25CollectiveMainloopFwdSm90ILi2EN4cute5tupleIJNS5_1CILi1EEES8_S8_EEENS6_IJNS7_ILi128EEENS7_ILi96EEENS7_ILi192EEEEEELi192ENS_10bfloat16_tEfNS_4arch4Sm90ELb0ELb0ELb0ELb0ELb1ELb0ELb0ELb1ELb1ELb1ELb1ELb0EEENS1_21CollectiveEpilogueFwdINS6_IJSA_SC_SB_EEES9_SE_SG_Li256ELb0ELb1ELb1ELb0EEENS1_19SingleTileSchedulerILb0ELb1ELb1ELi128EEEEEEEEEvNT_6ParamsE,"ax",@progbits
	.align	128
.text._ZN7cutlass13device_kernelIN5flash11enable_sm90INS1_16FlashAttnFwdSm90INS1_25CollectiveMainloopFwdSm90ILi2EN4cute5tupleIJNS5_1CILi1EEES8_S8_EEENS6_IJNS7_ILi128EEENS7_ILi96EEENS7_ILi192EEEEEELi192ENS_10bfloat16_tEfNS_4arch4Sm90ELb0ELb0ELb0ELb0ELb1ELb0ELb0ELb1ELb1ELb1ELb1ELb0EEENS1_21CollectiveEpilogueFwdINS6_IJSA_SC_SB_EEES9_SE_SG_Li256ELb0ELb1ELb1ELb0EEENS1_19SingleTileSchedulerILb0ELb1ELb1ELi128EEEEEEEEEvNT_6ParamsE:
        .type           _ZN7cutlass13device_kernelIN5flash11enable_sm90INS1_16FlashAttnFwdSm90INS1_25CollectiveMainloopFwdSm90ILi2EN4cute5tupleIJNS5_1CILi1EEES8_S8_EEENS6_IJNS7_ILi128EEENS7_ILi96EEENS7_ILi192EEEEEELi192ENS_10bfloat16_tEfNS_4arch4Sm90ELb0ELb0ELb0ELb0ELb1ELb0ELb0ELb1ELb1ELb1ELb1ELb0EEENS1_21CollectiveEpilogueFwdINS6_IJSA_SC_SB_EEES9_SE_SG_Li256ELb0ELb1ELb1ELb0EEENS1_19SingleTileSchedulerILb0ELb1ELb1ELi128EEEEEEEEEvNT_6ParamsE,@function
        .size           _ZN7cutlass13device_kernelIN5flash11enable_sm90INS1_16FlashAttnFwdSm90INS1_25CollectiveMainloopFwdSm90ILi2EN4cute5tupleIJNS5_1CILi1EEES8_S8_EEENS6_IJNS7_ILi128EEENS7_ILi96EEENS7_ILi192EEEEEELi192ENS_10bfloat16_tEfNS_4arch4Sm90ELb0ELb0ELb0ELb0ELb1ELb0ELb0ELb1ELb1ELb1ELb1ELb0EEENS1_21CollectiveEpilogueFwdINS6_IJSA_SC_SB_EEES9_SE_SG_Li256ELb0ELb1ELb1ELb0EEENS1_19SingleTileSchedulerILb0ELb1ELb1ELi128EEEEEEEEEvNT_6ParamsE,(.L_x_3210 - _ZN7cutlass13device_kernelIN5flash11enable_sm90INS1_16FlashAttnFwdSm90INS1_25CollectiveMainloopFwdSm90ILi2EN4cute5tupleIJNS5_1CILi1EEES8_S8_EEENS6_IJNS7_ILi128EEENS7_ILi96EEENS7_ILi192EEEEEELi192ENS_10bfloat16_tEfNS_4arch4Sm90ELb0ELb0ELb0ELb0ELb1ELb0ELb0ELb1ELb1ELb1ELb1ELb0EEENS1_21CollectiveEpilogueFwdINS6_IJSA_SC_SB_EEES9_SE_SG_Li256ELb0ELb1ELb1ELb0EEENS1_19SingleTileSchedulerILb0ELb1ELb1ELi128EEEEEEEEEvNT_6ParamsE)
        .other          _ZN7cutlass13device_kernelIN5flash11enable_sm90INS1_16FlashAttnFwdSm90INS1_25CollectiveMainloopFwdSm90ILi2EN4cute5tupleIJNS5_1CILi1EEES8_S8_EEENS6_IJNS7_ILi128EEENS7_ILi96EEENS7_ILi192EEEEEELi192ENS_10bfloat16_tEfNS_4arch4Sm90ELb0ELb0ELb0ELb0ELb1ELb0ELb0ELb1ELb1ELb1ELb1ELb0EEENS1_21CollectiveEpilogueFwdINS6_IJSA_SC_SB_EEES9_SE_SG_Li256ELb0ELb1ELb1ELb0EEENS1_19SingleTileSchedulerILb0ELb1ELb1ELi128EEEEEEEEEvNT_6ParamsE,@"STO_CUDA_ENTRY STV_DEFAULT"
_ZN7cutlass13device_kernelIN5flash11enable_sm90INS1_16FlashAttnFwdSm90INS1_25CollectiveMainloopFwdSm90ILi2EN4cute5tupleIJNS5_1CILi1EEES8_S8_EEENS6_IJNS7_ILi128EEENS7_ILi96EEENS7_ILi192EEEEEELi192ENS_10bfloat16_tEfNS_4arch4Sm90ELb0ELb0ELb0ELb0ELb1ELb0ELb0ELb1ELb1ELb1ELb1ELb0EEENS1_21CollectiveEpilogueFwdINS6_IJSA_SC_SB_EEES9_SE_SG_Li256ELb0ELb1ELb1ELb0EEENS1_19SingleTileSchedulerILb0ELb1ELb1ELi128EEEEEEEEEvNT_6ParamsE:
[----:B------:R-:W0:Y:S02]  /*0000*/  LDC R1, c[0x0][0x28] ;  /* 0x00000a00ff017b82 */ /* 0x000e240000000800 */
[----:B0-----:R-:W-:Y:S01]  /*0010*/  VIADD R1, R1, 0xfffffff8 ;  /* 0xfffffff801017836 */ /* 0x001fe20000000000 */
[----:B------:R-:W0:Y:S01]  /*0020*/  S2R R25, SR_TID.X ;  /* 0x0000000000197919 */ /* 0x000e220000002100 */
[----:B------:R-:W-:Y:S01]  /*0030*/  ELECT P0, URZ, PT ;  /* 0x00000000003f782f */ /* 0x000fe20003800000 */
[----:B------:R-:W-:Y:S01]  /*0040*/  UMOV UR4, 0x80 ;  /* 0x0000008000047882 */ /* 0x000fe20000000000 */
[----:B------:R-:W-:Y:S01]  /*0050*/  UMOV UR7, 0x100 ;  /* 0x0000010000077882 */ /* 0x000fe20000000000 */
[----:B0-----:R-:W-:-:S05]  /*0060*/  SHF.R.U32.HI R0, RZ, 0x5, R25 ;  /* 0x00000005ff007819 */ /* 0x001fca0000011619 */
[----:B------:R-:W0:Y:S02]  /*0070*/  SHFL.IDX PT, R2, R0, RZ, 0x1f ;  /* 0x00001fff00027589 */ /* 0x000e2400000e0000 */
[C---:B0-----:R-:W-:Y:S02]  /*0080*/  ISETP.NE.OR P0, PT, R2.reuse, RZ, !P0 ;  /* 0x000000ff0200720c */ /* 0x041fe40004705670 */
[----:B------:R-:W-:Y:S02]  /*0090*/  ISETP.NE.AND P1, PT, R2, RZ, PT ;  /* 0x000000ff0200720c */ /* 0x000fe40003f25270 */
[----:B------:R-:W-:-:S06]  /*00a0*/  SHF.R.U32.HI R2, RZ, 0x7, R25 ;  /* 0x00000007ff027819 */ /* 0x000fcc0000011619 */
[----:B------:R-:W0:Y:S03]  /*00b0*/  SHFL.IDX PT, R2, R2, RZ, 0x1f ;  /* 0x00001fff02027589 */ /* 0x000e2600000e0000 */
[----:B------:R-:W-:Y:S01]  /*00c0*/  VOTEU.ALL UP0, P0 ;  /* 0x00000000003f7886 */ /* 0x000fe20000000000 */
[----:B------:R-:W-:-:S04]  /*00d0*/  VOTEU.ALL UP1, P0 ;  /* 0x00000000003f7886 */ /* 0x000fc80000020000 */
[----:B------:R-:W1:Y:S01]  /*00e0*/  @!UP0 S2UR UR8, SR_CgaCtaId ;  /* 0x00000000000889c3 */ /* 0x000e620000008800 */
[----:B------:R-:W-:Y:S01]  /*00f0*/  @!UP0 UMOV UR6, 0x400 ;  /* 0x0000040000068882 */ /* 0x000fe20000000000 */
[----:B------:R-:W-:-:S04]  /*0100*/  @!UP0 UIADD3 UR4, -UR4, 0x100000, URZ ;  /* 0x0010000004048890 */ /* 0x000fc8000fffe13f */
[----:B------:R-:W-:Y:S02]  /*0110*/  @!UP0 USHF.L.U32 UR5, UR4, 0xb, URZ ;  /* 0x0000000b04058899 */ /* 0x000fe4000800063f */
[----:B------:R-:W-:Y:S02]  /*0120*/  @!UP0 USHF.L.U32 UR4, UR4, 0x1, URZ ;  /* 0x0000000104048899 */ /* 0x000fe4000800063f */
[----:B-1----:R-:W-:Y:S02]  /*0130*/  @!UP0 ULEA UR8, UR8, UR6, 0x18 ;  /* 0x0000000608088291 */ /* 0x002fe4000f8ec03f */
[----:B------:R-:W-:-:S04]  /*0140*/  @!UP0 UIADD3 UR6, -UR7, 0x100000, URZ ;  /* 0x0010000007068890 */ /* 0x000fc8000fffe13f */
[----:B------:R-:W-:Y:S02]  /*0150*/  @!UP0 USHF.L.U32 UR7, UR6, 0xb, URZ ;  /* 0x0000000b06078899 */ /* 0x000fe4000800063f */
[----:B------:R-:W-:Y:S01]  /*0160*/  @!UP0 USHF.L.U32 UR6, UR6, 0x1, URZ ;  /* 0x0000000106068899 */ /* 0x000fe2000800063f */
[----:B------:R-:W-:-:S05]  /*0170*/  VOTEU.ALL UP0, P0 ;  /* 0x00000000003f7886 */ /* 0x000fca0000000000 */
[----:B------:R1:W2:Y:S06]  /*0180*/  @!UP0 SYNCS.EXCH.64 URZ, [UR8+0x30800], UR4 ;  /* 0x03080004083f85b2 */ /* 0x0002ac0008000100 */
[----:B------:R1:W3:Y:S02]  /*0190*/  @!UP1 SYNCS.EXCH.64 URZ, [UR8+0x30820], UR6 ;  /* 0x03082006083f95b2 */ /* 0x0002e40008000100 */
[----:B01----:R-:W-:Y:S05]  /*01a0*/  @P1 BRA `(.L_x_0) ;  /* 0x0000000000481947 */ /* 0x003fea0003800000 */
[----:B------:R-:W0:Y:S01]  /*01b0*/  S2UR UR5, SR_CgaCtaId ;  /* 0x00000000000579c3 */ /* 0x000e220000008800 */
[----:B------:R-:W-:Y:S01]  /*01c0*/  UMOV UR4, 0x400 ;  /* 0x0000040000047882 */ /* 0x000fe20000000000 */
[----:B------:R-:W-:Y:S01]  /*01d0*/  UMOV UR6, 0x80 ;  /* 0x0000008000067882 */ /* 0x000fe20000000000 */
[----:B------:R-:W-:Y:S01]  /*01e0*/  UMOV UR7, 0x100 ;  /* 0x0000010000077882 */ /* 0x000fe20000000000 */
[----:B------:R-:W-:Y:S01]  /*01f0*/  ELECT P0, URZ, PT ;  /* 0x00000000003f782f */ /* 0x000fe20003800000 */
[----:B0-----:R-:W-:Y:S02]  /*0200*/  ULEA UR8, UR5, UR4, 0x18 ;  /* 0x0000000405087291 */ /* 0x001fe4000f8ec03f */
[----:B------:R-:W-:-:S04]  /*0210*/  UIADD3 UR4, -UR6, 0x100000, URZ ;  /* 0x0010000006047890 */ /* 0x000fc8000fffe13f */
[----:B------:R-:W-:Y:S02]  /*0220*/  USHF.L.U32 UR5, UR4, 0xb, URZ ;  /* 0x0000000b04057899 */ /* 0x000fe4000800063f */
[----:B------:R-:W-:Y:S02]  /*0230*/  USHF.L.U32 UR4, UR4, 0x1, URZ ;  /* 0x0000000104047899 */ /* 0x000fe4000800063f */
[----:B------:R-:W-:-:S04]  /*0240*/  UIADD3 UR6, -UR7, 0x100000, URZ ;  /* 0x0010000007067890 */ /* 0x000fc8000fffe13f */
[----:B------:R-:W-:Y:S02]  /*0250*/  USHF.L.U32 UR7, UR6, 0xb, URZ ;  /* 0x0000000b06077899 */ /* 0x000fe4000800063f */
[----:B------:R-:W-:Y:S01]  /*0260*/  USHF.L.U32 UR6, UR6, 0x1, URZ ;  /* 0x0000000106067899 */ /* 0x000fe2000800063f */
[----:B------:R-:W0:Y:S03]  /*0270*/  FENCE.VIEW.ASYNC.S ;  /* 0x00000000000073c6 */ /* 0x000e260000000000 */
[----:B0-----:R0:W1:Y:S08]  /*0280*/  SYNCS.EXCH.64 URZ, [UR8+0x30830], UR4 ;  /* 0x03083004083f75b2 */ /* 0x0010700008000100 */
[----:B------:R0:W4:Y:S01]  /*0290*/  SYNCS.EXCH.64 URZ, [UR8+0x30840], UR6 ;  /* 0x03084006083f75b2 */ /* 0x0001220008000100 */
[----:B------:R0:W0:Y:S01]  /*02a0*/  SYNCS.EXCH.64 URZ, [UR8+0x30838], UR4 ;  /* 0x03083804083f75b2 */ /* 0x0000220008000100 */
[----:B------:R0:W0:Y:S01]  /*02b0*/  SYNCS.EXCH.64 URZ, [UR8+0x30848], UR6 ;  /* 0x03084806083f75b2 */ /* 0x0000220008000100 */
[----:B------:R-:W-:Y:S01]  /*02c0*/  NOP ;  /* 0x0000000000007918 */ /* 0x000fe20000000000 */
.L_x_0:
[----:B------:R-:W5:Y:S01]  /*02d0*/  SHFL.IDX PT, R3, R0, RZ, 0x1f ;  /* 0x00001fff00037589 */ /* 0x000f6200000e0000 */
[----:B------:R-:W-:Y:S01]  /*02e0*/  NOP ;  /* 0x0000000000007918 */ /* 0x000fe20000000000 */
[----:B-----5:R-:W-:-:S13]  /*02f0*/  ISETP.NE.AND P0, PT, R3, RZ, PT ;  /* 0x000000ff0300720c */ /* 0x020fda0003f05270 */
[----:B------:R-:W-:Y:S05]  /*0300*/  @P0 BRA `(.L_x_1) ;  /* 0x0000000000480947 */ /* 0x000fea0003800000 */
[----:B0-----:R-:W0:Y:S01]  /*0310*/  S2UR UR5, SR_CgaCtaId ;  /* 0x00000000000579c3 */ /* 0x001e220000008800 */
        /* <DEDUP_REMOVED lines=12> */
[----:B0-----:R0:W0:Y:S08]  /*03e0*/  SYNCS.EXCH.64 URZ, [UR8+0x30850], UR4 ;  /* 0x03085004083f75b2 */ /* 0x0010300008000100 */
[----:B------:R0:W0:Y:S01]  /*03f0*/  SYNCS.EXCH.64 URZ, [UR8+0x30860], UR6 ;  /* 0x03086006083f75b2 */ /* 0x0000220008000100 */
[----:B------:R0:W0:Y:S01]  /*0400*/  SYNCS.EXCH.64 URZ, [UR8+0x30858], UR4 ;  /* 0x03085804083f75b2 */ /* 0x0000220008000100 */
[----:B------:R0:W0:Y:S01]  /*0410*/  SYNCS.EXCH.64 URZ, [UR8+0x30868], UR6 ;  /* 0x03086806083f75b2 */ /* 0x0000220008000100 */
[----:B------:R-:W-:Y:S01]  /*0420*/  NOP ;  /* 0x0000000000007918 */ /* 0x000fe20000000000 */
.L_x_1:
[----:B------:R-:W5:Y:S01]  /*0430*/  SHFL.IDX PT, R3, R0, RZ, 0x1f ;  /* 0x00001fff00037589 */ /* 0x000f6200000e0000 */
[----:B------:R-:W-:Y:S01]  /*0440*/  NOP ;  /* 0x0000000000007918 */ /* 0x000fe20000000000 */
[----:B-----5:R-:W-:-:S13]  /*0450*/  ISETP.NE.AND P0, PT, R3, RZ, PT ;  /* 0x000000ff0300720c */ /* 0x020fda0003f05270 */
[----:B------:R-:W-:Y:S05]  /*0460*/  @P0 BRA `(.L_x_2) ;  /* 0x0000000000380947 */ /* 0x000fea0003800000 */
[----:B0-----:R-:W0:Y:S01]  /*0470*/  S2UR UR5, SR_CgaCtaId ;  /* 0x00000000000579c3 */ /* 0x001e220000008800 */
[----:B------:R-:W-:Y:S01]  /*0480*/  UMOV UR4, 0x400 ;  /* 0x0000040000047882 */ /* 0x000fe20000000000 */
[----:B------:R-:W-:Y:S01]  /*0490*/  UMOV UR7, 0x80 ;  /* 0x0000008000077882 */ /* 0x000fe20000000000 */
[----:B------:R-:W-:Y:S01]  /*04a0*/  ELECT P0, URZ, PT ;  /* 0x00000000003f782f */ /* 0x000fe20003800000 */
[----:B0-----:R-:W-:Y:S02]  /*04b0*/  ULEA UR6, UR5, UR4, 0x18 ;  /* 0x0000000405067291 */ /* 0x001fe4000f8ec03f */
[----:B------:R-:W-:-:S04]  /*04c0*/  UIADD3 UR4, -UR7, 0x100000, URZ ;  /* 0x0010000007047890 */ /* 0x000fc8000fffe13f */
[----:B------:R-:W-:Y:S02]  /*04d0*/  USHF.L.U32 UR5, UR4, 0xb, URZ ;  /* 0x0000000b04057899 */ /* 0x000fe4000800063f */
[----:B------:R-:W-:Y:S01]  /*04e0*/  USHF.L.U32 UR4, UR4, 0x1, URZ ;  /* 0x0000000104047899 */ /* 0x000fe2000800063f */
[----:B------:R-:W0:Y:S11]  /*04f0*/  FENCE.VIEW.ASYNC.S ;  /* 0x00000000000073c6 */ /* 0x000e360000000000 */
[----:B0-----:R0:W0:Y:S01]  /*0500*/  SYNCS.EXCH.64 URZ, [UR6+0x30870], UR4 ;  /* 0x03087004063f75b2 */ /* 0x0010220008000100 */
[----:B------:R0:W0:Y:S01]  /*0510*/  SYNCS.EXCH.64 URZ, [UR6+0x30880], UR4 ;  /* 0x03088004063f75b2 */ /* 0x0000220008000100 */
[----:B------:R0:W0:Y:S01]  /*0520*/  SYNCS.EXCH.64 URZ, [UR6+0x30878], UR4 ;  /* 0x03087804063f75b2 */ /* 0x0000220008000100 */
[----:B------:R0:W0:Y:S01]  /*0530*/  SYNCS.EXCH.64 URZ, [UR6+0x30888], UR4 ;  /* 0x03088804063f75b2 */ /* 0x0000220008000100 */
[----:B------:R-:W-:Y:S01]  /*0540*/  NOP ;  /* 0x0000000000007918 */ /* 0x000fe20000000000 */
.L_x_2:
        /* <DEDUP_REMOVED lines=22> */
.L_x_3:
[----:B------:R-:W5:Y:S01]  /*06b0*/  SHFL.IDX PT, R3, R0, RZ, 0x1f ;  /* 0x00001fff00037589 */ /* 0x000f6200000e0000 */
[----:B------:R-:W-:Y:S01]  /*06c0*/  R2UR UR9, R2 ;  /* 0x00000000020972ca */ /* 0x000fe200000e0000 */
        /* <DEDUP_REMOVED lines=21> */
.L_x_4:
[----:B------:R-:W-:Y:S01]  /*0820*/  UISETP.NE.AND UP0, UPT, UR9, URZ, UPT ;  /* 0x0000003f0900728c */ /* 0x000fe2000bf05270 */
[----:B------:R-:W-:Y:S01]  /*0830*/  NOP ;  /* 0x0000000000007918 */ /* 0x000fe20000000000 */
[----:B0-----:R-:W-:Y:S01]  /*0840*/  UMOV UR4, 0x1 ;  /* 0x0000000100047882 */ /* 0x001fe20000000000 */
[----:B------:R-:W-:Y:S01]  /*0850*/  ULDC.64 UR36, c[0x0][0x208] ;  /* 0x0000820000247ab9 */ /* 0x000fe20000000a00 */
[----:B------:R-:W-:Y:S01]  /*0860*/  USEL UR4, UR4, 0x2, !UP0 ;  /* 0x0000000204047887 */ /* 0x000fe2000c000000 */
[----:B------:R-:W-:Y:S01]  /*0870*/  BSSY B6, `(.L_x_5) ;  /* 0x0000b96000067945 */ /* 0x000fe20003800000 */
[----:B-1234-:R-:W-:Y:S01]  /*0880*/  BAR.SYNC.DEFER_BLOCKING 0x0 ;  /* 0x0000000000007b1d */ /* 0x01efe20000010000 */
[----:B------:R-:W-:-:S03]  /*0890*/  PLOP3.LUT P0, PT, PT, PT, UP0, 0x80, 0x0 ;  /* 0x000000000000781c */ /* 0x000fc60003f0f008 */
[----:B------:R-:W-:-:S05]  /*08a0*/  IMAD.U32 R2, RZ, RZ, UR4 ;  /* 0x00000004ff027e24 */ /* 0x000fca000f8e00ff */
[----:B------:R0:W-:Y:S05]  /*08b0*/  STL [R1+0x4], R2 ;  /* 0x0000040201007387 */ /* 0x0001ea0000100800 */
[----:B------:R-:W-:Y:S05]  /*08c0*/  @!P0 BRA `(.L_x_6) ;  /* 0x0000007c00608947 */ /* 0x000fea0003800000 */
.L_x_7:
[----:B------:R-:W-:-:S08]  /*08d0*/  NOP ;  /* 0x0000000000007918 */ /* 0x000fd00000000000 */
[----:B------:R-:W1:Y:S02]  /*08e0*/  USETMAXREG.TRY_ALLOC.CTAPOOL UP0, 0xe8 ;  /* 0x000000e8000079c8 */ /* 0x000e640008000600 */
[----:B-1----:R-:W-:-:S13]  /*08f0*/  PLOP3.LUT P0, PT, PT, PT, UP0, 0x80, 0x0 ;  /* 0x000000000000781c */ /* 0x002fda0003f0f008 */
[----:B------:R-:W-:Y:S05]  /*0900*/  @!P0 BRA `(.L_x_7) ;  /* 0xfffffffc00f08947 */ /* 0x000fea000383ffff */
[----:B------:R-:W1:Y:S01]  /*0910*/  S2UR UR6, SR_CTAID.Y ;  /* 0x00000000000679c3 */ /* 0x000e620000002600 */
[----:B------:R-:W-:Y:S02]  /*0920*/  ULDC UR7, c[0x0][0xc50] ;  /* 0x0003140000077ab9 */ /* 0x000fe40000000800 */
[----:B------:R-:W-:-:S05]  /*0930*/  UISETP.NE.AND UP0, UPT, UR7, 0x1, UPT ;  /* 0x000000010700788c */ /* 0x000fca000bf05270 */
[----:B------:R-:W2:Y:S06]  /*0940*/  S2UR UR8, SR_CTAID.Z ;  /* 0x00000000000879c3 */ /* 0x000eac0000002700 */
[----:B------:R-:W-:Y:S01]  /*0950*/  @UP0 ULDC UR4, c[0x0][0xc54] ;  /* 0x0003150000040ab9 */ /* 0x000fe20000000800 */
[----:B------:R-:W-:Y:S01]  /*0960*/  @UP0 ULDC UR9, c[0x0][0xc58] ;  /* 0x0003160000090ab9 */ /* 0x000fe20000000800 */
[----:B-1----:R-:W-:Y:S02]  /*0970*/  UIMAD.WIDE.U32 UR4, UR6, UR4, URZ ;  /* 0x00000004060472a5 */ /* 0x002fe4000f8e003f */
[----:B------:R-:W-:-:S02]  /*0980*/  UMOV UR10, UR6 ;  /* 0x00000006000a7c82 */ /* 0x000fc40008000000 */
[----:B------:R-:W-:Y:S01]  /*0990*/  @UP0 USHF.R.U32.HI UR10, URZ, UR9, UR5 ;  /* 0x000000093f0a0299 */ /* 0x000fe20008011605 */
[----:B------:R-:W-:Y:S06]  /*09a0*/  BAR.ARV 0x8, 0x180 ;  /* 0x0206000000007b1d */ /* 0x000fec0000002000 */
[----:B--2---:R-:W-:Y:S01]  /*09b0*/  ISETP.LE.AND P0, PT, RZ, UR8, PT ;  /* 0x00000008ff007c0c */ /* 0x004fe2000bf03270 */
[----:B------:R-:W-:Y:S02]  /*09c0*/  UIADD3 UR4, -UR10, URZ, URZ ;  /* 0x0000003f0a047290 */ /* 0x000fe4000fffe13f */
[----:B------:R-:W-:-:S02]  /*09d0*/  IMAD.U32 R16, RZ, RZ, UR10 ;  /* 0x0000000aff107e24 */ /* 0x000fc4000f8e00ff */
[----:B------:R-:W-:-:S08]  /*09e0*/  UIMAD UR7, UR7, UR4, UR6 ;  /* 0x00000004070772a4 */ /* 0x000fd0000f8e0206 */
[----:B------:R-:W-:Y:S05]  /*09f0*/  @!P0 BRA `(.L_x_8) ;  /* 0x000000b400f48947 */ /* 0x000fea0003800000 */
[----:B------:R-:W-:Y:S01]  /*0a00*/  ULDC.64 UR4, c[0x0][0x418] ;  /* 0x0001060000047ab9 */ /* 0x000fe20000000a00 */
[----:B------:R-:W-:Y:S01]  /*0a10*/  ULDC UR43, c[0x0][0x424] ;  /* 0x00010900002b7ab9 */ /* 0x000fe20000000800 */
[----:B------:R-:W-:Y:S02]  /*0a20*/  UISETP.NE.U32.AND UP0, UPT, UR4, URZ, UPT ;  /* 0x0000003f0400728c */ /* 0x000fe4000bf05070 */
[----:B------:R-:W-:Y:S02]  /*0a30*/  ULOP3.LUT UR39, UR7, 0xffff, URZ, 0xc0, !UPT ;  /* 0x0000ffff07277892 */ /* 0x000fe4000f8ec03f */
[----:B------:R-:W-:Y:S01]  /*0a40*/  UISETP.NE.AND.EX UP0, UPT, UR5, URZ, UPT, UP0 ;  /* 0x0000003f0500728c */ /* 0x000fe2000bf05300 */
[----:B------:R-:W-:-:S03]  /*0a50*/  ULDC UR4, c[0x0][0x2f0] ;  /* 0x0000bc0000047ab9 */ /* 0x000fc60000000800 */
[----:B------:R-:W-:-:S04]  /*0a60*/  USEL UR43, UR43, 0x1, UP0 ;  /* 0x000000012b2b7887 */ /* 0x000fc80008000000 */
[----:B------:R-:W-:-:S04]  /*0a70*/  UIMAD UR43, UR43, UR4, URZ ;  /* 0x000000042b2b72a4 */ /* 0x000fc8000f8e023f */
[----:B------:R-:W-:Y:S02]  /*0a80*/  UISETP.GE.AND UP0, UPT, UR43, 0x1, UPT ;  /* 0x000000012b00788c */ /* 0x000fe4000bf06270 */
[----:B------:R-:W-:-:S04]  /*0a90*/  UIADD3 UR4, UR43, 0x5f, URZ ;  /* 0x0000005f2b047890 */ /* 0x000fc8000fffe03f */
[----:B------:R-:W-:Y:S01]  /*0aa0*/  PLOP3.LUT P0, PT, PT, PT, UP0, 0x80, 0x0 ;  /* 0x000000000000781c */ /* 0x000fe20003f0f008 */
[----:B------:R-:W-:-:S04]  /*0ab0*/  UIMAD.WIDE UR4, UR4, 0x2aaaaaab, URZ ;  /* 0x2aaaaaab040478a5 */ /* 0x000fc8000f8e023f */
[----:B------:R-:W-:-:S03]  /*0ac0*/  USHF.R.U32.HI UR6, URZ, 0x1f, UR5 ;  /* 0x0000001f3f067899 */ /* 0x000fc60008011605 */
[----:B------:R-:W-:Y:S01]  /*0ad0*/  UMOV UR4, URZ ;  /* 0x0000003f00047c82 */ /* 0x000fe20008000000 */
[----:B------:R-:W-:-:S04]  /*0ae0*/  ULEA.HI.SX32 UR6, UR5, UR6, 0x1c ;  /* 0x0000000605067291 */ /* 0x000fc8000f8fe23f */
[----:B------:R-:W-:Y:S08]  /*0af0*/  @!P0 BRA `(.L_x_9) ;  /* 0x0000000000908947 */ /* 0x000ff00003800000 */
[----:B------:R-:W-:Y:S01]  /*0b00*/  USHF.R.U32.HI UR7, URZ, 0x10, UR7 ;  /* 0x000000103f077899 */ /* 0x000fe20008011607 */
[----:B------:R-:W-:-:S03]  /*0b10*/  UMOV UR4, URZ ;  /* 0x0000003f00047c82 */ /* 0x000fc60008000000 */
[----:B------:R-:W-:-:S11]  /*0b20*/  UISETP.NE.AND UP0, UPT, UR7, URZ, UPT ;  /* 0x0000003f0700728c */ /* 0x000fd6000bf05270 */
[----:B------:R-:W-:Y:S02]  /*0b30*/  @!UP0 ULDC UR7, c[0x0][0x9f0] ;  /* 0x00027c0000078ab9 */ /* 0x000fe40000000800 */
[----:B------:R-:W-:Y:S01]  /*0b40*/  MOV R3, UR7 ;  /* 0x0000000700037c02 */ /* 0x000fe20008000f00 */
[----:B------:R-:W-:-:S03]  /*0b50*/  UIADD3 UR8, UR6, -0x1, UR7 ;  /* 0xffffffff06087890 */ /* 0x000fc6000fffe007 */
[-C--:B------:R-:W-:Y:S02]  /*0b60*/  IABS R0, R3.reuse ;  /* 0x0000000300007213 */ /* 0x080fe40000000000 */
[----:B------:R-:W-:Y:S01]  /*0b70*/  IABS R5, R3 ;  /* 0x0000000300057213 */ /* 0x000fe20000000000 */
[----:B------:R-:W-:Y:S01]  /*0b80*/  IMAD.U32 R4, RZ, RZ, UR8 ;  /* 0x00000008ff047e24 */ /* 0x000fe2000f8e00ff */
[----:B------:R-:W-:Y:S01]  /*0b90*/  R2UR UR11, R0 ;  /* 0x00000000000b72ca */ /* 0x000fe200000e0000 */
[----:B------:R-:W-:-:S03]  /*0ba0*/  ULOP3.LUT UR8, UR8, UR7, URZ, 0x3c, !UPT ;  /* 0x0000000708087292 */ /* 0x000fc6000f8e3c3f */
[----:B------:R-:W-:-:S05]  /*0bb0*/  IABS R4, R4 ;  /* 0x0000000400047213 */ /* 0x000fca0000000000 */
[----:B------:R-:W-:-:S04]  /*0bc0*/  IMAD.MOV.U32 R3, RZ, RZ, R4 ;  /* 0x000000ffff037224 */ /* 0x000fc800078e0004 */
[----:B------:R-:W1:Y:S01]  /*0bd0*/  I2F.RP R0, UR11 ;  /* 0x0000000b00007d06 */ /* 0x000e620008209400 */
[----:B------:R-:W-:-:S07]  /*0be0*/  R2UR UR10, R3 ;  /* 0x00000000030a72ca */ /* 0x000fce00000e0000 */
[----:B-1----:R-:W0:Y:S02]  /*0bf0*/  MUFU.RCP R0, R0 ;  /* 0x0000000000007308 */ /* 0x002e240000001000 */
[----:B0-----:R-:W-:Y:S01]  /*0c00*/  VIADD R2, R0, 0xffffffe ;  /* 0x0ffffffe00027836 */ /* 0x001fe20000000000 */
[----:B------:R-:W-:-:S05]  /*0c10*/  IADD3 R0, RZ, -R5, RZ ;  /* 0x80000005ff007210 */ /* 0x000fca0007ffe0ff */
[----:B------:R-:W0:Y:S02]  /*0c20*/  F2I.FTZ.U32.TRUNC.NTZ R2, R2 ;  /* 0x0000000200027305 */ /* 0x000e24000021f000 */
[----:B0-----:R-:W-:-:S13]  /*0c30*/  R2UR UR5, R2 ;  /* 0x00000000020572ca */ /* 0x001fda00000e0000 */
[----:B------:R-:W-:-:S04]  /*0c40*/  UIADD3 UR9, URZ, -UR5, URZ ;  /* 0x800000053f097290 */ /* 0x000fc8000fffe03f */
[----:B------:R-:W-:-:S04]  /*0c50*/  UIMAD UR9, UR9, UR11, URZ ;  /* 0x0000000b090972a4 */ /* 0x000fc8000f8e023f */
[----:B------:R-:W-:-:S03]  /*0c60*/  UIMAD.WIDE.U32 UR4, UR5, UR9, UR4 ;  /* 0x00000009050472a5 */ /* 0x000fc6000f8e0004 */
[----:B------:R-:W-:Y:S01]  /*0c70*/  R2UR UR9, R0 ;  /* 0x00000000000972ca */ /* 0x000fe200000e0000 */
[----:B------:R-:W-:-:S12]  /*0c80*/  UIMAD.WIDE.U32 UR4, UR5, UR10, URZ ;  /* 0x0000000a050472a5 */ /* 0x000fd8000f8e003f */
[----:B------:R-:W-:-:S04]  /*0c90*/  UIMAD UR4, UR5, UR9, UR10 ;  /* 0x00000009050472a4 */ /* 0x000fc8000f8e020a */
[----:B------:R-:W-:-:S11]  /*0ca0*/  UISETP.GT.U32.AND UP0, UPT, UR11, UR4, UPT ;  /* 0x000000040b00728c */ /* 0x000fd6000bf04070 */
[----:B------:R-:W-:Y:S02]  /*0cb0*/  @!UP0 UIADD3 UR4, UR4, -UR11, URZ ;  /* 0x8000000b04048290 */ /* 0x000fe4000fffe03f */
[----:B------:R-:W-:Y:S02]  /*0cc0*/  @!UP0 UIADD3 UR5, UR5, 0x1, URZ ;  /* 0x0000000105058890 */ /* 0x000fe4000fffe03f */
[----:B------:R-:W-:Y:S02]  /*0cd0*/  UISETP.GE.U32.AND UP1, UPT, UR4, UR11, UPT ;  /* 0x0000000b0400728c */ /* 0x000fe4000bf26070 */
[----:B------:R-:W-:-:S09]  /*0ce0*/  UISETP.GE.AND UP0, UPT, UR8, URZ, UPT ;  /* 0x0000003f0800728c */ /* 0x000fd2000bf06270 */
[----:B------:R-:W-:Y:S02]  /*0cf0*/  @UP1 UIADD3 UR5, UR5, 0x1, URZ ;  /* 0x0000000105051890 */ /* 0x000fe4000fffe03f */
[----:B------:R-:W-:-:S05]  /*0d00*/  UISETP.NE.AND UP1, UPT, UR7, URZ, UPT ;  /* 0x0000003f0700728c */ /* 0x000fca000bf25270 */
[----:B------:R-:W-:Y:S02]  /*0d10*/  UMOV UR4, UR5 ;  /* 0x0000000500047c82 */ /* 0x000fe40008000000 */
[----:B------:R-:W-:-:S04]  /*0d20*/  @!UP0 UIADD3 UR4, -UR4, URZ, URZ ;  /* 0x0000003f04048290 */ /* 0x000fc8000fffe13f */
[----:B------:R-:W-:-:S12]  /*0d30*/  @!UP1 ULOP3.LUT UR4, URZ, UR7, URZ, 0x33, !UPT ;  /* 0x000000073f049292 */ /* 0x000fd8000f8e333f */
.L_x_9:
[----:B------:R-:W-:Y:S01]  /*0d40*/  UIMAD UR39, UR39, UR4, URZ ;  /* 0x00000004272772a4 */ /* 0x000fe2000f8e023f */
[----:B------:R-:W-:Y:S01]  /*0d50*/  IMAD.U32 R0, RZ, RZ, UR6 ;  /* 0x00000006ff007e24 */ /* 0x000fe2000f8e00ff */
[----:B------:R-:W-:Y:S01]  /*0d60*/  PLOP3.LUT P0, PT, PT, PT, PT, 0x80, 0x0 ;  /* 0x000000000000781c */ /* 0x000fe20003f0f070 */
[----:B------:R-:W-:Y:S01]  /*0d70*/  IMAD.U32 R3, RZ, RZ, UR4 ;  /* 0x00000004ff037e24 */ /* 0x000fe2000f8e00ff */
[----:B0-----:R-:W-:Y:S01]  /*0d80*/  MOV R2, RZ ;  /* 0x000000ff00027202 */ /* 0x001fe20000000f00 */
[----:B------:R-:W-:Y:S01]  /*0d90*/  VIADD R17, R25, 0xffffff80 ;  /* 0xffffff8019117836 */ /* 0x000fe20000000000 */
[----:B------:R-:W-:Y:S01]  /*0da0*/  CS2R R118, SRZ ;  /* 0x0000000000767805 */ /* 0x000fe2000001ff00 */
[----:B------:R-:W-:Y:S01]  /*0db0*/  IMAD.MOV.U32 R5, RZ, RZ, RZ ;  /* 0x000000ffff057224 */ /* 0x000fe200078e00ff */
[----:B------:R-:W-:Y:S02]  /*0dc0*/  VIADDMNMX R0, R3, UR39, R0, PT ;  /* 0x0000002703007c46 */ /* 0x000fe4000b800100 */
[----:B------:R-:W-:-:S02]  /*0dd0*/  CS2R R116, SRZ ;  /* 0x0000000000747805 */ /* 0x000fc4000001ff00 */
[----:B------:R-:W-:Y:S02]  /*0de0*/  CS2R R114, SRZ ;  /* 0x0000000000727805 */ /* 0x000fe4000001ff00 */
[----:B------:R-:W-:Y:S02]  /*0df0*/  CS2R R112, SRZ ;  /* 0x0000000000707805 */ /* 0x000fe4000001ff00 */
[----:B------:R-:W-:Y:S02]  /*0e00*/  R2UR UR42, R0 ;  /* 0x00000000002a72ca */ /* 0x000fe400000e0000 */
[----:B------:R-:W-:Y:S02]  /*0e10*/  CS2R R110, SRZ ;  /* 0x00000000006e7805 */ /* 0x000fe4000001ff00 */
[----:B------:R-:W-:Y:S02]  /*0e20*/  CS2R R108, SRZ ;  /* 0x00000000006c7805 */ /* 0x000fe4000001ff00 */
[----:B------:R-:W-:-:S02]  /*0e30*/  CS2R R106, SRZ ;  /* 0x00000000006a7805 */ /* 0x000fc4000001ff00 */
[----:B------:R-:W-:Y:S02]  /*0e40*/  CS2R R104, SRZ ;  /* 0x0000000000687805 */ /* 0x000fe4000001ff00 */
[----:B------:R-:W-:Y:S02]  /*0e50*/  CS2R R102, SRZ ;  /* 0x0000000000667805 */ /* 0x000fe4000001ff00 */
[----:B------:R-:W-:Y:S02]  /*0e60*/  CS2R R100, SRZ ;  /* 0x0000000000647805 */ /* 0x000fe4000001ff00 */
[----:B------:R-:W-:Y:S02]  /*0e70*/  CS2R R98, SRZ ;  /* 0x0000000000627805 */ /* 0x000fe4000001ff00 */
[----:B------:R-:W-:Y:S02]  /*0e80*/  CS2R R96, SRZ ;  /* 0x0000000000607805 */ /* 0x000fe4000001ff00 */
[----:B------:R-:W-:-:S02]  /*0e90*/  CS2R R94, SRZ ;  /* 0x00000000005e7805 */ /* 0x000fc4000001ff00 */
[----:B------:R-:W-:Y:S02]  /*0ea0*/  CS2R R92, SRZ ;  /* 0x00000000005c7805 */ /* 0x000fe4000001ff00 */
[----:B------:R-:W-:Y:S02]  /*0eb0*/  CS2R R90, SRZ ;  /* 0x00000000005a7805 */ /* 0x000fe4000001ff00 */
[----:B------:R-:W-:Y:S01]  /*0ec0*/  CS2R R88, SRZ ;  /* 0x0000000000587805 */ /* 0x000fe2000001ff00 */
[----:B------:R-:W-:Y:S01]  /*0ed0*/  UISETP.GT.AND UP0, UPT, UR42, UR39, UPT ;  /* 0x000000272a00728c */ /* 0x000fe2000bf04270 */
[----:B------:R-:W-:Y:S02]  /*0ee0*/  CS2R R86, SRZ ;  /* 0x0000000000567805 */ /* 0x000fe4000001ff00 */
[----:B------:R-:W-:Y:S02]  /*0ef0*/  CS2R R84, SRZ ;  /* 0x0000000000547805 */ /* 0x000fe4000001ff00 */
[----:B------:R-:W-:-:S02]  /*0f00*/  CS2R R82, SRZ ;  /* 0x0000000000527805 */ /* 0x000fc4000001ff00 */
[----:B------:R-:W-:Y:S02]  /*0f10*/  CS2R R80, SRZ ;  /* 0x0000000000507805 */ /* 0x000fe4000001ff00 */
[----:B------:R-:W-:Y:S02]  /*0f20*/  CS2R R78, SRZ ;  /* 0x00000000004e7805 */ /* 0x000fe4000001ff00 */
[----:B------:R-:W-:Y:S02]  /*0f30*/  PLOP3.LUT P1, PT, PT, PT, UP0, 0x80, 0x0 ;  /* 0x000000000000781c */ /* 0x000fe40003f2f008 */
        /* <DEDUP_REMOVED lines=26> */
[----:B------:R-:W-:Y:S01]  /*10e0*/  CS2R R24, SRZ ;  /* 0x0000000000187805 */ /* 0x000fe2000001ff00 */
[----:B------:R-:W-:Y:S06]  /*10f0*/  @!P1 BRA `(.L_x_10) ;  /* 0x00000054008c9947 */ /* 0x000fec0003800000 */
[----:B------:R-:W-:Y:S01]  /*1100*/  SHF.R.S32.HI R0, RZ, 0x1f, R17 ;  /* 0x0000001fff007819 */ /* 0x000fe20000011411 */
[----:B------:R-:W0:Y:S01]  /*1110*/  S2UR UR6, SR_CgaCtaId ;  /* 0x00000000000679c3 */ /* 0x000e220000008800 */
[----:B------:R-:W-:Y:S02]  /*1120*/  UMOV UR38, 0x400 ;  /* 0x0000040000267882 */ /* 0x000fe40000000000 */
[----:B------:R-:W-:-:S04]  /*1130*/  LEA.HI R18, R0, R17, RZ, 0x7 ;  /* 0x0000001100127211 */ /* 0x000fc800078f38ff */
[----:B------:R-:W-:-:S06]  /*1140*/  SHF.R.S32.HI R0, RZ, 0x7, R18 ;  /* 0x00000007ff007819 */ /* 0x000fcc0000011412 */
[----:B------:R-:W1:Y:S01]  /*1150*/  SHFL.IDX PT, R0, R0, RZ, 0x1f ;  /* 0x00001fff00007589 */ /* 0x000e6200000e0000 */
[----:B0-----:R-:W-:-:S04]  /*1160*/  ULEA UR38, UR6, UR38, 0x18 ;  /* 0x0000002606267291 */ /* 0x001fc8000f8ec03f */
[----:B------:R-:W-:-:S04]  /*1170*/  UIADD3 UR6, UR38, 0x12400, URZ ;  /* 0x0001240026067890 */ /* 0x000fc8000fffe03f */
[----:B------:R-:W-:Y:S01]  /*1180*/  ULOP3.LUT UP0, URZ, UR6, 0x1bf, URZ, 0xc0, !UPT ;  /* 0x000001bf063f7892 */ /* 0x000fe2000f80c03f */
[----:B-1----:R-:W-:-:S05]  /*1190*/  R2UR UR4, R0 ;  /* 0x00000000000472ca */ /* 0x002fca00000e0000 */
[----:B------:R-:W-:-:S08]  /*11a0*/  PLOP3.LUT P0, PT, PT, PT, UP0, 0x80, 0x0 ;  /* 0x000000000000781c */ /* 0x000fd00003f0f008 */
[----:B------:R-:W-:-:S04]  /*11b0*/  ULEA.HI UR5, UR4, UR4, URZ, 0x1 ;  /* 0x0000000404057291 */ /* 0x000fc8000f8f083f */
[----:B------:R-:W-:-:S04]  /*11c0*/  ULOP3.LUT UR5, UR5, 0x1e, URZ, 0xc0, !UPT ;  /* 0x0000001e05057892 */ /* 0x000fc8000f8ec03f */
[----:B------:R-:W-:-:S04]  /*11d0*/  UIADD3 UR5, UR4, -UR5, URZ ;  /* 0x8000000504057290 */ /* 0x000fc8000fffe03f */
[----:B------:R-:W-:-:S04]  /*11e0*/  ULEA UR5, UR5, UR6, 0xd ;  /* 0x0000000605057291 */ /* 0x000fc8000f8e683f */
[----:B------:R-:W-:-:S04]  /*11f0*/  USHF.R.U32.HI UR5, URZ, 0x4, UR5 ;  /* 0x000000043f057899 */ /* 0x000fc80008011605 */
[----:B------:R-:W-:Y:S01]  /*1200*/  ULOP3.LUT UR40, UR5, 0x3fff, URZ, 0xc0, !UPT ;  /* 0x00003fff05287892 */ /* 0x000fe2000f8ec03f */
[----:B------:R-:W-:Y:S11]  /*1210*/  @!P0 BRA `(.L_x_11) ;  /* 0x0000000000408947 */ /* 0x000ff60003800000 */
[----:B------:R-:W-:Y:S01]  /*1220*/  MOV R0, 0x0 ;  /* 0x0000000000007802 */ /* 0x000fe20000000f00 */
[----:B------:R-:W-:Y:S01]  /*1230*/  ULDC.64 UR4, c[0x4][0x88] ;  /* 0x0100220000047ab9 */ /* 0x000fe20000000a00 */
[----:B------:R-:W-:Y:S01]  /*1240*/  ULDC.64 UR6, c[0x4][0x28] ;  /* 0x01000a0000067ab9 */ /* 0x000fe20000000a00 */
[----:B------:R-:W-:Y:S01]  /*1250*/  IMAD.U32 R4, RZ, RZ, UR4 ;  /* 0x00000004ff047e24 */ /* 0x000fe2000f8e00ff */
[----:B------:R0:W1:Y:S01]  /*1260*/  LDC.64 R2, c[0x4][R0] ;  /* 0x0100000000027b82 */ /* 0x0000620000000a00 */
[----:B------:R-:W-:Y:S01]  /*1270*/  IMAD.U32 R5, RZ, RZ, UR5 ;  /* 0x00000005ff057e24 */ /* 0x000fe2000f8e00ff */
[----:B------:R-:W-:Y:S01]  /*1280*/  ULDC.64 UR4, c[0x4][0x90] ;  /* 0x0100240000047ab9 */ /* 0x000fe20000000a00 */
[----:B------:R-:W-:Y:S01]  /*1290*/  IMAD.U32 R10, RZ, RZ, UR6 ;  /* 0x00000006ff0a7e24 */ /* 0x000fe2000f8e00ff */
[----:B------:R-:W-:Y:S01]  /*12a0*/  MOV R6, UR4 ;  /* 0x0000000400067c02 */ /* 0x000fe20008000f00 */
[----:B------:R-:W-:Y:S01]  /*12b0*/  IMAD.U32 R7, RZ, RZ, UR5 ;  /* 0x00000005ff077e24 */ /* 0x000fe2000f8e00ff */
[----:B------:R-:W-:Y:S01]  /*12c0*/  MOV R8, 0x70 ;  /* 0x0000007000087802 */ /* 0x000fe20000000f00 */
[----:B------:R-:W-:-:S02]  /*12d0*/  IMAD.U32 R11, RZ, RZ, UR7 ;  /* 0x00000007ff0b7e24 */ /* 0x000fc4000f8e00ff */
[----:B------:R-:W-:Y:S02]  /*12e0*/  IMAD.MOV.U32 R12, RZ, RZ, 0x1 ;  /* 0x00000001ff0c7424 */ /* 0x000fe400078e00ff */
[----:B0-----:R-:W-:-:S07]  /*12f0*/  IMAD.MOV.U32 R13, RZ, RZ, RZ ;  /* 0x000000ffff0d7224 */ /* 0x001fce00078e00ff */
[----:B------:R-:W-:-:S07]  /*1300*/  LEPC R20, `(.L_x_11) ;  /* 0x000000001014794e */ /* 0x000fce0000000000 */
[----:B-1----:R-:W-:Y:S05]  /*1310*/  CALL.ABS.NOINC R2 ;  /* 0x0000000002007343 */ /* 0x002fea0003c00000 */
.L_x_11:
[----:B------:R-:W-:-:S04]  /*1320*/  SHF.L.U32 R0, RZ, 0x1f, RZ ;  /* 0x0000001fff007819 */ /* 0x000fc800000006ff */
[----:B------:R-:W0:Y:S02]  /*1330*/  SYNCS.PHASECHK.TRANS64.TRYWAIT P0, [UR38+0x30800], R0 ;  /* 0x03080000ff0075a7 */ /* 0x000e240008000166 */
[----:B0-----:R-:W-:Y:S05]  /*1340*/  @!P0 BRA `(.L_x_12) ;  /* 0x000000ac00a88947 */ /* 0x001fea0003800000 */
.L_x_85:
[----:B------:R-:W2:Y:S02]  /*1350*/  LDL R2, [R1+0x4] ;  /* 0x0000040001027983 */ /* 0x000ea40000100800 */
[----:B--2---:R-:W-:-:S13]  /*1360*/  R2UR UR4, R2 ;  /* 0x00000000020472ca */ /* 0x004fda00000e0000 */
[----:B------:R-:W-:-:S06]  /*1370*/  ULOP3.LUT UR4, UR4, 0x1, URZ, 0xfc, !UPT ;  /* 0x0000000104047892 */ /* 0x000fcc000f8efc3f */
[----:B------:R-:W-:-:S05]  /*1380*/  IMAD.U32 R2, RZ, RZ, UR4 ;  /* 0x00000004ff027e24 */ /* 0x000fca000f8e00ff */
[----:B------:R-:W-:-:S13]  /*1390*/  ISETP.NE.AND P0, PT, R2, 0x3, PT ;  /* 0x000000030200780c */ /* 0x000fda0003f05270 */
[----:B------:R-:W-:Y:S05]  /*13a0*/  @!P0 BRA `(.L_x_13) ;  /* 0x0000000000048947 */ /* 0x000fea0003800000 */
[----:B------:R-:W-:Y:S01]  /*13b0*/  BPT.TRAP 0x1 ;  /* 0x000000040000795c */ /* 0x000fe20000300000 */
.L_x_13:
[----:B------:R1:W2:Y:S01]  /*13c0*/  SYNCS.PHASECHK.TRANS64.TRYWAIT P1, [UR38+0x30830], R0 ;  /* 0x03083000ff0075a7 */ /* 0x0002a20008020166 */
[----:B------:R-:W-:Y:S05]  /*13d0*/  @!P0 BRA `(.L_x_14) ;  /* 0x0000000000048947 */ /* 0x000fea0003800000 */
[----:B------:R-:W-:Y:S01]  /*13e0*/  BPT.TRAP 0x1 ;  /* 0x000000040000795c */ /* 0x000fe20000300000 */
.L_x_14:
[----:B------:R-:W-:Y:S01]  /*13f0*/  MOV R6, UR40 ;  /* 0x0000002800067c02 */ /* 0x000fe20008000f00 */
[----:B------:R-:W-:Y:S01]  /*1400*/  IMAD.MOV.U32 R5, RZ, RZ, RZ ;  /* 0x000000ffff057224 */ /* 0x000fe200078e00ff */
[----:B--2---:R-:W-:Y:S06]  /*1410*/  @P1 BRA `(.L_x_15) ;  /* 0x0000000000081947 */ /* 0x004fec0003800000 */
[----:B------:R-:W2:Y:S02]  /*1420*/  SYNCS.PHASECHK.TRANS64.TRYWAIT P1, [UR38+0x30830], R0 ;  /* 0x03083000ff0075a7 */ /* 0x000ea40008020166 */
[----:B--2---:R-:W-:Y:S05]  /*1430*/  @!P1 BRA `(.L_x_16) ;  /* 0x000000ac00849947 */ /* 0x004fea0003800000 */
.L_x_15:
[----:B------:R-:W-:Y:S05]  /*1440*/  WARPSYNC.ALL ;  /* 0x0000000000007948 */ /* 0x000fea0003800000 */
[----:B------:R-:W-:Y:S01]  /*1450*/  IMAD.MOV.U32 R119, RZ, RZ, RZ ;  /* 0x000000ffff777224 */ /* 0x000fe200078e00ff */
[----:B------:R-:W-:Y:S01]  /*1460*/  LOP3.LUT R6, R6, 0x10000, RZ, 0xfc, !PT ;  /* 0x0001000006067812 */ /* 0x000fe200078efcff */
[----:B------:R-:W-:Y:S01]  /*1470*/  IMAD.MOV.U32 R7, RZ, RZ, 0x40000040 ;  /* 0x40000040ff077424 */ /* 0x000fe200078e00ff */
[----:B------:R-:W-:Y:S02]  /*1480*/  UIADD3 UR4, UR38, 0x1e400, URZ ;  /* 0x0001e40026047890 */ /* 0x000fe4000fffe03f */
[----:B------:R-:W-:Y:S01]  /*1490*/  R2UR UR8, R6 ;  /* 0x00000000060872ca */ /* 0x000fe200000e0000 */
[----:B------:R-:W-:Y:S01]  /*14a0*/  WARPGROUP.ARRIVE ;  /* 0x00000000000079c5 */ /* 0x000fe20000000000 */
[----:B------:R-:W-:Y:S01]  /*14b0*/  R2UR UR9, R7 ;  /* 0x00000000070972ca */ /* 0x000fe200000e0000 */
[----:B------:R-:W-:Y:S01]  /*14c0*/  USHF.R.U32.HI UR4, URZ, 0x4, UR4 ;  /* 0x000000043f047899 */ /* 0x000fe20008011604 */
[----:B------:R-:W-:Y:S01]  /*14d0*/  UMOV UR11, 0x40000040 ;  /* 0x40000040000b7882 */ /* 0x000fe20000000000 */
[----:B------:R-:W-:-:S02]  /*14e0*/  UMOV UR7, 0x40000040 ;  /* 0x4000004000077882 */ /* 0x000fc40000000000 */
[----:B------:R-:W-:Y:S01]  /*14f0*/  ULOP3.LUT UR4, UR4, 0x3fff, URZ, 0xc0, !UPT ;  /* 0x00003fff04047892 */ /* 0x000fe2000f8ec03f */
[----:B------:R-:W-:Y:S01]  /*1500*/  UMOV UR13, 0x40000040 ;  /* 0x40000040000d7882 */ /* 0x000fe20000000000 */
[----:B------:R-:W-:Y:S02]  /*1510*/  UMOV UR15, 0x40000040 ;  /* 0x40000040000f7882 */ /* 0x000fe40000000000 */
[----:B------:R-:W-:Y:S01]  /*1520*/  ULOP3.LUT UR57, UR4, 0x10000, URZ, 0xfc, !UPT ;  /* 0x0001000004397892 */ /* 0x000fe2000f8efc3f */
[----:B------:R-:W-:Y:S01]  /*1530*/  UMOV UR17, 0x40000040 ;  /* 0x4000004000117882 */ /* 0x000fe20000000000 */
[----:B------:R-:W-:Y:S02]  /*1540*/  UMOV UR19, 0x40000040 ;  /* 0x4000004000137882 */ /* 0x000fe40000000000 */
[----:B------:R-:W-:Y:S02]  /*1550*/  UIADD3 UR6, UR57, 0x2, URZ ;  /* 0x0000000239067890 */ /* 0x000fe4000fffe03f */
[----:B------:R-:W-:-:S02]  /*1560*/  UIADD3 UR14, UR57, 0x4, URZ ;  /* 0x00000004390e7890 */ /* 0x000fc4000fffe03f */
[----:B------:R-:W-:Y:S01]  /*1570*/  UMOV UR10, UR57 ;  /* 0x00000039000a7c82 */ /* 0x000fe20008000000 */
[----:B------:R-:W-:Y:S01]  /*1580*/  UIADD3 UR18, UR57, 0x6, URZ ;  /* 0x0000000639127890 */ /* 0x000fe2000fffe03f */
[----:B------:R-:W-:Y:S01]  /*1590*/  HGMMA.64x96x16.F32.BF16 R24, gdesc[UR8], RZ, !UPT, gsb0 ;  /* 0x01600000081879f0 */ /* 0x000fe2000c0018ff */
[----:B------:R-:W-:Y:S01]  /*15a0*/  R2UR UR10, R6 ;  /* 0x00000000060a72ca */ /* 0x000fe200000e0000 */
[----:B------:R-:W-:Y:S01]  /*15b0*/  UMOV UR9, 0x40000040 ;  /* 0x4000004000097882 */ /* 0x000fe20000000000 */
[----:B------:R-:W-:Y:S01]  /*15c0*/  UIADD3 UR22, UR57, 0x300, URZ ;  /* 0x0000030039167890 */ /* 0x000fe2000fffe03f */
[----:B------:R-:W-:Y:S01]  /*15d0*/  UMOV UR5, UR9 ;  /* 0x0000000900057c82 */ /* 0x000fe20008000000 */
[----:B------:R-:W-:Y:S01]  /*15e0*/  UMOV UR21, 0x40000040 ;  /* 0x4000004000157882 */ /* 0x000fe20000000000 */
[----:B------:R-:W-:Y:S01]  /*15f0*/  UMOV UR23, 0x40000040 ;  /* 0x4000004000177882 */ /* 0x000fe20000000000 */
[----:B------:R-:W-:Y:S01]  /*1600*/  UIADD3 UR26, UR57, 0x302, URZ ;  /* 0x00000302391a7890 */ /* 0x000fe2000fffe03f */
[----:B------:R-:W-:Y:S01]  /*1610*/  UMOV UR25, 0x40000040 ;  /* 0x4000004000197882 */ /* 0x000fe20000000000 */
[----:B------:R-:W-:Y:S01]  /*1620*/  UMOV UR27, 0x40000040 ;  /* 0x40000040001b7882 */ /* 0x000fe20000000000 */
[----:B------:R-:W-:-:S04]  /*1630*/  UIADD3 UR30, UR57, 0x304, URZ ;  /* 0x00000304391e7890 */ /* 0x000fc8000fffe03f */
[----:B------:R-:W-:Y:S02]  /*1640*/  UIADD3 UR8, UR10, 0x2, URZ ;  /* 0x000000020a087890 */ /* 0x000fe4000fffe03f */
[----:B------:R-:W-:Y:S02]  /*1650*/  UIADD3 UR12, UR10, 0x4, URZ ;  /* 0x000000040a0c7890 */ /* 0x000fe4000fffe03f */
[----:B------:R-:W-:Y:S02]  /*1660*/  UIADD3 UR16, UR10, 0x6, URZ ;  /* 0x000000060a107890 */ /* 0x000fe4000fffe03f */
[----:B------:R-:W-:Y:S01]  /*1670*/  UIADD3 UR20, UR10, 0x400, URZ ;  /* 0x000004000a147890 */ /* 0x000fe2000fffe03f */
[----:B------:R-:W-:Y:S01]  /*1680*/  UMOV UR4, UR8 ;  /* 0x0000000800047c82 */ /* 0x000fe20008000000 */
[----:B------:R-:W-:Y:S02]  /*1690*/  UIADD3 UR24, UR10, 0x402, URZ ;  /* 0x000004020a187890 */ /* 0x000fe4000fffe03f */
[----:B------:R-:W-:Y:S01]  /*16a0*/  UIADD3 UR28, UR10, 0x404, URZ ;  /* 0x000004040a1c7890 */ /* 0x000fe2000fffe03f */
[----:B------:R-:W-:Y:S01]  /*16b0*/  UMOV UR29, 0x40000040 ;  /* 0x40000040001d7882 */ /* 0x000fe20000000000 */
[----:B------:R-:W-:Y:S01]  /*16c0*/  UMOV UR31, 0x40000040 ;  /* 0x40000040001f7882 */ /* 0x000fe20000000000 */
[----:B------:R-:W-:Y:S01]  /*16d0*/  UIADD3 UR32, UR10, 0x406, URZ ;  /* 0x000004060a207890 */ /* 0x000fe2000fffe03f */
        /* <DEDUP_REMOVED lines=9> */
[----:B------:R-:W-:-:S02]  /*1770*/  WARPGROUP.DEPBAR.LE gsb0, 0x0 ;  /* 0x00008000000079c5 */ /* 0x000fc40000010000 */
[----:B------:R-:W-:-:S06]  /*1780*/  WARPGROUP.ARRIVE ;  /* 0x00000000000079c5 */ /* 0x000fcc0000000000 */
[----:B------:R-:W-:Y:S01]  /*1790*/  HGMMA.64x96x16.F32.BF16 R24, gdesc[UR4], R24, gsb0 ;  /* 0x01600000041879f0 */ /* 0x000fe20008001818 */
[----:B------:R-:W-:Y:S01]  /*17a0*/  UIADD3 UR6, UR57, 0x306, URZ ;  /* 0x0000030639067890 */ /* 0x000fe2000fffe03f */
[----:B------:R-:W-:Y:S01]  /*17b0*/  UMOV UR4, UR32 ;  /* 0x0000002000047c82 */ /* 0x000fe20008000000 */
[----:B------:R-:W-:Y:S01]  /*17c0*/  UMOV UR5, UR33 ;  /* 0x0000002100057c82 */ /* 0x000fe20008000000 */
[----:B------:R-:W-:Y:S01]  /*17d0*/  UMOV UR7, 0x40000040 ;  /* 0x4000004000077882 */ /* 0x000fe20000000000 */
[----:B------:R-:W-:Y:S02]  /*17e0*/  WARPGROUP.DEPBAR.LE gsb0, 0x0 ;  /* 0x00008000000079c5 */ /* 0x000fe40000010000 */
[----:B------:R-:W-:-:S06]  /*17f0*/  WARPGROUP.ARRIVE ;  /* 0x00000000000079c5 */ /* 0x000fcc0000000000 */
[----:B------:R-:W-:Y:S03]  /*1800*/  HGMMA.64x96x16.F32.BF16 R24, gdesc[UR12], R24, gsb0 ;  /* 0x016000000c1879f0 */ /* 0x000fe60008001818 */
        /* <DEDUP_REMOVED lines=44> */
[----:B------:R-:W-:Y:S05]  /*1ad0*/  @!P0 BRA `(.L_x_17) ;  /* 0x0000000000048947 */ /* 0x000fea0003800000 */
[----:B------:R-:W-:Y:S01]  /*1ae0*/  BPT.TRAP 0x1 ;  /* 0x000000040000795c */ /* 0x000fe20000300000 */
.L_x_17:
[----:B------:R-:W-:Y:S01]  /*1af0*/  LOP3.LUT R18, R18, 0xffffff80, RZ, 0xc0, !PT ;  /* 0xffffff8012127812 */ /* 0x000fe200078ec0ff */
[----:B01----:R-:W-:Y:S01]  /*1b00*/  IMAD.MOV.U32 R0, RZ, RZ, -0x2 ;  /* 0xfffffffeff007424 */ /* 0x003fe200078e00ff */
[----:B------:R-:W-:Y:S01]  /*1b10*/  ULDC UR4, c[0x0][0x988] ;  /* 0x0002620000047ab9 */ /* 0x000fe20000000800 */
[----:B------:R-:W-:Y:S01]  /*1b20*/  P2R R12, PR, RZ, 0x1 ;  /* 0x00000001ff0c7803 */ /* 0x000fe20000000000 */
[----:B------:R-:W0:Y:S01]  /*1b30*/  S2UR UR5, SR_CgaCtaId ;  /* 0x00000000000579c3 */ /* 0x000e220000008800 */
[----:B------:R-:W-:Y:S01]  /*1b40*/  IADD3 R18, R17, -R18, RZ ;  /* 0x8000001211127210 */ /* 0x000fe20007ffe0ff */
[----:B------:R-:W-:Y:S01]  /*1b50*/  UIADD3 UR60, UR42, -0x2, URZ ;  /* 0xfffffffe2a3c7890 */ /* 0x000fe2000fffe03f */
[-C--:B------:R-:W-:Y:S01]  /*1b60*/  MOV R118, R119.reuse ;  /* 0x0000007700767202 */ /* 0x080fe20000000f00 */
[----:B------:R-:W-:Y:S01]  /*1b70*/  UMOV UR56, URZ ;  /* 0x0000003f00387c82 */ /* 0x000fe20008000000 */
[----:B------:R-:W-:Y:S01]  /*1b80*/  SHF.R.S32.HI R3, RZ, 0x1f, R18 ;  /* 0x0000001fff037819 */ /* 0x000fe20000011412 */
[----:B------:R-:W-:Y:S01]  /*1b90*/  UISETP.GE.AND UP0, UPT, UR60, UR39, UPT ;  /* 0x000000273c00728c */ /* 0x000fe2000bf06270 */
[--C-:B------:R-:W-:Y:S01]  /*1ba0*/  IMAD.MOV.U32 R117, RZ, RZ, R119.reuse ;  /* 0x000000ffff757224 */ /* 0x100fe200078e0077 */
[-C--:B------:R-:W-:Y:S01]  /*1bb0*/  MOV R114, R119.reuse ;  /* 0x0000007700727202 */ /* 0x080fe20000000f00 */
[--C-:B------:R-:W-:Y:S01]  /*1bc0*/  IMAD.MOV.U32 R116, RZ, RZ, R119.reuse ;  /* 0x000000ffff747224 */ /* 0x100fe200078e0077 */
[----:B------:R-:W-:Y:S01]  /*1bd0*/  LEA.HI R3, R3, R18, RZ, 0x2 ;  /* 0x0000001203037211 */ /* 0x000fe200078f10ff */
[--C-:B------:R-:W-:Y:S01]  /*1be0*/  IMAD.MOV.U32 R115, RZ, RZ, R119.reuse ;  /* 0x000000ffff737224 */ /* 0x100fe200078e0077 */
[-C--:B------:R-:W-:Y:S01]  /*1bf0*/  MOV R110, R119.reuse ;  /* 0x00000077006e7202 */ /* 0x080fe20000000f00 */
[--C-:B------:R-:W-:Y:S01]  /*1c00*/  IMAD.MOV.U32 R113, RZ, RZ, R119.reuse ;  /* 0x000000ffff717224 */ /* 0x100fe200078e0077 */
[----:B------:R-:W-:Y:S01]  /*1c10*/  LOP3.LUT R3, R3, 0x7ffffffc, RZ, 0xc0, !PT ;  /* 0x7ffffffc03037812 */ /* 0x000fe200078ec0ff */
[--C-:B------:R-:W-:Y:S01]  /*1c20*/  IMAD.MOV.U32 R112, RZ, RZ, R119.reuse ;  /* 0x000000ffff707224 */ /* 0x100fe200078e0077 */
[-C--:B------:R-:W-:Y:S01]  /*1c30*/  MOV R106, R119.reuse ;  /* 0x00000077006a7202 */ /* 0x080fe20000000f00 */
[----:B------:R-:W-:Y:S01]  /*1c40*/  IMAD.MOV.U32 R111, RZ, RZ, R119 ;  /* 0x000000ffff6f7224 */ /* 0x000fe200078e0077 */
[-C--:B------:R-:W-:Y:S01]  /*1c50*/  MOV R102, R119.reuse ;  /* 0x0000007700667202 */ /* 0x080fe20000000f00 */
[----:B------:R-:W-:Y:S01]  /*1c60*/  IMAD.IADD R3, R18, 0x1, -R3 ;  /* 0x0000000112037824 */ /* 0x000fe200078e0a03 */
[-C--:B------:R-:W-:Y:S01]  /*1c70*/  MOV R98, R119.reuse ;  /* 0x0000007700627202 */ /* 0x080fe20000000f00 */
[--C-:B------:R-:W-:Y:S01]  /*1c80*/  IMAD.MOV.U32 R109, RZ, RZ, R119.reuse ;  /* 0x000000ffff6d7224 */ /* 0x100fe200078e0077 */
[-C--:B------:R-:W-:Y:S01]  /*1c90*/  MOV R94, R119.reuse ;  /* 0x00000077005e7202 */ /* 0x080fe20000000f00 */
[----:B------:R-:W-:Y:S01]  /*1ca0*/  IMAD R3, R3, R0, 0x60 ;  /* 0x0000006003037424 */ /* 0x000fe200078e0200 */
[-C--:B------:R-:W-:Y:S01]  /*1cb0*/  MOV R90, R119.reuse ;  /* 0x00000077005a7202 */ /* 0x080fe20000000f00 */
[----:B------:R-:W-:Y:S01]  /*1cc0*/  IMAD.U32 R0, RZ, RZ, UR42 ;  /* 0x0000002aff007e24 */ /* 0x000fe2000f8e00ff */
[-C--:B------:R-:W-:Y:S01]  /*1cd0*/  MOV R86, R119.reuse ;  /* 0x0000007700567202 */ /* 0x080fe20000000f00 */
[--C-:B------:R-:W-:Y:S01]  /*1ce0*/  IMAD.MOV.U32 R108, RZ, RZ, R119.reuse ;  /* 0x000000ffff6c7224 */ /* 0x100fe200078e0077 */
[----:B------:R-:W-:Y:S01]  /*1cf0*/  IADD3 R3, R3, UR43, RZ ;  /* 0x0000002b03037c10 */ /* 0x000fe2000fffe0ff */
[--C-:B------:R-:W-:Y:S01]  /*1d00*/  IMAD.MOV.U32 R107, RZ, RZ, R119.reuse ;  /* 0x000000ffff6b7224 */ /* 0x100fe200078e0077 */
[-C--:B------:R-:W-:Y:S01]  /*1d10*/  MOV R82, R119.reuse ;  /* 0x0000007700527202 */ /* 0x080fe20000000f00 */
[----:B------:R-:W-:Y:S01]  /*1d20*/  IMAD.MOV.U32 R105, RZ, RZ, R119 ;  /* 0x000000ffff697224 */ /* 0x000fe200078e0077 */
[-C--:B------:R-:W-:Y:S01]  /*1d30*/  MOV R78, R119.reuse ;  /* 0x00000077004e7202 */ /* 0x080fe20000000f00 */
[----:B------:R-:W-:Y:S01]  /*1d40*/  IMAD R3, R0, -0x60, R3 ;  /* 0xffffffa000037824 */ /* 0x000fe200078e0203 */
[----:B------:R-:W-:Y:S01]  /*1d50*/  MOV R74, R119 ;  /* 0x00000077004a7202 */ /* 0x000fe20000000f00 */
[----:B------:R-:W-:-:S02]  /*1d60*/  IMAD.MOV.U32 R104, RZ, RZ, R119 ;  /* 0x000000ffff687224 */ /* 0x000fc400078e0077 */
[--C-:B------:R-:W-:Y:S01]  /*1d70*/  IMAD.MOV.U32 R103, RZ, RZ, R119.reuse ;  /* 0x000000ffff677224 */ /* 0x100fe200078e0077 */
[C---:B------:R-:W-:Y:S01]  /*1d80*/  ISETP.GT.AND P6, PT, R3.reuse, RZ, PT ;  /* 0x000000ff0300720c */ /* 0x040fe20003fc4270 */
[--C-:B------:R-:W-:Y:S01]  /*1d90*/  IMAD.MOV.U32 R101, RZ, RZ, R119.reuse ;  /* 0x000000ffff657224 */ /* 0x100fe200078e0077 */
[C---:B------:R-:W-:Y:S01]  /*1da0*/  ISETP.GT.AND P5, PT, R3.reuse, 0x1, PT ;  /* 0x000000010300780c */ /* 0x040fe20003fa4270 */
[--C-:B------:R-:W-:Y:S01]  /*1db0*/  IMAD.MOV.U32 R100, RZ, RZ, R119.reuse ;  /* 0x000000ffff647224 */ /* 0x100fe200078e0077 */
[----:B------:R-:W-:Y:S01]  /*1dc0*/  ISETP.GT.AND P4, PT, R3, 0x8, PT ;  /* 0x000000080300780c */ /* 0x000fe20003f84270 */
[--C-:B------:R-:W-:Y:S01]  /*1dd0*/  IMAD.MOV.U32 R96, RZ, RZ, R119.reuse ;  /* 0x000000ffff607224 */ /* 0x100fe200078e0077 */
[----:B------:R-:W-:Y:S01]  /*1de0*/  FSEL R9, R26, -INF , P6 ;  /* 0xff8000001a097808 */ /* 0x000fe20003000000 */
[--C-:B------:R-:W-:Y:S01]  /*1df0*/  IMAD.MOV.U32 R92, RZ, RZ, R119.reuse ;  /* 0x000000ffff5c7224 */ /* 0x100fe200078e0077 */
[----:B------:R-:W-:Y:S01]  /*1e00*/  FSEL R27, R27, -INF , P5 ;  /* 0xff8000001b1b7808 */ /* 0x000fe20002800000 */
[--C-:B------:R-:W-:Y:S01]  /*1e10*/  IMAD.MOV.U32 R88, RZ, RZ, R119.reuse ;  /* 0x000000ffff587224 */ /* 0x100fe200078e0077 */
[----:B------:R-:W-:Y:S01]  /*1e20*/  ISETP.GT.AND P3, PT, R3, 0x9, PT ;  /* 0x000000090300780c */ /* 0x000fe20003f64270 */
[--C-:B------:R-:W-:Y:S01]  /*1e30*/  IMAD.MOV.U32 R84, RZ, RZ, R119.reuse ;  /* 0x000000ffff547224 */ /* 0x100fe200078e0077 */
[----:B------:R-:W-:Y:S01]  /*1e40*/  FSEL R13, R30, -INF , P4 ;  /* 0xff8000001e0d7808 */ /* 0x000fe20002000000 */
[--C-:B------:R-:W-:Y:S01]  /*1e50*/  IMAD.MOV.U32 R80, RZ, RZ, R119.reuse ;  /* 0x000000ffff507224 */ /* 0x100fe200078e0077 */
[----:B------:R-:W-:Y:S01]  /*1e60*/  FMNMX.FTZ R0, R9, R27, !PT ;  /* 0x0000001b09007209 */ /* 0x000fe20007810000 */
[--C-:B------:R-:W-:Y:S01]  /*1e70*/  IMAD.MOV.U32 R76, RZ, RZ, R119.reuse ;  /* 0x000000ffff4c7224 */ /* 0x100fe200078e0077 */
[----:B------:R-:W-:Y:S01]  /*1e80*/  ISETP.GT.AND P2, PT, R3, 0x10, PT ;  /* 0x000000100300780c */ /* 0x000fe20003f44270 */
[----:B------:R-:W-:Y:S01]  /*1e90*/  IMAD.MOV.U32 R72, RZ, RZ, R119 ;  /* 0x000000ffff487224 */ /* 0x000fe200078e0077 */
[----:B------:R-:W-:-:S02]  /*1ea0*/  FSEL R31, R31, -INF , P3 ;  /* 0xff8000001f1f7808 */ /* 0x000fc40001800000 */
[----:B------:R-:W-:Y:S02]  /*1eb0*/  FMNMX.FTZ R0, R13, R0, !PT ;  /* 0x000000000d007209 */ /* 0x000fe40007810000 */
[----:B------:R-:W-:Y:S02]  /*1ec0*/  ISETP.GT.AND P1, PT, R3, 0x11, PT ;  /* 0x000000110300780c */ /* 0x000fe40003f24270 */
[----:B------:R-:W-:Y:S02]  /*1ed0*/  FSEL R19, R34, -INF , P2 ;  /* 0xff80000022137808 */ /* 0x000fe40001000000 */
[----:B------:R-:W-:Y:S02]  /*1ee0*/  FMNMX.FTZ R0, R31, R0, !PT ;  /* 0x000000001f007209 */ /* 0x000fe40007810000 */
[----:B------:R-:W-:Y:S02]  /*1ef0*/  FSEL R11, R24, -INF , P6 ;  /* 0xff800000180b7808 */ /* 0x000fe40003000000 */
[----:B------:R-:W-:-:S02]  /*1f00*/  ISETP.GT.AND P6, PT, R3, 0x18, PT ;  /* 0x000000180300780c */ /* 0x000fc40003fc4270 */
[----:B------:R-:W-:Y:S02]  /*1f10*/  FSEL R35, R35, -INF , P1 ;  /* 0xff80000023237808 */ /* 0x000fe40000800000 */
[----:B------:R-:W-:Y:S02]  /*1f20*/  FMNMX.FTZ R0, R19, R0, !PT ;  /* 0x0000000013007209 */ /* 0x000fe40007810000 */
[----:B------:R-:W-:Y:S02]  /*1f30*/  FSEL R25, R25, -INF , P5 ;  /* 0xff80000019197808 */ /* 0x000fe40002800000 */
[----:B------:R-:W-:Y:S02]  /*1f40*/  ISETP.GT.AND P5, PT, R3, 0x19, PT ;  /* 0x000000190300780c */ /* 0x000fe40003fa4270 */
[----:B------:R-:W-:Y:S02]  /*1f50*/  FSEL R23, R38, -INF , P6 ;  /* 0xff80000026177808 */ /* 0x000fe40003000000 */
[----:B------:R-:W-:-:S02]  /*1f60*/  FMNMX.FTZ R0, R35, R0, !PT ;  /* 0x0000000023007209 */ /* 0x000fc40007810000 */
[----:B------:R-:W-:Y:S02]  /*1f70*/  FSEL R15, R28, -INF , P4 ;  /* 0xff8000001c0f7808 */ /* 0x000fe40002000000 */
[----:B------:R-:W-:Y:S02]  /*1f80*/  ISETP.GT.AND P4, PT, R3, 0x20, PT ;  /* 0x000000200300780c */ /* 0x000fe40003f84270 */
[----:B------:R-:W-:Y:S02]  /*1f90*/  FSEL R39, R39, -INF , P5 ;  /* 0xff80000027277808 */ /* 0x000fe40002800000 */
[----:B------:R-:W-:Y:S02]  /*1fa0*/  FMNMX.FTZ R0, R23, R0, !PT ;  /* 0x0000000017007209 */ /* 0x000fe40007810000 */
[----:B------:R-:W-:Y:S02]  /*1fb0*/  FSEL R29, R29, -INF , P3 ;  /* 0xff8000001d1d7808 */ /* 0x000fe40001800000 */
[----:B------:R-:W-:-:S02]  /*1fc0*/  ISETP.GT.AND P3, PT, R3, 0x21, PT ;  /* 0x000000210300780c */ /* 0x000fc40003f64270 */
[----:B------:R-:W-:Y:S01]  /*1fd0*/  FSEL R73, R42, -INF , P4 ;  /* 0xff8000002a497808 */ /* 0x000fe20002000000 */
[----:B------:R-:W-:Y:S01]  /*1fe0*/  IMAD.MOV.U32 R42, RZ, RZ, R119 ;  /* 0x000000ffff2a7224 */ /* 0x000fe200078e0077 */
[----:B------:R-:W-:Y:S02]  /*1ff0*/  FMNMX.FTZ R0, R39, R0, !PT ;  /* 0x0000000027007209 */ /* 0x000fe40007810000 */
[----:B------:R-:W-:Y:S02]  /*2000*/  FSEL R17, R32, -INF , P2 ;  /* 0xff80000020117808 */ /* 0x000fe40001000000 */
[----:B------:R-:W-:Y:S02]  /*2010*/  ISETP.GT.AND P2, PT, R3, 0x28, PT ;  /* 0x000000280300780c */ /* 0x000fe40003f44270 */
[----:B------:R-:W-:Y:S02]  /*2020*/  FSEL R75, R43, -INF , P3 ;  /* 0xff8000002b4b7808 */ /* 0x000fe40001800000 */
[----:B------:R-:W-:-:S02]  /*2030*/  FMNMX.FTZ R0, R73, R0, !PT ;  /* 0x0000000049007209 */ /* 0x000fc40007810000 */
[----:B------:R-:W-:Y:S02]  /*2040*/  FSEL R33, R33, -INF , P1 ;  /* 0xff80000021217808 */ /* 0x000fe40000800000 */
[----:B------:R-:W-:Y:S02]  /*2050*/  ISETP.GT.AND P1, PT, R3, 0x29, PT ;  /* 0x000000290300780c */ /* 0x000fe40003f24270 */
[----:B------:R-:W-:Y:S01]  /*2060*/  FSEL R77, R46, -INF , P2 ;  /* 0xff8000002e4d7808 */ /* 0x000fe20001000000 */
[----:B------:R-:W-:Y:S01]  /*2070*/  IMAD.MOV.U32 R46, RZ, RZ, R119 ;  /* 0x000000ffff2e7224 */ /* 0x000fe200078e0077 */
        /* <DEDUP_REMOVED lines=9> */
[----:B------:R-:W-:Y:S01]  /*2110*/  FSEL R43, R40, -INF , P4 ;  /* 0xff800000282b7808 */ /* 0x000fe20002000000 */
[----:B------:R-:W-:Y:S01]  /*2120*/  IMAD.MOV.U32 R40, RZ, RZ, R119 ;  /* 0x000000ffff287224 */ /* 0x000fe200078e0077 */
        /* <DEDUP_REMOVED lines=15> */
[--C-:B------:R-:W-:Y:S01]  /*2220*/  IMAD.MOV.U32 R58, RZ, RZ, R119.reuse ;  /* 0x000000ffff3a7224 */ /* 0x100fe200078e0077 */
[----:B------:R-:W-:Y:S02]  /*2230*/  FMNMX.FTZ R0, R87, R0, !PT ;  /* 0x0000000057007209 */ /* 0x000fe40007810000 */
[----:B------:R-:W-:Y:S01]  /*2240*/  FSEL R51, R48, -INF , P6 ;  /* 0xff80000030337808 */ /* 0x000fe20003000000 */
[----:B------:R-:W-:Y:S01]  /*2250*/  IMAD.MOV.U32 R48, RZ, RZ, R119 ;  /* 0x000000ffff307224 */ /* 0x000fe200078e0077 */
        /* <DEDUP_REMOVED lines=27> */
[----:B------:R-:W-:-:S02]  /*2410*/  FMNMX.FTZ R0, R97, R0, !PT ;  /* 0x0000000061007209 */ /* 0x000fc40007810000 */
[----:B------:R-:W-:Y:S02]  /*2420*/  FSEL R61, R61, -INF , P5 ;  /* 0xff8000003d3d7808 */ /* 0x000fe40002800000 */
[----:B------:R-:W-:Y:S02]  /*2430*/  FMNMX.FTZ R3, R71, R0, !PT ;  /* 0x0000000047037209 */ /* 0x000fe40007810000 */
[----:B------:R-:W-:Y:S02]  /*2440*/  FSEL R65, R65, -INF , P3 ;  /* 0xff80000041417808 */ /* 0x000fe40001800000 */
[----:B------:R-:W-:Y:S01]  /*2450*/  FSEL R69, R69, -INF , P1 ;  /* 0xff80000045457808 */ /* 0x000fe20000800000 */
[----:B------:R-:W1:Y:S01]  /*2460*/  SHFL.BFLY PT, R0, R3, 0x2, 0x1f ;  /* 0x0c401f0003007f89 */ /* 0x000e6200000e0000 */
[-C--:B------:R-:W-:Y:S02]  /*2470*/  MOV R62, R119.reuse ;  /* 0x00000077003e7202 */ /* 0x080fe40000000f00 */
[----:B------:R-:W-:-:S02]  /*2480*/  MOV R56, R119 ;  /* 0x0000007700387202 */ /* 0x000fc40000000f00 */
[-C--:B------:R-:W-:Y:S02]  /*2490*/  MOV R50, R119.reuse ;  /* 0x0000007700327202 */ /* 0x080fe40000000f00 */
[-C--:B------:R-:W-:Y:S02]  /*24a0*/  MOV R44, R119.reuse ;  /* 0x00000077002c7202 */ /* 0x080fe40000000f00 */
[----:B------:R-:W-:Y:S02]  /*24b0*/  MOV R38, R119 ;  /* 0x0000007700267202 */ /* 0x000fe40000000f00 */
[----:B-1----:R-:W-:Y:S01]  /*24c0*/  FMNMX.FTZ R8, R3, R0, !PT ;  /* 0x0000000003087209 */ /* 0x002fe20007810000 */
[----:B------:R-:W-:Y:S01]  /*24d0*/  IMAD.U32 R0, RZ, RZ, UR4 ;  /* 0x00000004ff007e24 */ /* 0x000fe2000f8e00ff */
[----:B------:R-:W-:-:S03]  /*24e0*/  UIADD3 UR4, UR38, 0x30840, URZ ;  /* 0x0003084026047890 */ /* 0x000fc6000fffe03f */
[----:B------:R-:W1:Y:S01]  /*24f0*/  SHFL.BFLY PT, R99, R8, 0x1, 0x1f ;  /* 0x0c201f0008637f89 */ /* 0x000e6200000e0000 */
[----:B0-----:R-:W-:-:S09]  /*2500*/  UPRMT UR4, UR5, 0x654, UR4 ;  /* 0x0000065405047896 */ /* 0x001fd20008000004 */
[----:B------:R-:W-:Y:S01]  /*2510*/  SYNCS.ARRIVE.TRANS64.RED.A1T0 RZ, [UR4], RZ ;  /* 0x000000ffffff79a7 */ /* 0x000fe20008100404 */
[----:B-1----:R-:W-:Y:S01]  /*2520*/  FMNMX.FTZ R4, R8, R99, !PT ;  /* 0x0000006308047209 */ /* 0x002fe20007810000 */
[----:B------:R-:W-:-:S03]  /*2530*/  IMAD.MOV.U32 R99, RZ, RZ, R119 ;  /* 0x000000ffff637224 */ /* 0x000fc600078e0077 */
[C---:B------:R-:W-:Y:S01]  /*2540*/  FSETP.NEU.FTZ.AND P0, PT, R4.reuse, -INF , PT ;  /* 0xff8000000400780b */ /* 0x040fe20003f1d000 */
[----:B------:R-:W-:-:S05]  /*2550*/  FMUL.FTZ R2, R4, R0 ;  /* 0x0000000004027220 */ /* 0x000fca0000410000 */
[----:B------:R-:W-:Y:S02]  /*2560*/  FSEL R10, R2, RZ, P0 ;  /* 0x000000ff020a7208 */ /* 0x000fe40000000000 */
[----:B------:R-:W-:Y:S02]  /*2570*/  FMNMX.FTZ R2, R11, R25, !PT ;  /* 0x000000190b027209 */ /* 0x000fe40007810000 */
[----:B------:R-:W-:Y:S01]  /*2580*/  ISETP.NE.AND P0, PT, R12, RZ, PT ;  /* 0x000000ff0c00720c */ /* 0x000fe20003f05270 */
[--C-:B------:R-:W-:Y:S01]  /*2590*/  FFMA.FTZ R9, R9, R0, -R10.reuse ;  /* 0x0000000009097223 */ /* 0x100fe2000001080a */
[----:B------:R-:W-:Y:S01]  /*25a0*/  FMNMX.FTZ R2, R15, R2, !PT ;  /* 0x000000020f027209 */ /* 0x000fe20007810000 */
[-CC-:B------:R-:W-:Y:S01]  /*25b0*/  FFMA.FTZ R13, R13, R0.reuse, -R10.reuse ;  /* 0x000000000d0d7223 */ /* 0x180fe2000001080a */
[--C-:B------:R-:W-:Y:S01]  /*25c0*/  FFMA.FTZ R19, R19, R0, -R10.reuse ;  /* 0x0000000013137223 */ /* 0x100fe2000001080a */
[----:B------:R0:W-:Y:S01]  /*25d0*/  MUFU.EX2 R189, R9 ;  /* 0x0000000900bd7308 */ /* 0x0001e20000000800 */
[----:B------:R-:W-:Y:S01]  /*25e0*/  FMNMX.FTZ R2, R29, R2, !PT ;  /* 0x000000021d027209 */ /* 0x000fe20007810000 */
[-CC-:B------:R-:W-:Y:S01]  /*25f0*/  FFMA.FTZ R27, R27, R0.reuse, -R10.reuse ;  /* 0x000000001b1b7223 */ /* 0x180fe2000001080a */
[-CC-:B------:R-:W-:Y:S01]  /*2600*/  FFMA.FTZ R31, R31, R0.reuse, -R10.reuse ;  /* 0x000000001f1f7223 */ /* 0x180fe2000001080a */
[--C-:B------:R-:W-:Y:S01]  /*2610*/  FFMA.FTZ R35, R35, R0, -R10.reuse ;  /* 0x0000000023237223 */ /* 0x100fe2000001080a */
[----:B------:R-:W-:Y:S01]  /*2620*/  FMNMX.FTZ R2, R17, R2, !PT ;  /* 0x0000000211027209 */ /* 0x000fe20007810000 */
[-CC-:B------:R-:W-:Y:S01]  /*2630*/  FFMA.FTZ R23, R23, R0.reuse, -R10.reuse ;  /* 0x0000000017177223 */ /* 0x180fe2000001080a */
[--C-:B------:R-:W-:Y:S01]  /*2640*/  FFMA.FTZ R39, R39, R0, -R10.reuse ;  /* 0x0000000027277223 */ /* 0x100fe2000001080a */
[----:B------:R1:W-:Y:S01]  /*2650*/  MUFU.EX2 R191, R13 ;  /* 0x0000000d00bf7308 */ /* 0x0003e20000000800 */
[----:B------:R-:W-:Y:S01]  /*2660*/  FMNMX.FTZ R2, R33, R2, !PT ;  /* 0x0000000221027209 */ /* 0x000fe20007810000 */
[-CC-:B------:R-:W-:Y:S01]  /*2670*/  FFMA.FTZ R73, R73, R0.reuse, -R10.reuse ;  /* 0x0000000049497223 */ /* 0x180fe2000001080a */
[----:B0-----:R-:W-:Y:S01]  /*2680*/  FSEL R9, R60, -INF , P6 ;  /* 0xff8000003c097808 */ /* 0x001fe20003000000 */
[--C-:B------:R-:W-:Y:S01]  /*2690*/  FFMA.FTZ R75, R75, R0, -R10.reuse ;  /* 0x000000004b4b7223 */ /* 0x100fe2000001080a */
[----:B------:R-:W-:Y:S01]  /*26a0*/  FMNMX.FTZ R2, R21, R2, !PT ;  /* 0x0000000215027209 */ /* 0x000fe20007810000 */
[-CC-:B------:R-:W-:Y:S01]  /*26b0*/  FFMA.FTZ R77, R77, R0.reuse, -R10.reuse ;  /* 0x000000004d4d7223 */ /* 0x180fe2000001080a */
[--C-:B------:R-:W-:Y:S01]  /*26c0*/  FFMA.FTZ R79, R79, R0, -R10.reuse ;  /* 0x000000004f4f7223 */ /* 0x100fe2000001080a */
[----:B------:R0:W-:Y:S01]  /*26d0*/  MUFU.EX2 R185, R19 ;  /* 0x0000001300b97308 */ /* 0x0001e20000000800 */
[----:B------:R-:W-:Y:S01]  /*26e0*/  FMNMX.FTZ R2, R37, R2, !PT ;  /* 0x0000000225027209 */ /* 0x000fe20007810000 */
[-CC-:B------:R-:W-:Y:S01]  /*26f0*/  FFMA.FTZ R81, R81, R0.reuse, -R10.reuse ;  /* 0x0000000051517223 */ /* 0x180fe2000001080a */
[----:B-1----:R-:W-:Y:S01]  /*2700*/  FSEL R13, R64, -INF , P4 ;  /* 0xff800000400d7808 */ /* 0x002fe20002000000 */
[--C-:B------:R-:W-:Y:S01]  /*2710*/  FFMA.FTZ R83, R83, R0, -R10.reuse ;  /* 0x0000000053537223 */ /* 0x100fe2000001080a */
[----:B------:R-:W-:Y:S01]  /*2720*/  FMNMX.FTZ R2, R43, R2, !PT ;  /* 0x000000022b027209 */ /* 0x000fe20007810000 */
[-CC-:B------:R-:W-:Y:S01]  /*2730*/  FFMA.FTZ R85, R85, R0.reuse, -R10.reuse ;  /* 0x0000000055557223 */ /* 0x180fe2000001080a */
[--C-:B------:R-:W-:Y:S01]  /*2740*/  FFMA.FTZ R87, R87, R0, -R10.reuse ;  /* 0x0000000057577223 */ /* 0x100fe2000001080a */
[----:B------:R-:W1:Y:S01]  /*2750*/  MUFU.EX2 R12, R27 ;  /* 0x0000001b000c7308 */ /* 0x000e620000000800 */
        /* <DEDUP_REMOVED lines=13> */
[----:B------:R-:W-:Y:S01]  /*2830*/  FFMA.FTZ R10, R71, R0, -R10 ;  /* 0x00000000470a7223 */ /* 0x000fe2000001080a */
[----:B------:R-:W-:Y:S01]  /*2840*/  MOV R71, R119 ;  /* 0x0000007700477202 */ /* 0x000fe20000000f00 */
[----:B------:R2:W-:Y:S01]  /*2850*/  MUFU.EX2 R18, R35 ;  /* 0x0000002300127308 */ /* 0x0005e20000000800 */
[----:B------:R-:W-:Y:S01]  /*2860*/  FMNMX.FTZ R2, R49, R2, !PT ;  /* 0x0000000231027209 */ /* 0x000fe20007810000 */
[----:B-1----:R-:W-:Y:S01]  /*2870*/  FADD.FTZ R34, R189, R12 ;  /* 0x0000000cbd227221 */ /* 0x002fe20000010000 */
[----:B------:R-:W-:Y:S01]  /*2880*/  F2FP.BF16.F32.PACK_AB R189, R12, R189 ;  /* 0x000000bd0cbd723e */ /* 0x000fe200000010ff */
[--C-:B------:R-:W-:Y:S01]  /*2890*/  IMAD.MOV.U32 R64, RZ, RZ, R119.reuse ;  /* 0x000000ffff407224 */ /* 0x100fe200078e0077 */
[----:B------:R-:W-:Y:S01]  /*28a0*/  FMNMX.FTZ R2, R55, R2, !PT ;  /* 0x0000000237027209 */ /* 0x000fe20007810000 */
[--C-:B------:R-:W-:Y:S01]  /*28b0*/  IMAD.MOV.U32 R60, RZ, RZ, R119.reuse ;  /* 0x000000ffff3c7224 */ /* 0x100fe200078e0077 */
[-C--:B------:R-:W-:Y:S01]  /*28c0*/  MOV R68, R119.reuse ;  /* 0x0000007700447202 */ /* 0x080fe20000000f00 */
[----:B------:R-:W-:Y:S01]  /*28d0*/  MUFU.EX2 R23, R23 ;  /* 0x0000001700177308 */ /* 0x000fe20000000800 */
[----:B------:R-:W-:Y:S01]  /*28e0*/  FMNMX.FTZ R2, R53, R2, !PT ;  /* 0x0000000235027209 */ /* 0x000fe20007810000 */
[----:B0-----:R-:W-:Y:S01]  /*28f0*/  IMAD.MOV.U32 R31, RZ, RZ, R119 ;  /* 0x000000ffff1f7224 */ /* 0x001fe200078e0077 */
[----:B--2---:R-:W-:-:S02]  /*2900*/  MOV R35, R119 ;  /* 0x0000007700237202 */ /* 0x004fc40000000f00 */
[----:B------:R-:W-:-:S03]  /*2910*/  FMNMX.FTZ R2, R59, R2, !PT ;  /* 0x000000023b027209 */ /* 0x000fc60007810000 */
[----:B------:R0:W1:Y:S01]  /*2920*/  MUFU.EX2 R20, R39 ;  /* 0x0000002700147308 */ /* 0x0000620000000800 */
[----:B------:R-:W-:-:S04]  /*2930*/  FMNMX.FTZ R2, R57, R2, !PT ;  /* 0x0000000239027209 */ /* 0x000fc80007810000 */
[----:B------:R-:W-:-:S03]  /*2940*/  FMNMX.FTZ R2, R9, R2, !PT ;  /* 0x0000000209027209 */ /* 0x000fc60007810000 */
[----:B------:R-:W-:Y:S01]  /*2950*/  MUFU.EX2 R73, R73 ;  /* 0x0000004900497308 */ /* 0x000fe20000000800 */
[----:B------:R-:W-:Y:S01]  /*2960*/  FMNMX.FTZ R2, R61, R2, !PT ;  /* 0x000000023d027209 */ /* 0x000fe20007810000 */
[----:B0-----:R-:W-:-:S03]  /*2970*/  IMAD.MOV.U32 R39, RZ, RZ, R119 ;  /* 0x000000ffff277224 */ /* 0x001fc600078e0077 */
[----:B------:R-:W-:-:S03]  /*2980*/  FMNMX.FTZ R2, R13, R2, !PT ;  /* 0x000000020d027209 */ /* 0x000fc60007810000 */
[----:B------:R0:W2:Y:S01]  /*2990*/  MUFU.EX2 R22, R75 ;  /* 0x0000004b00167308 */ /* 0x0000a20000000800 */
[----:B------:R-:W-:Y:S02]  /*29a0*/  FMNMX.FTZ R2, R65, R2, !PT ;  /* 0x0000000241027209 */ /* 0x000fe40007810000 */
[----:B-1----:R-:W-:Y:S02]  /*29b0*/  F2FP.BF16.F32.PACK_AB R187, R20, R23 ;  /* 0x0000001714bb723e */ /* 0x002fe400000010ff */
[----:B------:R-:W-:-:S03]  /*29c0*/  FMNMX.FTZ R2, R19, R2, !PT ;  /* 0x0000000213027209 */ /* 0x000fc60007810000 */
[----:B------:R-:W-:Y:S01]  /*29d0*/  MUFU.EX2 R77, R77 ;  /* 0x0000004d004d7308 */ /* 0x000fe20000000800 */
[----:B------:R-:W-:Y:S01]  /*29e0*/  FMNMX.FTZ R2, R69, R2, !PT ;  /* 0x0000000245027209 */ /* 0x000fe20007810000 */
[----:B0-----:R-:W-:-:S04]  /*29f0*/  IMAD.MOV.U32 R75, RZ, RZ, R119 ;  /* 0x000000ffff4b7224 */ /* 0x001fc800078e0077 */
[----:B------:R-:W0:Y:S02]  /*2a00*/  SHFL.BFLY PT, R3, R2, 0x2, 0x1f ;  /* 0x0c401f0002037f89 */ /* 0x000e2400000e0000 */
[----:B------:R1:W3:Y:S01]  /*2a10*/  MUFU.EX2 R24, R79 ;  /* 0x0000004f00187308 */ /* 0x0002e20000000800 */
[----:B--2---:R-:W-:-:S07]  /*2a20*/  F2FP.BF16.F32.PACK_AB R181, R22, R73 ;  /* 0x0000004916b5723e */ /* 0x004fce00000010ff */
[----:B------:R-:W-:Y:S01]  /*2a30*/  MUFU.EX2 R81, R81 ;  /* 0x0000005100517308 */ /* 0x000fe20000000800 */
[----:B-1----:R-:W-:-:S07]  /*2a40*/  IMAD.MOV.U32 R79, RZ, RZ, R119 ;  /* 0x000000ffff4f7224 */ /* 0x002fce00078e0077 */
[----:B------:R1:W2:Y:S01]  /*2a50*/  MUFU.EX2 R26, R83 ;  /* 0x00000053001a7308 */ /* 0x0002a20000000800 */
[----:B---3--:R-:W-:Y:S02]  /*2a60*/  F2FP.BF16.F32.PACK_AB R183, R24, R77 ;  /* 0x0000004d18b7723e */ /* 0x008fe400000010ff */
[----:B0-----:R-:W-:-:S05]  /*2a70*/  FMNMX.FTZ R8, R2, R3, !PT ;  /* 0x0000000302087209 */ /* 0x001fca0007810000 */
[----:B------:R-:W-:Y:S01]  /*2a80*/  MUFU.EX2 R85, R85 ;  /* 0x0000005500557308 */ /* 0x000fe20000000800 */
[----:B-1----:R-:W-:Y:S01]  /*2a90*/  IMAD.MOV.U32 R83, RZ, RZ, R119 ;  /* 0x000000ffff537224 */ /* 0x002fe200078e0077 */
[----:B------:R-:W0:Y:S06]  /*2aa0*/  SHFL.BFLY PT, R3, R8, 0x1, 0x1f ;  /* 0x0c201f0008037f89 */ /* 0x000e2c00000e0000 */
[----:B------:R1:W3:Y:S01]  /*2ab0*/  MUFU.EX2 R28, R87 ;  /* 0x00000057001c7308 */ /* 0x0002e20000000800 */
[----:B--2---:R-:W-:-:S07]  /*2ac0*/  F2FP.BF16.F32.PACK_AB R177, R26, R81 ;  /* 0x000000511ab1723e */ /* 0x004fce00000010ff */
[----:B------:R-:W-:Y:S01]  /*2ad0*/  MUFU.EX2 R89, R89 ;  /* 0x0000005900597308 */ /* 0x000fe20000000800 */
[----:B-1----:R-:W-:-:S07]  /*2ae0*/  IMAD.MOV.U32 R87, RZ, RZ, R119 ;  /* 0x000000ffff577224 */ /* 0x002fce00078e0077 */
[----:B------:R1:W2:Y:S01]  /*2af0*/  MUFU.EX2 R30, R91 ;  /* 0x0000005b001e7308 */ /* 0x0002a20000000800 */
[----:B---3--:R-:W-:Y:S02]  /*2b00*/  F2FP.BF16.F32.PACK_AB R179, R28, R85 ;  /* 0x000000551cb3723e */ /* 0x008fe400000010ff */
[----:B0-----:R-:W-:-:S04]  /*2b10*/  FMNMX.FTZ R3, R8, R3, !PT ;  /* 0x0000000308037209 */ /* 0x001fc80007810000 */
[C---:B------:R-:W-:Y:S01]  /*2b20*/  FSETP.NEU.FTZ.AND P1, PT, R3.reuse, -INF , PT ;  /* 0xff8000000300780b */ /* 0x040fe20003f3d000 */
[----:B------:R-:W-:Y:S01]  /*2b30*/  FMUL.FTZ R2, R3, R0 ;  /* 0x0000000003027220 */ /* 0x000fe20000410000 */
[----:B------:R-:W-:Y:S01]  /*2b40*/  MUFU.EX2 R93, R93 ;  /* 0x0000005d005d7308 */ /* 0x000fe20000000800 */
[----:B-1----:R-:W-:-:S03]  /*2b50*/  IMAD.MOV.U32 R91, RZ, RZ, R119 ;  /* 0x000000ffff5b7224 */ /* 0x002fc600078e0077 */
[----:B------:R-:W-:Y:S02]  /*2b60*/  FSEL R2, R2, RZ, P1 ;  /* 0x000000ff02027208 */ /* 0x000fe40000800000 */
[----:B------:R-:W-:Y:S02]  /*2b70*/  PLOP3.LUT P1, PT, PT, PT, UP0, 0x80, 0x0 ;  /* 0x000000000000781c */ /* 0x000fe40003f2f008 */
[----:B------:R-:W-:Y:S01]  /*2b80*/  MUFU.EX2 R32, R63 ;  /* 0x0000003f00207308 */ /* 0x000fe20000000800 */
[-CC-:B------:R-:W-:Y:S01]  /*2b90*/  FFMA.FTZ R11, R11, R0.reuse, -R2.reuse ;  /* 0x000000000b0b7223 */ /* 0x180fe20000010802 */
[-CC-:B------:R-:W-:Y:S01]  /*2ba0*/  FFMA.FTZ R25, R25, R0.reuse, -R2.reuse ;  /* 0x0000000019197223 */ /* 0x180fe20000010802 */
[-CC-:B------:R-:W-:Y:S01]  /*2bb0*/  FFMA.FTZ R15, R15, R0.reuse, -R2.reuse ;  /* 0x000000000f0f7223 */ /* 0x180fe20000010802 */
[-CC-:B------:R-:W-:Y:S01]  /*2bc0*/  FFMA.FTZ R29, R29, R0.reuse, -R2.reuse ;  /* 0x000000001d1d7223 */ /* 0x180fe20000010802 */
[-CC-:B------:R-:W-:Y:S01]  /*2bd0*/  FFMA.FTZ R17, R17, R0.reuse, -R2.reuse ;  /* 0x0000000011117223 */ /* 0x180fe20000010802 */
[-CC-:B------:R-:W-:Y:S01]  /*2be0*/  FFMA.FTZ R33, R33, R0.reuse, -R2.reuse ;  /* 0x0000000021217223 */ /* 0x180fe20000010802 */
[-CC-:B------:R-:W-:Y:S01]  /*2bf0*/  FFMA.FTZ R21, R21, R0.reuse, -R2.reuse ;  /* 0x0000000015157223 */ /* 0x180fe20000010802 */
        /* <DEDUP_REMOVED lines=8> */
[----:B------:R0:W1:Y:S01]  /*2c80*/  MUFU.EX2 R188, R25 ;  /* 0x0000001900bc7308 */ /* 0x0000620000000800 */
[-CC-:B------:R-:W-:Y:S01]  /*2c90*/  FFMA.FTZ R55, R55, R0.reuse, -R2.reuse ;  /* 0x0000000037377223 */ /* 0x180fe20000010802 */
[-CC-:B------:R-:W-:Y:S01]  /*2ca0*/  FFMA.FTZ R53, R53, R0.reuse, -R2.reuse ;  /* 0x0000000035357223 */ /* 0x180fe20000010802 */
[-CC-:B------:R-:W-:Y:S01]  /*2cb0*/  FFMA.FTZ R59, R59, R0.reuse, -R2.reuse ;  /* 0x000000003b3b7223 */ /* 0x180fe20000010802 */
[-CC-:B------:R-:W-:Y:S01]  /*2cc0*/  FFMA.FTZ R57, R57, R0.reuse, -R2.reuse ;  /* 0x0000000039397223 */ /* 0x180fe20000010802 */
[-CC-:B------:R-:W-:Y:S01]  /*2cd0*/  FFMA.FTZ R9, R9, R0.reuse, -R2.reuse ;  /* 0x0000000009097223 */ /* 0x180fe20000010802 */
[-CC-:B------:R-:W-:Y:S01]  /*2ce0*/  FFMA.FTZ R61, R61, R0.reuse, -R2.reuse ;  /* 0x000000003d3d7223 */ /* 0x180fe20000010802 */
[-C--:B------:R-:W-:Y:S01]  /*2cf0*/  FFMA.FTZ R13, R13, R0.reuse, -R2 ;  /* 0x000000000d0d7223 */ /* 0x080fe20000010802 */
[----:B------:R-:W3:Y:S01]  /*2d00*/  MUFU.EX2 R15, R15 ;  /* 0x0000000f000f7308 */ /* 0x000ee20000000800 */
[----:B0-----:R-:W-:Y:S01]  /*2d10*/  FADD.FTZ R25, R191, R34 ;  /* 0x00000022bf197221 */ /* 0x001fe20000010000 */
[C---:B------:R-:W-:Y:S01]  /*2d20*/  F2FP.BF16.F32.PACK_AB R191, R14.reuse, R191 ;  /* 0x000000bf0ebf723e */ /* 0x040fe200000010ff */
[-CC-:B------:R-:W-:Y:S01]  /*2d30*/  FFMA.FTZ R65, R65, R0.reuse, -R2.reuse ;  /* 0x0000000041417223 */ /* 0x180fe20000010802 */
[-CC-:B------:R-:W-:Y:S01]  /*2d40*/  FFMA.FTZ R19, R19, R0.reuse, -R2.reuse ;  /* 0x0000000013137223 */ /* 0x180fe20000010802 */
[----:B------:R-:W-:Y:S01]  /*2d50*/  FADD.FTZ R34, R14, R25 ;  /* 0x000000190e227221 */ /* 0x000fe20000010000 */
[----:B------:R-:W-:Y:S01]  /*2d60*/  FFMA.FTZ R2, R69, R0, -R2 ;  /* 0x0000000045027223 */ /* 0x000fe20000010802 */
[----:B--2---:R-:W-:Y:S01]  /*2d70*/  F2FP.BF16.F32.PACK_AB R173, R30, R89 ;  /* 0x000000591ead723e */ /* 0x004fe200000010ff */
[----:B------:R0:W2:Y:S01]  /*2d80*/  MUFU.EX2 R190, R29 ;  /* 0x0000001d00be7308 */ /* 0x0000a20000000800 */
[----:B------:R-:W-:Y:S01]  /*2d90*/  FADD.FTZ R25, R185, R34 ;  /* 0x00000022b9197221 */ /* 0x000fe20000010000 */
[----:B-1----:R-:W-:Y:S01]  /*2da0*/  FADD.FTZ R34, R11, R188 ;  /* 0x000000bc0b227221 */ /* 0x002fe20000010000 */
[----:B------:R-:W-:Y:S01]  /*2db0*/  F2FP.BF16.F32.PACK_AB R188, R188, R11 ;  /* 0x0000000bbcbc723e */ /* 0x000fe200000010ff */
[----:B------:R-:W-:-:S02]  /*2dc0*/  IMAD.MOV.U32 R69, RZ, RZ, R119 ;  /* 0x000000ffff457224 */ /* 0x000fc400078e0077 */
[----:B------:R-:W-:Y:S01]  /*2dd0*/  FADD.FTZ R36, R18, R25 ;  /* 0x0000001912247221 */ /* 0x000fe20000010000 */
[----:B------:R-:W-:Y:S01]  /*2de0*/  F2FP.BF16.F32.PACK_AB R175, R32, R93 ;  /* 0x0000005d20af723e */ /* 0x000fe200000010ff */
[----:B------:R-:W-:Y:S01]  /*2df0*/  IMAD.MOV.U32 R63, RZ, RZ, R119 ;  /* 0x000000ffff3f7224 */ /* 0x000fe200078e0077 */
[----:B------:R-:W1:Y:S01]  /*2e00*/  MUFU.EX2 R17, R17 ;  /* 0x0000001100117308 */ /* 0x000e620000000800 */
[----:B------:R-:W-:Y:S01]  /*2e10*/  FADD.FTZ R27, R23, R36 ;  /* 0x00000024171b7221 */ /* 0x000fe20000010000 */
[----:B---3--:R-:W-:Y:S01]  /*2e20*/  FADD.FTZ R25, R15, R34 ;  /* 0x000000220f197221 */ /* 0x008fe20000010000 */
[----:B------:R-:W-:Y:S02]  /*2e30*/  F2FP.BF16.F32.PACK_AB R185, R18, R185 ;  /* 0x000000b912b9723e */ /* 0x000fe400000010ff */
[----:B------:R-:W-:Y:S01]  /*2e40*/  FADD.FTZ R36, R20, R27 ;  /* 0x0000001b14247221 */ /* 0x000fe20000010000 */
[----:B0-----:R-:W-:Y:S02]  /*2e50*/  MOV R29, R119 ;  /* 0x00000077001d7202 */ /* 0x001fe40000000f00 */
[----:B------:R0:W3:Y:S01]  /*2e60*/  MUFU.EX2 R184, R33 ;  /* 0x0000002100b87308 */ /* 0x0000e20000000800 */
[C---:B--2---:R-:W-:Y:S01]  /*2e70*/  FADD.FTZ R34, R190.reuse, R25 ;  /* 0x00000019be227221 */ /* 0x044fe20000010000 */
[----:B------:R-:W-:Y:S01]  /*2e80*/  FADD.FTZ R27, R73, R36 ;  /* 0x00000024491b7221 */ /* 0x000fe20000010000 */
[----:B------:R-:W-:Y:S01]  /*2e90*/  F2FP.BF16.F32.PACK_AB R190, R190, R15 ;  /* 0x0000000fbebe723e */ /* 0x000fe200000010ff */
[----:B------:R-:W-:-:S02]  /*2ea0*/  IMAD.MOV.U32 R73, RZ, RZ, R119 ;  /* 0x000000ffff497224 */ /* 0x000fc400078e0077 */
[----:B------:R-:W-:Y:S02]  /*2eb0*/  FADD.FTZ R36, R22, R27 ;  /* 0x0000001b16247221 */ /* 0x000fe40000010000 */
[----:B------:R-:W2:Y:S01]  /*2ec0*/  MUFU.EX2 R21, R21 ;  /* 0x0000001500157308 */ /* 0x000ea20000000800 */
[----:B-1----:R-:W-:Y:S01]  /*2ed0*/  FADD.FTZ R25, R17, R34 ;  /* 0x0000002211197221 */ /* 0x002fe20000010000 */
[----:B------:R-:W-:Y:S01]  /*2ee0*/  FADD.FTZ R27, R77, R36 ;  /* 0x000000244d1b7221 */ /* 0x000fe20000010000 */
[--C-:B------:R-:W-:Y:S02]  /*2ef0*/  IMAD.MOV.U32 R77, RZ, RZ, R119.reuse ;  /* 0x000000ffff4d7224 */ /* 0x100fe400078e0077 */
[----:B0-----:R-:W-:Y:S02]  /*2f00*/  IMAD.MOV.U32 R33, RZ, RZ, R119 ;  /* 0x000000ffff217224 */ /* 0x001fe400078e0077 */
[----:B------:R-:W-:Y:S01]  /*2f10*/  FADD.FTZ R36, R24, R27 ;  /* 0x0000001b18247221 */ /* 0x000fe20000010000 */
[----:B------:R-:W-:Y:S01]  /*2f20*/  IMAD.MOV.U32 R24, RZ, RZ, R119 ;  /* 0x000000ffff187224 */ /* 0x000fe200078e0077 */
[----:B------:R0:W1:Y:S01]  /*2f30*/  MUFU.EX2 R186, R37 ;  /* 0x0000002500ba7308 */ /* 0x0000620000000800 */
[C---:B---3--:R-:W-:Y:S01]  /*2f40*/  FADD.FTZ R34, R184.reuse, R25 ;  /* 0x00000019b8227221 */ /* 0x048fe20000010000 */
[----:B------:R-:W-:Y:S01]  /*2f50*/  FADD.FTZ R27, R81, R36 ;  /* 0x00000024511b7221 */ /* 0x000fe20000010000 */
[----:B------:R-:W-:Y:S01]  /*2f60*/  F2FP.BF16.F32.PACK_AB R184, R184, R17 ;  /* 0x00000011b8b8723e */ /* 0x000fe200000010ff */
[----:B------:R-:W-:-:S02]  /*2f70*/  IMAD.MOV.U32 R81, RZ, RZ, R119 ;  /* 0x000000ffff517224 */ /* 0x000fc400078e0077 */
[----:B------:R-:W-:Y:S01]  /*2f80*/  FADD.FTZ R36, R26, R27 ;  /* 0x0000001b1a247221 */ /* 0x000fe20000010000 */
[----:B------:R-:W-:Y:S01]  /*2f90*/  MOV R26, R119 ;  /* 0x00000077001a7202 */ /* 0x000fe20000000f00 */
[----:B------:R-:W3:Y:S01]  /*2fa0*/  MUFU.EX2 R43, R43 ;  /* 0x0000002b002b7308 */ /* 0x000ee20000000800 */
[----:B--2---:R-:W-:Y:S01]  /*2fb0*/  FADD.FTZ R25, R21, R34 ;  /* 0x0000002215197221 */ /* 0x004fe20000010000 */
[----:B------:R-:W-:Y:S01]  /*2fc0*/  FADD.FTZ R27, R85, R36 ;  /* 0x00000024551b7221 */ /* 0x000fe20000010000 */
[--C-:B------:R-:W-:Y:S02]  /*2fd0*/  IMAD.MOV.U32 R85, RZ, RZ, R119.reuse ;  /* 0x000000ffff557224 */ /* 0x100fe400078e0077 */
[----:B0-----:R-:W-:Y:S02]  /*2fe0*/  IMAD.MOV.U32 R37, RZ, RZ, R119 ;  /* 0x000000ffff257224 */ /* 0x001fe400078e0077 */
[----:B------:R-:W-:Y:S01]  /*2ff0*/  FADD.FTZ R36, R28, R27 ;  /* 0x0000001b1c247221 */ /* 0x000fe20000010000 */
[----:B------:R-:W-:Y:S01]  /*3000*/  IMAD.MOV.U32 R28, RZ, RZ, R119 ;  /* 0x000000ffff1c7224 */ /* 0x000fe200078e0077 */
[----:B------:R0:W2:Y:S01]  /*3010*/  MUFU.EX2 R180, R41 ;  /* 0x0000002900b47308 */ /* 0x0000a20000000800 */
[C---:B-1----:R-:W-:Y:S01]  /*3020*/  FADD.FTZ R34, R186.reuse, R25 ;  /* 0x00000019ba227221 */ /* 0x042fe20000010000 */
[----:B------:R-:W-:Y:S01]  /*3030*/  FADD.FTZ R27, R89, R36 ;  /* 0x00000024591b7221 */ /* 0x000fe20000010000 */
[----:B------:R-:W-:Y:S01]  /*3040*/  F2FP.BF16.F32.PACK_AB R186, R186, R21 ;  /* 0x00000015baba723e */ /* 0x000fe200000010ff */
[----:B------:R-:W-:-:S02]  /*3050*/  IMAD.MOV.U32 R89, RZ, RZ, R119 ;  /* 0x000000ffff597224 */ /* 0x000fc400078e0077 */
[----:B------:R-:W-:Y:S01]  /*3060*/  FADD.FTZ R14, R30, R27 ;  /* 0x0000001b1e0e7221 */ /* 0x000fe20000010000 */
[--C-:B------:R-:W-:Y:S01]  /*3070*/  IMAD.MOV.U32 R36, RZ, RZ, R119.reuse ;  /* 0x000000ffff247224 */ /* 0x100fe200078e0077 */
[----:B------:R-:W1:Y:S01]  /*3080*/  MUFU.EX2 R47, R47 ;  /* 0x0000002f002f7308 */ /* 0x000e620000000800 */
[----:B---3--:R-:W-:Y:S01]  /*3090*/  FADD.FTZ R25, R43, R34 ;  /* 0x000000222b197221 */ /* 0x008fe20000010000 */
[----:B0-----:R-:W-:Y:S01]  /*30a0*/  MOV R41, R119 ;  /* 0x0000007700297202 */ /* 0x001fe20000000f00 */
[--C-:B------:R-:W-:Y:S02]  /*30b0*/  IMAD.MOV.U32 R30, RZ, RZ, R119.reuse ;  /* 0x000000ffff1e7224 */ /* 0x100fe400078e0077 */
[----:B------:R-:W-:-:S03]  /*30c0*/  IMAD.MOV.U32 R27, RZ, RZ, R119 ;  /* 0x000000ffff1b7224 */ /* 0x000fc600078e0077 */
[----:B------:R0:W3:Y:S01]  /*30d0*/  MUFU.EX2 R182, R45 ;  /* 0x0000002d00b67308 */ /* 0x0000e20000000800 */
[C---:B--2---:R-:W-:Y:S01]  /*30e0*/  FADD.FTZ R34, R180.reuse, R25 ;  /* 0x00000019b4227221 */ /* 0x044fe20000010000 */
[----:B------:R-:W-:Y:S01]  /*30f0*/  F2FP.BF16.F32.PACK_AB R180, R180, R43 ;  /* 0x0000002bb4b4723e */ /* 0x000fe200000010ff */
[----:B------:R-:W-:-:S05]  /*3100*/  IMAD.MOV.U32 R43, RZ, RZ, R119 ;  /* 0x000000ffff2b7224 */ /* 0x000fca00078e0077 */
[----:B------:R-:W2:Y:S01]  /*3110*/  MUFU.EX2 R51, R51 ;  /* 0x0000003300337308 */ /* 0x000ea20000000800 */
[----:B-1----:R-:W-:Y:S01]  /*3120*/  FADD.FTZ R25, R47, R34 ;  /* 0x000000222f197221 */ /* 0x002fe20000010000 */
[----:B0-----:R-:W-:-:S06]  /*3130*/  IMAD.MOV.U32 R45, RZ, RZ, R119 ;  /* 0x000000ffff2d7224 */ /* 0x001fcc00078e0077 */
[----:B------:R0:W1:Y:S01]  /*3140*/  MUFU.EX2 R176, R49 ;  /* 0x0000003100b07308 */ /* 0x0000620000000800 */
[C---:B---3--:R-:W-:Y:S01]  /*3150*/  FADD.FTZ R34, R182.reuse, R25 ;  /* 0x00000019b6227221 */ /* 0x048fe20000010000 */
[----:B------:R-:W-:Y:S02]  /*3160*/  F2FP.BF16.F32.PACK_AB R182, R182, R47 ;  /* 0x0000002fb6b6723e */ /* 0x000fe400000010ff */
[----:B------:R-:W-:-:S04]  /*3170*/  MOV R47, R119 ;  /* 0x00000077002f7202 */ /* 0x000fc80000000f00 */
[----:B------:R-:W3:Y:S01]  /*3180*/  MUFU.EX2 R55, R55 ;  /* 0x0000003700377308 */ /* 0x000ee20000000800 */
[----:B--2---:R-:W-:Y:S01]  /*3190*/  FADD.FTZ R25, R51, R34 ;  /* 0x0000002233197221 */ /* 0x004fe20000010000 */
[--C-:B0-----:R-:W-:Y:S02]  /*31a0*/  IMAD.MOV.U32 R49, RZ, RZ, R119.reuse ;  /* 0x000000ffff317224 */ /* 0x101fe400078e0077 */
[----:B------:R-:W-:-:S04]  /*31b0*/  IMAD.MOV.U32 R34, RZ, RZ, R119 ;  /* 0x000000ffff227224 */ /* 0x000fc800078e0077 */
[----:B------:R0:W2:Y:S01]  /*31c0*/  MUFU.EX2 R178, R53 ;  /* 0x0000003500b27308 */ /* 0x0000a20000000800 */
[C---:B-1----:R-:W-:Y:S01]  /*31d0*/  FADD.FTZ R12, R176.reuse, R25 ;  /* 0x00000019b00c7221 */ /* 0x042fe20000010000 */
[----:B------:R-:W-:Y:S01]  /*31e0*/  FADD.FTZ R25, R93, R14 ;  /* 0x0000000e5d197221 */ /* 0x000fe20000010000 */
[----:B------:R-:W-:Y:S01]  /*31f0*/  F2FP.BF16.F32.PACK_AB R176, R176, R51 ;  /* 0x00000033b0b0723e */ /* 0x000fe200000010ff */
[----:B------:R-:W-:Y:S02]  /*3200*/  IMAD.MOV.U32 R93, RZ, RZ, R119 ;  /* 0x000000ffff5d7224 */ /* 0x000fe400078e0077 */
[----:B------:R-:W-:Y:S01]  /*3210*/  FADD.FTZ R14, R32, R25 ;  /* 0x00000019200e7221 */ /* 0x000fe20000010000 */
[----:B------:R-:W-:Y:S01]  /*3220*/  IMAD.MOV.U32 R51, RZ, RZ, R119 ;  /* 0x000000ffff337224 */ /* 0x000fe200078e0077 */
[----:B------:R-:W1:Y:S01]  /*3230*/  MUFU.EX2 R95, R95 ;  /* 0x0000005f005f7308 */ /* 0x000e620000000800 */
[----:B---3--:R-:W-:Y:S01]  /*3240*/  FADD.FTZ R23, R55, R12 ;  /* 0x0000000c37177221 */ /* 0x008fe20000010000 */
[----:B0-----:R-:W-:-:S02]  /*3250*/  MOV R53, R119 ;  /* 0x0000007700357202 */ /* 0x001fc40000000f00 */
[----:B------:R-:W-:-:S04]  /*3260*/  MOV R32, R119 ;  /* 0x0000007700207202 */ /* 0x000fc80000000f00 */
[----:B------:R-:W0:Y:S01]  /*3270*/  MUFU.EX2 R59, R59 ;  /* 0x0000003b003b7308 */ /* 0x000e220000000800 */
[C---:B--2---:R-:W-:Y:S01]  /*3280*/  FADD.FTZ R12, R178.reuse, R23 ;  /* 0x00000017b20c7221 */ /* 0x044fe20000010000 */
[----:B------:R-:W-:Y:S01]  /*3290*/  F2FP.BF16.F32.PACK_AB R178, R178, R55 ;  /* 0x00000037b2b2723e */ /* 0x000fe200000010ff */
[----:B------:R-:W-:-:S05]  /*32a0*/  IMAD.MOV.U32 R55, RZ, RZ, R119 ;  /* 0x000000ffff377224 */ /* 0x000fca00078e0077 */
[----:B------:R2:W3:Y:S01]  /*32b0*/  MUFU.EX2 R8, R67 ;  /* 0x0000004300087308 */ /* 0x0004e20000000800 */
[----:B-1----:R-:W-:-:S07]  /*32c0*/  FADD.FTZ R25, R95, R14 ;  /* 0x0000000e5f197221 */ /* 0x002fce0000010000 */
[----:B------:R1:W4:Y:S01]  /*32d0*/  MUFU.EX2 R172, R57 ;  /* 0x0000003900ac7308 */ /* 0x0003220000000800 */
[----:B0-----:R-:W-:Y:S01]  /*32e0*/  FADD.FTZ R23, R59, R12 ;  /* 0x0000000c3b177221 */ /* 0x001fe20000010000 */
[----:B--2---:R-:W-:-:S06]  /*32f0*/  IMAD.MOV.U32 R67, RZ, RZ, R119 ;  /* 0x000000ffff437224 */ /* 0x004fcc00078e0077 */
[----:B------:R-:W0:Y:S01]  /*3300*/  MUFU.EX2 R97, R97 ;  /* 0x0000006100617308 */ /* 0x000e220000000800 */
[C---:B---3--:R-:W-:Y:S01]  /*3310*/  FADD.FTZ R14, R8.reuse, R25 ;  /* 0x00000019080e7221 */ /* 0x048fe20000010000 */
[----:B------:R-:W-:Y:S01]  /*3320*/  F2FP.BF16.F32.PACK_AB R169, R8, R95 ;  /* 0x0000005f08a9723e */ /* 0x000fe200000010ff */
[--C-:B------:R-:W-:Y:S02]  /*3330*/  IMAD.MOV.U32 R95, RZ, RZ, R119.reuse ;  /* 0x000000ffff5f7224 */ /* 0x100fe400078e0077 */
[----:B-1----:R-:W-:-:S03]  /*3340*/  IMAD.MOV.U32 R57, RZ, RZ, R119 ;  /* 0x000000ffff397224 */ /* 0x002fc600078e0077 */
[----:B------:R-:W1:Y:S01]  /*3350*/  MUFU.EX2 R9, R9 ;  /* 0x0000000900097308 */ /* 0x000e620000000800 */
[C---:B----4-:R-:W-:Y:S01]  /*3360*/  FADD.FTZ R12, R172.reuse, R23 ;  /* 0x00000017ac0c7221 */ /* 0x050fe20000010000 */
[----:B------:R-:W-:Y:S02]  /*3370*/  F2FP.BF16.F32.PACK_AB R172, R172, R59 ;  /* 0x0000003bacac723e */ /* 0x000fe400000010ff */
[----:B------:R-:W-:-:S04]  /*3380*/  MOV R59, R119 ;  /* 0x00000077003b7202 */ /* 0x000fc80000000f00 */
[----:B------:R-:W2:Y:S01]  /*3390*/  MUFU.EX2 R10, R10 ;  /* 0x0000000a000a7308 */ /* 0x000ea20000000800 */
[----:B0-----:R-:W-:-:S07]  /*33a0*/  FADD.FTZ R25, R97, R14 ;  /* 0x0000000e61197221 */ /* 0x001fce0000010000 */
[----:B------:R0:W3:Y:S01]  /*33b0*/  MUFU.EX2 R174, R61 ;  /* 0x0000003d00ae7308 */ /* 0x0000e20000000800 */
[----:B-1----:R-:W-:-:S07]  /*33c0*/  FADD.FTZ R23, R9, R12 ;  /* 0x0000000c09177221 */ /* 0x002fce0000010000 */
[----:B------:R-:W1:Y:S01]  /*33d0*/  MUFU.EX2 R13, R13 ;  /* 0x0000000d000d7308 */ /* 0x000e620000000800 */
[C---:B--2---:R-:W-:Y:S01]  /*33e0*/  FADD.FTZ R8, R10.reuse, R25 ;  /* 0x000000190a087221 */ /* 0x044fe20000010000 */
[----:B------:R-:W-:Y:S01]  /*33f0*/  F2FP.BF16.F32.PACK_AB R171, R10, R97 ;  /* 0x000000610aab723e */ /* 0x000fe200000010ff */
[--C-:B------:R-:W-:Y:S02]  /*3400*/  IMAD.MOV.U32 R97, RZ, RZ, R119.reuse ;  /* 0x000000ffff617224 */ /* 0x100fe400078e0077 */
[--C-:B0-----:R-:W-:Y:S02]  /*3410*/  IMAD.MOV.U32 R61, RZ, RZ, R119.reuse ;  /* 0x000000ffff3d7224 */ /* 0x101fe400078e0077 */
[----:B------:R-:W-:Y:S01]  /*3420*/  IMAD.MOV.U32 R25, RZ, RZ, R119 ;  /* 0x000000ffff197224 */ /* 0x000fe200078e0077 */
[----:B------:R0:W2:Y:S01]  /*3430*/  MUFU.EX2 R168, R65 ;  /* 0x0000004100a87308 */ /* 0x0000a20000000800 */
[C---:B---3--:R-:W-:Y:S01]  /*3440*/  FADD.FTZ R10, R174.reuse, R23 ;  /* 0x00000017ae0a7221 */ /* 0x048fe20000010000 */
[----:B------:R-:W-:-:S06]  /*3450*/  F2FP.BF16.F32.PACK_AB R174, R174, R9 ;  /* 0x00000009aeae723e */ /* 0x000fcc00000010ff */
[----:B------:R-:W3:Y:S01]  /*3460*/  MUFU.EX2 R19, R19 ;  /* 0x0000001300137308 */ /* 0x000ee20000000800 */
[----:B-1----:R-:W-:Y:S01]  /*3470*/  FADD.FTZ R11, R13, R10 ;  /* 0x0000000a0d0b7221 */ /* 0x002fe20000010000 */
[----:B0-----:R-:W-:-:S06]  /*3480*/  MOV R65, R119 ;  /* 0x0000007700417202 */ /* 0x001fcc0000000f00 */
[----:B------:R-:W0:Y:S01]  /*3490*/  MUFU.EX2 R2, R2 ;  /* 0x0000000200027308 */ /* 0x000e220000000800 */
[C---:B--2---:R-:W-:Y:S01]  /*34a0*/  FADD.FTZ R10, R168.reuse, R11 ;  /* 0x0000000ba80a7221 */ /* 0x044fe20000010000 */
[----:B------:R-:W-:-:S03]  /*34b0*/  F2FP.BF16.F32.PACK_AB R168, R168, R13 ;  /* 0x0000000da8a8723e */ /* 0x000fc600000010ff */
[----:B---3--:R-:W-:Y:S01]  /*34c0*/  FADD.FTZ R11, R19, R10 ;  /* 0x0000000a130b7221 */ /* 0x008fe20000010000 */
[----:B------:R-:W-:-:S03]  /*34d0*/  IMAD.MOV.U32 R10, RZ, RZ, 0x3f800000 ;  /* 0x3f800000ff0a7424 */ /* 0x000fc600078e00ff */
[C---:B0-----:R-:W-:Y:S01]  /*34e0*/  FADD.FTZ R9, R2.reuse, R11 ;  /* 0x0000000b02097221 */ /* 0x041fe20000010000 */
[----:B------:R-:W-:Y:S01]  /*34f0*/  F2FP.BF16.F32.PACK_AB R170, R2, R19 ;  /* 0x0000001302aa723e */ /* 0x000fe200000010ff */
[----:B------:R-:W-:Y:S01]  /*3500*/  IMAD.MOV.U32 R2, RZ, RZ, 0x3f800000 ;  /* 0x3f800000ff027424 */ /* 0x000fe200078e00ff */
[----:B------:R-:W-:Y:S06]  /*3510*/  @!P1 BRA `(.L_x_18) ;  /* 0x0000002000409947 */ /* 0x000fec0003800000 */
[----:B------:R-:W-:Y:S01]  /*3520*/  MOV R13, R4 ;  /* 0x00000004000d7202 */ /* 0x000fe20000000f00 */
[----:B------:R-:W-:Y:S01]  /*3530*/  IMAD.MOV.U32 R11, RZ, RZ, R3 ;  /* 0x000000ffff0b7224 */ /* 0x000fe200078e0003 */
[----:B------:R-:W-:Y:S01]  /*3540*/  CS2R R118, SRZ ;  /* 0x0000000000767805 */ /* 0x000fe2000001ff00 */
[----:B------:R-:W-:Y:S01]  /*3550*/  IMAD.MOV.U32 R2, RZ, RZ, 0x3f800000 ;  /* 0x3f800000ff027424 */ /* 0x000fe200078e00ff */
        /* <DEDUP_REMOVED lines=46> */
[----:B------:R-:W-:Y:S01]  /*3840*/  CS2R R24, SRZ ;  /* 0x0000000000187805 */ /* 0x000fe2000001ff00 */
[----:B------:R-:W-:Y:S01]  /*3850*/  UMOV UR58, URZ ;  /* 0x0000003f003a7c82 */ /* 0x000fe20008000000 */
[----:B------:R-:W-:-:S05]  /*3860*/  UMOV UR59, URZ ;  /* 0x0000003f003b7c82 */ /* 0x000fca0008000000 */
.L_x_29:
[----:B------:R-:W-:-:S04]  /*3870*/  UISETP.NE.AND UP0, UPT, UR59, 0x1, UPT ;  /* 0x000000013b00788c */ /* 0x000fc8000bf05270 */
[----:B------:R-:W-:-:S04]  /*3880*/  USEL UR56, URZ, 0x1, UP0 ;  /* 0x000000013f387887 */ /* 0x000fc80008000000 */
[----:B------:R-:W-:Y:S01]  /*3890*/  ULOP3.LUT UR56, UR58, UR56, URZ, 0x3c, !UPT ;  /* 0x000000383a387292 */ /* 0x000fe2000f8e3c3f */
[----:B------:R-:W-:Y:S11]  /*38a0*/  @!P0 BRA `(.L_x_19) ;  /* 0x0000000000048947 */ /* 0x000ff60003800000 */
[----:B------:R-:W-:Y:S01]  /*38b0*/  BPT.TRAP 0x1 ;  /* 0x000000040000795c */ /* 0x000fe20000300000 */
.L_x_19:
[----:B------:R-:W-:Y:S01]  /*38c0*/  UIADD3 UR4, UR59, 0x1, URZ ;  /* 0x000000013b047890 */ /* 0x000fe2000fffe03f */
[----:B------:R-:W-:-:S03]  /*38d0*/  MOV R0, UR56 ;  /* 0x0000003800007c02 */ /* 0x000fc60008000f00 */
[----:B------:R-:W-:Y:S01]  /*38e0*/  UISETP.NE.AND UP0, UPT, UR4, 0x2, UPT ;  /* 0x000000020400788c */ /* 0x000fe2000bf05270 */
[----:B------:R-:W-:-:S03]  /*38f0*/  SHF.L.U32 R0, R0, 0x1f, RZ ;  /* 0x0000001f00007819 */ /* 0x000fc600000006ff */
[----:B------:R-:W-:-:S04]  /*3900*/  USEL UR4, UR4, URZ, UP0 ;  /* 0x0000003f04047287 */ /* 0x000fc80008000000 */
[----:B------:R-:W-:Y:S02]  /*3910*/  ULEA UR61, UR4, UR38, 0x3 ;  /* 0x00000026043d7291 */ /* 0x000fe4000f8e183f */
[----:B------:R-:W-:-:S07]  /*3920*/  IMAD.U32 R5, RZ, RZ, UR4 ;  /* 0x00000004ff057e24 */ /* 0x000fce000f8e00ff */
[----:B------:R0:W1:Y:S01]  /*3930*/  SYNCS.PHASECHK.TRANS64.TRYWAIT P1, [UR61+0x30830], R0 ;  /* 0x03083000ff0075a7 */ /* 0x000062000802017d */
[----:B------:R-:W-:Y:S05]  /*3940*/  @!P0 BRA `(.L_x_20) ;  /* 0x0000000000048947 */ /* 0x000fea0003800000 */
[----:B------:R-:W-:Y:S01]  /*3950*/  BPT.TRAP 0x1 ;  /* 0x000000040000795c */ /* 0x000fe20000300000 */
.L_x_20:
[----:B-1----:R-:W-:Y:S05]  /*3960*/  @P1 BRA `(.L_x_21) ;  /* 0x0000000000081947 */ /* 0x002fea0003800000 */
[----:B------:R-:W1:Y:S02]  /*3970*/  SYNCS.PHASECHK.TRANS64.TRYWAIT P1, [UR61+0x30830], R0 ;  /* 0x03083000ff0075a7 */ /* 0x000e64000802017d */
[----:B-1----:R-:W-:Y:S05]  /*3980*/  @!P1 BRA `(.L_x_22) ;  /* 0x0000008800489947 */ /* 0x002fea0003800000 */
.L_x_21:
[----:B------:R-:W-:Y:S01]  /*3990*/  R2UR UR6, R5 ;  /* 0x00000000050672ca */ /* 0x000fe200000e0000 */
[----:B------:R-:W-:Y:S01]  /*39a0*/  WARPGROUP.ARRIVE ;  /* 0x00000000000079c5 */ /* 0x000fe20000000000 */
[----:B------:R-:W-:Y:S01]  /*39b0*/  R2UR UR4, R6 ;  /* 0x00000000060472ca */ /* 0x000fe200000e0000 */
[----:B------:R-:W-:Y:S01]  /*39c0*/  UMOV UR7, 0x40000040 ;  /* 0x4000004000077882 */ /* 0x000fe20000000000 */
[----:B------:R-:W-:Y:S01]  /*39d0*/  R2UR UR5, R7 ;  /* 0x00000000070572ca */ /* 0x000fe200000e0000 */
[----:B------:R-:W-:Y:S01]  /*39e0*/  UMOV UR11, 0x40000040 ;  /* 0x40000040000b7882 */ /* 0x000fe20000000000 */
[----:B------:R-:W-:Y:S01]  /*39f0*/  UMOV UR15, 0x40000040 ;  /* 0x40000040000f7882 */ /* 0x000fe20000000000 */
[----:B------:R-:W-:Y:S01]  /*3a00*/  UMOV UR19, 0x40000040 ;  /* 0x4000004000137882 */ /* 0x000fe20000000000 */
[----:B------:R-:W-:Y:S01]  /*3a10*/  UMOV UR23, 0x40000040 ;  /* 0x4000004000177882 */ /* 0x000fe20000000000 */
[----:B------:R-:W-:Y:S01]  /*3a20*/  UMOV UR27, 0x40000040 ;  /* 0x40000040001b7882 */ /* 0x000fe20000000000 */
[----:B------:R-:W-:Y:S01]  /*3a30*/  UMOV UR31, 0x40000040 ;  /* 0x40000040001f7882 */ /* 0x000fe20000000000 */
[----:B------:R-:W-:Y:S01]  /*3a40*/  UMOV UR35, 0x40000040 ;  /* 0x4000004000237882 */ /* 0x000fe20000000000 */
[----:B------:R-:W-:Y:S01]  /*3a50*/  UMOV UR43, 0x40000040 ;  /* 0x40000040002b7882 */ /* 0x000fe20000000000 */
[----:B------:R-:W-:Y:S01]  /*3a60*/  UIMAD UR6, UR6, 0x900, UR57 ;  /* 0x00000900060678a4 */ /* 0x000fe2000f8e0239 */
[-C--:B------:R-:W-:Y:S01]  /*3a70*/  FMUL.FTZ R24, R24, R10.reuse ;  /* 0x0000000a18187220 */ /* 0x080fe20000410000 */
[----:B------:R-:W-:Y:S01]  /*3a80*/  UMOV UR47, 0x40000040 ;  /* 0x40000040002f7882 */ /* 0x000fe20000000000 */
[----:B------:R-:W-:Y:S01]  /*3a90*/  UMOV UR51, 0x40000040 ;  /* 0x4000004000337882 */ /* 0x000fe20000000000 */
[----:B------:R-:W-:Y:S01]  /*3aa0*/  UIADD3 UR10, UR6, 0x2, URZ ;  /* 0x00000002060a7890 */ /* 0x000fe2000fffe03f */
[-C--:B------:R-:W-:Y:S01]  /*3ab0*/  FMUL.FTZ R25, R25, R10.reuse ;  /* 0x0000000a19197220 */ /* 0x080fe20000410000 */
[----:B------:R-:W-:Y:S01]  /*3ac0*/  UIADD3 UR14, UR6, 0x4, URZ ;  /* 0x00000004060e7890 */ /* 0x000fe2000fffe03f */
[----:B------:R-:W-:Y:S01]  /*3ad0*/  FMUL.FTZ R28, R28, R10 ;  /* 0x0000000a1c1c7220 */ /* 0x000fe20000410000 */
[----:B------:R-:W-:-:S02]  /*3ae0*/  UIADD3 UR18, UR6, 0x6, URZ ;  /* 0x0000000606127890 */ /* 0x000fc4000fffe03f */
[----:B------:R-:W-:Y:S01]  /*3af0*/  HGMMA.64x96x16.F32.BF16 R120, gdesc[UR4], RZ, !UPT, gsb0 ;  /* 0x01600000047879f0 */ /* 0x000fe2000c0018ff */
[----:B------:R-:W-:Y:S01]  /*3b00*/  UIADD3 UR22, UR6, 0x300, URZ ;  /* 0x0000030006167890 */ /* 0x000fe2000fffe03f */
[-C--:B------:R-:W-:Y:S01]  /*3b10*/  FMUL.FTZ R29, R29, R10.reuse ;  /* 0x0000000a1d1d7220 */ /* 0x080fe20000410000 */
        /* <DEDUP_REMOVED lines=14> */
[----:B------:R-:W-:Y:S01]  /*3c00*/  UMOV UR55, 0x40000040 ;  /* 0x4000004000377882 */ /* 0x000fe20000000000 */
[-C--:B------:R-:W-:Y:S01]  /*3c10*/  FMUL.FTZ R45, R45, R10.reuse ;  /* 0x0000000a2d2d7220 */ /* 0x080fe20000410000 */
        /* <DEDUP_REMOVED lines=35> */
[----:B------:R-:W-:Y:S01]  /*3e50*/  FMUL.FTZ R117, R117, R10 ;  /* 0x0000000a75757220 */ /* 0x000fe20000410000 */
        /* <DEDUP_REMOVED lines=47> */
[----:B------:R-:W-:-:S02]  /*4150*/  WARPGROUP.DEPBAR.LE gsb0, 0x0 ;  /* 0x00008000000079c5 */ /* 0x000fc40000010000 */
[----:B------:R-:W-:Y:S01]  /*4160*/  WARPGROUP.ARRIVE ;  /* 0x00000000000079c5 */ /* 0x000fe20000000000 */
[----:B------:R-:W-:-:S05]  /*4170*/  FMUL.FTZ R119, R119, R2 ;  /* 0x0000000277777220 */ /* 0x000fca0000410000 */
        /* <DEDUP_REMOVED lines=32> */
[----:B------:R-:W-:Y:S05]  /*4380*/  @!P0 BRA `(.L_x_23) ;  /* 0x0000000000048947 */ /* 0x000fea0003800000 */
[----:B------:R-:W-:Y:S01]  /*4390*/  BPT.TRAP 0x1 ;  /* 0x000000040000795c */ /* 0x000fe20000300000 */
.L_x_23:
[----:B------:R-:W-:Y:S01]  /*43a0*/  ULEA UR4, UR59, UR38, 0x3 ;  /* 0x000000263b047291 */ /* 0x000fe2000f8e183f */
[----:B01----:R-:W-:-:S05]  /*43b0*/  IMAD.U32 R0, RZ, RZ, UR58 ;  /* 0x0000003aff007e24 */ /* 0x003fca000f8e00ff */
[----:B------:R-:W-:-:S04]  /*43c0*/  SHF.L.U32 R0, R0, 0x1f, RZ ;  /* 0x0000001f00007819 */ /* 0x000fc800000006ff */
[----:B------:R0:W1:Y:S01]  /*43d0*/  SYNCS.PHASECHK.TRANS64.TRYWAIT P1, [UR4+0x30850], R0 ;  /* 0x03085000ff0075a7 */ /* 0x0000620008020144 */
[----:B------:R-:W-:Y:S05]  /*43e0*/  @!P0 BRA `(.L_x_24) ;  /* 0x0000000000048947 */ /* 0x000fea0003800000 */
[----:B------:R-:W-:Y:S01]  /*43f0*/  BPT.TRAP 0x1 ;  /* 0x000000040000795c */ /* 0x000fe20000300000 */
.L_x_24:
[----:B-1----:R-:W-:Y:S05]  /*4400*/  @P1 BRA `(.L_x_25) ;  /* 0x0000000000081947 */ /* 0x002fea0003800000 */
[----:B------:R-:W1:Y:S02]  /*4410*/  SYNCS.PHASECHK.TRANS64.TRYWAIT P1, [UR4+0x30850], R0 ;  /* 0x03085000ff0075a7 */ /* 0x000e640008020144 */
[----:B-1----:R-:W-:Y:S05]  /*4420*/  @!P1 BRA `(.L_x_26) ;  /* 0x0000007c00b89947 */ /* 0x002fea0003800000 */
.L_x_25:
[----:B------:R-:W-:Y:S01]  /*4430*/  UIADD3 UR5, UR38, 0x400, URZ ;  /* 0x0000040026057890 */ /* 0x000fe2000fffe03f */
[----:B------:R-:W-:Y:S01]  /*4440*/  WARPGROUP.ARRIVE ;  /* 0x00000000000079c5 */ /* 0x000fe20000000000 */
[----:B------:R-:W-:Y:S01]  /*4450*/  UMOV UR7, 0x40000040 ;  /* 0x4000004000077882 */ /* 0x000fe20000000000 */
[----:B------:R-:W-:Y:S01]  /*4460*/  UMOV UR11, 0x40000040 ;  /* 0x40000040000b7882 */ /* 0x000fe20000000000 */
[----:B------:R-:W-:-:S04]  /*4470*/  USHF.R.U32.HI UR5, URZ, 0x4, UR5 ;  /* 0x000000043f057899 */ /* 0x000fc80008011605 */
[----:B------:R-:W-:-:S04]  /*4480*/  ULOP3.LUT UR5, UR5, 0x3fff, URZ, 0xc0, !UPT ;  /* 0x00003fff05057892 */ /* 0x000fc8000f8ec03f */
[----:B------:R-:W-:-:S04]  /*4490*/  ULOP3.LUT UR5, UR5, 0x3000000, URZ, 0xfc, !UPT ;  /* 0x0300000005057892 */ /* 0x000fc8000f8efc3f */
[----:B------:R-:W-:-:S04]  /*44a0*/  UIMAD UR6, UR59, 0x900, UR5 ;  /* 0x000009003b0678a4 */ /* 0x000fc8000f8e0205 */
[----:B------:R-:W-:-:S05]  /*44b0*/  UIADD3 UR10, UR6, 0x80, URZ ;  /* 0x00000080060a7890 */ /* 0x000fca000fffe03f */
[----:B------:R-:W-:Y:S01]  /*44c0*/  HGMMA.64x192x16.F32.BF16 R24, R188, gdesc[UR4].tnspB, R24, gsb0 ;  /* 0x42e00004bc187df0 */ /* 0x000fe20008001818 */
[----:B------:R-:W-:Y:S02]  /*44d0*/  UMOV UR7, 0x40000040 ;  /* 0x4000004000077882 */ /* 0x000fe40000000000 */
[----:B------:R-:W-:Y:S02]  /*44e0*/  WARPGROUP.DEPBAR.LE gsb0, 0x0 ;  /* 0x00008000000079c5 */ /* 0x000fe40000010000 */
[----:B------:R-:W-:-:S15]  /*44f0*/  WARPGROUP.ARRIVE ;  /* 0x00000000000079c5 */ /* 0x000fde0000000000 */
[----:B------:R-:W-:Y:S01]  /*4500*/  HGMMA.64x192x16.F32.BF16 R24, R184, gdesc[UR8].tnspB, R24, gsb0 ;  /* 0x42e00008b8187df0 */ /* 0x000fe20008001818 */
[----:B------:R-:W-:Y:S01]  /*4510*/  UIADD3 UR10, UR6, 0x100, URZ ;  /* 0x00000100060a7890 */ /* 0x000fe2000fffe03f */
[----:B------:R-:W-:Y:S01]  /*4520*/  UMOV UR11, 0x40000040 ;  /* 0x40000040000b7882 */ /* 0x000fe20000000000 */
        /* <DEDUP_REMOVED lines=10> */
[----:B------:R-:W-:Y:S01]  /*45d0*/  UIADD3 UR6, UR6, 0x280, URZ ;  /* 0x0000028006067890 */ /* 0x000fe2000fffe03f */
[----:B------:R-:W-:Y:S02]  /*45e0*/  WARPGROUP.DEPBAR.LE gsb0, 0x0 ;  /* 0x00008000000079c5 */ /* 0x000fe40000010000 */
[----:B------:R-:W-:-:S14]  /*45f0*/  WARPGROUP.ARRIVE ;  /* 0x00000000000079c5 */ /* 0x000fdc0000000000 */
[----:B------:R-:W-:Y:S03]  /*4600*/  HGMMA.64x192x16.F32.BF16 R24, R172, gdesc[UR8].tnspB, R24, gsb0 ;  /* 0x42e00008ac187df0 */ /* 0x000fe60008001818 */
[----:B------:R-:W-:Y:S02]  /*4610*/  WARPGROUP.DEPBAR.LE gsb0, 0x0 ;  /* 0x00008000000079c5 */ /* 0x000fe40000010000 */
[----:B------:R-:W-:-:S15]  /*4620*/  WARPGROUP.ARRIVE ;  /* 0x00000000000079c5 */ /* 0x000fde0000000000 */
[----:B------:R-:W-:Y:S03]  /*4630*/  HGMMA.64x192x16.F32.BF16 R24, R168, gdesc[UR4].tnspB, R24, gsb0 ;  /* 0x42e00004a8187df0 */ /* 0x000fe60008001818 */
[----:B------:R-:W-:Y:S02]  /*4640*/  WARPGROUP.DEPBAR.LE gsb0, 0x0 ;  /* 0x00008000000079c5 */ /* 0x000fe40000010000 */
[----:B------:R-:W-:Y:S05]  /*4650*/  @!P0 BRA `(.L_x_27) ;  /* 0x0000000000048947 */ /* 0x000fea0003800000 */
[----:B------:R-:W-:Y:S01]  /*4660*/  BPT.TRAP 0x1 ;  /* 0x000000040000795c */ /* 0x000fe20000300000 */
.L_x_27:
[----:B01----:R-:W-:Y:S01]  /*4670*/  FMNMX.FTZ R0, R120, R11, !PT ;  /* 0x0000000b78007209 */ /* 0x003fe20007810000 */
[----:B------:R-:W0:Y:S01]  /*4680*/  S2UR UR5, SR_CgaCtaId ;  /* 0x00000000000579c3 */ /* 0x000e220000008800 */
[----:B------:R-:W-:Y:S01]  /*4690*/  FMNMX.FTZ R2, R122, R13, !PT ;  /* 0x0000000d7a027209 */ /* 0x000fe20007810000 */
[----:B------:R-:W-:Y:S01]  /*46a0*/  UIADD3 UR61, UR61, 0x30840, URZ ;  /* 0x000308403d3d7890 */ /* 0x000fe2000fffe03f */
[----:B------:R-:W-:Y:S02]  /*46b0*/  FMNMX.FTZ R3, R121, R0, !PT ;  /* 0x0000000079037209 */ /* 0x000fe40007810000 */
[----:B------:R-:W-:Y:S02]  /*46c0*/  FMNMX.FTZ R15, R123, R2, !PT ;  /* 0x000000027b0f7209 */ /* 0x000fe40007810000 */
[----:B------:R-:W-:Y:S02]  /*46d0*/  FMNMX.FTZ R0, R124, R3, !PT ;  /* 0x000000037c007209 */ /* 0x000fe40007810000 */
[----:B------:R-:W-:-:S02]  /*46e0*/  FMNMX.FTZ R2, R126, R15, !PT ;  /* 0x0000000f7e027209 */ /* 0x000fc40007810000 */
[----:B------:R-:W-:Y:S02]  /*46f0*/  FMNMX.FTZ R3, R125, R0, !PT ;  /* 0x000000007d037209 */ /* 0x000fe40007810000 */
[----:B------:R-:W-:Y:S02]  /*4700*/  FMNMX.FTZ R15, R127, R2, !PT ;  /* 0x000000027f0f7209 */ /* 0x000fe40007810000 */
[----:B------:R-:W-:Y:S02]  /*4710*/  FMNMX.FTZ R0, R128, R3, !PT ;  /* 0x0000000380007209 */ /* 0x000fe40007810000 */
[----:B------:R-:W-:Y:S02]  /*4720*/  FMNMX.FTZ R2, R130, R15, !PT ;  /* 0x0000000f82027209 */ /* 0x000fe40007810000 */
[----:B------:R-:W-:Y:S02]  /*4730*/  FMNMX.FTZ R3, R129, R0, !PT ;  /* 0x0000000081037209 */ /* 0x000fe40007810000 */
[----:B------:R-:W-:-:S02]  /*4740*/  FMNMX.FTZ R15, R131, R2, !PT ;  /* 0x00000002830f7209 */ /* 0x000fc40007810000 */
[----:B------:R-:W-:Y:S01]  /*4750*/  FMNMX.FTZ R0, R132, R3, !PT ;  /* 0x0000000384007209 */ /* 0x000fe20007810000 */
[----:B0-----:R-:W-:Y:S01]  /*4760*/  UPRMT UR61, UR5, 0x654, UR61 ;  /* 0x00000654053d7896 */ /* 0x001fe2000800003d */
[----:B------:R-:W-:Y:S02]  /*4770*/  FMNMX.FTZ R2, R134, R15, !PT ;  /* 0x0000000f86027209 */ /* 0x000fe40007810000 */
[----:B------:R-:W-:Y:S02]  /*4780*/  FMNMX.FTZ R3, R133, R0, !PT ;  /* 0x0000000085037209 */ /* 0x000fe40007810000 */
[----:B------:R-:W-:Y:S02]  /*4790*/  FMNMX.FTZ R15, R135, R2, !PT ;  /* 0x00000002870f7209 */ /* 0x000fe40007810000 */
[----:B------:R-:W-:Y:S02]  /*47a0*/  FMNMX.FTZ R0, R136, R3, !PT ;  /* 0x0000000388007209 */ /* 0x000fe40007810000 */
[----:B------:R-:W-:Y:S01]  /*47b0*/  FMNMX.FTZ R2, R138, R15, !PT ;  /* 0x0000000f8a027209 */ /* 0x000fe20007810000 */
[----:B------:R-:W-:Y:S01]  /*47c0*/  SYNCS.ARRIVE.TRANS64.RED.A1T0 RZ, [UR61], RZ ;  /* 0x000000ffffff79a7 */ /* 0x000fe2000810043d */
[----:B------:R-:W-:-:S02]  /*47d0*/  FMNMX.FTZ R3, R137, R0, !PT ;  /* 0x0000000089037209 */ /* 0x000fc40007810000 */
[----:B------:R-:W-:Y:S02]  /*47e0*/  FMNMX.FTZ R15, R139, R2, !PT ;  /* 0x000000028b0f7209 */ /* 0x000fe40007810000 */
[----:B------:R-:W-:Y:S02]  /*47f0*/  FMNMX.FTZ R0, R140, R3, !PT ;  /* 0x000000038c007209 */ /* 0x000fe40007810000 */
        /* <DEDUP_REMOVED lines=26> */
[----:B------:R-:W-:Y:S01]  /*49a0*/  FMNMX.FTZ R2, R167, R2, !PT ;  /* 0x00000002a7027209 */ /* 0x000fe20007810000 */
[----:B------:R-:W0:Y:S02]  /*49b0*/  LDC R0, c[0x0][0x988] ;  /* 0x00026200ff007b82 */ /* 0x000e240000000800 */
[----:B------:R-:W1:Y:S04]  /*49c0*/  SHFL.BFLY PT, R3, R10, 0x2, 0x1f ;  /* 0x0c401f000a037f89 */ /* 0x000e6800000e0000 */
[----:B------:R-:W2:Y:S01]  /*49d0*/  SHFL.BFLY PT, R15, R2, 0x2, 0x1f ;  /* 0x0c401f00020f7f89 */ /* 0x000ea200000e0000 */
[----:B-1----:R-:W-:-:S02]  /*49e0*/  FMNMX.FTZ R12, R10, R3, !PT ;  /* 0x000000030a0c7209 */ /* 0x002fc40007810000 */
[----:B--2---:R-:W-:-:S03]  /*49f0*/  FMNMX.FTZ R15, R2, R15, !PT ;  /* 0x0000000f020f7209 */ /* 0x004fc60007810000 */
[----:B------:R-:W1:Y:S04]  /*4a00*/  SHFL.BFLY PT, R3, R12, 0x1, 0x1f ;  /* 0x0c201f000c037f89 */ /* 0x000e6800000e0000 */
[----:B------:R-:W2:Y:S01]  /*4a10*/  SHFL.BFLY PT, R4, R15, 0x1, 0x1f ;  /* 0x0c201f000f047f89 */ /* 0x000ea200000e0000 */
[----:B-1----:R-:W-:Y:S02]  /*4a20*/  FMNMX.FTZ R3, R12, R3, !PT ;  /* 0x000000030c037209 */ /* 0x002fe40007810000 */
[----:B--2---:R-:W-:-:S03]  /*4a30*/  FMNMX.FTZ R4, R15, R4, !PT ;  /* 0x000000040f047209 */ /* 0x004fc60007810000 */
[C---:B------:R-:W-:Y:S01]  /*4a40*/  FADD.FTZ R11, -R3.reuse, R11 ;  /* 0x0000000b030b7221 */ /* 0x040fe20000010100 */
[----:B0-----:R-:W-:-:S03]  /*4a50*/  FMUL.FTZ R169, R3, R0 ;  /* 0x0000000003a97220 */ /* 0x001fc60000410000 */
[-C--:B------:R-:W-:Y:S01]  /*4a60*/  FMUL.FTZ R14, R11, R0.reuse ;  /* 0x000000000b0e7220 */ /* 0x080fe20000410000 */
[C---:B------:R-:W-:Y:S01]  /*4a70*/  FADD.FTZ R11, -R4.reuse, R13 ;  /* 0x0000000d040b7221 */ /* 0x040fe20000010100 */
[-CC-:B------:R-:W-:Y:S01]  /*4a80*/  FFMA.FTZ R21, R141, R0.reuse, -R169.reuse ;  /* 0x000000008d157223 */ /* 0x180fe200000108a9 */
[-C--:B------:R-:W-:Y:S01]  /*4a90*/  FMUL.FTZ R141, R4, R0.reuse ;  /* 0x00000000048d7220 */ /* 0x080fe20000410000 */
[-CC-:B------:R-:W-:Y:S01]  /*4aa0*/  FFMA.FTZ R188, R121, R0.reuse, -R169.reuse ;  /* 0x0000000079bc7223 */ /* 0x180fe200000108a9 */
[-C--:B------:R-:W-:Y:S01]  /*4ab0*/  FMUL.FTZ R2, R11, R0.reuse ;  /* 0x000000000b027220 */ /* 0x080fe20000410000 */
[-C--:B------:R-:W-:Y:S01]  /*4ac0*/  FFMA.FTZ R11, R120, R0.reuse, -R169 ;  /* 0x00000000780b7223 */ /* 0x080fe200000108a9 */
[-CC-:B------:R-:W-:Y:S01]  /*4ad0*/  FFMA.FTZ R189, R122, R0.reuse, -R141.reuse ;  /* 0x000000007abd7223 */ /* 0x180fe2000001088d */
[-C--:B------:R-:W-:Y:S01]  /*4ae0*/  FFMA.FTZ R12, R123, R0.reuse, -R141 ;  /* 0x000000007b0c7223 */ /* 0x080fe2000001088d */
[----:B------:R0:W-:Y:S01]  /*4af0*/  MUFU.EX2 R10, R14 ;  /* 0x0000000e000a7308 */ /* 0x0001e20000000800 */
[-C--:B------:R-:W-:Y:S01]  /*4b00*/  FFMA.FTZ R190, R124, R0.reuse, -R169 ;  /* 0x000000007cbe7223 */ /* 0x080fe200000108a9 */
[-C--:B------:R-:W-:Y:S01]  /*4b10*/  FFMA.FTZ R191, R126, R0.reuse, -R141 ;  /* 0x000000007ebf7223 */ /* 0x080fe2000001088d */
[-CC-:B------:R-:W-:Y:S01]  /*4b20*/  FFMA.FTZ R13, R125, R0.reuse, -R169.reuse ;  /* 0x000000007d0d7223 */ /* 0x180fe200000108a9 */
[-C--:B------:R-:W-:Y:S01]  /*4b30*/  FFMA.FTZ R184, R128, R0.reuse, -R169 ;  /* 0x0000000080b87223 */ /* 0x080fe200000108a9 */
[-C--:B------:R-:W-:Y:S01]  /*4b40*/  FFMA.FTZ R185, R130, R0.reuse, -R141 ;  /* 0x0000000082b97223 */ /* 0x080fe2000001088d */
[-C--:B------:R-:W-:Y:S01]  /*4b50*/  FFMA.FTZ R15, R129, R0.reuse, -R169 ;  /* 0x00000000810f7223 */ /* 0x080fe200000108a9 */
[-CC-:B------:R-:W-:Y:S01]  /*4b60*/  FFMA.FTZ R18, R131, R0.reuse, -R141.reuse ;  /* 0x0000000083127223 */ /* 0x180fe2000001088d */
[----:B------:R-:W1:Y:S01]  /*4b70*/  MUFU.EX2 R11, R11 ;  /* 0x0000000b000b7308 */ /* 0x000e620000000800 */
[-C--:B0-----:R-:W-:Y:S01]  /*4b80*/  FFMA.FTZ R14, R127, R0.reuse, -R141 ;  /* 0x000000007f0e7223 */ /* 0x081fe2000001088d */
[-C--:B------:R-:W-:Y:S01]  /*4b90*/  FFMA.FTZ R186, R132, R0.reuse, -R169 ;  /* 0x0000000084ba7223 */ /* 0x080fe200000108a9 */
[-C--:B------:R-:W-:Y:S01]  /*4ba0*/  FFMA.FTZ R187, R134, R0.reuse, -R141 ;  /* 0x0000000086bb7223 */ /* 0x080fe2000001088d */
[-C--:B------:R-:W-:Y:S01]  /*4bb0*/  FFMA.FTZ R17, R133, R0.reuse, -R169 ;  /* 0x0000000085117223 */ /* 0x080fe200000108a9 */
[-C--:B------:R-:W-:Y:S01]  /*4bc0*/  FFMA.FTZ R20, R135, R0.reuse, -R141 ;  /* 0x0000000087147223 */ /* 0x080fe2000001088d */
[-C--:B------:R-:W-:Y:S01]  /*4bd0*/  FFMA.FTZ R180, R136, R0.reuse, -R169 ;  /* 0x0000000088b47223 */ /* 0x080fe200000108a9 */
[-C--:B------:R-:W-:Y:S01]  /*4be0*/  FFMA.FTZ R181, R138, R0.reuse, -R141 ;  /* 0x000000008ab57223 */ /* 0x080fe2000001088d */
[----:B------:R-:W-:Y:S01]  /*4bf0*/  MUFU.EX2 R2, R2 ;  /* 0x0000000200027308 */ /* 0x000fe20000000800 */
[-C--:B------:R-:W-:Y:S01]  /*4c00*/  FFMA.FTZ R19, R137, R0.reuse, -R169 ;  /* 0x0000000089137223 */ /* 0x080fe200000108a9 */
[-C--:B------:R-:W-:Y:S01]  /*4c10*/  FFMA.FTZ R22, R139, R0.reuse, -R141 ;  /* 0x000000008b167223 */ /* 0x080fe2000001088d */
[-C--:B------:R-:W-:Y:S01]  /*4c20*/  FFMA.FTZ R182, R140, R0.reuse, -R169 ;  /* 0x000000008cb67223 */ /* 0x080fe200000108a9 */
[-CC-:B------:R-:W-:Y:S01]  /*4c30*/  FFMA.FTZ R183, R142, R0.reuse, -R141.reuse ;  /* 0x000000008eb77223 */ /* 0x180fe2000001088d */
[-C--:B------:R-:W-:Y:S01]  /*4c40*/  FFMA.FTZ R120, R143, R0.reuse, -R141 ;  /* 0x000000008f787223 */ /* 0x080fe2000001088d */
[-C--:B------:R-:W-:Y:S01]  /*4c50*/  FFMA.FTZ R176, R144, R0.reuse, -R169 ;  /* 0x0000000090b07223 */ /* 0x080fe200000108a9 */
[-C--:B------:R-:W-:Y:S01]  /*4c60*/  FFMA.FTZ R177, R146, R0.reuse, -R141 ;  /* 0x0000000092b17223 */ /* 0x080fe2000001088d */
[----:B------:R-:W0:Y:S01]  /*4c70*/  MUFU.EX2 R189, R189 ;  /* 0x000000bd00bd7308 */ /* 0x000e220000000800 */
[----:B-1----:R-:W-:Y:S01]  /*4c80*/  FFMA.FTZ R9, R10, R9, R11 ;  /* 0x000000090a097223 */ /* 0x002fe2000001000b */
[-C--:B------:R-:W-:Y:S01]  /*4c90*/  FFMA.FTZ R23, R145, R0.reuse, -R169 ;  /* 0x0000000091177223 */ /* 0x080fe200000108a9 */
[-C--:B------:R-:W-:Y:S01]  /*4ca0*/  FFMA.FTZ R122, R147, R0.reuse, -R141 ;  /* 0x00000000937a7223 */ /* 0x080fe2000001088d */
[-C--:B------:R-:W-:Y:S01]  /*4cb0*/  FFMA.FTZ R178, R148, R0.reuse, -R169 ;  /* 0x0000000094b27223 */ /* 0x080fe200000108a9 */
[-C--:B------:R-:W-:Y:S01]  /*4cc0*/  FFMA.FTZ R179, R150, R0.reuse, -R141 ;  /* 0x0000000096b37223 */ /* 0x080fe2000001088d */
[-C--:B------:R-:W-:Y:S01]  /*4cd0*/  FFMA.FTZ R121, R149, R0.reuse, -R169 ;  /* 0x0000000095797223 */ /* 0x080fe200000108a9 */
[-C--:B------:R-:W-:Y:S01]  /*4ce0*/  FFMA.FTZ R124, R151, R0.reuse, -R141 ;  /* 0x00000000977c7223 */ /* 0x080fe2000001088d */
[----:B------:R-:W1:Y:S01]  /*4cf0*/  MUFU.EX2 R188, R188 ;  /* 0x000000bc00bc7308 */ /* 0x000e620000000800 */
[-C--:B------:R-:W-:Y:S01]  /*4d00*/  FFMA.FTZ R172, R152, R0.reuse, -R169 ;  /* 0x0000000098ac7223 */ /* 0x080fe200000108a9 */
[-C--:B------:R-:W-:Y:S01]  /*4d10*/  FFMA.FTZ R154, R154, R0.reuse, -R141 ;  /* 0x000000009a9a7223 */ /* 0x080fe2000001088d */
[-C--:B------:R-:W-:Y:S01]  /*4d20*/  FFMA.FTZ R125, R153, R0.reuse, -R169 ;  /* 0x00000000997d7223 */ /* 0x080fe200000108a9 */
[-C--:B------:R-:W-:Y:S01]  /*4d30*/  FFMA.FTZ R155, R155, R0.reuse, -R141 ;  /* 0x000000009b9b7223 */ /* 0x080fe2000001088d */
[-C--:B------:R-:W-:Y:S01]  /*4d40*/  FFMA.FTZ R174, R156, R0.reuse, -R169 ;  /* 0x000000009cae7223 */ /* 0x080fe200000108a9 */
[-C--:B------:R-:W-:Y:S01]  /*4d50*/  FFMA.FTZ R158, R158, R0.reuse, -R141 ;  /* 0x000000009e9e7223 */ /* 0x080fe2000001088d */
[----:B------:R-:W-:Y:S01]  /*4d60*/  FFMA.FTZ R129, R157, R0, -R169 ;  /* 0x000000009d817223 */ /* 0x000fe200000108a9 */
[----:B------:R-:W2:Y:S01]  /*4d70*/  MUFU.EX2 R12, R12 ;  /* 0x0000000c000c7308 */ /* 0x000ea20000000800 */
[----:B0-----:R-:W-:Y:S01]  /*4d80*/  FFMA.FTZ R123, R2, R8, R189 ;  /* 0x00000008027b7223 */ /* 0x001fe200000100bd */
[-C--:B------:R-:W-:Y:S01]  /*4d90*/  FFMA.FTZ R159, R159, R0.reuse, -R141 ;  /* 0x000000009f9f7223 */ /* 0x080fe2000001088d */
[-C--:B------:R-:W-:Y:S01]  /*4da0*/  FFMA.FTZ R168, R160, R0.reuse, -R169 ;  /* 0x00000000a0a87223 */ /* 0x080fe200000108a9 */
[-C--:B------:R-:W-:Y:S01]  /*4db0*/  FFMA.FTZ R162, R162, R0.reuse, -R141 ;  /* 0x00000000a2a27223 */ /* 0x080fe2000001088d */
[-C--:B------:R-:W-:Y:S01]  /*4dc0*/  FFMA.FTZ R133, R161, R0.reuse, -R169 ;  /* 0x00000000a1857223 */ /* 0x080fe200000108a9 */
[-C--:B------:R-:W-:Y:S01]  /*4dd0*/  FFMA.FTZ R163, R163, R0.reuse, -R141 ;  /* 0x00000000a3a37223 */ /* 0x080fe2000001088d */
[-C--:B------:R-:W-:Y:S01]  /*4de0*/  FFMA.FTZ R170, R164, R0.reuse, -R169 ;  /* 0x00000000a4aa7223 */ /* 0x080fe200000108a9 */
[----:B------:R-:W0:Y:S01]  /*4df0*/  MUFU.EX2 R190, R190 ;  /* 0x000000be00be7308 */ /* 0x000e220000000800 */
[----:B-1----:R-:W-:Y:S01]  /*4e00*/  FADD.FTZ R9, R188, R9 ;  /* 0x00000009bc097221 */ /* 0x002fe20000010000 */
[-C--:B------:R-:W-:Y:S01]  /*4e10*/  FFMA.FTZ R166, R166, R0.reuse, -R141 ;  /* 0x00000000a6a67223 */ /* 0x080fe2000001088d */
[-C--:B------:R-:W-:Y:S01]  /*4e20*/  FFMA.FTZ R137, R165, R0.reuse, -R169 ;  /* 0x00000000a5897223 */ /* 0x080fe200000108a9 */
[----:B------:R-:W-:-:S04]  /*4e30*/  FFMA.FTZ R141, R167, R0, -R141 ;  /* 0x00000000a78d7223 */ /* 0x000fc8000001088d */
[----:B------:R-:W1:Y:S01]  /*4e40*/  MUFU.EX2 R191, R191 ;  /* 0x000000bf00bf7308 */ /* 0x000e620000000800 */
[----:B--2---:R-:W-:-:S07]  /*4e50*/  FADD.FTZ R8, R12, R123 ;  /* 0x0000007b0c087221 */ /* 0x004fce0000010000 */
[----:B------:R-:W2:Y:S01]  /*4e60*/  MUFU.EX2 R13, R13 ;  /* 0x0000000d000d7308 */ /* 0x000ea20000000800 */
[----:B0-----:R-:W-:-:S07]  /*4e70*/  FADD.FTZ R126, R190, R9 ;  /* 0x00000009be7e7221 */ /* 0x001fce0000010000 */
[----:B------:R-:W0:Y:S01]  /*4e80*/  MUFU.EX2 R14, R14 ;  /* 0x0000000e000e7308 */ /* 0x000e220000000800 */
[----:B-1----:R-:W-:-:S07]  /*4e90*/  FADD.FTZ R9, R191, R8 ;  /* 0x00000008bf097221 */ /* 0x002fce0000010000 */
        /* <DEDUP_REMOVED lines=79> */
[----:B--2---:R-:W-:Y:S01]  /*5390*/  FADD.FTZ R123, R166, R9 ;  /* 0x00000009a67b7221 */ /* 0x004fe20000010000 */
[----:B0-----:R-:W-:-:S03]  /*53a0*/  FADD.FTZ R9, R137, R8 ;  /* 0x0000000889097221 */ /* 0x001fc60000010000 */
[----:B-1----:R-:W-:Y:S01]  /*53b0*/  FADD.FTZ R8, R141, R123 ;  /* 0x0000007b8d087221 */ /* 0x002fe20000010000 */
[----:B------:R-:W-:Y:S06]  /*53c0*/  @!P0 BRA `(.L_x_28) ;  /* 0x0000000000048947 */ /* 0x000fec0003800000 */
[----:B------:R-:W-:Y:S01]  /*53d0*/  BPT.TRAP 0x1 ;  /* 0x000000040000795c */ /* 0x000fe20000300000 */
.L_x_28:
[----:B------:R-:W0:Y:S01]  /*53e0*/  S2UR UR5, SR_CgaCtaId ;  /* 0x00000000000579c3 */ /* 0x000e220000008800 */
[----:B------:R-:W-:Y:S01]  /*53f0*/  UISETP.GT.AND UP0, UPT, UR60, UR39, UPT ;  /* 0x000000273c00728c */ /* 0x000fe2000bf04270 */
[----:B------:R-:W-:Y:S01]  /*5400*/  R2UR UR59, R5 ;  /* 0x00000000053b72ca */ /* 0x000fe200000e0000 */
[----:B------:R-:W-:Y:S01]  /*5410*/  UIADD3 UR4, UR4, 0x30860, URZ ;  /* 0x0003086004047890 */ /* 0x000fe2000fffe03f */
[----:B------:R-:W-:Y:S01]  /*5420*/  F2FP.BF16.F32.PACK_AB R188, R188, R11 ;  /* 0x0000000bbcbc723e */ /* 0x000fe200000010ff */
[----:B------:R-:W-:Y:S01]  /*5430*/  UIADD3 UR60, UR60, -0x1, URZ ;  /* 0xffffffff3c3c7890 */ /* 0x000fe2000fffe03f */
[----:B------:R-:W-:Y:S01]  /*5440*/  F2FP.BF16.F32.PACK_AB R190, R13, R190 ;  /* 0x000000be0dbe723e */ /* 0x000fe200000010ff */
[----:B------:R-:W-:Y:S01]  /*5450*/  UMOV UR58, UR56 ;  /* 0x00000038003a7c82 */ /* 0x000fe20008000000 */
[----:B------:R-:W-:Y:S01]  /*5460*/  PLOP3.LUT P1, PT, PT, PT, UP0, 0x80, 0x0 ;  /* 0x000000000000781c */ /* 0x000fe20003f2f008 */
[----:B------:R-:W-:Y:S01]  /*5470*/  IMAD.MOV.U32 R11, RZ, RZ, R3 ;  /* 0x000000ffff0b7224 */ /* 0x000fe200078e0003 */
[----:B------:R-:W-:-:S02]  /*5480*/  F2FP.BF16.F32.PACK_AB R189, R12, R189 ;  /* 0x000000bd0cbd723e */ /* 0x000fc400000010ff */
[----:B------:R-:W-:Y:S02]  /*5490*/  F2FP.BF16.F32.PACK_AB R191, R14, R191 ;  /* 0x000000bf0ebf723e */ /* 0x000fe400000010ff */
[----:B------:R-:W-:Y:S02]  /*54a0*/  F2FP.BF16.F32.PACK_AB R184, R15, R184 ;  /* 0x000000b80fb8723e */ /* 0x000fe400000010ff */
[----:B------:R-:W-:Y:S02]  /*54b0*/  F2FP.BF16.F32.PACK_AB R185, R18, R185 ;  /* 0x000000b912b9723e */ /* 0x000fe400000010ff */
[----:B------:R-:W-:Y:S02]  /*54c0*/  F2FP.BF16.F32.PACK_AB R186, R17, R186 ;  /* 0x000000ba11ba723e */ /* 0x000fe400000010ff */
[----:B------:R-:W-:Y:S02]  /*54d0*/  F2FP.BF16.F32.PACK_AB R187, R20, R187 ;  /* 0x000000bb14bb723e */ /* 0x000fe400000010ff */
[----:B------:R-:W-:Y:S01]  /*54e0*/  F2FP.BF16.F32.PACK_AB R180, R19, R180 ;  /* 0x000000b413b4723e */ /* 0x000fe200000010ff */
[----:B0-----:R-:W-:Y:S01]  /*54f0*/  UPRMT UR4, UR5, 0x654, UR4 ;  /* 0x0000065405047896 */ /* 0x001fe20008000004 */
[----:B------:R-:W-:-:S02]  /*5500*/  F2FP.BF16.F32.PACK_AB R181, R22, R181 ;  /* 0x000000b516b5723e */ /* 0x000fc400000010ff */
[----:B------:R-:W-:Y:S02]  /*5510*/  F2FP.BF16.F32.PACK_AB R182, R21, R182 ;  /* 0x000000b615b6723e */ /* 0x000fe400000010ff */
[----:B------:R-:W-:Y:S02]  /*5520*/  F2FP.BF16.F32.PACK_AB R183, R120, R183 ;  /* 0x000000b778b7723e */ /* 0x000fe400000010ff */
[----:B------:R-:W-:Y:S02]  /*5530*/  F2FP.BF16.F32.PACK_AB R176, R23, R176 ;  /* 0x000000b017b0723e */ /* 0x000fe400000010ff */
[----:B------:R-:W-:Y:S01]  /*5540*/  SYNCS.ARRIVE.TRANS64.RED.A1T0 RZ, [UR4], RZ ;  /* 0x000000ffffff79a7 */ /* 0x000fe20008100404 */
[----:B------:R-:W-:Y:S02]  /*5550*/  F2FP.BF16.F32.PACK_AB R177, R122, R177 ;  /* 0x000000b17ab1723e */ /* 0x000fe400000010ff */
[----:B------:R-:W-:Y:S02]  /*5560*/  F2FP.BF16.F32.PACK_AB R178, R121, R178 ;  /* 0x000000b279b2723e */ /* 0x000fe400000010ff */
[----:B------:R-:W-:-:S02]  /*5570*/  F2FP.BF16.F32.PACK_AB R179, R124, R179 ;  /* 0x000000b37cb3723e */ /* 0x000fc400000010ff */
[----:B------:R-:W-:Y:S02]  /*5580*/  F2FP.BF16.F32.PACK_AB R172, R125, R172 ;  /* 0x000000ac7dac723e */ /* 0x000fe400000010ff */
[----:B------:R-:W-:Y:S02]  /*5590*/  F2FP.BF16.F32.PACK_AB R173, R155, R154 ;  /* 0x0000009a9bad723e */ /* 0x000fe400000010ff */
[----:B------:R-:W-:Y:S02]  /*55a0*/  F2FP.BF16.F32.PACK_AB R174, R129, R174 ;  /* 0x000000ae81ae723e */ /* 0x000fe400000010ff */
[----:B------:R-:W-:Y:S02]  /*55b0*/  F2FP.BF16.F32.PACK_AB R175, R159, R158 ;  /* 0x0000009e9faf723e */ /* 0x000fe400000010ff */
[----:B------:R-:W-:Y:S02]  /*55c0*/  F2FP.BF16.F32.PACK_AB R168, R133, R168 ;  /* 0x000000a885a8723e */ /* 0x000fe400000010ff */
[----:B------:R-:W-:-:S02]  /*55d0*/  F2FP.BF16.F32.PACK_AB R169, R163, R162 ;  /* 0x000000a2a3a9723e */ /* 0x000fc400000010ff */
[----:B------:R-:W-:Y:S02]  /*55e0*/  F2FP.BF16.F32.PACK_AB R170, R137, R170 ;  /* 0x000000aa89aa723e */ /* 0x000fe400000010ff */
[----:B------:R-:W-:Y:S02]  /*55f0*/  F2FP.BF16.F32.PACK_AB R171, R141, R166 ;  /* 0x000000a68dab723e */ /* 0x000fe400000010ff */
[----:B------:R-:W-:Y:S01]  /*5600*/  MOV R13, R4 ;  /* 0x00000004000d7202 */ /* 0x000fe20000000f00 */
[----:B------:R-:W-:Y:S06]  /*5610*/  @P1 BRA `(.L_x_29) ;  /* 0xffffffe000941947 */ /* 0x000fec000383ffff */
.L_x_18:
[----:B------:R-:W-:Y:S06]  /*5620*/  BAR.ARV 0x8, 0x180 ;  /* 0x0206000000007b1d */ /* 0x000fec0000002000 */
        /* <DEDUP_REMOVED lines=96> */
[----:B------:R-:W-:Y:S06]  /*5c30*/  @!P0 BRA `(.L_x_30) ;  /* 0x0000000000048947 */ /* 0x000fec0003800000 */
[----:B------:R-:W-:Y:S01]  /*5c40*/  BPT.TRAP 0x1 ;  /* 0x000000040000795c */ /* 0x000fe20000300000 */
.L_x_30:
[----:B------:R-:W-:Y:S01]  /*5c50*/  R2UR UR5, R5 ;  /* 0x00000000050572ca */ /* 0x000fe200000e0000 */
[----:B------:R-:W-:-:S05]  /*5c60*/  IMAD.U32 R2, RZ, RZ, UR56 ;  /* 0x00000038ff027e24 */ /* 0x000fca000f8e00ff */
[----:B------:R-:W-:-:S07]  /*5c70*/  SHF.L.U32 R2, R2, 0x1f, RZ ;  /* 0x0000001f02027819 */ /* 0x000fce00000006ff */
[----:B------:R-:W-:-:S09]  /*5c80*/  ULEA UR5, UR5, UR38, 0x3 ;  /* 0x0000002605057291 */ /* 0x000fd2000f8e183f */
[----:B------:R0:W1:Y:S01]  /*5c90*/  SYNCS.PHASECHK.TRANS64.TRYWAIT P1, [UR5+0x30850], R2 ;  /* 0x03085002ff0075a7 */ /* 0x0000620008020145 */
[----:B------:R-:W-:Y:S05]  /*5ca0*/  @!P0 BRA `(.L_x_31) ;  /* 0x0000000000048947 */ /* 0x000fea0003800000 */
[----:B------:R-:W-:Y:S01]  /*5cb0*/  BPT.TRAP 0x1 ;  /* 0x000000040000795c */ /* 0x000fe20000300000 */
.L_x_31:
[----:B-1----:R-:W-:Y:S05]  /*5cc0*/  @P1 BRA `(.L_x_32) ;  /* 0x0000000000081947 */ /* 0x002fea0003800000 */
[----:B------:R-:W1:Y:S02]  /*5cd0*/  SYNCS.PHASECHK.TRANS64.TRYWAIT P1, [UR5+0x30850], R2 ;  /* 0x03085002ff0075a7 */ /* 0x000e640008020145 */
[----:B-1----:R-:W-:Y:S05]  /*5ce0*/  @!P1 BRA `(.L_x_33) ;  /* 0x0000006400a09947 */ /* 0x002fea0003800000 */
.L_x_32:
[----:B------:R-:W-:Y:S01]  /*5cf0*/  UIADD3 UR38, UR38, 0x400, URZ ;  /* 0x0000040026267890 */ /* 0x000fe2000fffe03f */
[----:B------:R-:W-:Y:S01]  /*5d00*/  R2UR UR6, R5 ;  /* 0x00000000050672ca */ /* 0x000fe200000e0000 */
[----:B------:R-:W-:Y:S01]  /*5d10*/  WARPGROUP.ARRIVE ;  /* 0x00000000000079c5 */ /* 0x000fe20000000000 */
[----:B------:R-:W-:Y:S01]  /*5d20*/  UMOV UR7, 0x40000040 ;  /* 0x4000004000077882 */ /* 0x000fe20000000000 */
[----:B------:R-:W-:Y:S01]  /*5d30*/  USHF.R.U32.HI UR38, URZ, 0x4, UR38 ;  /* 0x000000043f267899 */ /* 0x000fe20008011626 */
[----:B01----:R-:W0:Y:S03]  /*5d40*/  SHFL.BFLY PT, R2, R9, 0x2, 0x1f ;  /* 0x0c401f0009027f89 */ /* 0x003e2600000e0000 */
[----:B------:R-:W-:Y:S01]  /*5d50*/  ULOP3.LUT UR38, UR38, 0x3fff, URZ, 0xc0, !UPT ;  /* 0x00003fff26267892 */ /* 0x000fe2000f8ec03f */
[----:B------:R-:W1:Y:S03]  /*5d60*/  SHFL.BFLY PT, R5, R8, 0x2, 0x1f ;  /* 0x0c401f0008057f89 */ /* 0x000e6600000e0000 */
[----:B------:R-:W-:-:S04]  /*5d70*/  ULOP3.LUT UR4, UR38, 0x3000000, URZ, 0xfc, !UPT ;  /* 0x0300000026047892 */ /* 0x000fc8000f8efc3f */
[----:B------:R-:W-:-:S07]  /*5d80*/  UIMAD UR4, UR6, 0x900, UR4 ;  /* 0x00000900060478a4 */ /* 0x000fce000f8e0204 */
[----:B------:R-:W-:Y:S02]  /*5d90*/  UMOV UR6, UR4 ;  /* 0x0000000400067c82 */ /* 0x000fe40008000000 */
[----:B------:R-:W-:Y:S01]  /*5da0*/  HGMMA.64x192x16.F32.BF16 R24, R188, gdesc[UR4].tnspB, R24, gsb0 ;  /* 0x42e00004bc187df0 */ /* 0x000fe20008001818 */
[----:B------:R-:W-:Y:S01]  /*5db0*/  UIADD3 UR6, UR4, 0x80, URZ ;  /* 0x0000008004067890 */ /* 0x000fe2000fffe03f */
[----:B------:R-:W-:Y:S01]  /*5dc0*/  UMOV UR7, 0x40000040 ;  /* 0x4000004000077882 */ /* 0x000fe20000000000 */
[----:B0-----:R-:W-:Y:S01]  /*5dd0*/  FADD.FTZ R2, R2, R9 ;  /* 0x0000000902027221 */ /* 0x001fe20000010000 */
[----:B-1----:R-:W-:Y:S01]  /*5de0*/  FADD.FTZ R6, R5, R8 ;  /* 0x0000000805067221 */ /* 0x002fe20000010000 */
[----:B------:R-:W-:-:S03]  /*5df0*/  IMAD.MOV.U32 R8, RZ, RZ, RZ ;  /* 0x000000ffff087224 */ /* 0x000fc600078e00ff */
[----:B------:R-:W0:Y:S04]  /*5e00*/  SHFL.BFLY PT, R5, R2, 0x1, 0x1f ;  /* 0x0c201f0002057f89 */ /* 0x000e2800000e0000 */
[----:B------:R-:W1:Y:S01]  /*5e10*/  SHFL.BFLY PT, R7, R6, 0x1, 0x1f ;  /* 0x0c201f0006077f89 */ /* 0x000e6200000e0000 */
[----:B0-----:R-:W-:Y:S01]  /*5e20*/  FADD.FTZ R12, R2, R5 ;  /* 0x00000005020c7221 */ /* 0x001fe20000010000 */
[----:B------:R-:W-:Y:S01]  /*5e30*/  IMAD.MOV.U32 R5, RZ, RZ, -0x800000 ;  /* 0xff800000ff057424 */ /* 0x000fe200078e00ff */
[----:B------:R-:W-:Y:S01]  /*5e40*/  MOV R2, 0xff800000 ;  /* 0xff80000000027802 */ /* 0x000fe20000000f00 */
[----:B-1----:R-:W-:Y:S02]  /*5e50*/  FADD.FTZ R13, R6, R7 ;  /* 0x00000007060d7221 */ /* 0x002fe40000010000 */
[----:B------:R-:W-:-:S02]  /*5e60*/  FSETP.NE.FTZ.AND P1, PT, R12, RZ, PT ;  /* 0x000000ff0c00720b */ /* 0x000fc40003f35000 */
[----:B------:R-:W-:Y:S02]  /*5e70*/  MOV R7, RZ ;  /* 0x000000ff00077202 */ /* 0x000fe40000000f00 */
[----:B------:R-:W-:-:S09]  /*5e80*/  FSETP.NE.FTZ.AND P2, PT, R13, RZ, PT ;  /* 0x000000ff0d00720b */ /* 0x000fd20003f55000 */
[----:B------:R-:W0:Y:S01]  /*5e90*/  @P1 MUFU.LG2 R10, R12 ;  /* 0x0000000c000a1308 */ /* 0x000e220000000c00 */
[----:B------:R-:W-:-:S03]  /*5ea0*/  @P1 FMUL.FTZ R6, R0, 0.69314718246459960938 ;  /* 0x3f31721800061820 */ /* 0x000fc60000410000 */
[----:B------:R-:W-:-:S04]  /*5eb0*/  @P2 FMUL.FTZ R0, R0, 0.69314718246459960938 ;  /* 0x3f31721800002820 */ /* 0x000fc80000410000 */
[----:B------:R-:W1:Y:S08]  /*5ec0*/  @P2 MUFU.LG2 R11, R13 ;  /* 0x0000000d000b2308 */ /* 0x000e700000000c00 */
[----:B------:R2:W3:Y:S01]  /*5ed0*/  @P1 MUFU.RCP R7, R12 ;  /* 0x0000000c00071308 */ /* 0x0004e20000001000 */
[----:B0-----:R-:W-:-:S04]  /*5ee0*/  @P1 FMUL.FTZ R9, R10, 0.69314718246459960938 ;  /* 0x3f3172180a091820 */ /* 0x001fc80000410000 */
[----:B------:R-:W-:-:S03]  /*5ef0*/  @P1 FFMA.FTZ R5, R6, R3, R9 ;  /* 0x0000000306051223 */ /* 0x000fc60000010009 */
[----:B------:R2:W0:Y:S01]  /*5f00*/  @P2 MUFU.RCP R8, R13 ;  /* 0x0000000d00082308 */ /* 0x0004220000001000 */
[----:B-1----:R-:W-:-:S04]  /*5f10*/  @P2 FMUL.FTZ R11, R11, 0.69314718246459960938 ;  /* 0x3f3172180b0b2820 */ /* 0x002fc80000410000 */
[----:B------:R-:W-:Y:S01]  /*5f20*/  @P2 FFMA.FTZ R2, R0, R4, R11 ;  /* 0x0000000400022223 */ /* 0x000fe2000001000b */
[----:B------:R-:W-:Y:S02]  /*5f30*/  WARPGROUP.DEPBAR.LE gsb0, 0x0 ;  /* 0x00008000000079c5 */ /* 0x000fe40000010000 */
[----:B------:R-:W-:-:S06]  /*5f40*/  WARPGROUP.ARRIVE ;  /* 0x00000000000079c5 */ /* 0x000fcc0000000000 */
        /* <DEDUP_REMOVED lines=16> */
[----:B------:R-:W-:Y:S01]  /*6050*/  HGMMA.64x192x16.F32.BF16 R24, R172, gdesc[UR4].tnspB, R24, gsb0 ;  /* 0x42e00004ac187df0 */ /* 0x000fe20008001818 */
[----:B------:R-:W-:Y:S01]  /*6060*/  UMOV UR6, UR4 ;  /* 0x0000000400067c82 */ /* 0x000fe20008000000 */
[----:B------:R-:W-:Y:S01]  /*6070*/  UMOV UR7, 0x40000040 ;  /* 0x4000004000077882 */ /* 0x000fe20000000000 */
[----:B------:R-:W-:Y:S02]  /*6080*/  WARPGROUP.DEPBAR.LE gsb0, 0x0 ;  /* 0x00008000000079c5 */ /* 0x000fe40000010000 */
[----:B------:R-:W-:-:S15]  /*6090*/  WARPGROUP.ARRIVE ;  /* 0x00000000000079c5 */ /* 0x000fde0000000000 */
[----:B------:R-:W-:Y:S03]  /*60a0*/  HGMMA.64x192x16.F32.BF16 R24, R168, gdesc[UR4].tnspB, R24, gsb0 ;  /* 0x42e00004a8187df0 */ /* 0x000fe60008001818 */
[----:B------:R-:W-:Y:S02]  /*60b0*/  WARPGROUP.DEPBAR.LE gsb0, 0x0 ;  /* 0x00008000000079c5 */ /* 0x000fe40000010000 */
[----:B0-23--:R-:W-:Y:S05]  /*60c0*/  @!P0 BRA `(.L_x_34) ;  /* 0x0000000000048947 */ /* 0x00dfea0003800000 */
[----:B------:R-:W-:Y:S01]  /*60d0*/  BPT.TRAP 0x1 ;  /* 0x000000040000795c */ /* 0x000fe20000300000 */
.L_x_34:
[----:B------:R-:W0:Y:S01]  /*60e0*/  S2UR UR6, SR_CgaCtaId ;  /* 0x00000000000679c3 */ /* 0x000e220000008800 */
[----:B------:R-:W-:Y:S01]  /*60f0*/  UIADD3 UR4, UR5, 0x30860, URZ ;  /* 0x0003086005047890 */ /* 0x000fe2000fffe03f */
        /* <DEDUP_REMOVED lines=22> */
[----:B0-----:R-:W-:Y:S01]  /*6260*/  UPRMT UR4, UR6, 0x654, UR4 ;  /* 0x0000065406047896 */ /* 0x001fe20008000004 */
        /* <DEDUP_REMOVED lines=8> */
[----:B------:R-:W-:Y:S01]  /*62f0*/  SYNCS.ARRIVE.TRANS64.RED.A1T0 RZ, [UR4], RZ ;  /* 0x000000ffffff79a7 */ /* 0x000fe20008100404 */
        /* <DEDUP_REMOVED lines=18> */
[----:B------:R-:W-:Y:S01]  /*6420*/  PLOP3.LUT P0, PT, PT, PT, PT, 0x8, 0x0 ;  /* 0x000000000000781c */ /* 0x000fe20003f0e170 */
        /* <DEDUP_REMOVED lines=47> */
[----:B------:R-:W-:-:S07]  /*6720*/  FMUL.FTZ R119, R119, R8 ;  /* 0x0000000877777220 */ /* 0x000fce0000410000 */
.L_x_10:
[----:B------:R-:W-:Y:S05]  /*6730*/  @P0 BRA `(.L_x_35) ;  /* 0x0000001800d00947 */ /* 0x000fea0003800000 */
[----:B------:R-:W0:Y:S01]  /*6740*/  S2R R0, SR_TID.X ;  /* 0x0000000000007919 */ /* 0x000e220000002100 */
[----:B------:R-:W1:Y:S01]  /*6750*/  LDC R14, c[0x0][0xbe8] ;  /* 0x0002fa00ff0e7b82 */ /* 0x000e620000000800 */
[----:B------:R-:W-:Y:S01]  /*6760*/  R2UR UR13, R16 ;  /* 0x00000000100d72ca */ /* 0x000fe200000e0000 */
[----:B------:R-:W-:Y:S01]  /*6770*/  ULDC.64 UR8, c[0x0][0xbd0] ;  /* 0x0002f40000087ab9 */ /* 0x000fe20000000a00 */
[----:B------:R-:W2:Y:S01]  /*6780*/  S2R R15, SR_CTAID.X ;  /* 0x00000000000f7919 */ /* 0x000ea20000002500 */
[----:B------:R-:W-:Y:S04]  /*6790*/  BSSY B0, `(.L_x_36) ;  /* 0x000011a000007945 */ /* 0x000fe80003800000 */
[----:B------:R-:W3:Y:S06]  /*67a0*/  S2UR UR12, SR_CTAID.Z ;  /* 0x00000000000c79c3 */ /* 0x000eec0000002700 */
[----:B------:R-:W-:-:S02]  /*67b0*/  USHF.R.S32.HI UR7, URZ, 0x1f, UR13 ;  /* 0x0000001f3f077899 */ /* 0x000fc4000801140d */
[----:B------:R-:W4:Y:S01]  /*67c0*/  LDC.64 R12, c[0x0][0xbd8] ;  /* 0x0002f600ff0c7b82 */ /* 0x000f220000000a00 */
[----:B------:R-:W-:Y:S02]  /*67d0*/  UIMAD.WIDE.U32 UR4, UR13, UR8, URZ ;  /* 0x000000080d0472a5 */ /* 0x000fe4000f8e003f */
[----:B------:R-:W-:-:S04]  /*67e0*/  UIMAD UR6, UR7, UR8, URZ ;  /* 0x00000008070672a4 */ /* 0x000fc8000f8e023f */
[----:B------:R-:W-:Y:S01]  /*67f0*/  UIMAD UR6, UR13, UR9, UR6 ;  /* 0x000000090d0672a4 */ /* 0x000fe2000f8e0206 */
[----:B-1----:R-:W-:Y:S01]  /*6800*/  ISETP.NE.AND P0, PT, R14, 0x1, PT ;  /* 0x000000010e00780c */ /* 0x002fe20003f05270 */
[----:B------:R-:W1:Y:S01]  /*6810*/  S2UR UR11, SR_CTAID.Y ;  /* 0x00000000000b79c3 */ /* 0x000e620000002600 */
[----:B------:R-:W-:Y:S01]  /*6820*/  ULDC.64 UR8, c[0x0][0xb38] ;  /* 0x0002ce0000087ab9 */ /* 0x000fe20000000a00 */
[----:B------:R-:W-:Y:S02]  /*6830*/  UIADD3 UR6, UR5, UR6, URZ ;  /* 0x0000000605067290 */ /* 0x000fe4000fffe03f */
[----:B------:R-:W-:Y:S01]  /*6840*/  UIMAD UR7, UR7, UR8, URZ ;  /* 0x00000008070772a4 */ /* 0x000fe2000f8e023f */
[----:B0-----:R-:W-:Y:S01]  /*6850*/  VIADD R7, R0, 0xffffff80 ;  /* 0xffffff8000077836 */ /* 0x001fe20000000000 */
[----:B---3--:R-:W-:Y:S02]  /*6860*/  USHF.R.S32.HI UR10, URZ, 0x1f, UR12 ;  /* 0x0000001f3f0a7899 */ /* 0x008fe4000801140c */
[----:B------:R-:W1:Y:S02]  /*6870*/  LDC R21, c[0x0][0xc50] ;  /* 0x00031400ff157b82 */ /* 0x000e640000000800 */
[----:B------:R-:W-:-:S04]  /*6880*/  SHF.R.S32.HI R6, RZ, 0x1f, R7 ;  /* 0x0000001fff067819 */ /* 0x000fc80000011407 */
[CC--:B------:R-:W-:Y:S02]  /*6890*/  LEA.HI R0, R6.reuse, R7.reuse, RZ, 0x7 ;  /* 0x0000000706007211 */ /* 0x0c0fe400078f38ff */
[----:B------:R-:W0:Y:S01]  /*68a0*/  @P0 LDC R10, c[0x0][0xbec] ;  /* 0x0002fb00ff0a0b82 */ /* 0x000e220000000800 */
[----:B------:R-:W-:Y:S02]  /*68b0*/  LEA.HI R6, R6, R7, RZ, 0x2 ;  /* 0x0000000706067211 */ /* 0x000fe400078f10ff */
[----:B------:R-:W-:Y:S02]  /*68c0*/  LOP3.LUT R4, R0, 0xffffff80, RZ, 0xc0, !PT ;  /* 0xffffff8000047812 */ /* 0x000fe400078ec0ff */
[----:B------:R-:W-:Y:S02]  /*68d0*/  SHF.R.S32.HI R9, RZ, 0x7, R0 ;  /* 0x00000007ff097819 */ /* 0x000fe40000011400 */
[----:B------:R-:W-:Y:S01]  /*68e0*/  LOP3.LUT R6, R6, 0xfffffffc, RZ, 0xc0, !PT ;  /* 0xfffffffc06067812 */ /* 0x000fe200078ec0ff */
[C---:B------:R-:W-:Y:S01]  /*68f0*/  IMAD.IADD R20, R7.reuse, 0x1, -R4 ;  /* 0x0000000107147824 */ /* 0x040fe200078e0a04 */
[----:B------:R-:W-:Y:S01]  /*6900*/  LEA.HI R0, R0, R9, RZ, 0x1 ;  /* 0x0000000900007211 */ /* 0x000fe200078f08ff */
[----:B------:R-:W3:Y:S01]  /*6910*/  LDC.64 R18, c[0x0][0xb40] ;  /* 0x0002d000ff127b82 */ /* 0x000ee20000000a00 */
[----:B------:R-:W-:-:S02]  /*6920*/  IADD3 R6, R7, -R6, RZ ;  /* 0x8000000607067210 */ /* 0x000fc40007ffe0ff */
[----:B------:R-:W-:Y:S02]  /*6930*/  SHF.R.S32.HI R11, RZ, 0x1f, R20 ;  /* 0x0000001fff0b7819 */ /* 0x000fe40000011414 */
[----:B------:R-:W-:Y:S02]  /*6940*/  LOP3.LUT R0, R0, 0x3fffffe, RZ, 0xc0, !PT ;  /* 0x03fffffe00007812 */ /* 0x000fe400078ec0ff */
[----:B------:R-:W-:Y:S01]  /*6950*/  LEA.HI R22, R11, R20, RZ, 0x2 ;  /* 0x000000140b167211 */ /* 0x000fe200078f10ff */
[----:B------:R-:W5:Y:S01]  /*6960*/  @P0 LDC R120, c[0x0][0xbec] ;  /* 0x0002fb00ff780b82 */ /* 0x000f620000000800 */
[----:B------:R-:W-:Y:S01]  /*6970*/  LEA.HI R7, R6, R6, RZ, 0x1 ;  /* 0x0000000606077211 */ /* 0x000fe200078f08ff */
[----:B------:R-:W-:Y:S01]  /*6980*/  IMAD.IADD R0, R9, 0x1, -R0 ;  /* 0x0000000109007824 */ /* 0x000fe200078e0a00 */
[--C-:B------:R-:W-:Y:S02]  /*6990*/  SHF.R.S32.HI R3, RZ, 0x2, R22.reuse ;  /* 0x00000002ff037819 */ /* 0x100fe40000011416 */
[----:B------:R-:W-:-:S02]  /*69a0*/  SHF.R.S32.HI R4, RZ, 0x1f, R22 ;  /* 0x0000001fff047819 */ /* 0x000fc40000011416 */
[----:B------:R-:W-:Y:S01]  /*69b0*/  LOP3.LUT R7, R7, 0x1ffffffe, RZ, 0xc0, !PT ;  /* 0x1ffffffe07077812 */ /* 0x000fe200078ec0ff */
[----:B------:R-:W5:Y:S01]  /*69c0*/  @P0 LDC R17, c[0x0][0xbf0] ;  /* 0x0002fc00ff110b82 */ /* 0x000f620000000800 */
[----:B------:R-:W-:Y:S02]  /*69d0*/  LEA.HI R4, R4, R3, RZ, 0x3 ;  /* 0x0000000304047211 */ /* 0x000fe400078f18ff */
[----:B------:R-:W-:Y:S01]  /*69e0*/  IADD3 R9, R6, -R7, RZ ;  /* 0x8000000706097210 */ /* 0x000fe20007ffe0ff */
[----:B------:R-:W-:Y:S01]  /*69f0*/  IMAD.U32 R6, RZ, RZ, UR4 ;  /* 0x00000004ff067e24 */ /* 0x000fe2000f8e00ff */
[----:B------:R-:W-:Y:S02]  /*6a00*/  LOP3.LUT R4, R4, 0xfffffff8, RZ, 0xc0, !PT ;  /* 0xfffffff804047812 */ /* 0x000fe400078ec0ff */
[----:B------:R-:W-:Y:S01]  /*6a10*/  MOV R7, UR5 ;  /* 0x0000000500077c02 */ /* 0x000fe20008000f00 */
[----:B------:R-:W5:Y:S01]  /*6a20*/  @P0 LDC R23, c[0x0][0xbf0] ;  /* 0x0002fc00ff170b82 */ /* 0x000f620000000800 */
[----:B------:R-:W-:Y:S01]  /*6a30*/  IMAD.U32 R7, RZ, RZ, UR6 ;  /* 0x00000006ff077e24 */ /* 0x000fe2000f8e00ff */
[----:B------:R-:W-:Y:S01]  /*6a40*/  UIMAD.WIDE.U32 UR4, UR13, UR8, URZ ;  /* 0x000000080d0472a5 */ /* 0x000fe2000f8e003f */
[----:B------:R-:W-:Y:S01]  /*6a50*/  IMAD.IADD R4, R3, 0x1, -R4 ;  /* 0x0000000103047824 */ /* 0x000fe200078e0a04 */
[----:B------:R-:W-:Y:S01]  /*6a60*/  LEA.HI R3, R11, R20, RZ, 0x5 ;  /* 0x000000140b037211 */ /* 0x000fe200078f28ff */
[----:B------:R-:W-:Y:S01]  /*6a70*/  UIMAD UR6, UR13, UR9, UR7 ;  /* 0x000000090d0672a4 */ /* 0x000fe2000f8e0207 */
[----:B----4-:R-:W-:-:S02]  /*6a80*/  IMAD.WIDE.U32 R6, R12, UR12, R6 ;  /* 0x0000000c0c067c25 */ /* 0x010fc4000f8e0006 */
[----:B------:R-:W-:Y:S01]  /*6a90*/  SHF.R.S32.HI R3, RZ, 0x5, R3 ;  /* 0x00000005ff037819 */ /* 0x000fe20000011403 */
[----:B------:R-:W-:Y:S01]  /*6aa0*/  UIADD3 UR6, UR5, UR6, URZ ;  /* 0x0000000605067290 */ /* 0x000fe2000fffe03f */
[----:B------:R-:W-:Y:S01]  /*6ab0*/  IMAD.U32 R8, RZ, RZ, UR4 ;  /* 0x00000004ff087e24 */ /* 0x000fe2000f8e00ff */
[----:B------:R-:W-:Y:S02]  /*6ac0*/  ULDC.64 UR8, c[0x0][0xb28] ;  /* 0x0002ca0000087ab9 */ /* 0x000fe40000000a00 */
[----:B------:R-:W-:Y:S02]  /*6ad0*/  IMAD R3, R3, 0x10, R4 ;  /* 0x0000001003037824 */ /* 0x000fe400078e0204 */
[----:B------:R-:W-:Y:S02]  /*6ae0*/  IMAD R4, R12, UR10, RZ ;  /* 0x0000000a0c047c24 */ /* 0x000fe4000f8e02ff */
[----:B------:R-:W-:Y:S02]  /*6af0*/  IMAD R0, R0, 0x40, R3 ;  /* 0x0000004000007824 */ /* 0x000fe400078e0203 */
[----:B------:R-:W-:-:S02]  /*6b00*/  IMAD R12, RZ, RZ, -UR13 ;  /* 0x8000000dff0c7e24 */ /* 0x000fc4000f8e02ff */
[----:B------:R-:W-:Y:S01]  /*6b10*/  IMAD R13, R13, UR12, R4 ;  /* 0x0000000c0d0d7c24 */ /* 0x000fe2000f8e0204 */
[----:B------:R-:W-:Y:S01]  /*6b20*/  LEA R9, R9, R0, 0x3 ;  /* 0x0000000009097211 */ /* 0x000fe200078e18ff */
[----:B-1----:R-:W-:Y:S02]  /*6b30*/  IMAD R21, R21, R12, UR11 ;  /* 0x0000000b15157e24 */ /* 0x002fe4000f8e020c */
[----:B------:R-:W-:Y:S02]  /*6b40*/  IMAD.IADD R7, R7, 0x1, R13 ;  /* 0x0000000107077824 */ /* 0x000fe400078e020d */
[----:B--2---:R-:W-:Y:S01]  /*6b50*/  IMAD R3, R15, 0x80, R9 ;  /* 0x000000800f037824 */ /* 0x004fe200078e0209 */
[----:B------:R-:W-:Y:S01]  /*6b60*/  MOV R9, UR5 ;  /* 0x0000000500097c02 */ /* 0x000fe20008000f00 */
[----:B------:R-:W-:Y:S01]  /*6b70*/  IMAD.U32 R9, RZ, RZ, UR6 ;  /* 0x00000006ff097e24 */ /* 0x000fe2000f8e00ff */
[----:B------:R-:W-:Y:S01]  /*6b80*/  SHF.R.S32.HI R12, RZ, 0x1f, R21 ;  /* 0x0000001fff0c7819 */ /* 0x000fe20000011415 */
[C---:B0-----:R-:W-:Y:S01]  /*6b90*/  @P0 IMAD.HI.U32 R4, R3.reuse, R10, RZ ;  /* 0x0000000a03040227 */ /* 0x041fe200078e00ff */
[----:B------:R-:W-:Y:S01]  /*6ba0*/  MOV R11, R3 ;  /* 0x00000003000b7202 */ /* 0x000fe20000000f00 */
[----:B------:R-:W-:Y:S01]  /*6bb0*/  ULDC.64 UR4, c[0x0][0xbe0] ;  /* 0x0002f80000047ab9 */ /* 0x000fe20000000a00 */
[----:B------:R-:W-:Y:S01]  /*6bc0*/  ULDC.64 UR6, c[0x0][0xb48] ;  /* 0x0002d20000067ab9 */ /* 0x000fe20000000a00 */
[----:B---3--:R-:W-:Y:S01]  /*6bd0*/  IMAD R10, R18, UR10, RZ ;  /* 0x0000000a120a7c24 */ /* 0x008fe2000f8e02ff */
[----:B-----5:R-:W-:Y:S01]  /*6be0*/  @P0 SHF.R.U32.HI R11, RZ, R17, R4 ;  /* 0x00000011ff0b0219 */ /* 0x020fe20000011604 */
[----:B------:R-:W-:-:S04]  /*6bf0*/  @P0 IMAD.HI.U32 R120, R3, R120, RZ ;  /* 0x0000007803780227 */ /* 0x000fc800078e00ff */
[----:B------:R-:W-:Y:S02]  /*6c00*/  IMAD R17, R19, UR12, R10 ;  /* 0x0000000c13117c24 */ /* 0x000fe4000f8e020a */
[----:B------:R-:W-:-:S04]  /*6c10*/  IMAD.WIDE.U32 R8, R18, UR12, R8 ;  /* 0x0000000c12087c25 */ /* 0x000fc8000f8e0008 */
[----:B------:R-:W-:Y:S01]  /*6c20*/  IMAD.MOV.U32 R13, RZ, RZ, R3 ;  /* 0x000000ffff0d7224 */ /* 0x000fe200078e0003 */
[----:B------:R-:W-:Y:S01]  /*6c30*/  @P0 SHF.R.U32.HI R13, RZ, R23, R120 ;  /* 0x00000017ff0d0219 */ /* 0x000fe20000011678 */
[----:B------:R-:W-:Y:S01]  /*6c40*/  IMAD R4, R12, UR4, RZ ;  /* 0x000000040c047c24 */ /* 0x000fe2000f8e02ff */
[----:B------:R-:W-:Y:S01]  /*6c50*/  IADD3 R9, R9, R17, RZ ;  /* 0x0000001109097210 */ /* 0x000fe20007ffe0ff */
[----:B------:R-:W-:Y:S01]  /*6c60*/  IMAD.WIDE.U32 R6, R21, UR4, R6 ;  /* 0x0000000415067c25 */ /* 0x000fe2000f8e0006 */
[----:B------:R-:W-:-:S03]  /*6c70*/  SHF.R.S32.HI R17, RZ, 0x1f, R11 ;  /* 0x0000001fff117819 */ /* 0x000fc6000001140b */
[----:B------:R-:W-:Y:S01]  /*6c80*/  IMAD R12, R12, UR6, RZ ;  /* 0x000000060c0c7c24 */ /* 0x000fe2000f8e02ff */
[----:B------:R-:W-:Y:S01]  /*6c90*/  BAR.SYNC.DEFER_BLOCKING 0x1, 0x100 ;  /* 0x0044000000007b1d */ /* 0x000fe20000010000 */
[----:B------:R-:W-:Y:S01]  /*6ca0*/  IMAD R10, R21, UR5, R4 ;  /* 0x00000005150a7c24 */ /* 0x000fe2000f8e0204 */
[----:B------:R-:W-:Y:S01]  /*6cb0*/  IADD3 R6, P0, R11, R6, RZ ;  /* 0x000000060b067210 */ /* 0x000fe20007f1e0ff */
[----:B------:R-:W-:Y:S01]  /*6cc0*/  IMAD.MOV R11, RZ, RZ, -R11 ;  /* 0x000000ffff0b7224 */ /* 0x000fe200078e0a0b */
[----:B------:R-:W-:Y:S01]  /*6cd0*/  SHF.R.S32.HI R4, RZ, 0x1f, R13 ;  /* 0x0000001fff047819 */ /* 0x000fe2000001140d */
[C---:B------:R-:W-:Y:S01]  /*6ce0*/  IMAD R19, R21.reuse, UR7, R12 ;  /* 0x0000000715137c24 */ /* 0x040fe2000f8e020c */
[----:B------:R-:W-:Y:S01]  /*6cf0*/  ULDC.64 UR4, c[0x0][0xb30] ;  /* 0x0002cc0000047ab9 */ /* 0x000fe20000000a00 */
[----:B------:R-:W-:Y:S01]  /*6d00*/  IMAD.WIDE.U32 R8, R21, UR6, R8 ;  /* 0x0000000615087c25 */ /* 0x000fe2000f8e0008 */
[----:B------:R-:W-:Y:S01]  /*6d10*/  IADD3.X R7, R17, R7, R10, P0, !PT ;  /* 0x0000000711077210 */ /* 0x000fe200007fe40a */
[----:B------:R-:W-:-:S02]  /*6d20*/  ULDC.64 UR6, c[0x0][0xbc8] ;  /* 0x0002f20000067ab9 */ /* 0x000fc40000000a00 */
[----:B------:R-:W-:Y:S01]  /*6d30*/  IMAD.MOV R12, RZ, RZ, -R13 ;  /* 0x000000ffff0c7224 */ /* 0x000fe200078e0a0d */
[----:B------:R-:W-:Y:S01]  /*6d40*/  IADD3 R9, R9, R19, RZ ;  /* 0x0000001309097210 */ /* 0x000fe20007ffe0ff */
[----:B------:R-:W-:Y:S02]  /*6d50*/  IMAD R4, R4, UR4, RZ ;  /* 0x0000000404047c24 */ /* 0x000fe4000f8e02ff */
[C-C-:B------:R-:W-:Y:S02]  /*6d60*/  IMAD R11, R14.reuse, R11, R3.reuse ;  /* 0x0000000b0e0b7224 */ /* 0x140fe400078e0203 */
[----:B------:R-:W-:Y:S02]  /*6d70*/  IMAD R3, R14, R12, R3 ;  /* 0x0000000c0e037224 */ /* 0x000fe400078e0203 */
[C---:B------:R-:W-:Y:S01]  /*6d80*/  IMAD R17, R13.reuse, UR5, R4 ;  /* 0x000000050d117c24 */ /* 0x040fe2000f8e0204 */
[----:B------:R-:W-:Y:S01]  /*6d90*/  SHF.R.S32.HI R4, RZ, 0x1f, R11 ;  /* 0x0000001fff047819 */ /* 0x000fe2000001140b */
[----:B------:R-:W-:Y:S01]  /*6da0*/  IMAD.WIDE.U32 R8, R13, UR4, R8 ;  /* 0x000000040d087c25 */ /* 0x000fe2000f8e0008 */
[----:B------:R-:W-:Y:S01]  /*6db0*/  SHF.R.S32.HI R10, RZ, 0x1f, R3 ;  /* 0x0000001fff0a7819 */ /* 0x000fe20000011403 */
[----:B------:R-:W0:Y:S01]  /*6dc0*/  S2UR UR5, SR_CgaCtaId ;  /* 0x00000000000579c3 */ /* 0x000e220000008800 */
[----:B------:R-:W-:Y:S01]  /*6dd0*/  UMOV UR4, 0x400 ;  /* 0x0000040000047882 */ /* 0x000fe20000000000 */
[----:B------:R-:W-:-:S02]  /*6de0*/  IMAD R4, R4, UR6, RZ ;  /* 0x0000000604047c24 */ /* 0x000fc4000f8e02ff */
[----:B------:R-:W-:Y:S02]  /*6df0*/  IMAD.IADD R9, R9, 0x1, R17 ;  /* 0x0000000109097824 */ /* 0x000fe400078e0211 */
[----:B------:R-:W-:Y:S02]  /*6e00*/  IMAD R10, R10, UR8, RZ ;  /* 0x000000080a0a7c24 */ /* 0x000fe4000f8e02ff */
[C---:B------:R-:W-:Y:S02]  /*6e10*/  IMAD R13, R11.reuse, UR7, R4 ;  /* 0x000000070b0d7c24 */ /* 0x040fe4000f8e0204 */
[----:B------:R-:W-:Y:S01]  /*6e20*/  IMAD.WIDE.U32 R6, R11, UR6, R6 ;  /* 0x000000060b067c25 */ /* 0x000fe2000f8e0006 */
[----:B------:R-:W-:-:S03]  /*6e30*/  ULDC.64 UR6, c[0x0][0xba8] ;  /* 0x0002ea0000067ab9 */ /* 0x000fc60000000a00 */
[C---:B------:R-:W-:Y:S01]  /*6e40*/  IMAD R17, R3.reuse, UR9, R10 ;  /* 0x0000000903117c24 */ /* 0x040fe2000f8e020a */
[----:B------:R-:W-:Y:S01]  /*6e50*/  LEA R18, P0, R6, UR6, 0x2 ;  /* 0x0000000606127c11 */ /* 0x000fe2000f8010ff */
[----:B------:R-:W-:Y:S01]  /*6e60*/  IMAD.WIDE.U32 R8, R3, UR8, R8 ;  /* 0x0000000803087c25 */ /* 0x000fe2000f8e0008 */
[----:B------:R-:W-:Y:S01]  /*6e70*/  ULDC.64 UR8, c[0x0][0xb00] ;  /* 0x0002c00000087ab9 */ /* 0x000fe20000000a00 */
[----:B------:R-:W-:Y:S02]  /*6e80*/  ULDC UR6, c[0x0][0xa88] ;  /* 0x0002a20000067ab9 */ /* 0x000fe40000000800 */
[----:B------:R-:W-:Y:S01]  /*6e90*/  IMAD.IADD R11, R7, 0x1, R13 ;  /* 0x00000001070b7824 */ /* 0x000fe200078e020d */
[----:B------:R-:W-:Y:S01]  /*6ea0*/  IADD3 R7, R9, R17, RZ ;  /* 0x0000001109077210 */ /* 0x000fe20007ffe0ff */
[----:B------:R-:W-:Y:S01]  /*6eb0*/  SHFL.IDX PT, R10, R18, RZ, 0x1c1f ;  /* 0x001c1fff120a7589 */ /* 0x000fe200000e0000 */
[----:B------:R-:W-:Y:S01]  /*6ec0*/  IMAD R15, R15, 0x80, R0 ;  /* 0x000000800f0f7824 */ /* 0x000fe200078e0200 */
[----:B------:R-:W-:Y:S01]  /*6ed0*/  LEA R3, P1, R8, UR8, 0x2 ;  /* 0x0000000808037c11 */ /* 0x000fe2000f8210ff */
[----:B0-----:R-:W-:Y:S01]  /*6ee0*/  ULEA UR4, UR5, UR4, 0x18 ;  /* 0x0000000405047291 */ /* 0x001fe2000f8ec03f */
[----:B------:R-:W-:Y:S01]  /*6ef0*/  LEA.HI.X R17, R6, UR7, R11, 0x2, P0 ;  /* 0x0000000706117c11 */ /* 0x000fe200080f140b */
[----:B------:R-:W-:Y:S01]  /*6f00*/  SHFL.IDX PT, R12, R18, 0x1, 0x1c1f ;  /* 0x003c1f00120c7f89 */ /* 0x000fe200000e0000 */
[----:B------:R-:W-:Y:S01]  /*6f10*/  IMAD R4, R14, UR6, RZ ;  /* 0x000000060e047c24 */ /* 0x000fe2000f8e02ff */
[----:B------:R-:W-:Y:S01]  /*6f20*/  LOP3.LUT P0, RZ, R20, 0x3, RZ, 0xc0, !PT ;  /* 0x0000000314ff7812 */ /* 0x000fe2000780c0ff */
[C---:B------:R-:W-:Y:S01]  /*6f30*/  VIADD R9, R15.reuse, 0x8 ;  /* 0x000000080f097836 */ /* 0x040fe20000000000 */
[----:B------:R-:W0:Y:S01]  /*6f40*/  SHFL.IDX PT, R11, R17, RZ, 0x1c1f ;  /* 0x001c1fff110b7589 */ /* 0x000e2200000e0000 */
[----:B------:R-:W-:Y:S01]  /*6f50*/  LEA.HI.X R8, R8, UR9, R7, 0x2, P1 ;  /* 0x0000000908087c11 */ /* 0x000fe200088f1407 */
[----:B------:R-:W-:Y:S01]  /*6f60*/  UIADD3 UR4, UR4, 0x30820, URZ ;  /* 0x0003082004047890 */ /* 0x000fe2000fffe03f */
[-C--:B------:R-:W-:Y:S01]  /*6f70*/  ISETP.GE.OR P1, PT, R15, R4.reuse, P0 ;  /* 0x000000040f00720c */ /* 0x080fe20000726670 */
[----:B------:R1:W2:Y:S01]  /*6f80*/  SHFL.IDX PT, R13, R17, 0x1, 0x1c1f ;  /* 0x003c1f00110d7f89 */ /* 0x0002a200000e0000 */
[-C--:B------:R-:W-:Y:S01]  /*6f90*/  ISETP.GE.OR P0, PT, R9, R4.reuse, P0 ;  /* 0x000000040900720c */ /* 0x080fe20000706670 */
[----:B------:R-:W-:Y:S01]  /*6fa0*/  UPRMT UR4, URZ, 0x654, UR4 ;  /* 0x000006543f047896 */ /* 0x000fe20008000004 */
[----:B------:R-:W-:Y:S01]  /*6fb0*/  ISETP.GE.AND P2, PT, R15, R4, PT ;  /* 0x000000040f00720c */ /* 0x000fe20003f46270 */
[----:B------:R3:W4:Y:S01]  /*6fc0*/  SHFL.IDX PT, R6, R3, RZ, 0x1c1f ;  /* 0x001c1fff03067589 */ /* 0x00072200000e0000 */
[----:B-1----:R-:W-:-:S03]  /*6fd0*/  LOP3.LUT R17, R22, 0x7ffffffc, RZ, 0xc0, !PT ;  /* 0x7ffffffc16117812 */ /* 0x002fc600078ec0ff */
[----:B------:R3:W1:Y:S03]  /*6fe0*/  SHFL.IDX PT, R7, R8, RZ, 0x1c1f ;  /* 0x001c1fff08077589 */ /* 0x00066600000e0000 */
[----:B------:R-:W-:Y:S01]  /*6ff0*/  SYNCS.ARRIVE.TRANS64.RED.A1T0 RZ, [UR4], RZ ;  /* 0x000000ffffff79a7 */ /* 0x000fe20008100404 */
[----:B------:R-:W-:-:S05]  /*7000*/  IADD3 R0, R20, -R17, RZ ;  /* 0x8000001114007210 */ /* 0x000fca0007ffe0ff */
[----:B------:R-:W-:Y:S01]  /*7010*/  IMAD.SHL.U32 R0, R0, 0x2, RZ ;  /* 0x0000000200007824 */ /* 0x000fe200078e00ff */
[----:B0-----:R3:W-:Y:S04]  /*7020*/  @!P1 ST.E desc[UR36][R10.64], R5 ;  /* 0x000000050a009985 */ /* 0x0017e8000c101924 */
[----:B--2---:R3:W-:Y:S01]  /*7030*/  @!P0 ST.E desc[UR36][R12.64], R2 ;  /* 0x000000020c008985 */ /* 0x0047e2000c101924 */
[----:B------:R-:W-:Y:S05]  /*7040*/  @P2 BRA `(.L_x_37) ;  /* 0x0000000800382947 */ /* 0x000fea0003800000 */
[C---:B---3--:R-:W-:Y:S01]  /*7050*/  VIADD R2, R0.reuse, 0x8 ;  /* 0x0000000800027836 */ /* 0x048fe20000000000 */
[C---:B------:R-:W-:Y:S01]  /*7060*/  IADD3 R5, R0.reuse, 0x10, RZ ;  /* 0x0000001000057810 */ /* 0x040fe20007ffe0ff */
[----:B------:R-:W-:Y:S01]  /*7070*/  ULDC UR4, c[0x0][0xac8] ;  /* 0x0002b20000047ab9 */ /* 0x000fe20000000800 */
[C---:B------:R-:W-:Y:S01]  /*7080*/  VIADD R17, R0.reuse, 0x18 ;  /* 0x0000001800117836 */ /* 0x040fe20000000000 */
[C---:B------:R-:W-:Y:S01]  /*7090*/  ISETP.GE.AND P0, PT, R0.reuse, UR4, PT ;  /* 0x0000000400007c0c */ /* 0x040fe2000bf06270 */
[C---:B------:R-:W-:Y:S01]  /*70a0*/  VIADD R18, R0.reuse, 0x20 ;  /* 0x0000002000127836 */ /* 0x040fe20000000000 */
[----:B------:R-:W-:Y:S01]  /*70b0*/  ISETP.GE.AND P2, PT, R5, UR4, PT ;  /* 0x0000000405007c0c */ /* 0x000fe2000bf46270 */
[----:B------:R-:W-:Y:S01]  /*70c0*/  VIADD R19, R0, 0x38 ;  /* 0x0000003800137836 */ /* 0x000fe20000000000 */
[----:B------:R-:W-:Y:S01]  /*70d0*/  ISETP.GE.AND P1, PT, R2, UR4, PT ;  /* 0x0000000402007c0c */ /* 0x000fe2000bf26270 */
[C---:B------:R-:W-:Y:S01]  /*70e0*/  VIADD R21, R0.reuse, 0x48 ;  /* 0x0000004800157836 */ /* 0x040fe20000000000 */
[----:B------:R-:W-:Y:S01]  /*70f0*/  ISETP.GE.AND P5, PT, R17, UR4, PT ;  /* 0x0000000411007c0c */ /* 0x000fe2000bfa6270 */
[----:B------:R-:W-:Y:S01]  /*7100*/  VIADD R22, R0, 0x50 ;  /* 0x0000005000167836 */ /* 0x000fe20000000000 */
[----:B------:R-:W-:-:S02]  /*7110*/  ISETP.GE.AND P6, PT, R18, UR4, PT ;  /* 0x0000000412007c0c */ /* 0x000fc4000bfc6270 */
[C---:B------:R-:W-:Y:S02]  /*7120*/  IADD3 R20, R0.reuse, 0x40, RZ ;  /* 0x0000004000147810 */ /* 0x040fe40007ffe0ff */
[----:B------:R-:W-:Y:S01]  /*7130*/  ISETP.GE.AND P3, PT, R19, UR4, PT ;  /* 0x0000000413007c0c */ /* 0x000fe2000bf66270 */
[C---:B-1--4-:R-:W-:Y:S01]  /*7140*/  @!P0 IMAD.WIDE R10, R0.reuse, 0x4, R6 ;  /* 0x00000004000a8825 */ /* 0x052fe200078e0206 */
[----:B------:R-:W-:Y:S02]  /*7150*/  IADD3 R23, R0, 0x58, RZ ;  /* 0x0000005800177810 */ /* 0x000fe40007ffe0ff */
[----:B------:R-:W-:Y:S02]  /*7160*/  @!P2 LEA.HI R5, R5, R5, RZ, 0x1 ;  /* 0x000000050505a211 */ /* 0x000fe400078f08ff */
[----:B------:R-:W-:Y:S01]  /*7170*/  @!P1 LEA.HI R2, R2, R2, RZ, 0x1 ;  /* 0x0000000202029211 */ /* 0x000fe200078f08ff */
[----:B------:R0:W-:Y:S01]  /*7180*/  @!P0 ST.E.64 desc[UR36][R10.64], R24 ;  /* 0x000000180a008985 */ /* 0x0001e2000c101b24 */
[----:B------:R-:W-:-:S02]  /*7190*/  @!P2 LOP3.LUT R5, R5, 0xfffffffe, RZ, 0xc0, !PT ;  /* 0xfffffffe0505a812 */ /* 0x000fc400078ec0ff */
[----:B------:R-:W-:Y:S02]  /*71a0*/  @!P1 LOP3.LUT R13, R2, 0xfffffffe, RZ, 0xc0, !PT ;  /* 0xfffffffe020d9812 */ /* 0x000fe400078ec0ff */
[----:B------:R-:W-:Y:S01]  /*71b0*/  IADD3 R2, R0, 0x28, RZ ;  /* 0x0000002800027810 */ /* 0x000fe20007ffe0ff */
[--C-:B------:R-:W-:Y:S01]  /*71c0*/  @!P2 IMAD.WIDE R14, R5, 0x4, R6.reuse ;  /* 0x00000004050ea825 */ /* 0x100fe200078e0206 */
[----:B------:R-:W-:Y:S02]  /*71d0*/  @!P5 LEA.HI R17, R17, R17, RZ, 0x1 ;  /* 0x000000111111d211 */ /* 0x000fe400078f08ff */
[----:B------:R-:W-:Y:S01]  /*71e0*/  ISETP.GE.AND P0, PT, R2, UR4, PT ;  /* 0x0000000402007c0c */ /* 0x000fe2000bf06270 */
[--C-:B------:R-:W-:Y:S01]  /*71f0*/  @!P1 IMAD.WIDE R12, R13, 0x4, R6.reuse ;  /* 0x000000040d0c9825 */ /* 0x100fe200078e0206 */
[----:B------:R-:W-:Y:S02]  /*7200*/  @!P6 LEA.HI R18, R18, R18, RZ, 0x1 ;  /* 0x000000121212e211 */ /* 0x000fe400078f08ff */
[----:B------:R-:W-:Y:S01]  /*7210*/  @!P3 LEA.HI R19, R19, R19, RZ, 0x1 ;  /* 0x000000131313b211 */ /* 0x000fe200078f08ff */
[C---:B------:R-:W-:Y:S01]  /*7220*/  VIADD R5, R0.reuse, 0x30 ;  /* 0x0000003000057836 */ /* 0x040fe20000000000 */
[----:B------:R1:W-:Y:S01]  /*7230*/  @!P1 ST.E.64 desc[UR36][R12.64], R28 ;  /* 0x0000001c0c009985 */ /* 0x0003e2000c101b24 */
[----:B------:R-:W-:Y:S01]  /*7240*/  ISETP.GE.AND P1, PT, R21, UR4, PT ;  /* 0x0000000415007c0c */ /* 0x000fe2000bf26270 */
[C---:B0-----:R-:W-:Y:S01]  /*7250*/  VIADD R24, R0.reuse, 0x78 ;  /* 0x0000007800187836 */ /* 0x041fe20000000000 */
[----:B------:R-:W-:Y:S01]  /*7260*/  @!P5 LOP3.LUT R11, R17, 0xfffffffe, RZ, 0xc0, !PT ;  /* 0xfffffffe110bd812 */ /* 0x000fe200078ec0ff */
[----:B------:R0:W-:Y:S01]  /*7270*/  @!P2 ST.E.64 desc[UR36][R14.64], R32 ;  /* 0x000000200e00a985 */ /* 0x0001e2000c101b24 */
[----:B------:R-:W-:Y:S01]  /*7280*/  ISETP.GE.AND P4, PT, R5, UR4, PT ;  /* 0x0000000405007c0c */ /* 0x000fe2000bf86270 */
[----:B------:R-:W-:Y:S01]  /*7290*/  VIADD R25, R0, 0x80 ;  /* 0x0000008000197836 */ /* 0x000fe20000000000 */
[----:B------:R-:W-:Y:S01]  /*72a0*/  ISETP.GE.AND P2, PT, R20, UR4, PT ;  /* 0x0000000414007c0c */ /* 0x000fe2000bf46270 */
[----:B------:R-:W-:Y:S01]  /*72b0*/  @!P5 IMAD.WIDE R10, R11, 0x4, R6 ;  /* 0x000000040b0ad825 */ /* 0x000fe200078e0206 */
[----:B------:R-:W-:-:S02]  /*72c0*/  @!P0 LEA.HI R2, R2, R2, RZ, 0x1 ;  /* 0x0000000202028211 */ /* 0x000fc400078f08ff */
[----:B------:R-:W-:Y:S02]  /*72d0*/  @!P3 LOP3.LUT R19, R19, 0xfffffffe, RZ, 0xc0, !PT ;  /* 0xfffffffe1313b812 */ /* 0x000fe400078ec0ff */
[----:B------:R2:W-:Y:S01]  /*72e0*/  @!P5 ST.E.64 desc[UR36][R10.64], R36 ;  /* 0x000000240a00d985 */ /* 0x0005e2000c101b24 */
[----:B-1----:R-:W-:Y:S02]  /*72f0*/  @!P6 LOP3.LUT R13, R18, 0xfffffffe, RZ, 0xc0, !PT ;  /* 0xfffffffe120de812 */ /* 0x002fe400078ec0ff */
[----:B------:R-:W-:Y:S02]  /*7300*/  @!P1 LEA.HI R21, R21, R21, RZ, 0x1 ;  /* 0x0000001515159211 */ /* 0x000fe400078f08ff */
[----:B0-----:R-:W-:Y:S01]  /*7310*/  @!P4 LEA.HI R14, R5, R5, RZ, 0x1 ;  /* 0x00000005050ec211 */ /* 0x001fe200078f08ff */
[--C-:B------:R-:W-:Y:S01]  /*7320*/  @!P6 IMAD.WIDE R12, R13, 0x4, R6.reuse ;  /* 0x000000040d0ce825 */ /* 0x100fe200078e0206 */
[----:B------:R-:W-:Y:S02]  /*7330*/  @!P2 LEA.HI R20, R20, R20, RZ, 0x1 ;  /* 0x000000141414a211 */ /* 0x000fe400078f08ff */
[----:B------:R-:W-:Y:S01]  /*7340*/  @!P0 LOP3.LUT R5, R2, 0xfffffffe, RZ, 0xc0, !PT ;  /* 0xfffffffe02058812 */ /* 0x000fe200078ec0ff */
[----:B------:R-:W-:Y:S01]  /*7350*/  VIADD R2, R0, 0x60 ;  /* 0x0000006000027836 */ /* 0x000fe20000000000 */
[----:B------:R-:W-:Y:S01]  /*7360*/  @!P4 LOP3.LUT R15, R14, 0xfffffffe, RZ, 0xc0, !PT ;  /* 0xfffffffe0e0fc812 */ /* 0x000fe200078ec0ff */
[----:B------:R0:W-:Y:S01]  /*7370*/  @!P6 ST.E.64 desc[UR36][R12.64], R40 ;  /* 0x000000280c00e985 */ /* 0x0001e2000c101b24 */
[----:B------:R-:W-:Y:S01]  /*7380*/  @!P2 LOP3.LUT R17, R20, 0xfffffffe, RZ, 0xc0, !PT ;  /* 0xfffffffe1411a812 */ /* 0x000fe200078ec0ff */
[----:B--2---:R-:W-:Y:S01]  /*7390*/  @!P0 IMAD.WIDE R10, R5, 0x4, R6 ;  /* 0x00000004050a8825 */ /* 0x004fe200078e0206 */
[----:B------:R-:W-:-:S02]  /*73a0*/  @!P1 LOP3.LUT R21, R21, 0xfffffffe, RZ, 0xc0, !PT ;  /* 0xfffffffe15159812 */ /* 0x000fc400078ec0ff */
[----:B------:R-:W-:Y:S01]  /*73b0*/  ISETP.GE.AND P5, PT, R22, UR4, PT ;  /* 0x0000000416007c0c */ /* 0x000fe2000bfa6270 */
[----:B------:R-:W-:Y:S01]  /*73c0*/  VIADD R5, R0, 0x68 ;  /* 0x0000006800057836 */ /* 0x000fe20000000000 */
[----:B------:R1:W-:Y:S01]  /*73d0*/  @!P0 ST.E.64 desc[UR36][R10.64], R44 ;  /* 0x0000002c0a008985 */ /* 0x0003e2000c101b24 */
[--C-:B------:R-:W-:Y:S01]  /*73e0*/  @!P1 IMAD.WIDE R20, R21, 0x4, R6.reuse ;  /* 0x0000000415149825 */ /* 0x100fe200078e0206 */
[----:B------:R-:W-:Y:S02]  /*73f0*/  ISETP.GE.AND P6, PT, R23, UR4, PT ;  /* 0x0000000417007c0c */ /* 0x000fe4000bfc6270 */
[----:B------:R-:W-:Y:S01]  /*7400*/  ISETP.GE.AND P0, PT, R2, UR4, PT ;  /* 0x0000000402007c0c */ /* 0x000fe2000bf06270 */
[----:B0-----:R-:W-:-:S04]  /*7410*/  @!P4 IMAD.WIDE R12, R15, 0x4, R6 ;  /* 0x000000040f0cc825 */ /* 0x001fc800078e0206 */
[--C-:B------:R-:W-:Y:S01]  /*7420*/  @!P3 IMAD.WIDE R14, R19, 0x4, R6.reuse ;  /* 0x00000004130eb825 */ /* 0x100fe200078e0206 */
[----:B------:R0:W-:Y:S01]  /*7430*/  @!P4 ST.E.64 desc[UR36][R12.64], R48 ;  /* 0x000000300c00c985 */ /* 0x0001e2000c101b24 */
[----:B------:R-:W-:Y:S02]  /*7440*/  ISETP.GE.AND P4, PT, R25, UR4, PT ;  /* 0x0000000419007c0c */ /* 0x000fe4000bf86270 */
[----:B------:R-:W-:Y:S01]  /*7450*/  @!P2 IMAD.WIDE R18, R17, 0x4, R6 ;  /* 0x000000041112a825 */ /* 0x000fe200078e0206 */
[----:B------:R2:W-:Y:S01]  /*7460*/  @!P3 ST.E.64 desc[UR36][R14.64], R52 ;  /* 0x000000340e00b985 */ /* 0x0005e2000c101b24 */
[----:B------:R-:W-:Y:S02]  /*7470*/  IADD3 R17, R0, 0x70, RZ ;  /* 0x0000007000117810 */ /* 0x000fe40007ffe0ff */
[----:B------:R-:W-:Y:S01]  /*7480*/  ISETP.GE.AND P3, PT, R24, UR4, PT ;  /* 0x0000000418007c0c */ /* 0x000fe2000bf66270 */
[----:B------:R3:W-:Y:S01]  /*7490*/  @!P2 ST.E.64 desc[UR36][R18.64], R56 ;  /* 0x000000381200a985 */ /* 0x0007e2000c101b24 */
[----:B------:R-:W-:-:S02]  /*74a0*/  ISETP.GE.AND P2, PT, R17, UR4, PT ;  /* 0x0000000411007c0c */ /* 0x000fc4000bf46270 */
[----:B------:R-:W-:Y:S01]  /*74b0*/  @!P5 LEA.HI R22, R22, R22, RZ, 0x1 ;  /* 0x000000161616d211 */ /* 0x000fe200078f08ff */
[----:B------:R4:W-:Y:S01]  /*74c0*/  @!P1 ST.E.64 desc[UR36][R20.64], R60 ;  /* 0x0000003c14009985 */ /* 0x0009e2000c101b24 */
[----:B------:R-:W-:Y:S02]  /*74d0*/  ISETP.GE.AND P1, PT, R5, UR4, PT ;  /* 0x0000000405007c0c */ /* 0x000fe4000bf26270 */
[----:B------:R-:W-:Y:S02]  /*74e0*/  @!P6 LEA.HI R23, R23, R23, RZ, 0x1 ;  /* 0x000000171717e211 */ /* 0x000fe400078f08ff */
[----:B-1----:R-:W-:Y:S02]  /*74f0*/  @!P5 LOP3.LUT R11, R22, 0xfffffffe, RZ, 0xc0, !PT ;  /* 0xfffffffe160bd812 */ /* 0x002fe400078ec0ff */
[----:B------:R-:W-:Y:S02]  /*7500*/  @!P0 LEA.HI R2, R2, R2, RZ, 0x1 ;  /* 0x0000000202028211 */ /* 0x000fe400078f08ff */
[----:B0-----:R-:W-:Y:S01]  /*7510*/  @!P6 LOP3.LUT R13, R23, 0xfffffffe, RZ, 0xc0, !PT ;  /* 0xfffffffe170de812 */ /* 0x001fe200078ec0ff */
[----:B------:R-:W-:Y:S01]  /*7520*/  @!P5 IMAD.WIDE R10, R11, 0x4, R6 ;  /* 0x000000040b0ad825 */ /* 0x000fe200078e0206 */
[----:B------:R-:W-:-:S02]  /*7530*/  @!P2 LEA.HI R17, R17, R17, RZ, 0x1 ;  /* 0x000000111111a211 */ /* 0x000fc400078f08ff */
[----:B--2---:R-:W-:Y:S01]  /*7540*/  @!P0 LOP3.LUT R15, R2, 0xfffffffe, RZ, 0xc0, !PT ;  /* 0xfffffffe020f8812 */ /* 0x004fe200078ec0ff */
[--C-:B------:R-:W-:Y:S01]  /*7550*/  @!P6 IMAD.WIDE R12, R13, 0x4, R6.reuse ;  /* 0x000000040d0ce825 */ /* 0x100fe200078e0206 */
[----:B------:R-:W-:Y:S01]  /*7560*/  @!P1 LEA.HI R5, R5, R5, RZ, 0x1 ;  /* 0x0000000505059211 */ /* 0x000fe200078f08ff */
[----:B------:R0:W-:Y:S01]  /*7570*/  @!P5 ST.E.64 desc[UR36][R10.64], R64 ;  /* 0x000000400a00d985 */ /* 0x0001e2000c101b24 */
[----:B------:R-:W-:Y:S01]  /*7580*/  @!P3 LEA.HI R24, R24, R24, RZ, 0x1 ;  /* 0x000000181818b211 */ /* 0x000fe200078f08ff */
[----:B------:R-:W-:Y:S01]  /*7590*/  @!P0 IMAD.WIDE R14, R15, 0x4, R6 ;  /* 0x000000040f0e8825 */ /* 0x000fe200078e0206 */
[----:B------:R-:W-:Y:S01]  /*75a0*/  @!P1 LOP3.LUT R5, R5, 0xfffffffe, RZ, 0xc0, !PT ;  /* 0xfffffffe05059812 */ /* 0x000fe200078ec0ff */
[----:B------:R1:W-:Y:S01]  /*75b0*/  @!P6 ST.E.64 desc[UR36][R12.64], R68 ;  /* 0x000000440c00e985 */ /* 0x0003e2000c101b24 */
[----:B------:R-:W-:Y:S02]  /*75c0*/  @!P4 LEA.HI R25, R25, R25, RZ, 0x1 ;  /* 0x000000191919c211 */ /* 0x000fe400078f08ff */
[----:B------:R-:W-:Y:S01]  /*75d0*/  @!P2 LOP3.LUT R17, R17, 0xfffffffe, RZ, 0xc0, !PT ;  /* 0xfffffffe1111a812 */ /* 0x000fe200078ec0ff */
[----:B------:R-:W-:Y:S01]  /*75e0*/  @!P0 ST.E.64 desc[UR36][R14.64], R72 ;  /* 0x000000480e008985 */ /* 0x000fe2000c101b24 */
[----:B---3--:R-:W-:-:S02]  /*75f0*/  @!P3 LOP3.LUT R19, R24, 0xfffffffe, RZ, 0xc0, !PT ;  /* 0xfffffffe1813b812 */ /* 0x008fc400078ec0ff */
[----:B----4-:R-:W-:Y:S02]  /*7600*/  @!P4 LOP3.LUT R21, R25, 0xfffffffe, RZ, 0xc0, !PT ;  /* 0xfffffffe1915c812 */ /* 0x010fe400078ec0ff */
[C---:B------:R-:W-:Y:S01]  /*7610*/  IADD3 R2, R0.reuse, 0x88, RZ ;  /* 0x0000008800027810 */ /* 0x040fe20007ffe0ff */
[--C-:B0-----:R-:W-:Y:S01]  /*7620*/  @!P1 IMAD.WIDE R10, R5, 0x4, R6.reuse ;  /* 0x00000004050a9825 */ /* 0x101fe200078e0206 */
[----:B------:R-:W-:Y:S02]  /*7630*/  IADD3 R22, R0, 0xa0, RZ ;  /* 0x000000a000167810 */ /* 0x000fe40007ffe0ff */
[----:B------:R-:W-:Y:S01]  /*7640*/  ISETP.GE.AND P0, PT, R2, UR4, PT ;  /* 0x0000000402007c0c */ /* 0x000fe2000bf06270 */
[--C-:B-1----:R-:W-:Y:S01]  /*7650*/  @!P2 IMAD.WIDE R12, R17, 0x4, R6.reuse ;  /* 0x00000004110ca825 */ /* 0x102fe200078e0206 */
[----:B------:R0:W-:Y:S03]  /*7660*/  @!P1 ST.E.64 desc[UR36][R10.64], R76 ;  /* 0x0000004c0a009985 */ /* 0x0001e6000c101b24 */
[----:B------:R-:W-:Y:S01]  /*7670*/  VIADD R5, R0, 0x90 ;  /* 0x0000009000057836 */ /* 0x000fe20000000000 */
[----:B------:R1:W-:Y:S01]  /*7680*/  @!P2 ST.E.64 desc[UR36][R12.64], R80 ;  /* 0x000000500c00a985 */ /* 0x0003e2000c101b24 */
[----:B------:R-:W-:-:S03]  /*7690*/  @!P3 IMAD.WIDE R18, R19, 0x4, R6 ;  /* 0x000000041312b825 */ /* 0x000fc600078e0206 */
[----:B------:R-:W-:Y:S01]  /*76a0*/  ISETP.GE.AND P1, PT, R5, UR4, PT ;  /* 0x0000000405007c0c */ /* 0x000fe2000bf26270 */
[----:B------:R-:W-:Y:S01]  /*76b0*/  VIADD R17, R0, 0x98 ;  /* 0x0000009800117836 */ /* 0x000fe20000000000 */
[----:B------:R2:W-:Y:S01]  /*76c0*/  @!P3 ST.E.64 desc[UR36][R18.64], R84 ;  /* 0x000000541200b985 */ /* 0x0005e2000c101b24 */
[----:B------:R-:W-:Y:S01]  /*76d0*/  @!P4 IMAD.WIDE R20, R21, 0x4, R6 ;  /* 0x000000041514c825 */ /* 0x000fe200078e0206 */
[----:B------:R-:W-:Y:S02]  /*76e0*/  ISETP.GE.AND P3, PT, R22, UR4, PT ;  /* 0x0000000416007c0c */ /* 0x000fe4000bf66270 */
[C---:B0-----:R-:W-:Y:S01]  /*76f0*/  IADD3 R11, R0.reuse, 0xb8, RZ ;  /* 0x000000b8000b7810 */ /* 0x041fe20007ffe0ff */
[C---:B------:R-:W-:Y:S01]  /*7700*/  VIADD R14, R0.reuse, 0xa8 ;  /* 0x000000a8000e7836 */ /* 0x040fe20000000000 */
[----:B------:R-:W-:Y:S01]  /*7710*/  ISETP.GE.AND P2, PT, R17, UR4, PT ;  /* 0x0000000411007c0c */ /* 0x000fe2000bf46270 */
[----:B------:R-:W-:Y:S01]  /*7720*/  VIADD R15, R0, 0xb0 ;  /* 0x000000b0000f7836 */ /* 0x000fe20000000000 */
[----:B------:R0:W-:Y:S01]  /*7730*/  @!P4 ST.E.64 desc[UR36][R20.64], R88 ;  /* 0x000000581400c985 */ /* 0x0001e2000c101b24 */
[----:B------:R-:W-:-:S02]  /*7740*/  ISETP.GE.AND P6, PT, R11, UR4, PT ;  /* 0x000000040b007c0c */ /* 0x000fc4000bfc6270 */
[----:B------:R-:W-:Y:S02]  /*7750*/  ISETP.GE.AND P4, PT, R14, UR4, PT ;  /* 0x000000040e007c0c */ /* 0x000fe4000bf86270 */
[----:B------:R-:W-:Y:S02]  /*7760*/  ISETP.GE.AND P5, PT, R15, UR4, PT ;  /* 0x000000040f007c0c */ /* 0x000fe4000bfa6270 */
[----:B------:R-:W-:Y:S02]  /*7770*/  @!P0 LEA.HI R2, R2, R2, RZ, 0x1 ;  /* 0x0000000202028211 */ /* 0x000fe400078f08ff */
[----:B------:R-:W-:Y:S02]  /*7780*/  @!P1 LEA.HI R5, R5, R5, RZ, 0x1 ;  /* 0x0000000505059211 */ /* 0x000fe400078f08ff */
[----:B------:R-:W-:Y:S02]  /*7790*/  @!P2 LEA.HI R17, R17, R17, RZ, 0x1 ;  /* 0x000000111111a211 */ /* 0x000fe400078f08ff */
[----:B------:R-:W-:-:S02]  /*77a0*/  @!P3 LEA.HI R22, R22, R22, RZ, 0x1 ;  /* 0x000000161616b211 */ /* 0x000fc400078f08ff */
[----:B-1----:R-:W-:Y:S02]  /*77b0*/  @!P6 LEA.HI R12, R11, R11, RZ, 0x1 ;  /* 0x0000000b0b0ce211 */ /* 0x002fe400078f08ff */
[----:B------:R-:W-:Y:S02]  /*77c0*/  @!P4 LEA.HI R14, R14, R14, RZ, 0x1 ;  /* 0x0000000e0e0ec211 */ /* 0x000fe400078f08ff */
[----:B------:R-:W-:Y:S02]  /*77d0*/  @!P5 LEA.HI R10, R15, R15, RZ, 0x1 ;  /* 0x0000000f0f0ad211 */ /* 0x000fe400078f08ff */
[----:B------:R-:W-:Y:S02]  /*77e0*/  @!P0 LOP3.LUT R11, R2, 0xfffffffe, RZ, 0xc0, !PT ;  /* 0xfffffffe020b8812 */ /* 0x000fe400078ec0ff */
[----:B------:R-:W-:Y:S02]  /*77f0*/  @!P1 LOP3.LUT R5, R5, 0xfffffffe, RZ, 0xc0, !PT ;  /* 0xfffffffe05059812 */ /* 0x000fe400078ec0ff */
[----:B------:R-:W-:-:S02]  /*7800*/  @!P2 LOP3.LUT R15, R17, 0xfffffffe, RZ, 0xc0, !PT ;  /* 0xfffffffe110fa812 */ /* 0x000fc400078ec0ff */
[----:B--2---:R-:W-:Y:S02]  /*7810*/  @!P3 LOP3.LUT R19, R22, 0xfffffffe, RZ, 0xc0, !PT ;  /* 0xfffffffe1613b812 */ /* 0x004fe400078ec0ff */
[----:B0-----:R-:W-:Y:S01]  /*7820*/  @!P4 LOP3.LUT R21, R14, 0xfffffffe, RZ, 0xc0, !PT ;  /* 0xfffffffe0e15c812 */ /* 0x001fe200078ec0ff */
[--C-:B------:R-:W-:Y:S01]  /*7830*/  @!P2 IMAD.WIDE R14, R15, 0x4, R6.reuse ;  /* 0x000000040f0ea825 */ /* 0x100fe200078e0206 */
[----:B------:R-:W-:Y:S02]  /*7840*/  @!P5 LOP3.LUT R23, R10, 0xfffffffe, RZ, 0xc0, !PT ;  /* 0xfffffffe0a17d812 */ /* 0x000fe400078ec0ff */
[----:B------:R-:W-:Y:S01]  /*7850*/  @!P6 LOP3.LUT R17, R12, 0xfffffffe, RZ, 0xc0, !PT ;  /* 0xfffffffe0c11e812 */ /* 0x000fe200078ec0ff */
[----:B------:R-:W-:-:S04]  /*7860*/  @!P0 IMAD.WIDE R10, R11, 0x4, R6 ;  /* 0x000000040b0a8825 */ /* 0x000fc800078e0206 */
[--C-:B------:R-:W-:Y:S01]  /*7870*/  @!P1 IMAD.WIDE R12, R5, 0x4, R6.reuse ;  /* 0x00000004050c9825 */ /* 0x100fe200078e0206 */
[----:B------:R0:W-:Y:S03]  /*7880*/  @!P0 ST.E.64 desc[UR36][R10.64], R92 ;  /* 0x0000005c0a008985 */ /* 0x0001e6000c101b24 */
[--C-:B------:R-:W-:Y:S01]  /*7890*/  @!P3 IMAD.WIDE R18, R19, 0x4, R6.reuse ;  /* 0x000000041312b825 */ /* 0x100fe200078e0206 */
[----:B------:R0:W-:Y:S03]  /*78a0*/  @!P1 ST.E.64 desc[UR36][R12.64], R96 ;  /* 0x000000600c009985 */ /* 0x0001e6000c101b24 */
[--C-:B------:R-:W-:Y:S01]  /*78b0*/  @!P4 IMAD.WIDE R20, R21, 0x4, R6.reuse ;  /* 0x000000041514c825 */ /* 0x100fe200078e0206 */
[----:B------:R0:W-:Y:S03]  /*78c0*/  @!P2 ST.E.64 desc[UR36][R14.64], R100 ;  /* 0x000000640e00a985 */ /* 0x0001e6000c101b24 */
[--C-:B------:R-:W-:Y:S01]  /*78d0*/  @!P5 IMAD.WIDE R22, R23, 0x4, R6.reuse ;  /* 0x000000041716d825 */ /* 0x100fe200078e0206 */
[----:B------:R0:W-:Y:S03]  /*78e0*/  @!P3 ST.E.64 desc[UR36][R18.64], R104 ;  /* 0x000000681200b985 */ /* 0x0001e6000c101b24 */
[----:B------:R-:W-:Y:S01]  /*78f0*/  @!P6 IMAD.WIDE R6, R17, 0x4, R6 ;  /* 0x000000041106e825 */ /* 0x000fe200078e0206 */
[----:B------:R0:W-:Y:S04]  /*7900*/  @!P4 ST.E.64 desc[UR36][R20.64], R108 ;  /* 0x0000006c1400c985 */ /* 0x0001e8000c101b24 */
[----:B------:R0:W-:Y:S04]  /*7910*/  @!P5 ST.E.64 desc[UR36][R22.64], R112 ;  /* 0x000000701600d985 */ /* 0x0001e8000c101b24 */
[----:B------:R0:W-:Y:S02]  /*7920*/  @!P6 ST.E.64 desc[UR36][R6.64], R116 ;  /* 0x000000740600e985 */ /* 0x0001e4000c101b24 */
.L_x_37:
[----:B------:R-:W-:Y:S05]  /*7930*/  BSYNC B0 ;  /* 0x0000000000007941 */ /* 0x000fea0003800000 */
.L_x_36:
[----:B------:R-:W-:Y:S01]  /*7940*/  ISETP.GE.AND P0, PT, R9, R4, PT ;  /* 0x000000040900720c */ /* 0x000fe20003f06270 */
[----:B01----:R0:W1:Y:S04]  /*7950*/  SHFL.IDX PT, R7, R8, 0x1, 0x1c1f ;  /* 0x003c1f0008077f89 */ /* 0x00306800000e0000 */
[----:B----4-:R0:W4:Y:S08]  /*7960*/  SHFL.IDX PT, R6, R3, 0x1, 0x1c1f ;  /* 0x003c1f0003067f89 */ /* 0x01013000000e0000 */
[----:B0-----:R-:W-:Y:S05]  /*7970*/  @P0 BRA `(.L_x_8) ;  /* 0x0000004800140947 */ /* 0x001fea0003800000 */
[C---:B---3--:R-:W-:Y:S01]  /*7980*/  VIADD R2, R0.reuse, 0x8 ;  /* 0x0000000800027836 */ /* 0x048fe20000000000 */
[----:B------:R-:W-:Y:S01]  /*7990*/  ULDC UR4, c[0x0][0xac8] ;  /* 0x0002b20000047ab9 */ /* 0x000fe20000000800 */
[C---:B------:R-:W-:Y:S01]  /*79a0*/  VIADD R8, R0.reuse, 0x10 ;  /* 0x0000001000087836 */ /* 0x040fe20000000000 */
[C---:B------:R-:W-:Y:S01]  /*79b0*/  ISETP.GE.AND P2, PT, R0.reuse, UR4, PT ;  /* 0x0000000400007c0c */ /* 0x040fe2000bf46270 */
[----:B------:R-:W-:Y:S01]  /*79c0*/  VIADD R10, R0, 0x20 ;  /* 0x00000020000a7836 */ /* 0x000fe20000000000 */
[----:B------:R-:W-:Y:S01]  /*79d0*/  ISETP.GE.AND P3, PT, R2, UR4, PT ;  /* 0x0000000402007c0c */ /* 0x000fe2000bf66270 */
[C---:B------:R-:W-:Y:S01]  /*79e0*/  VIADD R11, R0.reuse, 0x28 ;  /* 0x00000028000b7836 */ /* 0x040fe20000000000 */
[C---:B------:R-:W-:Y:S01]  /*79f0*/  IADD3 R9, R0.reuse, 0x18, RZ ;  /* 0x0000001800097810 */ /* 0x040fe20007ffe0ff */
[----:B------:R-:W-:Y:S01]  /*7a00*/  VIADD R13, R0, 0x38 ;  /* 0x00000038000d7836 */ /* 0x000fe20000000000 */
[----:B------:R-:W-:Y:S01]  /*7a10*/  ISETP.GE.AND P0, PT, R8, UR4, PT ;  /* 0x0000000408007c0c */ /* 0x000fe2000bf06270 */
[C---:B------:R-:W-:Y:S01]  /*7a20*/  VIADD R14, R0.reuse, 0x40 ;  /* 0x00000040000e7836 */ /* 0x040fe20000000000 */
[----:B------:R-:W-:Y:S01]  /*7a30*/  ISETP.GE.AND P1, PT, R9, UR4, PT ;  /* 0x0000000409007c0c */ /* 0x000fe2000bf26270 */
[C---:B------:R-:W-:Y:S01]  /*7a40*/  VIADD R19, R0.reuse, 0x50 ;  /* 0x0000005000137836 */ /* 0x040fe20000000000 */
[C---:B------:R-:W-:Y:S01]  /*7a50*/  IADD3 R12, R0.reuse, 0x30, RZ ;  /* 0x00000030000c7810 */ /* 0x040fe20007ffe0ff */
[----:B------:R-:W-:Y:S01]  /*7a60*/  VIADD R20, R0, 0x70 ;  /* 0x0000007000147836 */ /* 0x000fe20000000000 */
[----:B------:R-:W-:-:S02]  /*7a70*/  ISETP.GE.AND P5, PT, R13, UR4, PT ;  /* 0x000000040d007c0c */ /* 0x000fc4000bfa6270 */
[----:B------:R-:W-:Y:S02]  /*7a80*/  ISETP.GE.AND P4, PT, R12, UR4, PT ;  /* 0x000000040c007c0c */ /* 0x000fe4000bf86270 */
[----:B------:R-:W-:Y:S02]  /*7a90*/  @!P3 LEA.HI R2, R2, R2, RZ, 0x1 ;  /* 0x000000020202b211 */ /* 0x000fe400078f08ff */
[----:B------:R-:W-:Y:S02]  /*7aa0*/  ISETP.GE.AND P6, PT, R14, UR4, PT ;  /* 0x000000040e007c0c */ /* 0x000fe4000bfc6270 */
[----:B------:R-:W-:Y:S01]  /*7ab0*/  @!P3 LOP3.LUT R5, R2, 0xfffffffe, RZ, 0xc0, !PT ;  /* 0xfffffffe0205b812 */ /* 0x000fe200078ec0ff */
[--C-:B-1--4-:R-:W-:Y:S01]  /*7ac0*/  @!P2 IMAD.WIDE R2, R0, 0x4, R6.reuse ;  /* 0x000000040002a825 */ /* 0x112fe200078e0206 */
[----:B------:R-:W-:Y:S02]  /*7ad0*/  @!P0 LEA.HI R8, R8, R8, RZ, 0x1 ;  /* 0x0000000808088211 */ /* 0x000fe400078f08ff */
[----:B------:R-:W-:Y:S01]  /*7ae0*/  @!P1 LEA.HI R9, R9, R9, RZ, 0x1 ;  /* 0x0000000909099211 */ /* 0x000fe200078f08ff */
[----:B------:R-:W-:Y:S01]  /*7af0*/  @!P3 IMAD.WIDE R4, R5, 0x4, R6 ;  /* 0x000000040504b825 */ /* 0x000fe200078e0206 */
[----:B------:R0:W-:Y:S01]  /*7b00*/  @!P2 ST.E.64 desc[UR36][R2.64], R26 ;  /* 0x0000001a0200a985 */ /* 0x0001e2000c101b24 */
[----:B------:R-:W-:-:S02]  /*7b10*/  ISETP.GE.AND P2, PT, R10, UR4, PT ;  /* 0x000000040a007c0c */ /* 0x000fc4000bf46270 */
[----:B------:R-:W-:Y:S01]  /*7b20*/  @!P4 LEA.HI R12, R12, R12, RZ, 0x1 ;  /* 0x0000000c0c0cc211 */ /* 0x000fe200078f08ff */
[----:B------:R1:W-:Y:S01]  /*7b30*/  @!P3 ST.E.64 desc[UR36][R4.64], R30 ;  /* 0x0000001e0400b985 */ /* 0x0003e2000c101b24 */
[----:B------:R-:W-:Y:S02]  /*7b40*/  ISETP.GE.AND P3, PT, R11, UR4, PT ;  /* 0x000000040b007c0c */ /* 0x000fe4000bf66270 */
[----:B------:R-:W-:Y:S02]  /*7b50*/  @!P6 LEA.HI R14, R14, R14, RZ, 0x1 ;  /* 0x0000000e0e0ee211 */ /* 0x000fe400078f08ff */
[----:B------:R-:W-:Y:S02]  /*7b60*/  IADD3 R18, R0, 0x48, RZ ;  /* 0x0000004800127810 */ /* 0x000fe40007ffe0ff */
[----:B------:R-:W-:Y:S01]  /*7b70*/  @!P6 LOP3.LUT R17, R14, 0xfffffffe, RZ, 0xc0, !PT ;  /* 0xfffffffe0e11e812 */ /* 0x000fe200078ec0ff */
[C---:B------:R-:W-:Y:S01]  /*7b80*/  VIADD R14, R0.reuse, 0x58 ;  /* 0x00000058000e7836 */ /* 0x040fe20000000000 */
[----:B------:R-:W-:-:S02]  /*7b90*/  IADD3 R21, R0, 0x78, RZ ;  /* 0x0000007800157810 */ /* 0x000fc40007ffe0ff */
[----:B0-----:R-:W-:Y:S02]  /*7ba0*/  @!P0 LOP3.LUT R3, R8, 0xfffffffe, RZ, 0xc0, !PT ;  /* 0xfffffffe08038812 */ /* 0x001fe400078ec0ff */
[----:B------:R-:W-:Y:S02]  /*7bb0*/  @!P2 LEA.HI R10, R10, R10, RZ, 0x1 ;  /* 0x0000000a0a0aa211 */ /* 0x000fe400078f08ff */
[----:B-1----:R-:W-:Y:S01]  /*7bc0*/  @!P1 LOP3.LUT R5, R9, 0xfffffffe, RZ, 0xc0, !PT ;  /* 0xfffffffe09059812 */ /* 0x002fe200078ec0ff */
[--C-:B------:R-:W-:Y:S01]  /*7bd0*/  @!P0 IMAD.WIDE R2, R3, 0x4, R6.reuse ;  /* 0x0000000403028825 */ /* 0x100fe200078e0206 */
[----:B------:R-:W-:Y:S02]  /*7be0*/  @!P3 LEA.HI R11, R11, R11, RZ, 0x1 ;  /* 0x0000000b0b0bb211 */ /* 0x000fe400078f08ff */
[----:B------:R-:W-:Y:S01]  /*7bf0*/  @!P5 LEA.HI R8, R13, R13, RZ, 0x1 ;  /* 0x0000000d0d08d211 */ /* 0x000fe200078f08ff */
[----:B------:R-:W-:Y:S01]  /*7c00*/  @!P1 IMAD.WIDE R4, R5, 0x4, R6 ;  /* 0x0000000405049825 */ /* 0x000fe200078e0206 */
[----:B------:R-:W-:Y:S01]  /*7c10*/  @!P2 LOP3.LUT R9, R10, 0xfffffffe, RZ, 0xc0, !PT ;  /* 0xfffffffe0a09a812 */ /* 0x000fe200078ec0ff */
[----:B------:R0:W-:Y:S01]  /*7c20*/  @!P0 ST.E.64 desc[UR36][R2.64], R34 ;  /* 0x0000002202008985 */ /* 0x0001e2000c101b24 */
[----:B------:R-:W-:-:S02]  /*7c30*/  @!P3 LOP3.LUT R11, R11, 0xfffffffe, RZ, 0xc0, !PT ;  /* 0xfffffffe0b0bb812 */ /* 0x000fc400078ec0ff */
[----:B------:R-:W-:Y:S01]  /*7c40*/  @!P4 LOP3.LUT R13, R12, 0xfffffffe, RZ, 0xc0, !PT ;  /* 0xfffffffe0c0dc812 */ /* 0x000fe200078ec0ff */
[----:B------:R1:W-:Y:S01]  /*7c50*/  @!P1 ST.E.64 desc[UR36][R4.64], R38 ;  /* 0x0000002604009985 */ /* 0x0003e2000c101b24 */
[----:B------:R-:W-:Y:S02]  /*7c60*/  @!P5 LOP3.LUT R15, R8, 0xfffffffe, RZ, 0xc0, !PT ;  /* 0xfffffffe080fd812 */ /* 0x000fe400078ec0ff */
[----:B------:R-:W-:Y:S02]  /*7c70*/  ISETP.GE.AND P1, PT, R18, UR4, PT ;  /* 0x0000000412007c0c */ /* 0x000fe4000bf26270 */
[----:B------:R-:W-:Y:S01]  /*7c80*/  ISETP.GE.AND P0, PT, R19, UR4, PT ;  /* 0x0000000413007c0c */ /* 0x000fe2000bf06270 */
[----:B0-----:R-:W-:-:S04]  /*7c90*/  @!P2 IMAD.WIDE R2, R9, 0x4, R6 ;  /* 0x000000040902a825 */ /* 0x001fc800078e0206 */
[--C-:B-1----:R-:W-:Y:S01]  /*7ca0*/  @!P3 IMAD.WIDE R4, R11, 0x4, R6.reuse ;  /* 0x000000040b04b825 */ /* 0x102fe200078e0206 */
[----:B------:R0:W-:Y:S01]  /*7cb0*/  @!P2 ST.E.64 desc[UR36][R2.64], R42 ;  /* 0x0000002a0200a985 */ /* 0x0001e2000c101b24 */
[----:B------:R-:W-:Y:S02]  /*7cc0*/  ISETP.GE.AND P2, PT, R14, UR4, PT ;  /* 0x000000040e007c0c */ /* 0x000fe4000bf46270 */
[--C-:B------:R-:W-:Y:S01]  /*7cd0*/  @!P4 IMAD.WIDE R8, R13, 0x4, R6.reuse ;  /* 0x000000040d08c825 */ /* 0x100fe200078e0206 */
[----:B------:R1:W-:Y:S01]  /*7ce0*/  @!P3 ST.E.64 desc[UR36][R4.64], R46 ;  /* 0x0000002e0400b985 */ /* 0x0003e2000c101b24 */
[----:B------:R-:W-:Y:S02]  /*7cf0*/  ISETP.GE.AND P3, PT, R21, UR4, PT ;  /* 0x0000000415007c0c */ /* 0x000fe4000bf66270 */
[--C-:B------:R-:W-:Y:S01]  /*7d00*/  @!P5 IMAD.WIDE R10, R15, 0x4, R6.reuse ;  /* 0x000000040f0ad825 */ /* 0x100fe200078e0206 */
[----:B------:R-:W-:Y:S01]  /*7d10*/  IADD3 R15, R0, 0x60, RZ ;  /* 0x00000060000f7810 */ /* 0x000fe20007ffe0ff */
[----:B------:R2:W-:Y:S01]  /*7d20*/  @!P4 ST.E.64 desc[UR36][R8.64], R50 ;  /* 0x000000320800c985 */ /* 0x0005e2000c101b24 */
[----:B------:R-:W-:Y:S01]  /*7d30*/  ISETP.GE.AND P4, PT, R20, UR4, PT ;  /* 0x0000000414007c0c */ /* 0x000fe2000bf86270 */
[--C-:B------:R-:W-:Y:S01]  /*7d40*/  @!P6 IMAD.WIDE R12, R17, 0x4, R6.reuse ;  /* 0x00000004110ce825 */ /* 0x100fe200078e0206 */
[----:B------:R-:W-:Y:S01]  /*7d50*/  @!P1 LEA.HI R18, R18, R18, RZ, 0x1 ;  /* 0x0000001212129211 */ /* 0x000fe200078f08ff */
[----:B------:R3:W-:Y:S01]  /*7d60*/  @!P5 ST.E.64 desc[UR36][R10.64], R54 ;  /* 0x000000360a00d985 */ /* 0x0007e2000c101b24 */
[----:B------:R-:W-:Y:S01]  /*7d70*/  @!P0 LEA.HI R19, R19, R19, RZ, 0x1 ;  /* 0x0000001313138211 */ /* 0x000fe200078f08ff */
[----:B------:R-:W-:Y:S01]  /*7d80*/  VIADD R17, R0, 0x68 ;  /* 0x0000006800117836 */ /* 0x000fe20000000000 */
[----:B0-----:R-:W-:Y:S01]  /*7d90*/  @!P1 LOP3.LUT R3, R18, 0xfffffffe, RZ, 0xc0, !PT ;  /* 0xfffffffe12039812 */ /* 0x001fe200078ec0ff */
[----:B------:R0:W-:Y:S01]  /*7da0*/  @!P6 ST.E.64 desc[UR36][R12.64], R58 ;  /* 0x0000003a0c00e985 */ /* 0x0001e2000c101b24 */
[----:B------:R-:W-:Y:S01]  /*7db0*/  ISETP.GE.AND P6, PT, R15, UR4, PT ;  /* 0x000000040f007c0c */ /* 0x000fe2000bfc6270 */
[----:B------:R-:W-:Y:S01]  /*7dc0*/  VIADD R18, R0, 0x80 ;  /* 0x0000008000127836 */ /* 0x000fe20000000000 */
[----:B------:R-:W-:Y:S01]  /*7dd0*/  ISETP.GE.AND P5, PT, R17, UR4, PT ;  /* 0x0000000411007c0c */ /* 0x000fe2000bfa6270 */
[----:B------:R-:W-:Y:S01]  /*7de0*/  @!P1 IMAD.WIDE R2, R3, 0x4, R6 ;  /* 0x0000000403029825 */ /* 0x000fe200078e0206 */
[----:B-1----:R-:W-:-:S02]  /*7df0*/  @!P0 LOP3.LUT R5, R19, 0xfffffffe, RZ, 0xc0, !PT ;  /* 0xfffffffe13058812 */ /* 0x002fc400078ec0ff */
[----:B------:R-:W-:Y:S01]  /*7e00*/  @!P2 LEA.HI R14, R14, R14, RZ, 0x1 ;  /* 0x0000000e0e0ea211 */ /* 0x000fe200078f08ff */
[----:B------:R-:W-:Y:S01]  /*7e10*/  VIADD R19, R0, 0x88 ;  /* 0x0000008800137836 */ /* 0x000fe20000000000 */
[----:B------:R-:W-:Y:S01]  /*7e20*/  @!P4 LEA.HI R20, R20, R20, RZ, 0x1 ;  /* 0x000000141414c211 */ /* 0x000fe200078f08ff */
[----:B------:R-:W-:Y:S01]  /*7e30*/  @!P0 IMAD.WIDE R4, R5, 0x4, R6 ;  /* 0x0000000405048825 */ /* 0x000fe200078e0206 */
[----:B------:R-:W-:Y:S01]  /*7e40*/  @!P3 LEA.HI R21, R21, R21, RZ, 0x1 ;  /* 0x000000151515b211 */ /* 0x000fe200078f08ff */
[----:B------:R1:W-:Y:S01]  /*7e50*/  @!P1 ST.E.64 desc[UR36][R2.64], R62 ;  /* 0x0000003e02009985 */ /* 0x0003e2000c101b24 */
[----:B--2---:R-:W-:Y:S02]  /*7e60*/  @!P2 LOP3.LUT R9, R14, 0xfffffffe, RZ, 0xc0, !PT ;  /* 0xfffffffe0e09a812 */ /* 0x004fe400078ec0ff */
[----:B------:R-:W-:Y:S01]  /*7e70*/  @!P6 LEA.HI R15, R15, R15, RZ, 0x1 ;  /* 0x0000000f0f0fe211 */ /* 0x000fe200078f08ff */
[----:B------:R2:W-:Y:S01]  /*7e80*/  @!P0 ST.E.64 desc[UR36][R4.64], R66 ;  /* 0x0000004204008985 */ /* 0x0005e2000c101b24 */
[----:B------:R-:W-:-:S02]  /*7e90*/  @!P5 LEA.HI R17, R17, R17, RZ, 0x1 ;  /* 0x000000111111d211 */ /* 0x000fc400078f08ff */
[----:B------:R-:W-:Y:S02]  /*7ea0*/  @!P6 LOP3.LUT R15, R15, 0xfffffffe, RZ, 0xc0, !PT ;  /* 0xfffffffe0f0fe812 */ /* 0x000fe400078ec0ff */
[----:B------:R-:W-:Y:S02]  /*7eb0*/  @!P5 LOP3.LUT R17, R17, 0xfffffffe, RZ, 0xc0, !PT ;  /* 0xfffffffe1111d812 */ /* 0x000fe400078ec0ff */
[----:B---3--:R-:W-:Y:S02]  /*7ec0*/  @!P4 LOP3.LUT R11, R20, 0xfffffffe, RZ, 0xc0, !PT ;  /* 0xfffffffe140bc812 */ /* 0x008fe400078ec0ff */
[----:B0-----:R-:W-:Y:S01]  /*7ed0*/  @!P3 LOP3.LUT R13, R21, 0xfffffffe, RZ, 0xc0, !PT ;  /* 0xfffffffe150db812 */ /* 0x001fe200078ec0ff */
[--C-:B-1----:R-:W-:Y:S01]  /*7ee0*/  @!P2 IMAD.WIDE R2, R9, 0x4, R6.reuse ;  /* 0x000000040902a825 */ /* 0x102fe200078e0206 */
[----:B------:R-:W-:Y:S02]  /*7ef0*/  ISETP.GE.AND P0, PT, R18, UR4, PT ;  /* 0x0000000412007c0c */ /* 0x000fe4000bf06270 */
[----:B------:R-:W-:Y:S01]  /*7f00*/  ISETP.GE.AND P1, PT, R19, UR4, PT ;  /* 0x0000000413007c0c */ /* 0x000fe2000bf26270 */
[----:B--2---:R-:W-:Y:S01]  /*7f10*/  @!P6 IMAD.WIDE R4, R15, 0x4, R6 ;  /* 0x000000040f04e825 */ /* 0x004fe200078e0206 */
[----:B------:R0:W-:Y:S01]  /*7f20*/  @!P2 ST.E.64 desc[UR36][R2.64], R70 ;  /* 0x000000460200a985 */ /* 0x0001e2000c101b24 */
[----:B------:R-:W-:-:S02]  /*7f30*/  IADD3 R14, R0, 0x90, RZ ;  /* 0x00000090000e7810 */ /* 0x000fc40007ffe0ff */
[--C-:B------:R-:W-:Y:S01]  /*7f40*/  @!P5 IMAD.WIDE R8, R17, 0x4, R6.reuse ;  /* 0x000000041108d825 */ /* 0x100fe200078e0206 */
[----:B------:R1:W-:Y:S01]  /*7f50*/  @!P6 ST.E.64 desc[UR36][R4.64], R74 ;  /* 0x0000004a0400e985 */ /* 0x0003e2000c101b24 */
[----:B------:R-:W-:Y:S02]  /*7f60*/  IADD3 R20, R0, 0xa8, RZ ;  /* 0x000000a800147810 */ /* 0x000fe40007ffe0ff */
[--C-:B------:R-:W-:Y:S01]  /*7f70*/  @!P4 IMAD.WIDE R10, R11, 0x4, R6.reuse ;  /* 0x000000040b0ac825 */ /* 0x100fe200078e0206 */
[----:B------:R2:W-:Y:S01]  /*7f80*/  @!P5 ST.E.64 desc[UR36][R8.64], R78 ;  /* 0x0000004e0800d985 */ /* 0x0005e2000c101b24 */
[----:B------:R-:W-:Y:S02]  /*7f90*/  ISETP.GE.AND P2, PT, R14, UR4, PT ;  /* 0x000000040e007c0c */ /* 0x000fe4000bf46270 */
[----:B------:R-:W-:Y:S01]  /*7fa0*/  @!P3 IMAD.WIDE R12, R13, 0x4, R6 ;  /* 0x000000040d0cb825 */ /* 0x000fe200078e0206 */
[----:B------:R3:W-:Y:S01]  /*7fb0*/  @!P4 ST.E.64 desc[UR36][R10.64], R82 ;  /* 0x000000520a00c985 */ /* 0x0007e2000c101b24 */
[----:B------:R-:W-:-:S02]  /*7fc0*/  ISETP.GE.AND P5, PT, R20, UR4, PT ;  /* 0x0000000414007c0c */ /* 0x000fc4000bfa6270 */
[C---:B------:R-:W-:Y:S01]  /*7fd0*/  VIADD R15, R0.reuse, 0x98 ;  /* 0x00000098000f7836 */ /* 0x040fe20000000000 */
[----:B------:R4:W-:Y:S01]  /*7fe0*/  @!P3 ST.E.64 desc[UR36][R12.64], R86 ;  /* 0x000000560c00b985 */ /* 0x0009e2000c101b24 */
[----:B------:R-:W-:Y:S01]  /*7ff0*/  VIADD R17, R0, 0xa0 ;  /* 0x000000a000117836 */ /* 0x000fe20000000000 */
[----:B------:R-:W-:Y:S01]  /*8000*/  @!P0 LEA.HI R18, R18, R18, RZ, 0x1 ;  /* 0x0000001212128211 */ /* 0x000fe200078f08ff */
[C---:B------:R-:W-:Y:S01]  /*8010*/  VIADD R21, R0.reuse, 0xb0 ;  /* 0x000000b000157836 */ /* 0x040fe20000000000 */
[----:B------:R-:W-:Y:S01]  /*8020*/  ISETP.GE.AND P3, PT, R15, UR4, PT ;  /* 0x000000040f007c0c */ /* 0x000fe2000bf66270 */
[----:B------:R-:W-:Y:S01]  /*8030*/  VIADD R0, R0, 0xb8 ;  /* 0x000000b800007836 */ /* 0x000fe20000000000 */
[----:B------:R-:W-:Y:S02]  /*8040*/  ISETP.GE.AND P4, PT, R17, UR4, PT ;  /* 0x0000000411007c0c */ /* 0x000fe4000bf86270 */
[----:B------:R-:W-:Y:S02]  /*8050*/  ISETP.GE.AND P6, PT, R21, UR4, PT ;  /* 0x0000000415007c0c */ /* 0x000fe4000bfc6270 */
[----:B------:R-:W-:-:S02]  /*8060*/  @!P1 LEA.HI R19, R19, R19, RZ, 0x1 ;  /* 0x0000001313139211 */ /* 0x000fc400078f08ff */
[----:B0-----:R-:W-:Y:S02]  /*8070*/  @!P0 LOP3.LUT R3, R18, 0xfffffffe, RZ, 0xc0, !PT ;  /* 0xfffffffe12038812 */ /* 0x001fe400078ec0ff */
[----:B-1----:R-:W-:Y:S02]  /*8080*/  @!P1 LOP3.LUT R5, R19, 0xfffffffe, RZ, 0xc0, !PT ;  /* 0xfffffffe13059812 */ /* 0x002fe400078ec0ff */
[----:B------:R-:W-:Y:S01]  /*8090*/  @!P2 LEA.HI R14, R14, R14, RZ, 0x1 ;  /* 0x0000000e0e0ea211 */ /* 0x000fe200078f08ff */
[--C-:B------:R-:W-:Y:S01]  /*80a0*/  @!P0 IMAD.WIDE R2, R3, 0x4, R6.reuse ;  /* 0x0000000403028825 */ /* 0x100fe200078e0206 */
[----:B------:R-:W-:Y:S02]  /*80b0*/  @!P3 LEA.HI R15, R15, R15, RZ, 0x1 ;  /* 0x0000000f0f0fb211 */ /* 0x000fe400078f08ff */
[----:B------:R-:W-:Y:S01]  /*80c0*/  @!P4 LEA.HI R17, R17, R17, RZ, 0x1 ;  /* 0x000000111111c211 */ /* 0x000fe200078f08ff */
[----:B------:R-:W-:Y:S01]  /*80d0*/  @!P1 IMAD.WIDE R4, R5, 0x4, R6 ;  /* 0x0000000405049825 */ /* 0x000fe200078e0206 */
[----:B------:R-:W-:Y:S01]  /*80e0*/  @!P5 LEA.HI R20, R20, R20, RZ, 0x1 ;  /* 0x000000141414d211 */ /* 0x000fe200078f08ff */
[----:B------:R0:W-:Y:S01]  /*80f0*/  @!P0 ST.E.64 desc[UR36][R2.64], R90 ;  /* 0x0000005a02008985 */ /* 0x0001e2000c101b24 */
[----:B------:R-:W-:-:S02]  /*8100*/  @!P6 LEA.HI R21, R21, R21, RZ, 0x1 ;  /* 0x000000151515e211 */ /* 0x000fc400078f08ff */
[----:B--2---:R-:W-:Y:S01]  /*8110*/  @!P2 LOP3.LUT R9, R14, 0xfffffffe, RZ, 0xc0, !PT ;  /* 0xfffffffe0e09a812 */ /* 0x004fe200078ec0ff */
[----:B------:R1:W-:Y:S01]  /*8120*/  @!P1 ST.E.64 desc[UR36][R4.64], R94 ;  /* 0x0000005e04009985 */ /* 0x0003e2000c101b24 */
[----:B------:R-:W-:Y:S02]  /*8130*/  @!P3 LOP3.LUT R15, R15, 0xfffffffe, RZ, 0xc0, !PT ;  /* 0xfffffffe0f0fb812 */ /* 0x000fe400078ec0ff */
[----:B------:R-:W-:Y:S02]  /*8140*/  @!P4 LOP3.LUT R17, R17, 0xfffffffe, RZ, 0xc0, !PT ;  /* 0xfffffffe1111c812 */ /* 0x000fe400078ec0ff */
[----:B---3--:R-:W-:Y:S02]  /*8150*/  @!P5 LOP3.LUT R11, R20, 0xfffffffe, RZ, 0xc0, !PT ;  /* 0xfffffffe140bd812 */ /* 0x008fe400078ec0ff */
[----:B----4-:R-:W-:Y:S02]  /*8160*/  @!P6 LOP3.LUT R13, R21, 0xfffffffe, RZ, 0xc0, !PT ;  /* 0xfffffffe150de812 */ /* 0x010fe400078ec0ff */
[----:B------:R-:W-:Y:S01]  /*8170*/  ISETP.GE.AND P0, PT, R0, UR4, PT ;  /* 0x0000000400007c0c */ /* 0x000fe2000bf06270 */
[----:B0-----:R-:W-:-:S04]  /*8180*/  @!P2 IMAD.WIDE R2, R9, 0x4, R6 ;  /* 0x000000040902a825 */ /* 0x001fc800078e0206 */
[--C-:B-1----:R-:W-:Y:S01]  /*8190*/  @!P3 IMAD.WIDE R4, R15, 0x4, R6.reuse ;  /* 0x000000040f04b825 */ /* 0x102fe200078e0206 */
[----:B------:R0:W-:Y:S03]  /*81a0*/  @!P2 ST.E.64 desc[UR36][R2.64], R98 ;  /* 0x000000620200a985 */ /* 0x0001e6000c101b24 */
[--C-:B------:R-:W-:Y:S01]  /*81b0*/  @!P4 IMAD.WIDE R8, R17, 0x4, R6.reuse ;  /* 0x000000041108c825 */ /* 0x100fe200078e0206 */
[----:B------:R0:W-:Y:S03]  /*81c0*/  @!P3 ST.E.64 desc[UR36][R4.64], R102 ;  /* 0x000000660400b985 */ /* 0x0001e6000c101b24 */
[--C-:B------:R-:W-:Y:S01]  /*81d0*/  @!P5 IMAD.WIDE R10, R11, 0x4, R6.reuse ;  /* 0x000000040b0ad825 */ /* 0x100fe200078e0206 */
[----:B------:R0:W-:Y:S03]  /*81e0*/  @!P4 ST.E.64 desc[UR36][R8.64], R106 ;  /* 0x0000006a0800c985 */ /* 0x0001e6000c101b24 */
[----:B------:R-:W-:Y:S01]  /*81f0*/  @!P6 IMAD.WIDE R12, R13, 0x4, R6 ;  /* 0x000000040d0ce825 */ /* 0x000fe200078e0206 */
[----:B------:R0:W-:Y:S04]  /*8200*/  @!P5 ST.E.64 desc[UR36][R10.64], R110 ;  /* 0x0000006e0a00d985 */ /* 0x0001e8000c101b24 */
[----:B------:R0:W-:Y:S01]  /*8210*/  @!P6 ST.E.64 desc[UR36][R12.64], R114 ;  /* 0x000000720c00e985 */ /* 0x0001e2000c101b24 */
[----:B------:R-:W-:Y:S05]  /*8220*/  @P0 BRA `(.L_x_8) ;  /* 0x0000003c00e80947 */ /* 0x000fea0003800000 */
[----:B------:R-:W-:-:S04]  /*8230*/  LEA.HI R0, R0, R0, RZ, 0x1 ;  /* 0x0000000000007211 */ /* 0x000fc800078f08ff */
[----:B0-----:R-:W-:-:S05]  /*8240*/  LOP3.LUT R3, R0, 0xfffffffe, RZ, 0xc0, !PT ;  /* 0xfffffffe00037812 */ /* 0x001fca00078ec0ff */
[----:B------:R-:W-:-:S05]  /*8250*/  IMAD.WIDE R6, R3, 0x4, R6 ;  /* 0x0000000403067825 */ /* 0x000fca00078e0206 */
[----:B------:R0:W-:Y:S01]  /*8260*/  ST.E.64 desc[UR36][R6.64], R118 ;  /* 0x0000007606007985 */ /* 0x0001e2000c101b24 */
[----:B------:R-:W-:Y:S05]  /*8270*/  BRA `(.L_x_8) ;  /* 0x0000003c00d47947 */ /* 0x000fea0003800000 */
.L_x_35:
[----:B------:R-:W0:Y:S02]  /*8280*/  S2R R0, SR_TID.X ;  /* 0x0000000000007919 */ /* 0x000e240000002100 */
[----:B0-----:R-:W-:-:S04]  /*8290*/  IADD3 R2, R0, -0x80, RZ ;  /* 0xffffff8000027810 */ /* 0x001fc80007ffe0ff */
[----:B------:R-:W-:-:S13]  /*82a0*/  ISETP.GT.AND P0, PT, R2, 0x7f, PT ;  /* 0x0000007f0200780c */ /* 0x000fda0003f04270 */
[----:B------:R-:W-:Y:S05]  /*82b0*/  @P0 BRA `(.L_x_8) ;  /* 0x0000003c00c40947 */ /* 0x000fea0003800000 */
[----:B------:R-:W0:Y:S01]  /*82c0*/  S2R R3, SR_CTAID.X ;  /* 0x0000000000037919 */ /* 0x000e220000002500 */
[----:B------:R-:W1:Y:S01]  /*82d0*/  LDC R6, c[0x0][0xbe8] ;  /* 0x0002fa00ff067b82 */ /* 0x000e620000000800 */
[----:B------:R-:W-:Y:S01]  /*82e0*/  ULDC UR4, c[0x0][0xa88] ;  /* 0x0002a20000047ab9 */ /* 0x000fe20000000800 */
[----:B0-----:R-:W-:Y:S02]  /*82f0*/  IMAD R0, R3, 0x80, R0 ;  /* 0x0000008003007824 */ /* 0x001fe400078e0200 */
[----:B-1----:R-:W-:Y:S02]  /*8300*/  IMAD R3, R6, UR4, RZ ;  /* 0x0000000406037c24 */ /* 0x002fe4000f8e02ff */
[----:B------:R-:W-:-:S05]  /*8310*/  VIADD R0, R0, 0xffffff80 ;  /* 0xffffff8000007836 */ /* 0x000fca0000000000 */
[----:B------:R-:W-:-:S13]  /*8320*/  ISETP.GE.AND P0, PT, R0, R3, PT ;  /* 0x000000030000720c */ /* 0x000fda0003f06270 */
[----:B------:R-:W-:Y:S05]  /*8330*/  @P0 BRA `(.L_x_8) ;  /* 0x0000003c00a40947 */ /* 0x000fea0003800000 */
[----:B------:R-:W-:Y:S01]  /*8340*/  ISETP.NE.AND P0, PT, R6, 0x1, PT ;  /* 0x000000010600780c */ /* 0x000fe20003f05270 */
[----:B------:R-:W0:Y:S01]  /*8350*/  S2UR UR7, SR_CTAID.Z ;  /* 0x00000000000779c3 */ /* 0x000e220000002700 */
[----:B------:R-:W-:Y:S01]  /*8360*/  R2UR UR11, R16 ;  /* 0x00000000100b72ca */ /* 0x000fe200000e0000 */
[----:B------:R-:W-:Y:S01]  /*8370*/  ULDC.64 UR8, c[0x0][0xbd0] ;  /* 0x0002f40000087ab9 */ /* 0x000fe20000000a00 */
[----:B------:R-:W-:-:S05]  /*8380*/  MOV R5, R0 ;  /* 0x0000000000057202 */ /* 0x000fca0000000f00 */
[----:B------:R-:W1:Y:S06]  /*8390*/  LDC.64 R10, c[0x0][0xbd8] ;  /* 0x0002f600ff0a7b82 */ /* 0x000e6c0000000a00 */
[----:B------:R-:W-:Y:S02]  /*83a0*/  USHF.R.S32.HI UR6, URZ, 0x1f, UR11 ;  /* 0x0000001f3f067899 */ /* 0x000fe4000801140b */
[----:B------:R-:W2:Y:S01]  /*83b0*/  @P0 LDC R7, c[0x0][0xbec] ;  /* 0x0002fb00ff070b82 */ /* 0x000ea20000000800 */
[----:B------:R-:W-:Y:S02]  /*83c0*/  UIMAD.WIDE.U32 UR4, UR11, UR8, URZ ;  /* 0x000000080b0472a5 */ /* 0x000fe4000f8e003f */
[----:B------:R-:W-:-:S04]  /*83d0*/  UIMAD UR6, UR6, UR8, URZ ;  /* 0x00000008060672a4 */ /* 0x000fc8000f8e023f */
[----:B------:R-:W-:Y:S01]  /*83e0*/  UIMAD UR6, UR11, UR9, UR6 ;  /* 0x000000090b0672a4 */ /* 0x000fe2000f8e0206 */
[----:B------:R-:W3:Y:S01]  /*83f0*/  @P0 LDC R9, c[0x0][0xbf0] ;  /* 0x0002fc00ff090b82 */ /* 0x000ee20000000800 */
[----:B0-----:R-:W-:Y:S01]  /*8400*/  USHF.R.S32.HI UR8, URZ, 0x1f, UR7 ;  /* 0x0000001f3f087899 */ /* 0x001fe20008011407 */
[----:B------:R-:W-:Y:S01]  /*8410*/  IMAD.U32 R3, RZ, RZ, UR5 ;  /* 0x00000005ff037e24 */ /* 0x000fe2000f8e00ff */
[----:B------:R-:W-:Y:S01]  /*8420*/  UIADD3 UR6, UR5, UR6, URZ ;  /* 0x0000000605067290 */ /* 0x000fe2000fffe03f */
[----:B------:R-:W-:Y:S02]  /*8430*/  IMAD.U32 R2, RZ, RZ, UR4 ;  /* 0x00000004ff027e24 */ /* 0x000fe4000f8e00ff */
[----:B------:R-:W-:Y:S02]  /*8440*/  ULDC.64 UR4, c[0x0][0xbe0] ;  /* 0x0002f80000047ab9 */ /* 0x000fe40000000a00 */
[----:B------:R-:W0:Y:S01]  /*8450*/  S2UR UR10, SR_CTAID.Y ;  /* 0x00000000000a79c3 */ /* 0x000e220000002600 */
[----:B------:R-:W-:Y:S01]  /*8460*/  MOV R3, UR6 ;  /* 0x0000000600037c02 */ /* 0x000fe20008000f00 */
[----:B-1----:R-:W-:-:S04]  /*8470*/  IMAD R12, R10, UR8, RZ ;  /* 0x000000080a0c7c24 */ /* 0x002fc8000f8e02ff */
[----:B------:R-:W-:Y:S02]  /*8480*/  IMAD R11, R11, UR7, R12 ;  /* 0x000000070b0b7c24 */ /* 0x000fe4000f8e020c */
[----:B------:R-:W0:Y:S01]  /*8490*/  LDC R8, c[0x0][0xc50] ;  /* 0x00031400ff087b82 */ /* 0x000e220000000800 */
[----:B--2---:R-:W-:-:S04]  /*84a0*/  @P0 IMAD.HI.U32 R4, R0, R7, RZ ;  /* 0x0000000700040227 */ /* 0x004fc800078e00ff */
[----:B------:R-:W-:Y:S02]  /*84b0*/  IMAD R7, RZ, RZ, -UR11 ;  /* 0x8000000bff077e24 */ /* 0x000fe4000f8e02ff */
[----:B------:R-:W-:Y:S01]  /*84c0*/  IMAD.WIDE.U32 R2, R10, UR7, R2 ;  /* 0x000000070a027c25 */ /* 0x000fe2000f8e0002 */
[----:B---3--:R-:W-:-:S04]  /*84d0*/  @P0 SHF.R.U32.HI R5, RZ, R9, R4 ;  /* 0x00000009ff050219 */ /* 0x008fc80000011604 */
[----:B------:R-:W-:Y:S01]  /*84e0*/  IADD3 R3, R11, R3, RZ ;  /* 0x000000030b037210 */ /* 0x000fe20007ffe0ff */
[----:B0-----:R-:W-:Y:S02]  /*84f0*/  IMAD R9, R8, R7, UR10 ;  /* 0x0000000a08097e24 */ /* 0x001fe4000f8e0207 */
[----:B------:R-:W-:Y:S02]  /*8500*/  IMAD.MOV R7, RZ, RZ, -R5 ;  /* 0x000000ffff077224 */ /* 0x000fe400078e0a05 */
[----:B------:R-:W-:Y:S01]  /*8510*/  IMAD.WIDE.U32 R2, R9, UR4, R2 ;  /* 0x0000000409027c25 */ /* 0x000fe2000f8e0002 */
[----:B------:R-:W-:-:S03]  /*8520*/  SHF.R.S32.HI R4, RZ, 0x1f, R9 ;  /* 0x0000001fff047819 */ /* 0x000fc60000011409 */
[----:B------:R-:W-:Y:S01]  /*8530*/  IMAD R7, R6, R7, R0 ;  /* 0x0000000706077224 */ /* 0x000fe200078e0200 */
[----:B------:R-:W-:Y:S01]  /*8540*/  IADD3 R2, P0, R5, R2, RZ ;  /* 0x0000000205027210 */ /* 0x000fe20007f1e0ff */
[----:B------:R-:W-:-:S03]  /*8550*/  IMAD R4, R4, UR4, RZ ;  /* 0x0000000404047c24 */ /* 0x000fc6000f8e02ff */
[----:B------:R-:W-:Y:S01]  /*8560*/  SHF.R.S32.HI R0, RZ, 0x1f, R7 ;  /* 0x0000001fff007819 */ /* 0x000fe20000011407 */
[----:B------:R-:W-:Y:S01]  /*8570*/  IMAD R4, R9, UR5, R4 ;  /* 0x0000000509047c24 */ /* 0x000fe2000f8e0204 */
[----:B------:R-:W-:Y:S01]  /*8580*/  SHF.R.S32.HI R9, RZ, 0x1f, R5 ;  /* 0x0000001fff097819 */ /* 0x000fe20000011405 */
[----:B------:R-:W-:Y:S02]  /*8590*/  ULDC.64 UR4, c[0x0][0xbc8] ;  /* 0x0002f20000047ab9 */ /* 0x000fe40000000a00 */
[----:B------:R-:W-:Y:S01]  /*85a0*/  IMAD R0, R0, UR4, RZ ;  /* 0x0000000400007c24 */ /* 0x000fe2000f8e02ff */
[----:B------:R-:W-:-:S03]  /*85b0*/  IADD3.X R3, R9, R3, R4, P0, !PT ;  /* 0x0000000309037210 */ /* 0x000fc600007fe404 */
[C---:B------:R-:W-:Y:S02]  /*85c0*/  IMAD R5, R7.reuse, UR5, R0 ;  /* 0x0000000507057c24 */ /* 0x040fe4000f8e0200 */
[----:B------:R-:W-:Y:S01]  /*85d0*/  IMAD.WIDE.U32 R2, R7, UR4, R2 ;  /* 0x0000000407027c25 */ /* 0x000fe2000f8e0002 */
[----:B------:R-:W-:-:S03]  /*85e0*/  ULDC.64 UR4, c[0x0][0xba8] ;  /* 0x0002ea0000047ab9 */ /* 0x000fc60000000a00 */
[----:B------:R-:W-:Y:S01]  /*85f0*/  IMAD.IADD R3, R3, 0x1, R5 ;  /* 0x0000000103037824 */ /* 0x000fe200078e0205 */
[----:B------:R-:W-:-:S04]  /*8600*/  LEA R4, P0, R2, UR4, 0x2 ;  /* 0x0000000402047c11 */ /* 0x000fc8000f8010ff */
[----:B------:R-:W-:Y:S01]  /*8610*/  LEA.HI.X R5, R2, UR5, R3, 0x2, P0 ;  /* 0x0000000502057c11 */ /* 0x000fe200080f1403 */
[----:B------:R-:W-:-:S05]  /*8620*/  IMAD.MOV.U32 R3, RZ, RZ, -0x800000 ;  /* 0xff800000ff037424 */ /* 0x000fca00078e00ff */
[----:B------:R0:W-:Y:S01]  /*8630*/  STG.E desc[UR36][R4.64], R3 ;  /* 0x0000000304007986 */ /* 0x0001e2000c101924 */
[----:B------:R-:W-:Y:S05]  /*8640*/  BRA `(.L_x_8) ;  /* 0x0000003800e07947 */ /* 0x000fea0003800000 */
.L_x_6:
[----:B------:R-:W-:-:S08]  /*8650*/  NOP ;  /* 0x0000000000007918 */ /* 0x000fd00000000000 */
[----:B0-----:R-:W0:-:S00]  /*8660*/  USETMAXREG.DEALLOC.CTAPOOL 0x28 ;  /* 0x00000028000079c8 */ /* 0x001e0000080e0500 */
[----:B0-----:R-:W-:Y:S01]  /*8670*/  LOP3.LUT R18, R0, 0x3, RZ, 0xc0, !PT ;  /* 0x0000000300127812 */ /* 0x001fe200078ec0ff */
[----:B------:R-:W0:Y:S05]  /*8680*/  S2R R26, SR_CTAID.Z ;  /* 0x00000000001a7919 */ /* 0x000e2a0000002700 */
[----:B------:R-:W1:Y:S01]  /*8690*/  S2UR UR6, SR_CTAID.Y ;  /* 0x00000000000679c3 */ /* 0x000e620000002600 */
[----:B------:R-:W2:Y:S02]  /*86a0*/  SHFL.IDX PT, R0, R18, RZ, 0x1f ;  /* 0x00001fff12007589 */ /* 0x000ea400000e0000 */
[----:B--2---:R-:W-:-:S13]  /*86b0*/  ISETP.NE.AND P0, PT, R0, RZ, PT ;  /* 0x000000ff0000720c */ /* 0x004fda0003f05270 */
[----:B01----:R-:W-:Y:S05]  /*86c0*/  @!P0 BRA `(.L_x_38) ;  /* 0x0000000000288947 */ /* 0x003fea0003800000 */
[----:B------:R-:W-:Y:S01]  /*86d0*/  ULDC UR7, c[0x0][0xc50] ;  /* 0x0003140000077ab9 */ /* 0x000fe20000000800 */
[----:B------:R-:W-:Y:S01]  /*86e0*/  UMOV UR41, UR6 ;  /* 0x0000000600297c82 */ /* 0x000fe20008000000 */
[----:B------:R-:W-:-:S06]  /*86f0*/  UISETP.NE.AND UP0, UPT, UR7, 0x1, UPT ;  /* 0x000000010700788c */ /* 0x000fcc000bf05270 */
[----:B------:R-:W-:-:S13]  /*8700*/  PLOP3.LUT P0, PT, PT, PT, UP0, 0x80, 0x0 ;  /* 0x000000000000781c */ /* 0x000fda0003f0f008 */
[----:B------:R-:W-:Y:S05]  /*8710*/  @!P0 BRA `(.L_x_39) ;  /* 0x0000000000308947 */ /* 0x000fea0003800000 */
[----:B------:R-:W-:Y:S01]  /*8720*/  ULDC UR4, c[0x0][0xc54] ;  /* 0x0003150000047ab9 */ /* 0x000fe20000000800 */
[----:B------:R-:W-:Y:S01]  /*8730*/  ULDC UR41, c[0x0][0xc58] ;  /* 0x0003160000297ab9 */ /* 0x000fe20000000800 */
[----:B------:R-:W-:-:S04]  /*8740*/  UIMAD.WIDE.U32 UR4, UR6, UR4, URZ ;  /* 0x00000004060472a5 */ /* 0x000fc8000f8e003f */
[----:B------:R-:W-:Y:S01]  /*8750*/  USHF.R.U32.HI UR41, URZ, UR41, UR5 ;  /* 0x000000293f297299 */ /* 0x000fe20008011605 */
[----:B------:R-:W-:Y:S11]  /*8760*/  BRA `(.L_x_39) ;  /* 0x00000000001c7947 */ /* 0x000ff60003800000 */
.L_x_38:
[----:B------:R-:W-:Y:S01]  /*8770*/  ULDC UR7, c[0x0][0xc50] ;  /* 0x0003140000077ab9 */ /* 0x000fe20000000800 */
[----:B------:R-:W-:Y:S01]  /*8780*/  UMOV UR41, UR6 ;  /* 0x0000000600297c82 */ /* 0x000fe20008000000 */
[----:B------:R-:W-:-:S11]  /*8790*/  UISETP.NE.AND UP0, UPT, UR7, 0x1, UPT ;  /* 0x000000010700788c */ /* 0x000fd6000bf05270 */
[----:B------:R-:W-:Y:S01]  /*87a0*/  @UP0 ULDC UR4, c[0x0][0xc54] ;  /* 0x0003150000040ab9 */ /* 0x000fe20000000800 */
[----:B------:R-:W-:Y:S01]  /*87b0*/  @UP0 ULDC UR8, c[0x0][0xc58] ;  /* 0x0003160000080ab9 */ /* 0x000fe20000000800 */
[----:B------:R-:W-:-:S04]  /*87c0*/  UIMAD.WIDE.U32 UR4, UR6, UR4, URZ ;  /* 0x00000004060472a5 */ /* 0x000fc8000f8e003f */
[----:B------:R-:W-:-:S12]  /*87d0*/  @UP0 USHF.R.U32.HI UR41, URZ, UR8, UR5 ;  /* 0x000000083f290299 */ /* 0x000fd80008011605 */
.L_x_39:
[----:B------:R-:W-:Y:S01]  /*87e0*/  ISETP.GE.AND P0, PT, R26, RZ, PT ;  /* 0x000000ff1a00720c */ /* 0x000fe20003f06270 */
[----:B------:R-:W-:Y:S01]  /*87f0*/  UIADD3 UR4, -UR41, URZ, URZ ;  /* 0x0000003f29047290 */ /* 0x000fe2000fffe13f */
[----:B------:R-:W-:Y:S01]  /*8800*/  MOV R28, 0x1 ;  /* 0x00000001001c7802 */ /* 0x000fe20000000f00 */
[----:B------:R-:W-:Y:S02]  /*8810*/  IMAD.MOV.U32 R0, RZ, RZ, RZ ;  /* 0x000000ffff007224 */ /* 0x000fe400078e00ff */
[----:B------:R-:W-:Y:S01]  /*8820*/  UIMAD UR6, UR7, UR4, UR6 ;  /* 0x00000004070672a4 */ /* 0x000fe2000f8e0206 */
[----:B------:R-:W-:-:S07]  /*8830*/  IMAD.MOV.U32 R6, RZ, RZ, 0x1 ;  /* 0x00000001ff067424 */ /* 0x000fce00078e00ff */
[----:B------:R-:W-:Y:S05]  /*8840*/  @!P0 BRA `(.L_x_40) ;  /* 0x0000003400988947 */ /* 0x000fea0003800000 */
[----:B------:R-:W0:Y:S01]  /*8850*/  LDC.64 R2, c[0x0][0xa28] ;  /* 0x00028a00ff027b82 */ /* 0x000e220000000a00 */
[----:B------:R-:W-:Y:S01]  /*8860*/  ULDC.64 UR4, c[0x0][0x418] ;  /* 0x0001060000047ab9 */ /* 0x000fe20000000a00 */
[----:B------:R-:W-:Y:S01]  /*8870*/  ULDC UR42, c[0x0][0x2f0] ;  /* 0x0000bc00002a7ab9 */ /* 0x000fe20000000800 */
[----:B------:R-:W-:Y:S02]  /*8880*/  MOV R19, RZ ;  /* 0x000000ff00137202 */ /* 0x000fe40000000f00 */
[----:B0-----:R-:W-:-:S04]  /*8890*/  ISETP.NE.U32.AND P0, PT, R2, RZ, PT ;  /* 0x000000ff0200720c */ /* 0x001fc80003f05070 */
[----:B------:R-:W-:Y:S01]  /*88a0*/  ISETP.NE.AND.EX P0, PT, R3, RZ, PT, P0 ;  /* 0x000000ff0300720c */ /* 0x000fe20003f05300 */
[----:B------:R-:W-:-:S03]  /*88b0*/  UISETP.NE.U32.AND UP0, UPT, UR4, URZ, UPT ;  /* 0x0000003f0400728c */ /* 0x000fc6000bf05070 */
[----:B------:R-:W-:-:S09]  /*88c0*/  ULDC UR4, c[0x0][0x424] ;  /* 0x0001090000047ab9 */ /* 0x000fd20000000800 */
[----:B------:R-:W0:Y:S01]  /*88d0*/  @P0 LDC.64 R2, c[0x0][0xa28] ;  /* 0x00028a00ff020b82 */ /* 0x000e220000000a00 */
[----:B------:R-:W-:-:S04]  /*88e0*/  UISETP.NE.AND.EX UP0, UPT, UR5, URZ, UPT, UP0 ;  /* 0x0000003f0500728c */ /* 0x000fc8000bf05300 */
[----:B------:R-:W-:-:S04]  /*88f0*/  USEL UR4, UR4, 0x1, UP0 ;  /* 0x0000000104047887 */ /* 0x000fc80008000000 */
[----:B------:R-:W-:Y:S01]  /*8900*/  UIMAD UR42, UR4, UR42, URZ ;  /* 0x0000002a042a72a4 */ /* 0x000fe2000f8e023f */
[----:B------:R-:W1:Y:S03]  /*8910*/  S2R R22, SR_CTAID.X ;  /* 0x0000000000167919 */ /* 0x000e660000002500 */
[----:B------:R-:W-:Y:S02]  /*8920*/  UISETP.GE.AND UP0, UPT, UR42, 0x1, UPT ;  /* 0x000000012a00788c */ /* 0x000fe4000bf06270 */
[----:B------:R-:W-:Y:S01]  /*8930*/  UIADD3 UR4, UR42, 0x5f, URZ ;  /* 0x0000005f2a047890 */ /* 0x000fe2000fffe03f */
[----:B0-----:R-:W-:-:S05]  /*8940*/  @P0 IMAD.WIDE R2, R26, 0x4, R2 ;  /* 0x000000041a020825 */ /* 0x001fca00078e0202 */
[----:B------:R0:W5:Y:S01]  /*8950*/  @P0 LDG.E R19, desc[UR36][R2.64] ;  /* 0x0000002402130981 */ /* 0x000162000c1e1900 */
[----:B------:R-:W-:Y:S01]  /*8960*/  PLOP3.LUT P0, PT, PT, PT, UP0, 0x80, 0x0 ;  /* 0x000000000000781c */ /* 0x000fe20003f0f008 */
[----:B------:R-:W-:Y:S02]  /*8970*/  UIMAD.WIDE UR4, UR4, 0x2aaaaaab, URZ ;  /* 0x2aaaaaab040478a5 */ /* 0x000fe4000f8e023f */
[----:B------:R-:W-:Y:S02]  /*8980*/  ULOP3.LUT UR46, UR6, 0xffff, URZ, 0xc0, !UPT ;  /* 0x0000ffff062e7892 */ /* 0x000fe4000f8ec03f */
[----:B------:R-:W-:Y:S01]  /*8990*/  USHF.R.U32.HI UR43, URZ, 0x1f, UR5 ;  /* 0x0000001f3f2b7899 */ /* 0x000fe20008011605 */
[----:B------:R-:W-:-:S03]  /*89a0*/  UMOV UR40, URZ ;  /* 0x0000003f00287c82 */ /* 0x000fc60008000000 */
[----:B------:R-:W-:-:S04]  /*89b0*/  ULEA.HI.SX32 UR43, UR5, UR43, 0x1c ;  /* 0x0000002b052b7291 */ /* 0x000fc8000f8fe23f */
[----:B01----:R-:W-:Y:S08]  /*89c0*/  @!P0 BRA `(.L_x_41) ;  /* 0x0000000000848947 */ /* 0x003ff00003800000 */
[----:B------:R-:W-:Y:S01]  /*89d0*/  USHF.R.U32.HI UR6, URZ, 0x10, UR6 ;  /* 0x000000103f067899 */ /* 0x000fe20008011606 */
[----:B------:R-:W-:-:S03]  /*89e0*/  UMOV UR4, URZ ;  /* 0x0000003f00047c82 */ /* 0x000fc60008000000 */
[----:B------:R-:W-:-:S11]  /*89f0*/  UISETP.NE.AND UP0, UPT, UR6, URZ, UPT ;  /* 0x0000003f0600728c */ /* 0x000fd6000bf05270 */
[----:B------:R-:W-:Y:S02]  /*8a00*/  @!UP0 ULDC UR6, c[0x0][0x9f0] ;  /* 0x00027c0000068ab9 */ /* 0x000fe40000000800 */
[----:B------:R-:W-:Y:S01]  /*8a10*/  IABS R0, UR6 ;  /* 0x0000000600007c13 */ /* 0x000fe20008000000 */
[----:B------:R-:W-:Y:S02]  /*8a20*/  UIADD3 UR7, UR43, -0x1, UR6 ;  /* 0xffffffff2b077890 */ /* 0x000fe4000fffe006 */
[----:B------:R-:W-:Y:S02]  /*8a30*/  IABS R4, UR6 ;  /* 0x0000000600047c13 */ /* 0x000fe40008000000 */
[----:B------:R-:W-:Y:S02]  /*8a40*/  R2UR UR10, R0 ;  /* 0x00000000000a72ca */ /* 0x000fe400000e0000 */
[----:B------:R-:W-:Y:S01]  /*8a50*/  IABS R3, UR7 ;  /* 0x0000000700037c13 */ /* 0x000fe20008000000 */
[----:B------:R-:W-:-:S03]  /*8a60*/  ULOP3.LUT UR7, UR7, UR6, URZ, 0x3c, !UPT ;  /* 0x0000000607077292 */ /* 0x000fc6000f8e3c3f */
[----:B------:R-:W-:-:S07]  /*8a70*/  R2UR UR9, R3 ;  /* 0x00000000030972ca */ /* 0x000fce00000e0000 */
[----:B------:R-:W0:Y:S08]  /*8a80*/  I2F.RP R0, UR10 ;  /* 0x0000000a00007d06 */ /* 0x000e300008209400 */
[----:B0-----:R-:W0:Y:S02]  /*8a90*/  MUFU.RCP R0, R0 ;  /* 0x0000000000007308 */ /* 0x001e240000001000 */
[----:B0-----:R-:W-:-:S02]  /*8aa0*/  VIADD R2, R0, 0xffffffe ;  /* 0x0ffffffe00027836 */ /* 0x001fc40000000000 */
[----:B------:R-:W-:-:S04]  /*8ab0*/  IMAD.MOV R0, RZ, RZ, -R4 ;  /* 0x000000ffff007224 */ /* 0x000fc800078e0a04 */
        /* <DEDUP_REMOVED lines=14> */
[----:B------:R-:W-:Y:S02]  /*8ba0*/  UISETP.NE.AND UP1, UPT, UR6, URZ, UPT ;  /* 0x0000003f0600728c */ /* 0x000fe4000bf25270 */
[----:B------:R-:W-:-:S09]  /*8bb0*/  @!UP0 UIADD3 UR5, -UR5, URZ, URZ ;  /* 0x0000003f05058290 */ /* 0x000fd2000fffe13f */
[----:B------:R-:W-:-:S07]  /*8bc0*/  @!UP1 ULOP3.LUT UR5, URZ, UR6, URZ, 0x33, !UPT ;  /* 0x000000063f059292 */ /* 0x000fce000f8e333f */
[----:B------:R-:W-:-:S05]  /*8bd0*/  UMOV UR40, UR5 ;  /* 0x0000000500287c82 */ /* 0x000fca0008000000 */
.L_x_41:
[----:B------:R-:W-:Y:S02]  /*8be0*/  UIMAD UR47, UR46, UR40, URZ ;  /* 0x000000282e2f72a4 */ /* 0x000fe4000f8e023f */
[----:B------:R-:W-:Y:S02]  /*8bf0*/  MOV R3, UR40 ;  /* 0x0000002800037c02 */ /* 0x000fe40008000f00 */
[----:B------:R-:W-:Y:S02]  /*8c00*/  MOV R6, 0x1 ;  /* 0x0000000100067802 */ /* 0x000fe40000000f00 */
[----:B------:R-:W-:-:S05]  /*8c10*/  IMAD.U32 R0, RZ, RZ, UR47 ;  /* 0x0000002fff007e24 */ /* 0x000fca000f8e00ff */
[----:B------:R-:W-:-:S04]  /*8c20*/  VIADDMNMX R0, R0, R3, UR43, PT ;  /* 0x0000002b00007e46 */ /* 0x000fc8000b800103 */
[----:B------:R-:W-:Y:S01]  /*8c30*/  R2UR UR48, R0 ;  /* 0x00000000003072ca */ /* 0x000fe200000e0000 */
[----:B------:R-:W-:-:S12]  /*8c40*/  IMAD.MOV.U32 R0, RZ, RZ, RZ ;  /* 0x000000ffff007224 */ /* 0x000fd800078e00ff */
[----:B------:R-:W-:-:S06]  /*8c50*/  UISETP.GT.AND UP0, UPT, UR48, UR47, UPT ;  /* 0x0000002f3000728c */ /* 0x000fcc000bf04270 */
[----:B------:R-:W-:-:S13]  /*8c60*/  PLOP3.LUT P0, PT, PT, PT, UP0, 0x80, 0x0 ;  /* 0x000000000000781c */ /* 0x000fda0003f0f008 */
[----:B------:R-:W-:Y:S05]  /*8c70*/  @!P0 BRA `(.L_x_40) ;  /* 0x00000030008c8947 */ /* 0x000fea0003800000 */
[----:B------:R-:W0:Y:S01]  /*8c80*/  S2UR UR4, SR_CgaCtaId ;  /* 0x00000000000479c3 */ /* 0x000e220000008800 */
[----:B------:R-:W-:Y:S02]  /*8c90*/  UMOV UR44, 0x400 ;  /* 0x00000400002c7882 */ /* 0x000fe40000000000 */
[----:B0-----:R-:W-:-:S04]  /*8ca0*/  ULEA UR44, UR4, UR44, 0x18 ;  /* 0x0000002c042c7291 */ /* 0x001fc8000f8ec03f */
[----:B------:R-:W-:-:S04]  /*8cb0*/  UIADD3 UR4, UR44, 0x1e400, URZ ;  /* 0x0001e4002c047890 */ /* 0x000fc8000fffe03f */
[----:B------:R-:W-:-:S06]  /*8cc0*/  ULOP3.LUT UP0, URZ, UR4, 0x3ff, URZ, 0xc0, !UPT ;  /* 0x000003ff043f7892 */ /* 0x000fcc000f80c03f */
[----:B------:R-:W-:-:S13]  /*8cd0*/  PLOP3.LUT P0, PT, PT, PT, UP0, 0x80, 0x0 ;  /* 0x000000000000781c */ /* 0x000fda0003f0f008 */
[----:B------:R-:W-:Y:S05]  /*8ce0*/  @!P0 BRA `(.L_x_42) ;  /* 0x0000000000408947 */ /* 0x000fea0003800000 */
[----:B------:R-:W-:Y:S01]  /*8cf0*/  MOV R2, 0x0 ;  /* 0x0000000000027802 */ /* 0x000fe20000000f00 */
[----:B------:R-:W-:Y:S01]  /*8d00*/  ULDC.64 UR4, c[0x4][0x88] ;  /* 0x0100220000047ab9 */ /* 0x000fe20000000a00 */
[----:B------:R-:W-:Y:S01]  /*8d10*/  ULDC.64 UR6, c[0x4][0x90] ;  /* 0x0100240000067ab9 */ /* 0x000fe20000000a00 */
[----:B------:R-:W-:Y:S01]  /*8d20*/  IMAD.U32 R4, RZ, RZ, UR4 ;  /* 0x00000004ff047e24 */ /* 0x000fe2000f8e00ff */
[----:B------:R-:W-:Y:S01]  /*8d30*/  MOV R6, UR6 ;  /* 0x0000000600067c02 */ /* 0x000fe20008000f00 */
[----:B------:R-:W-:Y:S01]  /*8d40*/  IMAD.U32 R5, RZ, RZ, UR5 ;  /* 0x00000005ff057e24 */ /* 0x000fe2000f8e00ff */
[----:B------:R-:W0:Y:S01]  /*8d50*/  LDC.64 R2, c[0x4][R2] ;  /* 0x0100000002027b82 */ /* 0x000e220000000a00 */
[----:B------:R-:W-:Y:S01]  /*8d60*/  ULDC.64 UR4, c[0x4][0x8] ;  /* 0x0100020000047ab9 */ /* 0x000fe20000000a00 */
[----:B------:R-:W-:Y:S01]  /*8d70*/  IMAD.U32 R7, RZ, RZ, UR7 ;  /* 0x00000007ff077e24 */ /* 0x000fe2000f8e00ff */
[----:B------:R-:W-:Y:S01]  /*8d80*/  MOV R11, UR5 ;  /* 0x00000005000b7c02 */ /* 0x000fe20008000f00 */
[----:B------:R-:W-:Y:S01]  /*8d90*/  IMAD.U32 R10, RZ, RZ, UR4 ;  /* 0x00000004ff0a7e24 */ /* 0x000fe2000f8e00ff */
[----:B------:R-:W-:Y:S01]  /*8da0*/  MOV R13, RZ ;  /* 0x000000ff000d7202 */ /* 0x000fe20000000f00 */
[----:B------:R-:W-:-:S02]  /*8db0*/  IMAD.MOV.U32 R8, RZ, RZ, 0x70 ;  /* 0x00000070ff087424 */ /* 0x000fc400078e00ff */
[----:B------:R-:W-:-:S07]  /*8dc0*/  IMAD.MOV.U32 R12, RZ, RZ, 0x1 ;  /* 0x00000001ff0c7424 */ /* 0x000fce00078e00ff */
[----:B------:R-:W-:-:S07]  /*8dd0*/  LEPC R20, `(.L_x_42) ;  /* 0x000000001014794e */ /* 0x000fce0000000000 */
[----:B0----5:R-:W-:Y:S05]  /*8de0*/  CALL.ABS.NOINC R2 ;  /* 0x0000000002007343 */ /* 0x021fea0003c00000 */
.L_x_42:
        /* <DEDUP_REMOVED lines=8> */
[----:B------:R0:W1:Y:S01]  /*8e70*/  LDC.64 R2, c[0x4][R16] ;  /* 0x0100000010027b82 */ /* 0x0000620000000a00 */
[----:B------:R-:W-:Y:S01]  /*8e80*/  IMAD.U32 R5, RZ, RZ, UR5 ;  /* 0x00000005ff057e24 */ /* 0x000fe2000f8e00ff */
[----:B------:R-:W-:Y:S01]  /*8e90*/  ULDC.64 UR4, c[0x4][0x10] ;  /* 0x0100040000047ab9 */ /* 0x000fe20000000a00 */
[----:B------:R-:W-:Y:S01]  /*8ea0*/  MOV R6, UR6 ;  /* 0x0000000600067c02 */ /* 0x000fe20008000f00 */
[----:B------:R-:W-:Y:S01]  /*8eb0*/  IMAD.U32 R7, RZ, RZ, UR7 ;  /* 0x00000007ff077e24 */ /* 0x000fe2000f8e00ff */
[----:B------:R-:W-:Y:S01]  /*8ec0*/  MOV R11, UR5 ;  /* 0x00000005000b7c02 */ /* 0x000fe20008000f00 */
[----:B------:R-:W-:Y:S01]  /*8ed0*/  IMAD.U32 R10, RZ, RZ, UR4 ;  /* 0x00000004ff0a7e24 */ /* 0x000fe2000f8e00ff */
[----:B------:R-:W-:Y:S01]  /*8ee0*/  MOV R13, RZ ;  /* 0x000000ff000d7202 */ /* 0x000fe20000000f00 */
[----:B------:R-:W-:-:S02]  /*8ef0*/  IMAD.MOV.U32 R8, RZ, RZ, 0x70 ;  /* 0x00000070ff087424 */ /* 0x000fc400078e00ff */
[----:B0-----:R-:W-:-:S07]  /*8f00*/  IMAD.MOV.U32 R12, RZ, RZ, 0x1 ;  /* 0x00000001ff0c7424 */ /* 0x001fce00078e00ff */
[----:B------:R-:W-:-:S07]  /*8f10*/  LEPC R20, `(.L_x_44) ;  /* 0x000000001014794e */ /* 0x000fce0000000000 */
[----:B-1---5:R-:W-:Y:S05]  /*8f20*/  CALL.ABS.NOINC R2 ;  /* 0x0000000002007343 */ /* 0x022fea0003c00000 */
.L_x_44:
[----:B------:R0:W1:Y:S01]  /*8f30*/  LDC.64 R2, c[0x4][R16] ;  /* 0x0100000010027b82 */ /* 0x0000620000000a00 */
[----:B------:R-:W-:Y:S01]  /*8f40*/  ULDC.64 UR4, c[0x4][0x88] ;  /* 0x0100220000047ab9 */ /* 0x000fe20000000a00 */
[----:B------:R-:W-:Y:S01]  /*8f50*/  ULDC.64 UR6, c[0x4][0x90] ;  /* 0x0100240000067ab9 */ /* 0x000fe20000000a00 */
[----:B------:R-:W-:Y:S01]  /*8f60*/  IMAD.U32 R4, RZ, RZ, UR4 ;  /* 0x00000004ff047e24 */ /* 0x000fe2000f8e00ff */
[----:B------:R-:W-:Y:S01]  /*8f70*/  MOV R6, UR6 ;  /* 0x0000000600067c02 */ /* 0x000fe20008000f00 */
[----:B------:R-:W-:Y:S01]  /*8f80*/  IMAD.U32 R5, RZ, RZ, UR5 ;  /* 0x00000005ff057e24 */ /* 0x000fe2000f8e00ff */
[----:B------:R-:W-:Y:S01]  /*8f90*/  ULDC.64 UR4, c[0x4][0x18] ;  /* 0x0100060000047ab9 */ /* 0x000fe20000000a00 */
[----:B------:R-:W-:Y:S01]  /*8fa0*/  IMAD.U32 R7, RZ, RZ, UR7 ;  /* 0x00000007ff077e24 */ /* 0x000fe2000f8e00ff */
[----:B------:R-:W-:Y:S01]  /*8fb0*/  MOV R11, UR5 ;  /* 0x00000005000b7c02 */ /* 0x000fe20008000f00 */
[----:B------:R-:W-:Y:S01]  /*8fc0*/  IMAD.U32 R10, RZ, RZ, UR4 ;  /* 0x00000004ff0a7e24 */ /* 0x000fe2000f8e00ff */
[----:B------:R-:W-:Y:S01]  /*8fd0*/  MOV R13, RZ ;  /* 0x000000ff000d7202 */ /* 0x000fe20000000f00 */
[----:B------:R-:W-:-:S02]  /*8fe0*/  IMAD.MOV.U32 R8, RZ, RZ, 0x70 ;  /* 0x00000070ff087424 */ /* 0x000fc400078e00ff */
[----:B0-----:R-:W-:-:S07]  /*8ff0*/  IMAD.MOV.U32 R12, RZ, RZ, 0x1 ;  /* 0x00000001ff0c7424 */ /* 0x001fce00078e00ff */
[----:B------:R-:W-:-:S07]  /*9000*/  LEPC R20, `(.L_x_43) ;  /* 0x000000001014794e */ /* 0x000fce0000000000 */
[----:B-1----:R-:W-:Y:S05]  /*9010*/  CALL.ABS.NOINC R2 ;  /* 0x0000000002007343 */ /* 0x002fea0003c00000 */
.L_x_43:
[----:B------:R-:W0:Y:S01]  /*9020*/  LDC.64 R2, c[0x0][0x9f8] ;  /* 0x00027e00ff027b82 */ /* 0x000e220000000a00 */
[----:B------:R-:W-:Y:S01]  /*9030*/  IMAD.SHL.U32 R6, R25, 0x8, RZ ;  /* 0x0000000819067824 */ /* 0x000fe200078e00ff */
[----:B------:R-:W-:Y:S01]  /*9040*/  ULDC UR4, c[0x0][0x2f4] ;  /* 0x0000bd0000047ab9 */ /* 0x000fe20000000800 */
[----:B------:R-:W-:-:S05]  /*9050*/  IMAD.MOV.U32 R36, RZ, RZ, R26 ;  /* 0x000000ffff247224 */ /* 0x000fca00078e001a */
[----:B------:R-:W1:Y:S01]  /*9060*/  LDC R17, c[0x0][0x430] ;  /* 0x00010c00ff117b82 */ /* 0x000e620000000800 */
[----:B0-----:R-:W-:-:S04]  /*9070*/  ISETP.NE.U32.AND P0, PT, R2, RZ, PT ;  /* 0x000000ff0200720c */ /* 0x001fc80003f05070 */
[----:B------:R-:W-:Y:S02]  /*9080*/  ISETP.NE.AND.EX P0, PT, R3, RZ, PT, P0 ;  /* 0x000000ff0300720c */ /* 0x000fe40003f05300 */
[----:B------:R-:W-:-:S11]  /*9090*/  LOP3.LUT R23, R6, 0x38, RZ, 0xc0, !PT ;  /* 0x0000003806177812 */ /* 0x000fd600078ec0ff */
[----:B------:R-:W0:Y:S01]  /*90a0*/  @P0 LDC.64 R2, c[0x0][0x9f8] ;  /* 0x00027e00ff020b82 */ /* 0x000e220000000a00 */
[C---:B------:R-:W-:Y:S02]  /*90b0*/  ISETP.GE.AND P2, PT, R23.reuse, UR4, PT ;  /* 0x0000000417007c0c */ /* 0x040fe4000bf46270 */
[C---:B------:R-:W-:Y:S02]  /*90c0*/  LOP3.LUT R34, R23.reuse, 0x40, RZ, 0xfc, !PT ;  /* 0x0000004017227812 */ /* 0x040fe400078efcff */
[----:B------:R-:W-:Y:S02]  /*90d0*/  LOP3.LUT R16, R16, 0xfffffffb, RZ, 0xc0, !PT ;  /* 0xfffffffb10107812 */ /* 0x000fe400078ec0ff */
[----:B------:R-:W-:Y:S02]  /*90e0*/  LOP3.LUT R33, R23, 0x80, RZ, 0xfc, !PT ;  /* 0x0000008017217812 */ /* 0x000fe400078efcff */
[----:B------:R-:W-:-:S05]  /*90f0*/  ISETP.GE.AND P1, PT, R34, UR4, PT ;  /* 0x0000000422007c0c */ /* 0x000fca000bf26270 */
[----:B------:R-:W-:Y:S01]  /*9100*/  @P2 LOP3.LUT R16, R16, 0x4, RZ, 0xfc, !PT ;  /* 0x0000000410102812 */ /* 0x000fe200078efcff */
[----:B0-----:R-:W-:-:S03]  /*9110*/  @P0 IMAD.WIDE R2, R26, 0x4, R2 ;  /* 0x000000041a020825 */ /* 0x001fc600078e0202 */
[----:B------:R-:W-:Y:S02]  /*9120*/  LOP3.LUT R16, R16, 0xfffffffe, RZ, 0xc0, !PT ;  /* 0xfffffffe10107812 */ /* 0x000fe400078ec0ff */
[----:B------:R0:W5:Y:S01]  /*9130*/  @P0 LDG.E R36, desc[UR36][R2.64] ;  /* 0x0000002402240981 */ /* 0x000162000c1e1900 */
[----:B------:R-:W-:Y:S01]  /*9140*/  ISETP.GE.AND P0, PT, R33, UR4, PT ;  /* 0x0000000421007c0c */ /* 0x000fe2000bf06270 */
[----:B------:R-:W-:Y:S01]  /*9150*/  UMOV UR5, 0xffffffff ;  /* 0xffffffff00057882 */ /* 0x000fe20000000000 */
[----:B------:R-:W-:Y:S02]  /*9160*/  LOP3.LUT R16, R16, 0xfffffffd, RZ, 0xc0, !PT ;  /* 0xfffffffd10107812 */ /* 0x000fe400078ec0ff */
[C---:B------:R-:W-:Y:S02]  /*9170*/  SHF.L.U32 R24, R25.reuse, 0x4, RZ ;  /* 0x0000000419187819 */ /* 0x040fe400000006ff */
[----:B------:R-:W-:Y:S02]  /*9180*/  @P1 LOP3.LUT R16, R16, 0x2, RZ, 0xfc, !PT ;  /* 0x0000000210101812 */ /* 0x000fe400078efcff */
[----:B------:R-:W-:-:S02]  /*9190*/  LOP3.LUT R10, R25, 0x7f, RZ, 0xc0, !PT ;  /* 0x0000007f190a7812 */ /* 0x000fc400078ec0ff */
[----:B------:R-:W-:-:S03]  /*91a0*/  LOP3.LUT R24, R24, 0x70, RZ, 0xc0, !PT ;  /* 0x0000007018187812 */ /* 0x000fc600078ec0ff */
[----:B------:R-:W-:Y:S01]  /*91b0*/  @P0 LOP3.LUT R16, R16, 0x1, RZ, 0xfc, !PT ;  /* 0x0000000110100812 */ /* 0x000fe200078efcff */
[----:B01----:R-:W-:Y:S06]  /*91c0*/  BRA.DIV UR5, `(.L_x_45) ;  /* 0x0000003205807947 */ /* 0x003fec000b800000 */
.L_x_87:
[----:B------:R-:W2:Y:S01]  /*91d0*/  LDL R0, [R1+0x4] ;  /* 0x0000040001007983 */ /* 0x000ea20000100800 */
[----:B------:R-:W-:Y:S01]  /*91e0*/  UIADD3 UR4, UR48, -0x1, URZ ;  /* 0xffffffff30047890 */ /* 0x000fe2000fffe03f */
[----:B------:R-:W-:Y:S02]  /*91f0*/  ISETP.NE.AND P1, PT, R17, 0x1, PT ;  /* 0x000000011100780c */ /* 0x000fe40003f25270 */
[----:B-----5:R-:W-:Y:S02]  /*9200*/  SHF.R.S32.HI R12, RZ, 0x1f, R36 ;  /* 0x0000001fff0c7819 */ /* 0x020fe40000011424 */
[----:B------:R-:W-:Y:S01]  /*9210*/  LOP3.LUT R16, R16, 0xffffffdf, RZ, 0xc0, !PT ;  /* 0xffffffdf10107812 */ /* 0x000fe200078ec0ff */
[----:B------:R-:W-:Y:S02]  /*9220*/  IMAD.U32 R2, RZ, RZ, UR4 ;  /* 0x00000004ff027e24 */ /* 0x000fe4000f8e00ff */
[----:B------:R0:W-:Y:S06]  /*9230*/  STL [R1], R12 ;  /* 0x0000000c01007387 */ /* 0x0001ec0000100800 */
[----:B------:R-:W1:Y:S01]  /*9240*/  @P1 LDC R3, c[0x0][0x438] ;  /* 0x00010e00ff031b82 */ /* 0x000e620000000800 */
[----:B------:R-:W-:-:S04]  /*9250*/  @P1 LOP3.LUT R16, R16, 0x20, RZ, 0xfc, !PT ;  /* 0x0000002010101812 */ /* 0x000fc800078efcff */
[----:B------:R-:W-:-:S04]  /*9260*/  LOP3.LUT R16, R16, 0xffffffef, RZ, 0xc0, !PT ;  /* 0xffffffef10107812 */ /* 0x000fc800078ec0ff */
[----:B------:R-:W-:Y:S01]  /*9270*/  LOP3.LUT R16, R16, 0xfffffff7, RZ, 0xc0, !PT ;  /* 0xfffffff710107812 */ /* 0x000fe200078ec0ff */
[----:B------:R-:W-:Y:S01]  /*9280*/  IMAD.U32 R32, RZ, RZ, UR4 ;  /* 0x00000004ff207e24 */ /* 0x000fe2000f8e00ff */
[----:B------:R-:W-:-:S04]  /*9290*/  MOV R35, UR41 ;  /* 0x0000002900237c02 */ /* 0x000fc80008000f00 */
[----:B------:R-:W-:Y:S02]  /*92a0*/  SHF.R.S32.HI R35, RZ, 0x1f, R35 ;  /* 0x0000001fff237819 */ /* 0x000fe40000011423 */
[----:B--2---:R-:W-:Y:S02]  /*92b0*/  R2UR UR5, R0 ;  /* 0x00000000000572ca */ /* 0x004fe400000e0000 */
[----:B------:R-:W-:-:S04]  /*92c0*/  SHF.R.U32.HI R0, RZ, 0x3, R10 ;  /* 0x00000003ff007819 */ /* 0x000fc8000001160a */
[----:B------:R-:W-:Y:S02]  /*92d0*/  LOP3.LUT R37, R24, R0, RZ, 0xfc, !PT ;  /* 0x0000000018257212 */ /* 0x000fe400078efcff */
[----:B------:R-:W2:Y:S03]  /*92e0*/  @P1 LDC R0, c[0x0][0x434] ;  /* 0x00010d00ff001b82 */ /* 0x000ea60000000800 */
[----:B------:R-:W-:-:S04]  /*92f0*/  IMAD R2, R2, 0x60, R37 ;  /* 0x0000006002027824 */ /* 0x000fc800078e0225 */
[C---:B------:R-:W-:Y:S01]  /*9300*/  IMAD.IADD R7, R2.reuse, 0x1, R19 ;  /* 0x0000000102077824 */ /* 0x040fe200078e0213 */
[----:B------:R-:W-:-:S04]  /*9310*/  ISETP.GE.AND P0, PT, R2, UR42, PT ;  /* 0x0000002a02007c0c */ /* 0x000fc8000bf06270 */
[----:B------:R-:W-:Y:S02]  /*9320*/  ISETP.GT.U32.OR P0, PT, R37, 0x5f, P0 ;  /* 0x0000005f2500780c */ /* 0x000fe40000704470 */
[----:B------:R-:W-:Y:S01]  /*9330*/  MOV R11, R7 ;  /* 0x00000007000b7202 */ /* 0x000fe20000000f00 */
[----:B--2---:R-:W-:-:S10]  /*9340*/  @P1 IMAD.HI.U32 R0, R7, R0, RZ ;  /* 0x0000000007001227 */ /* 0x004fd400078e00ff */
[----:B------:R-:W2:Y:S01]  /*9350*/  @!P0 LDC.64 R8, c[0x0][0x428] ;  /* 0x00010a00ff088b82 */ /* 0x000ea20000000a00 */
[----:B-1----:R-:W-:-:S07]  /*9360*/  @P1 SHF.R.U32.HI R11, RZ, R3, R0 ;  /* 0x00000003ff0b1219 */ /* 0x002fce0000011600 */
[----:B------:R-:W1:Y:S01]  /*9370*/  @!P0 LDC.64 R4, c[0x0][0x418] ;  /* 0x00010600ff048b82 */ /* 0x000e620000000a00 */
[--C-:B------:R-:W-:Y:S01]  /*9380*/  @!P0 SHF.R.S32.HI R3, RZ, 0x1f, R11.reuse ;  /* 0x0000001fff038819 */ /* 0x100fe2000001140b */
[----:B------:R-:W-:Y:S01]  /*9390*/  @!P0 IMAD.MOV.U32 R2, RZ, RZ, R11 ;  /* 0x000000ffff028224 */ /* 0x000fe200078e000b */
[----:B------:R-:W-:Y:S01]  /*93a0*/  ULOP3.LUT UR5, UR5, 0x2, URZ, 0xfc, !UPT ;  /* 0x0000000205057892 */ /* 0x000fe2000f8efc3f */
[-C--:B--2---:R-:W-:Y:S02]  /*93b0*/  @!P0 IMAD R0, R12, R8.reuse, RZ ;  /* 0x000000080c008224 */ /* 0x084fe400078e02ff */
[----:B------:R-:W-:-:S04]  /*93c0*/  @!P0 IMAD.WIDE.U32 R2, R36, R8, R2 ;  /* 0x0000000824028225 */ /* 0x000fc800078e0002 */
[----:B------:R-:W-:Y:S01]  /*93d0*/  @!P0 IMAD R9, R36, R9, R0 ;  /* 0x0000000924098224 */ /* 0x000fe200078e0200 */
[----:B-1----:R-:W-:-:S03]  /*93e0*/  @!P0 LEA R4, P1, R2, R4, 0x2 ;  /* 0x0000000402048211 */ /* 0x002fc600078210ff */
[----:B------:R-:W-:-:S05]  /*93f0*/  @!P0 IMAD.IADD R0, R3, 0x1, R9 ;  /* 0x0000000103008824 */ /* 0x000fca00078e0209 */
[----:B------:R-:W-:Y:S02]  /*9400*/  @!P0 LEA.HI.X R5, R2, R5, R0, 0x2, P1 ;  /* 0x0000000502058211 */ /* 0x000fe400008f1400 */
[----:B------:R-:W-:Y:S01]  /*9410*/  MOV R0, RZ ;  /* 0x000000ff00007202 */ /* 0x000fe20000000f00 */
[----:B------:R-:W-:-:S05]  /*9420*/  IMAD.U32 R2, RZ, RZ, UR5 ;  /* 0x00000005ff027e24 */ /* 0x000fca000f8e00ff */
[----:B------:R0:W5:Y:S01]  /*9430*/  @!P0 LDG.E R0, desc[UR36][R4.64] ;  /* 0x0000002404008981 */ /* 0x000162000c1e1900 */
[----:B------:R-:W-:Y:S02]  /*9440*/  ISETP.GT.U32.AND P0, PT, R37, 0x5f, PT ;  /* 0x0000005f2500780c */ /* 0x000fe40003f04070 */
[----:B------:R-:W-:Y:S01]  /*9450*/  ISETP.NE.AND P2, PT, R2, 0x3, PT ;  /* 0x000000030200780c */ /* 0x000fe20003f45270 */
[----:B------:R-:W-:-:S04]  /*9460*/  IMAD.MOV R2, RZ, RZ, -R11 ;  /* 0x000000ffff027224 */ /* 0x000fc800078e0a0b */
[----:B------:R-:W-:-:S06]  /*9470*/  IMAD R7, R17, R2, R7 ;  /* 0x0000000211077224 */ /* 0x000fcc00078e0207 */
[----:B------:R-:W-:-:S04]  /*9480*/  @P0 LOP3.LUT R16, R16, 0x8, RZ, 0xfc, !PT ;  /* 0x0000000810100812 */ /* 0x000fc800078efcff */
[----:B------:R-:W-:Y:S01]  /*9490*/  @P2 LOP3.LUT R16, R16, 0x10, RZ, 0xfc, !PT ;  /* 0x0000001010102812 */ /* 0x000fe200078efcff */
[----:B0-----:R-:W-:Y:S06]  /*94a0*/  @!P2 BRA `(.L_x_46) ;  /* 0x000000000004a947 */ /* 0x001fec0003800000 */
[----:B------:R-:W-:Y:S01]  /*94b0*/  BPT.TRAP 0x1 ;  /* 0x000000040000795c */ /* 0x000fe20000300000 */
.L_x_46:
[----:B------:R-:W-:Y:S01]  /*94c0*/  SHF.R.S32.HI R5, RZ, 0x1f, R7 ;  /* 0x0000001fff057819 */ /* 0x000fe20000011407 */
[----:B------:R-:W-:Y:S01]  /*94d0*/  ULDC.64 UR4, c[0x0][0x328] ;  /* 0x0000ca0000047ab9 */ /* 0x000fe20000000a00 */
[----:B-----5:R-:W-:Y:S02]  /*94e0*/  SHF.R.S32.HI R4, RZ, 0x1f, R0 ;  /* 0x0000001fff047819 */ /* 0x020fe40000011400 */
[----:B------:R-:W-:Y:S01]  /*94f0*/  R2UR UR6, R35 ;  /* 0x00000000230672ca */ /* 0x000fe200000e0000 */
[----:B------:R-:W-:-:S04]  /*9500*/  IMAD R2, R5, UR4, RZ ;  /* 0x0000000405027c24 */ /* 0x000fc8000f8e02ff */
[C---:B------:R-:W-:Y:S02]  /*9510*/  IMAD R9, R7.reuse, UR5, R2 ;  /* 0x0000000507097c24 */ /* 0x040fe4000f8e0202 */
[----:B------:R-:W-:Y:S01]  /*9520*/  IMAD.WIDE.U32 R2, R7, UR4, RZ ;  /* 0x0000000407027c25 */ /* 0x000fe2000f8e00ff */
[----:B------:R-:W-:-:S03]  /*9530*/  ULDC.64 UR4, c[0x0][0x338] ;  /* 0x0000ce0000047ab9 */ /* 0x000fc60000000a00 */
[----:B------:R-:W-:Y:S02]  /*9540*/  IMAD.IADD R3, R3, 0x1, R9 ;  /* 0x0000000103037824 */ /* 0x000fe400078e0209 */
[----:B------:R-:W-:Y:S02]  /*9550*/  IMAD R9, R4, UR4, RZ ;  /* 0x0000000404097c24 */ /* 0x000fe4000f8e02ff */
[----:B------:R-:W-:-:S04]  /*9560*/  IMAD.WIDE.U32 R2, R0, UR4, R2 ;  /* 0x0000000400027c25 */ /* 0x000fc8000f8e0002 */
[----:B------:R-:W-:Y:S01]  /*9570*/  IMAD R9, R0, UR5, R9 ;  /* 0x0000000500097c24 */ /* 0x000fe2000f8e0209 */
[----:B------:R-:W-:-:S04]  /*9580*/  ULDC.64 UR4, c[0x0][0x330] ;  /* 0x0000cc0000047ab9 */ /* 0x000fc80000000a00 */
[----:B------:R-:W-:Y:S01]  /*9590*/  IADD3 R3, R3, R9, RZ ;  /* 0x0000000903037210 */ /* 0x000fe20007ffe0ff */
[----:B------:R-:W-:Y:S01]  /*95a0*/  IMAD.U32 R9, RZ, RZ, UR4 ;  /* 0x00000004ff097e24 */ /* 0x000fe2000f8e00ff */
[----:B------:R-:W-:-:S03]  /*95b0*/  UIMAD UR4, UR6, UR4, URZ ;  /* 0x00000004060472a4 */ /* 0x000fc6000f8e023f */
[----:B------:R-:W-:Y:S01]  /*95c0*/  IMAD.WIDE.U32 R2, R9, UR41, R2 ;  /* 0x0000002909027c25 */ /* 0x000fe2000f8e0002 */
[----:B------:R-:W-:Y:S01]  /*95d0*/  UIMAD UR4, UR41, UR5, UR4 ;  /* 0x00000005290472a4 */ /* 0x000fe2000f8e0204 */
[----:B------:R-:W-:Y:S02]  /*95e0*/  ULDC.64 UR6, c[0x0][0x318] ;  /* 0x0000c60000067ab9 */ /* 0x000fe40000000a00 */
[----:B------:R-:W-:-:S03]  /*95f0*/  LEA R17, P0, R2, UR6, 0x1 ;  /* 0x0000000602117c11 */ /* 0x000fc6000f8008ff */
[----:B------:R-:W-:-:S05]  /*9600*/  VIADD R3, R3, UR4 ;  /* 0x0000000403037c36 */ /* 0x000fca0008000000 */
[----:B------:R-:W-:Y:S02]  /*9610*/  LEA.HI.X R18, R2, UR7, R3, 0x1, P0 ;  /* 0x0000000702127c11 */ /* 0x000fe400080f0c03 */
[----:B------:R-:W-:-:S04]  /*9620*/  MOV R2, 0x1 ;  /* 0x0000000100027802 */ /* 0x000fc80000000f00 */
[----:B------:R-:W-:-:S04]  /*9630*/  SHF.L.U32 R2, R2, 0x1f, RZ ;  /* 0x0000001f02027819 */ /* 0x000fc800000006ff */
[----:B------:R-:W0:Y:S02]  /*9640*/  SYNCS.PHASECHK.TRANS64.TRYWAIT P0, [UR44+0x30840], R2 ;  /* 0x03084002ff0075a7 */ /* 0x000e24000800016c */
[----:B0-----:R-:W-:Y:S05]  /*9650*/  @!P0 BRA `(.L_x_47) ;  /* 0x0000002c007c8947 */ /* 0x001fea0003800000 */
.L_x_88:
[----:B------:R-:W-:Y:S01]  /*9660*/  ULDC.64 UR4, c[0x0][0x300] ;  /* 0x0000c00000047ab9 */ /* 0x000fe20000000a00 */
[----:B------:R-:W-:Y:S01]  /*9670*/  R2UR UR6, R35 ;  /* 0x00000000230672ca */ /* 0x000fe200000e0000 */
[----:B0-----:R-:W-:Y:S01]  /*9680*/  IMAD R2, R5, UR4, RZ ;  /* 0x0000000405027c24 */ /* 0x001fe2000f8e02ff */
[----:B------:R-:W-:Y:S01]  /*9690*/  SHF.R.U32.HI R27, RZ, 0x3, R10 ;  /* 0x00000003ff1b7819 */ /* 0x000fe2000001160a */
[----:B------:R-:W-:Y:S01]  /*96a0*/  IMAD.SHL.U32 R30, R10, 0x8, RZ ;  /* 0x000000080a1e7824 */ /* 0x000fe200078e00ff */
[C---:B------:R-:W-:Y:S01]  /*96b0*/  LOP3.LUT P3, RZ, R16.reuse, 0x4, RZ, 0xc0, !PT ;  /* 0x0000000410ff7812 */ /* 0x040fe2000786c0ff */
[C---:B------:R-:W-:Y:S01]  /*96c0*/  IMAD R5, R7.reuse, UR5, R2 ;  /* 0x0000000507057c24 */ /* 0x040fe2000f8e0202 */
[C---:B------:R-:W-:Y:S01]  /*96d0*/  LOP3.LUT P2, RZ, R16.reuse, 0x2, RZ, 0xc0, !PT ;  /* 0x0000000210ff7812 */ /* 0x040fe2000784c0ff */
[----:B------:R-:W-:Y:S01]  /*96e0*/  IMAD.WIDE.U32 R2, R7, UR4, RZ ;  /* 0x0000000407027c25 */ /* 0x000fe2000f8e00ff */
[----:B------:R-:W-:Y:S01]  /*96f0*/  ULDC.64 UR4, c[0x0][0x310] ;  /* 0x0000c40000047ab9 */ /* 0x000fe20000000a00 */
[----:B------:R-:W-:-:S02]  /*9700*/  LOP3.LUT P1, RZ, R16, 0x1, RZ, 0xc0, !PT ;  /* 0x0000000110ff7812 */ /* 0x000fc4000782c0ff */
[----:B------:R-:W-:Y:S02]  /*9710*/  IMAD.IADD R3, R3, 0x1, R5 ;  /* 0x0000000103037824 */ /* 0x000fe400078e0205 */
[----:B------:R-:W-:Y:S02]  /*9720*/  IMAD R5, R4, UR4, RZ ;  /* 0x0000000404057c24 */ /* 0x000fe4000f8e02ff */
[----:B------:R-:W-:-:S04]  /*9730*/  IMAD.WIDE.U32 R2, R0, UR4, R2 ;  /* 0x0000000400027c25 */ /* 0x000fc8000f8e0002 */
[----:B------:R-:W-:Y:S01]  /*9740*/  IMAD R5, R0, UR5, R5 ;  /* 0x0000000500057c24 */ /* 0x000fe2000f8e0205 */
[----:B------:R-:W-:-:S03]  /*9750*/  ULDC.64 UR4, c[0x0][0x308] ;  /* 0x0000c20000047ab9 */ /* 0x000fc60000000a00 */
[----:B------:R-:W-:Y:S01]  /*9760*/  IMAD.IADD R3, R3, 0x1, R5 ;  /* 0x0000000103037824 */ /* 0x000fe200078e0205 */
[----:B------:R-:W-:Y:S01]  /*9770*/  MOV R5, UR4 ;  /* 0x0000000400057c02 */ /* 0x000fe20008000f00 */
[----:B------:R-:W-:-:S03]  /*9780*/  UIMAD UR4, UR6, UR4, URZ ;  /* 0x00000004060472a4 */ /* 0x000fc6000f8e023f */
[----:B------:R-:W-:Y:S01]  /*9790*/  ULDC.64 UR6, c[0x0][0x2e8] ;  /* 0x0000ba0000067ab9 */ /* 0x000fe20000000a00 */
[----:B------:R-:W-:Y:S02]  /*97a0*/  UIMAD UR4, UR41, UR5, UR4 ;  /* 0x00000005290472a4 */ /* 0x000fe4000f8e0204 */
[----:B------:R-:W-:-:S04]  /*97b0*/  IMAD.WIDE.U32 R2, R5, UR41, R2 ;  /* 0x0000002905027c25 */ /* 0x000fc8000f8e0002 */
[----:B------:R-:W-:Y:S01]  /*97c0*/  VIADD R7, R3, UR4 ;  /* 0x0000000403077c36 */ /* 0x000fe20008000000 */
[C---:B------:R-:W-:Y:S01]  /*97d0*/  LEA R0, P0, R2.reuse, UR6, 0x1 ;  /* 0x0000000602007c11 */ /* 0x040fe2000f8008ff */
[----:B------:R-:W-:Y:S01]  /*97e0*/  IMAD.MOV.U32 R3, RZ, RZ, -0x60 ;  /* 0xffffffa0ff037424 */ /* 0x000fe200078e00ff */
[----:B------:R-:W-:Y:S02]  /*97f0*/  UMOV UR4, 0xffffffff ;  /* 0xffffffff00047882 */ /* 0x000fe40000000000 */
[----:B------:R-:W-:Y:S01]  /*9800*/  LEA.HI.X R7, R2, UR7, R7, 0x1, P0 ;  /* 0x0000000702077c11 */ /* 0x000fe200080f0c07 */
[----:B------:R-:W-:Y:S01]  /*9810*/  IMAD R4, R32, R3, UR42 ;  /* 0x0000002a20047e24 */ /* 0x000fe2000f8e0203 */
[----:B------:R-:W-:-:S04]  /*9820*/  LOP3.LUT R3, R6, 0x1c0, RZ, 0xc0, !PT ;  /* 0x000001c006037812 */ /* 0x000fc800078ec0ff */
[----:B------:R-:W-:Y:S02]  /*9830*/  LOP3.LUT R2, R3, 0x38, R6, 0xf8, !PT ;  /* 0x0000003803027812 */ /* 0x000fe400078ef806 */
[----:B------:R-:W-:Y:S02]  /*9840*/  IADD3 R6, -R27, R4, RZ ;  /* 0x000000041b067210 */ /* 0x000fe40007ffe1ff */
[----:B------:R-:W-:Y:S02]  /*9850*/  LOP3.LUT R25, R2, 0x38, R25, 0x78, !PT ;  /* 0x0000003802197812 */ /* 0x000fe400078e7819 */
[----:B------:R-:W-:Y:S02]  /*9860*/  ISETP.GE.AND P0, PT, R6, 0x1, PT ;  /* 0x000000010600780c */ /* 0x000fe40003f06270 */
[----:B------:R-:W-:Y:S01]  /*9870*/  LOP3.LUT R30, R25, 0x200, R30, 0xf8, !PT ;  /* 0x00000200191e7812 */ /* 0x000fe200078ef81e */
[----:B------:R-:W-:Y:S10]  /*9880*/  BRA.DIV UR4, `(.L_x_48) ;  /* 0x0000002e04087947 */ /* 0x000ff4000b800000 */
[----:B------:R-:W-:Y:S01]  /*9890*/  SHFL.IDX PT, R3, R7, RZ, 0x181f ;  /* 0x00181fff07037589 */ /* 0x000fe200000e0000 */
[----:B------:R-:W-:-:S03]  /*98a0*/  @P0 LEA R9, R30, UR44, 0x1 ;  /* 0x0000002c1e090c11 */ /* 0x000fc6000f8e08ff */
[----:B------:R-:W0:Y:S04]  /*98b0*/  SHFL.IDX PT, R2, R0, RZ, 0x181f ;  /* 0x00181fff00027589 */ /* 0x000e2800000e0000 */
[----:B------:R-:W-:Y:S04]  /*98c0*/  SHFL.IDX PT, R5, R7, 0x1, 0x181f ;  /* 0x00381f0007057f89 */ /* 0x000fe800000e0000 */
[----:B------:R-:W-:Y:S04]  /*98d0*/  SHFL.IDX PT, R4, R0, 0x1, 0x181f ;  /* 0x00381f0000047f89 */ /* 0x000fe800000e0000 */
[----:B------:R-:W1:Y:S04]  /*98e0*/  SHFL.IDX PT, R8, R7, 0x2, 0x181f ;  /* 0x00581f0007087f89 */ /* 0x000e6800000e0000 */
[----:B------:R-:W2:Y:S04]  /*98f0*/  SHFL.IDX PT, R14, R0, 0x2, 0x181f ;  /* 0x00581f00000e7f89 */ /* 0x000ea800000e0000 */
[----:B------:R-:W3:Y:S01]  /*9900*/  SHFL.IDX PT, R10, R0, 0x3, 0x181f ;  /* 0x00781f00000a7f89 */ /* 0x000ee200000e0000 */
[----:B0-----:R-:W-:-:S05]  /*9910*/  @P0 IMAD.WIDE.U32 R2, R23, 0x2, R2 ;  /* 0x0000000217020825 */ /* 0x001fca00078e0002 */
[----:B------:R-:W-:Y:S04]  /*9920*/  @P0 LDGSTS.E.BYPASS.LTC128B.128 [R9+0x1e400], desc[UR36][R2.64], !P3 ;  /* 0x1e40000002090fae */ /* 0x000fe8000d901d64 */
[----:B------:R-:W-:Y:S04]  /*9930*/  @P0 LDGSTS.E.BYPASS.LTC128B.128 [R9+0x21400], desc[UR36][R2.64+0x80], !P2 ;  /* 0x2140008002090fae */ /* 0x000fe8000d101d64 */
[----:B------:R0:W-:Y:S01]  /*9940*/  @P0 LDGSTS.E.BYPASS.LTC128B.128 [R9+0x24400], desc[UR36][R2.64+0x100], !P1 ;  /* 0x2440010002090fae */ /* 0x0001e2000c901d64 */
[----:B------:R-:W-:-:S03]  /*9950*/  ISETP.GE.AND P0, PT, R6, 0x11, PT ;  /* 0x000000110600780c */ /* 0x000fc60003f06270 */
[----:B0-----:R-:W0:Y:S01]  /*9960*/  SHFL.IDX PT, R9, R7, 0x3, 0x181f ;  /* 0x00781f0007097f89 */ /* 0x001e2200000e0000 */
[----:B-1----:R-:W-:-:S09]  /*9970*/  MOV R3, R8 ;  /* 0x0000000800037202 */ /* 0x002fd20000000f00 */
[----:B------:R-:W-:Y:S01]  /*9980*/  @P0 IMAD.WIDE.U32 R4, R23, 0x2, R4 ;  /* 0x0000000217040825 */ /* 0x000fe200078e0004 */
[----:B------:R-:W-:Y:S01]  /*9990*/  @P0 LEA R21, R30, UR44, 0x1 ;  /* 0x0000002c1e150c11 */ /* 0x000fe2000f8e08ff */
[----:B------:R-:W-:Y:S02]  /*99a0*/  SHFL.IDX PT, R8, R7, 0x4, 0x181f ;  /* 0x00981f0007087f89 */ /* 0x000fe400000e0000 */
[----:B--2---:R-:W-:Y:S02]  /*99b0*/  IMAD.MOV.U32 R2, RZ, RZ, R14 ;  /* 0x000000ffff027224 */ /* 0x004fe400078e000e */
[----:B------:R-:W-:Y:S04]  /*99c0*/  @P0 LDGSTS.E.BYPASS.LTC128B.128 [R21+0x1ec00], desc[UR36][R4.64], !P3 ;  /* 0x1ec0000004150fae */ /* 0x000fe8000d901d64 */
[----:B------:R-:W-:Y:S04]  /*99d0*/  @P0 LDGSTS.E.BYPASS.LTC128B.128 [R21+0x21c00], desc[UR36][R4.64+0x80], !P2 ;  /* 0x21c0008004150fae */ /* 0x000fe8000d101d64 */
[----:B------:R3:W-:Y:S01]  /*99e0*/  @P0 LDGSTS.E.BYPASS.LTC128B.128 [R21+0x24c00], desc[UR36][R4.64+0x100], !P1 ;  /* 0x24c0010004150fae */ /* 0x0007e2000c901d64 */
[----:B------:R-:W-:-:S03]  /*99f0*/  ISETP.GE.AND P0, PT, R6, 0x21, PT ;  /* 0x000000210600780c */ /* 0x000fc60003f06270 */
[----:B------:R-:W1:Y:S04]  /*9a00*/  SHFL.IDX PT, R14, R0, 0x4, 0x181f ;  /* 0x00981f00000e7f89 */ /* 0x000e6800000e0000 */
[----:B------:R-:W2:Y:S01]  /*9a10*/  SHFL.IDX PT, R7, R7, 0x5, 0x181f ;  /* 0x00b81f0007077f89 */ /* 0x000ea200000e0000 */
[----:B---3--:R-:W-:-:S05]  /*9a20*/  IMAD.MOV.U32 R4, RZ, RZ, R10 ;  /* 0x000000ffff047224 */ /* 0x008fca00078e000a */
[----:B------:R-:W-:Y:S01]  /*9a30*/  @P0 IMAD.WIDE.U32 R2, R23, 0x2, R2 ;  /* 0x0000000217020825 */ /* 0x000fe200078e0002 */
[----:B------:R-:W-:-:S03]  /*9a40*/  @P0 LEA R25, R30, UR44, 0x1 ;  /* 0x0000002c1e190c11 */ /* 0x000fc6000f8e08ff */
[----:B0-----:R-:W-:Y:S02]  /*9a50*/  IMAD.MOV.U32 R5, RZ, RZ, R9 ;  /* 0x000000ffff057224 */ /* 0x001fe400078e0009 */
[----:B------:R-:W-:Y:S04]  /*9a60*/  @P0 LDGSTS.E.BYPASS.LTC128B.128 [R25+0x1f400], desc[UR36][R2.64], !P3 ;  /* 0x1f40000002190fae */ /* 0x000fe8000d901d64 */
[----:B------:R-:W-:Y:S04]  /*9a70*/  @P0 LDGSTS.E.BYPASS.LTC128B.128 [R25+0x22400], desc[UR36][R2.64+0x80], !P2 ;  /* 0x2240008002190fae */ /* 0x000fe8000d101d64 */
[----:B------:R1:W-:Y:S01]  /*9a80*/  @P0 LDGSTS.E.BYPASS.LTC128B.128 [R25+0x25400], desc[UR36][R2.64+0x100], !P1 ;  /* 0x2540010002190fae */ /* 0x0003e2000c901d64 */
[----:B------:R-:W-:-:S02]  /*9a90*/  ISETP.GE.AND P0, PT, R6, 0x31, PT ;  /* 0x000000310600780c */ /* 0x000fc40003f06270 */
[----:B-1----:R-:W-:Y:S01]  /*9aa0*/  MOV R2, R14 ;  /* 0x0000000e00027202 */ /* 0x002fe20000000f00 */
[----:B------:R-:W-:-:S10]  /*9ab0*/  IMAD.MOV.U32 R3, RZ, RZ, R8 ;  /* 0x000000ffff037224 */ /* 0x000fd400078e0008 */
[----:B------:R-:W-:Y:S01]  /*9ac0*/  @P0 LEA R9, R30, UR44, 0x1 ;  /* 0x0000002c1e090c11 */ /* 0x000fe2000f8e08ff */
[----:B------:R-:W-:Y:S01]  /*9ad0*/  @P0 IMAD.WIDE.U32 R4, R23, 0x2, R4 ;  /* 0x0000000217040825 */ /* 0x000fe200078e0004 */
[----:B------:R0:W1:Y:S04]  /*9ae0*/  SHFL.IDX PT, R14, R0, 0x5, 0x181f ;  /* 0x00b81f00000e7f89 */ /* 0x00006800000e0000 */
[----:B------:R0:W-:Y:S04]  /*9af0*/  @P0 LDGSTS.E.BYPASS.LTC128B.128 [R9+0x1fc00], desc[UR36][R4.64], !P3 ;  /* 0x1fc0000004090fae */ /* 0x0001e8000d901d64 */
[----:B------:R0:W-:Y:S04]  /*9b00*/  @P0 LDGSTS.E.BYPASS.LTC128B.128 [R9+0x22c00], desc[UR36][R4.64+0x80], !P2 ;  /* 0x22c0008004090fae */ /* 0x0001e8000d101d64 */
[----:B------:R0:W-:Y:S01]  /*9b10*/  @P0 LDGSTS.E.BYPASS.LTC128B.128 [R9+0x25c00], desc[UR36][R4.64+0x100], !P1 ;  /* 0x25c0010004090fae */ /* 0x0001e2000c901d64 */
[----:B------:R-:W-:-:S13]  /*9b20*/  ISETP.GE.AND P0, PT, R6, 0x41, PT ;  /* 0x000000410600780c */ /* 0x000fda0003f06270 */
[----:B------:R-:W-:Y:S01]  /*9b30*/  @P0 IMAD.WIDE.U32 R2, R23, 0x2, R2 ;  /* 0x0000000217020825 */ /* 0x000fe200078e0002 */
[----:B------:R-:W-:-:S05]  /*9b40*/  @P0 LEA R21, R30, UR44, 0x1 ;  /* 0x0000002c1e150c11 */ /* 0x000fca000f8e08ff */
[----:B------:R0:W-:Y:S04]  /*9b50*/  @P0 LDGSTS.E.BYPASS.LTC128B.128 [R21+0x20400], desc[UR36][R2.64], !P3 ;  /* 0x2040000002150fae */ /* 0x0001e8000d901d64 */
[----:B------:R0:W-:Y:S04]  /*9b60*/  @P0 LDGSTS.E.BYPASS.LTC128B.128 [R21+0x23400], desc[UR36][R2.64+0x80], !P2 ;  /* 0x2340008002150fae */ /* 0x0001e8000d101d64 */
[----:B-12---:R0:W-:Y:S02]  /*9b70*/  @P0 LDGSTS.E.BYPASS.LTC128B.128 [R21+0x26400], desc[UR36][R2.64+0x100], !P1 ;  /* 0x2640010002150fae */ /* 0x0061e4000c901d64 */
.L_x_102:
[----:B------:R-:W-:Y:S01]  /*9b80*/  ISETP.GE.AND P0, PT, R6, 0x51, PT ;  /* 0x000000510600780c */ /* 0x000fe20003f06270 */
[----:B0-----:R-:W-:Y:S01]  /*9b90*/  IMAD.MOV.U32 R2, RZ, RZ, R14 ;  /* 0x000000ffff027224 */ /* 0x001fe200078e000e */
[----:B------:R-:W-:-:S11]  /*9ba0*/  MOV R3, R7 ;  /* 0x0000000700037202 */ /* 0x000fd60000000f00 */
[----:B------:R-:W-:Y:S01]  /*9bb0*/  @P0 IMAD.WIDE.U32 R2, R23, 0x2, R2 ;  /* 0x0000000217020825 */ /* 0x000fe200078e0002 */
[----:B------:R-:W-:-:S05]  /*9bc0*/  @P0 LEA R5, R30, UR44, 0x1 ;  /* 0x0000002c1e050c11 */ /* 0x000fca000f8e08ff */
[----:B------:R-:W-:Y:S01]  /*9bd0*/  @!PT LDS RZ, [RZ] ;  /* 0x00000000fffff984 */ /* 0x000fe20000000800 */
[----:B------:R-:W-:Y:S01]  /*9be0*/  @!PT LDS RZ, [RZ] ;  /* 0x00000000fffff984 */ /* 0x000fe20000000800 */
[----:B------:R-:W-:Y:S01]  /*9bf0*/  @!PT LDS RZ, [RZ] ;  /* 0x00000000fffff984 */ /* 0x000fe20000000800 */
[----:B------:R0:W-:Y:S04]  /*9c00*/  @P0 LDGSTS.E.BYPASS.LTC128B.128 [R5+0x20c00], desc[UR36][R2.64], !P3 ;  /* 0x20c0000002050fae */ /* 0x0001e8000d901d64 */
[----:B------:R0:W-:Y:S04]  /*9c10*/  @P0 LDGSTS.E.BYPASS.LTC128B.128 [R5+0x23c00], desc[UR36][R2.64+0x80], !P2 ;  /* 0x23c0008002050fae */ /* 0x0001e8000d101d64 */
[----:B------:R0:W-:Y:S01]  /*9c20*/  @P0 LDGSTS.E.BYPASS.LTC128B.128 [R5+0x26c00], desc[UR36][R2.64+0x100], !P1 ;  /* 0x26c0010002050fae */ /* 0x0001e2000c901d64 */
[----:B------:R-:W-:Y:S01]  /*9c30*/  NOP ;  /* 0x0000000000007918 */ /* 0x000fe20000000000 */
[----:B------:R-:W-:Y:S02]  /*9c40*/  SYNCS.ARRIVE.TRANS64.RED.A0T1 RZ, [UR44+0x30830], RZ ;  /* 0x030830ffffff79a7 */ /* 0x000fe4000820042c */
[----:B------:R-:W-:Y:S01]  /*9c50*/  ARRIVES.LDGSTSBAR.64.TRANSCNT [UR44+0x30830] ;  /* 0x03083000ff0079b0 */ /* 0x000fe20008000aac */
[----:B------:R-:W-:Y:S01]  /*9c60*/  NOP ;  /* 0x0000000000007918 */ /* 0x000fe20000000000 */
[----:B------:R-:W-:-:S13]  /*9c70*/  LOP3.LUT P1, RZ, R16, 0x10, RZ, 0xc0, !PT ;  /* 0x0000001010ff7812 */ /* 0x000fda000782c0ff */
[----:B0-----:R-:W-:Y:S05]  /*9c80*/  @!P1 BRA `(.L_x_49) ;  /* 0x0000000000049947 */ /* 0x001fea0003800000 */
[----:B------:R-:W-:Y:S01]  /*9c90*/  BPT.TRAP 0x1 ;  /* 0x000000040000795c */ /* 0x000fe20000300000 */
.L_x_49:
[----:B------:R-:W-:Y:S01]  /*9ca0*/  SYNCS.ARRIVE.TRANS64.A1T0 RZ, [UR44+0x30830], RZ ;  /* 0x030830ffffff79a7 */ /* 0x000fe2000810002c */
[----:B------:R-:W-:Y:S05]  /*9cb0*/  WARPSYNC.ALL ;  /* 0x0000000000007948 */ /* 0x000fea0003800000 */
[----:B------:R-:W-:Y:S01]  /*9cc0*/  UIADD3 UR5, UR44, 0x12400, URZ ;  /* 0x000124002c057890 */ /* 0x000fe2000fffe03f */
[----:B------:R-:W-:Y:S01]  /*9cd0*/  R2UR UR4, R35 ;  /* 0x00000000230472ca */ /* 0x000fe200000e0000 */
[----:B------:R-:W-:Y:S01]  /*9ce0*/  ULDC.64 UR6, c[0x0][0x2d8] ;  /* 0x0000b60000067ab9 */ /* 0x000fe20000000a00 */
[----:B------:R-:W-:Y:S01]  /*9cf0*/  SHF.R.S32.HI R25, RZ, 0x1f, R26 ;  /* 0x0000001fff197819 */ /* 0x000fe2000001141a */
[----:B------:R-:W-:Y:S02]  /*9d00*/  ULOP3.LUT UP0, URZ, UR5, 0x3ff, URZ, 0xc0, !UPT ;  /* 0x000003ff053f7892 */ /* 0x000fe4000f80c03f */
[----:B------:R-:W-:Y:S01]  /*9d10*/  UIMAD.WIDE.U32 UR38, UR41, UR6, URZ ;  /* 0x00000006292672a5 */ /* 0x000fe2000f8e003f */
[----:B------:R-:W-:Y:S03]  /*9d20*/  BAR.SYNC.DEFER_BLOCKING 0x8, 0x180 ;  /* 0x0206000000007b1d */ /* 0x000fe60000010000 */
[----:B------:R-:W-:-:S04]  /*9d30*/  PLOP3.LUT P0, PT, PT, PT, UP0, 0x80, 0x0 ;  /* 0x000000000000781c */ /* 0x000fc80003f0f008 */
[----:B------:R-:W-:-:S04]  /*9d40*/  UIMAD UR4, UR4, UR6, URZ ;  /* 0x00000006040472a4 */ /* 0x000fc8000f8e023f */
[----:B------:R-:W-:-:S04]  /*9d50*/  UIMAD UR4, UR41, UR7, UR4 ;  /* 0x00000007290472a4 */ /* 0x000fc8000f8e0204 */
[----:B------:R-:W-:Y:S01]  /*9d60*/  UIADD3 UR45, UR39, UR4, URZ ;  /* 0x00000004272d7290 */ /* 0x000fe2000fffe03f */
[----:B------:R-:W-:Y:S11]  /*9d70*/  @!P0 BRA `(.L_x_50) ;  /* 0x0000000000408947 */ /* 0x000ff60003800000 */
[----:B------:R-:W-:Y:S01]  /*9d80*/  MOV R2, 0x0 ;  /* 0x0000000000027802 */ /* 0x000fe20000000f00 */
[----:B------:R-:W-:Y:S01]  /*9d90*/  ULDC.64 UR6, c[0x4][0x88] ;  /* 0x0100220000067ab9 */ /* 0x000fe20000000a00 */
[----:B------:R-:W-:Y:S01]  /*9da0*/  ULDC.64 UR8, c[0x4][0x90] ;  /* 0x0100240000087ab9 */ /* 0x000fe20000000a00 */
[----:B------:R-:W-:Y:S01]  /*9db0*/  ULDC.64 UR4, c[0x4][0x20] ;  /* 0x0100080000047ab9 */ /* 0x000fe20000000a00 */
[----:B------:R-:W-:Y:S01]  /*9dc0*/  IMAD.U32 R4, RZ, RZ, UR6 ;  /* 0x00000006ff047e24 */ /* 0x000fe2000f8e00ff */
[----:B------:R-:W-:Y:S01]  /*9dd0*/  MOV R6, UR8 ;  /* 0x0000000800067c02 */ /* 0x000fe20008000f00 */
[----:B------:R-:W0:Y:S01]  /*9de0*/  LDC.64 R2, c[0x4][R2] ;  /* 0x0100000002027b82 */ /* 0x000e220000000a00 */
[----:B------:R-:W-:Y:S01]  /*9df0*/  IMAD.U32 R5, RZ, RZ, UR7 ;  /* 0x00000007ff057e24 */ /* 0x000fe2000f8e00ff */
[----:B------:R-:W-:Y:S01]  /*9e00*/  MOV R11, UR5 ;  /* 0x00000005000b7c02 */ /* 0x000fe20008000f00 */
[----:B------:R-:W-:Y:S01]  /*9e10*/  IMAD.U32 R7, RZ, RZ, UR9 ;  /* 0x00000009ff077e24 */ /* 0x000fe2000f8e00ff */
[----:B------:R-:W-:Y:S01]  /*9e20*/  MOV R13, RZ ;  /* 0x000000ff000d7202 */ /* 0x000fe20000000f00 */
[----:B------:R-:W-:-:S02]  /*9e30*/  IMAD.U32 R10, RZ, RZ, UR4 ;  /* 0x00000004ff0a7e24 */ /* 0x000fc4000f8e00ff */
[----:B------:R-:W-:Y:S02]  /*9e40*/  IMAD.MOV.U32 R8, RZ, RZ, 0x70 ;  /* 0x00000070ff087424 */ /* 0x000fe400078e00ff */
[----:B------:R-:W-:-:S07]  /*9e50*/  IMAD.MOV.U32 R12, RZ, RZ, 0x1 ;  /* 0x00000001ff0c7424 */ /* 0x000fce00078e00ff */
[----:B------:R-:W-:-:S07]  /*9e60*/  LEPC R20, `(.L_x_50) ;  /* 0x000000001014794e */ /* 0x000fce0000000000 */
[----:B0-----:R-:W-:Y:S05]  /*9e70*/  CALL.ABS.NOINC R2 ;  /* 0x0000000002007343 */ /* 0x001fea0003c00000 */
.L_x_50:
[----:B------:R-:W0:Y:S01]  /*9e80*/  LDC R6, c[0x0][0x448] ;  /* 0x00011200ff067b82 */ /* 0x000e220000000800 */
[----:B------:R-:W-:Y:S01]  /*9e90*/  IMAD R7, R22, 0x80, R37 ;  /* 0x0000008016077824 */ /* 0x000fe200078e0225 */
[----:B------:R-:W-:Y:S01]  /*9ea0*/  MOV R4, UR38 ;  /* 0x0000002600047c02 */ /* 0x000fe20008000f00 */
[----:B------:R-:W-:Y:S01]  /*9eb0*/  IMAD.U32 R5, RZ, RZ, UR39 ;  /* 0x00000027ff057e24 */ /* 0x000fe2000f8e00ff */
[----:B------:R-:W-:Y:S01]  /*9ec0*/  ULDC.64 UR4, c[0x0][0x2e0] ;  /* 0x0000b80000047ab9 */ /* 0x000fe20000000a00 */
[----:B------:R-:W-:Y:S01]  /*9ed0*/  IMAD.U32 R3, RZ, RZ, UR45 ;  /* 0x0000002dff037e24 */ /* 0x000fe2000f8e00ff */
[----:B------:R-:W-:Y:S01]  /*9ee0*/  MOV R5, R7 ;  /* 0x0000000700057202 */ /* 0x000fe20000000f00 */
[----:B------:R-:W-:Y:S02]  /*9ef0*/  IMAD R25, R25, UR4, RZ ;  /* 0x0000000419197c24 */ /* 0x000fe4000f8e02ff */
[----:B------:R-:W-:Y:S02]  /*9f00*/  IMAD.MOV.U32 R2, RZ, RZ, R4 ;  /* 0x000000ffff027224 */ /* 0x000fe400078e0004 */
[----:B------:R-:W-:-:S02]  /*9f10*/  IMAD R25, R26, UR5, R25 ;  /* 0x000000051a197c24 */ /* 0x000fc4000f8e0219 */
[----:B------:R-:W-:Y:S01]  /*9f20*/  IMAD.WIDE.U32 R2, R26, UR4, R2 ;  /* 0x000000041a027c25 */ /* 0x000fe2000f8e0002 */
[----:B------:R-:W-:-:S03]  /*9f30*/  ULDC.64 UR4, c[0x0][0x2d0] ;  /* 0x0000b40000047ab9 */ /* 0x000fc60000000a00 */
[----:B------:R-:W-:Y:S01]  /*9f40*/  IMAD.IADD R3, R3, 0x1, R25 ;  /* 0x0000000103037824 */ /* 0x000fe200078e0219 */
[----:B0-----:R-:W-:-:S13]  /*9f50*/  ISETP.NE.AND P0, PT, R6, 0x1, PT ;  /* 0x000000010600780c */ /* 0x001fda0003f05270 */
[----:B------:R-:W0:Y:S08]  /*9f60*/  @P0 LDC R0, c[0x0][0x44c] ;  /* 0x00011300ff000b82 */ /* 0x000e300000000800 */
[----:B------:R-:W1:Y:S01]  /*9f70*/  @P0 LDC R9, c[0x0][0x450] ;  /* 0x00011400ff090b82 */ /* 0x000e620000000800 */
[----:B0-----:R-:W-:-:S05]  /*9f80*/  @P0 IMAD.HI.U32 R0, R7, R0, RZ ;  /* 0x0000000007000227 */ /* 0x001fca00078e00ff */
[----:B-1----:R-:W-:-:S05]  /*9f90*/  @P0 SHF.R.U32.HI R5, RZ, R9, R0 ;  /* 0x00000009ff050219 */ /* 0x002fca0000011600 */
[----:B------:R-:W-:Y:S02]  /*9fa0*/  IMAD.MOV R0, RZ, RZ, -R5 ;  /* 0x000000ffff007224 */ /* 0x000fe400078e0a05 */
[----:B------:R-:W-:-:S04]  /*9fb0*/  IMAD.WIDE.U32 R2, R5, UR4, R2 ;  /* 0x0000000405027c25 */ /* 0x000fc8000f8e0002 */
[----:B------:R-:W-:Y:S01]  /*9fc0*/  IMAD R7, R6, R0, R7 ;  /* 0x0000000006077224 */ /* 0x000fe200078e0207 */
[----:B------:R-:W-:-:S05]  /*9fd0*/  SHF.R.S32.HI R0, RZ, 0x1f, R5 ;  /* 0x0000001fff007819 */ /* 0x000fca0000011405 */
[----:B------:R-:W-:-:S04]  /*9fe0*/  IMAD R0, R0, UR4, RZ ;  /* 0x0000000400007c24 */ /* 0x000fc8000f8e02ff */
[----:B------:R-:W-:Y:S01]  /*9ff0*/  IMAD R5, R5, UR5, R0 ;  /* 0x0000000505057c24 */ /* 0x000fe2000f8e0200 */
[----:B------:R-:W-:Y:S01]  /*a000*/  SHF.R.S32.HI R0, RZ, 0x1f, R7 ;  /* 0x0000001fff007819 */ /* 0x000fe20000011407 */
[----:B------:R-:W-:-:S03]  /*a010*/  ULDC.64 UR4, c[0x0][0x2c8] ;  /* 0x0000b20000047ab9 */ /* 0x000fc60000000a00 */
[----:B------:R-:W-:Y:S01]  /*a020*/  IADD3 R3, R3, R5, RZ ;  /* 0x0000000503037210 */ /* 0x000fe20007ffe0ff */
[----:B------:R-:W-:-:S04]  /*a030*/  IMAD R0, R0, UR4, RZ ;  /* 0x0000000400007c24 */ /* 0x000fc8000f8e02ff */
[C---:B------:R-:W-:Y:S02]  /*a040*/  IMAD R5, R7.reuse, UR5, R0 ;  /* 0x0000000507057c24 */ /* 0x040fe4000f8e0200 */
[----:B------:R-:W-:Y:S01]  /*a050*/  IMAD.WIDE.U32 R2, R7, UR4, R2 ;  /* 0x0000000407027c25 */ /* 0x000fe2000f8e0002 */
[----:B------:R-:W-:-:S03]  /*a060*/  ULDC.64 UR4, c[0x0][0x280] ;  /* 0x0000a00000047ab9 */ /* 0x000fc60000000a00 */
[----:B------:R-:W-:Y:S01]  /*a070*/  IMAD.IADD R3, R3, 0x1, R5 ;  /* 0x0000000103037824 */ /* 0x000fe200078e0205 */
[C---:B------:R-:W-:Y:S01]  /*a080*/  LEA R0, P0, R2.reuse, UR4, 0x1 ;  /* 0x0000000402007c11 */ /* 0x040fe2000f8008ff */
[----:B------:R-:W-:Y:S02]  /*a090*/  ULDC UR4, c[0x0][0x2b8] ;  /* 0x0000ae0000047ab9 */ /* 0x000fe40000000800 */
[----:B------:R-:W-:Y:S02]  /*a0a0*/  ISETP.GE.AND P3, PT, R23, UR4, PT ;  /* 0x0000000417007c0c */ /* 0x000fe4000bf66270 */
[----:B------:R-:W-:Y:S01]  /*a0b0*/  LEA.HI.X R8, R2, UR5, R3, 0x1, P0 ;  /* 0x0000000502087c11 */ /* 0x000fe200080f0c03 */
[----:B------:R-:W-:Y:S01]  /*a0c0*/  UMOV UR5, 0xffffffff ;  /* 0xffffffff00057882 */ /* 0x000fe20000000000 */
[----:B------:R-:W-:Y:S02]  /*a0d0*/  ISETP.GE.AND P2, PT, R34, UR4, PT ;  /* 0x0000000422007c0c */ /* 0x000fe4000bf46270 */
[----:B------:R-:W-:Y:S01]  /*a0e0*/  ISETP.GE.AND P0, PT, R33, UR4, PT ;  /* 0x0000000421007c0c */ /* 0x000fe2000bf06270 */
[----:B------:R-:W-:-:S12]  /*a0f0*/  BRA.DIV UR5, `(.L_x_51) ;  /* 0x0000002a05d07947 */ /* 0x000fd8000b800000 */
[----:B------:R-:W-:Y:S01]  /*a100*/  SHFL.IDX PT, R3, R8, RZ, 0x181f ;  /* 0x00181fff08037589 */ /* 0x000fe200000e0000 */
[----:B------:R-:W-:Y:S01]  /*a110*/  ULDC UR4, c[0x0][0x288] ;  /* 0x0000a20000047ab9 */ /* 0x000fe20000000800 */
[----:B------:R-:W-:Y:S02]  /*a120*/  IMAD R7, R22, 0x80, R27 ;  /* 0x0000008016077824 */ /* 0x000fe400078e021b */
[----:B------:R-:W0:Y:S01]  /*a130*/  SHFL.IDX PT, R2, R0, RZ, 0x181f ;  /* 0x00181fff00027589 */ /* 0x000e2200000e0000 */
[----:B------:R-:W-:Y:S02]  /*a140*/  IMAD R6, R6, UR4, RZ ;  /* 0x0000000406067c24 */ /* 0x000fe4000f8e02ff */
[C---:B------:R-:W-:Y:S01]  /*a150*/  IADD3 R11, R7.reuse, 0x10, RZ ;  /* 0x00000010070b7810 */ /* 0x040fe20007ffe0ff */
[----:B------:R-:W-:Y:S02]  /*a160*/  SHFL.IDX PT, R5, R8, 0x1, 0x181f ;  /* 0x00381f0008057f89 */ /* 0x000fe400000e0000 */
[----:B------:R-:W-:-:S02]  /*a170*/  ISETP.GE.AND P1, PT, R7, R6, PT ;  /* 0x000000060700720c */ /* 0x000fc40003f26270 */
[----:B------:R-:W1:Y:S04]  /*a180*/  SHFL.IDX PT, R4, R0, 0x1, 0x181f ;  /* 0x00381f0000047f89 */ /* 0x000e6800000e0000 */
[----:B------:R-:W-:Y:S07]  /*a190*/  SHFL.IDX PT, R14, R0, 0x7, 0x181f ;  /* 0x00f81f00000e7f89 */ /* 0x000fee00000e0000 */
[----:B------:R-:W-:Y:S01]  /*a1a0*/  @!P1 LEA R9, R30, UR44, 0x1 ;  /* 0x0000002c1e099c11 */ /* 0x000fe2000f8e08ff */
[----:B0-----:R-:W-:-:S05]  /*a1b0*/  @!P1 IMAD.WIDE.U32 R2, R23, 0x2, R2 ;  /* 0x0000000217029825 */ /* 0x001fca00078e0002 */
[----:B------:R-:W-:Y:S04]  /*a1c0*/  @!P1 LDGSTS.E.BYPASS.LTC128B.128 [R9+0x12400], desc[UR36][R2.64], !P3 ;  /* 0x1240000002099fae */ /* 0x000fe8000d901d64 */
[----:B------:R-:W-:Y:S04]  /*a1d0*/  @!P1 LDGSTS.E.BYPASS.LTC128B.128 [R9+0x16400], desc[UR36][R2.64+0x80], !P2 ;  /* 0x1640008002099fae */ /* 0x000fe8000d101d64 */
[----:B------:R0:W-:Y:S01]  /*a1e0*/  @!P1 LDGSTS.E.BYPASS.LTC128B.128 [R9+0x1a400], desc[UR36][R2.64+0x100], !P0 ;  /* 0x1a40010002099fae */ /* 0x0001e2000c101d64 */
[----:B------:R-:W-:Y:S01]  /*a1f0*/  ISETP.GE.AND P1, PT, R11, R6, PT ;  /* 0x000000060b00720c */ /* 0x000fe20003f26270 */
[----:B------:R-:W-:-:S02]  /*a200*/  VIADD R11, R7, 0x30 ;  /* 0x00000030070b7836 */ /* 0x000fc40000000000 */
[----:B0-----:R-:W-:Y:S01]  /*a210*/  SHFL.IDX PT, R3, R8, 0x2, 0x181f ;  /* 0x00581f0008037f89 */ /* 0x001fe200000e0000 */
[----:B------:R-:W-:-:S09]  /*a220*/  VIADD R9, R7, 0x20 ;  /* 0x0000002007097836 */ /* 0x000fd20000000000 */
[----:B------:R-:W-:Y:S01]  /*a230*/  @!P1 LEA R21, R30, UR44, 0x1 ;  /* 0x0000002c1e159c11 */ /* 0x000fe2000f8e08ff */
[----:B-1----:R-:W-:Y:S01]  /*a240*/  @!P1 IMAD.WIDE.U32 R4, R23, 0x2, R4 ;  /* 0x0000000217049825 */ /* 0x002fe200078e0004 */
[----:B------:R-:W0:Y:S04]  /*a250*/  SHFL.IDX PT, R2, R0, 0x2, 0x181f ;  /* 0x00581f0000027f89 */ /* 0x000e2800000e0000 */
[----:B------:R-:W-:Y:S04]  /*a260*/  @!P1 LDGSTS.E.BYPASS.LTC128B.128 [R21+0x12c00], desc[UR36][R4.64], !P3 ;  /* 0x12c0000004159fae */ /* 0x000fe8000d901d64 */
[----:B------:R-:W-:Y:S04]  /*a270*/  @!P1 LDGSTS.E.BYPASS.LTC128B.128 [R21+0x16c00], desc[UR36][R4.64+0x80], !P2 ;  /* 0x16c0008004159fae */ /* 0x000fe8000d101d64 */
[----:B------:R1:W-:Y:S01]  /*a280*/  @!P1 LDGSTS.E.BYPASS.LTC128B.128 [R21+0x1ac00], desc[UR36][R4.64+0x100], !P0 ;  /* 0x1ac0010004159fae */ /* 0x0003e2000c101d64 */
[----:B------:R-:W-:-:S03]  /*a290*/  ISETP.GE.AND P1, PT, R9, R6, PT ;  /* 0x000000060900720c */ /* 0x000fc60003f26270 */
[----:B-1----:R-:W-:Y:S10]  /*a2a0*/  SHFL.IDX PT, R5, R8, 0x3, 0x181f ;  /* 0x00781f0008057f89 */ /* 0x002ff400000e0000 */
[----:B0-----:R-:W-:Y:S01]  /*a2b0*/  @!P1 IMAD.WIDE.U32 R2, R23, 0x2, R2 ;  /* 0x0000000217029825 */ /* 0x001fe200078e0002 */
[----:B------:R-:W-:Y:S01]  /*a2c0*/  @!P1 LEA R9, R30, UR44, 0x1 ;  /* 0x0000002c1e099c11 */ /* 0x000fe2000f8e08ff */
[----:B------:R-:W0:Y:S04]  /*a2d0*/  SHFL.IDX PT, R4, R0, 0x3, 0x181f ;  /* 0x00781f0000047f89 */ /* 0x000e2800000e0000 */
[----:B------:R-:W-:Y:S04]  /*a2e0*/  @!P1 LDGSTS.E.BYPASS.LTC128B.128 [R9+0x13400], desc[UR36][R2.64], !P3 ;  /* 0x1340000002099fae */ /* 0x000fe8000d901d64 */
[----:B------:R-:W-:Y:S04]  /*a2f0*/  @!P1 LDGSTS.E.BYPASS.LTC128B.128 [R9+0x17400], desc[UR36][R2.64+0x80], !P2 ;  /* 0x1740008002099fae */ /* 0x000fe8000d101d64 */
[----:B------:R1:W-:Y:S01]  /*a300*/  @!P1 LDGSTS.E.BYPASS.LTC128B.128 [R9+0x1b400], desc[UR36][R2.64+0x100], !P0 ;  /* 0x1b40010002099fae */ /* 0x0003e2000c101d64 */
[----:B------:R-:W-:Y:S01]  /*a310*/  ISETP.GE.AND P1, PT, R11, R6, PT ;  /* 0x000000060b00720c */ /* 0x000fe20003f26270 */
[----:B------:R-:W-:-:S02]  /*a320*/  VIADD R11, R7, 0x50 ;  /* 0x00000050070b7836 */ /* 0x000fc40000000000 */
[----:B-1----:R-:W-:Y:S01]  /*a330*/  SHFL.IDX PT, R3, R8, 0x4, 0x181f ;  /* 0x00981f0008037f89 */ /* 0x002fe200000e0000 */
[----:B------:R-:W-:-:S09]  /*a340*/  IADD3 R9, R7, 0x40, RZ ;  /* 0x0000004007097810 */ /* 0x000fd20007ffe0ff */
[----:B0-----:R-:W-:Y:S01]  /*a350*/  @!P1 IMAD.WIDE.U32 R4, R23, 0x2, R4 ;  /* 0x0000000217049825 */ /* 0x001fe200078e0004 */
[----:B------:R-:W-:Y:S01]  /*a360*/  @!P1 LEA R21, R30, UR44, 0x1 ;  /* 0x0000002c1e159c11 */ /* 0x000fe2000f8e08ff */
        /* <DEDUP_REMOVED lines=12> */
[----:B------:R-:W-:-:S03]  /*a430*/  ISETP.GE.AND P1, PT, R11, R6, PT ;  /* 0x000000060b00720c */ /* 0x000fc60003f26270 */
[----:B-1----:R-:W-:Y:S01]  /*a440*/  SHFL.IDX PT, R3, R8, 0x6, 0x181f ;  /* 0x00d81f0008037f89 */ /* 0x002fe200000e0000 */
[----:B------:R-:W-:-:S09]  /*a450*/  VIADD R9, R7, 0x60 ;  /* 0x0000006007097836 */ /* 0x000fd20000000000 */
[----:B------:R-:W-:Y:S01]  /*a460*/  @!P1 LEA R21, R30, UR44, 0x1 ;  /* 0x0000002c1e159c11 */ /* 0x000fe2000f8e08ff */
[----:B0-----:R-:W-:Y:S01]  /*a470*/  @!P1 IMAD.WIDE.U32 R4, R23, 0x2, R4 ;  /* 0x0000000217049825 */ /* 0x001fe200078e0004 */
[----:B------:R-:W0:Y:S04]  /*a480*/  SHFL.IDX PT, R2, R0, 0x6, 0x181f ;  /* 0x00d81f0000027f89 */ /* 0x000e2800000e0000 */
[----:B------:R-:W-:Y:S04]  /*a490*/  @!P1 LDGSTS.E.BYPASS.LTC128B.128 [R21+0x14c00], desc[UR36][R4.64], !P3 ;  /* 0x14c0000004159fae */ /* 0x000fe8000d901d64 */
[----:B------:R-:W-:Y:S04]  /*a4a0*/  @!P1 LDGSTS.E.BYPASS.LTC128B.128 [R21+0x18c00], desc[UR36][R4.64+0x80], !P2 ;  /* 0x18c0008004159fae */ /* 0x000fe8000d101d64 */
[----:B------:R1:W-:Y:S01]  /*a4b0*/  @!P1 LDGSTS.E.BYPASS.LTC128B.128 [R21+0x1cc00], desc[UR36][R4.64+0x100], !P0 ;  /* 0x1cc0010004159fae */ /* 0x0003e2000c101d64 */
[----:B------:R-:W-:-:S03]  /*a4c0*/  ISETP.GE.AND P1, PT, R9, R6, PT ;  /* 0x000000060900720c */ /* 0x000fc60003f26270 */
[----:B-1----:R1:W2:Y:S10]  /*a4d0*/  SHFL.IDX PT, R4, R8, 0x7, 0x181f ;  /* 0x00f81f0008047f89 */ /* 0x0022b400000e0000 */
[----:B0-----:R-:W-:Y:S01]  /*a4e0*/  @!P1 IMAD.WIDE.U32 R2, R23, 0x2, R2 ;  /* 0x0000000217029825 */ /* 0x001fe200078e0002 */
[----:B------:R-:W-:-:S05]  /*a4f0*/  @!P1 LEA R9, R30, UR44, 0x1 ;  /* 0x0000002c1e099c11 */ /* 0x000fca000f8e08ff */
[----:B------:R1:W-:Y:S04]  /*a500*/  @!P1 LDGSTS.E.BYPASS.LTC128B.128 [R9+0x15400], desc[UR36][R2.64], !P3 ;  /* 0x1540000002099fae */ /* 0x0003e8000d901d64 */
[----:B------:R1:W-:Y:S04]  /*a510*/  @!P1 LDGSTS.E.BYPASS.LTC128B.128 [R9+0x19400], desc[UR36][R2.64+0x80], !P2 ;  /* 0x1940008002099fae */ /* 0x0003e8000d101d64 */
[----:B------:R1:W-:Y:S02]  /*a520*/  @!P1 LDGSTS.E.BYPASS.LTC128B.128 [R9+0x1d400], desc[UR36][R2.64+0x100], !P0 ;  /* 0x1d40010002099fae */ /* 0x0003e4000c101d64 */
.L_x_119:
[----:B------:R-:W-:Y:S01]  /*a530*/  IADD3 R7, R7, 0x70, RZ ;  /* 0x0000007007077810 */ /* 0x000fe20007ffe0ff */
[----:B------:R-:W-:Y:S01]  /*a540*/  BSSY B0, `(.L_x_52) ;  /* 0x000000d000007945 */ /* 0x000fe20003800000 */
[----:B-1----:R-:W-:Y:S02]  /*a550*/  IMAD.MOV.U32 R2, RZ, RZ, R14 ;  /* 0x000000ffff027224 */ /* 0x002fe400078e000e */
[----:B------:R-:W-:Y:S01]  /*a560*/  ISETP.GE.AND P1, PT, R7, R6, PT ;  /* 0x000000060700720c */ /* 0x000fe20003f26270 */
[----:B--2---:R-:W-:-:S12]  /*a570*/  IMAD.MOV.U32 R3, RZ, RZ, R4 ;  /* 0x000000ffff037224 */ /* 0x004fd800078e0004 */
[----:B------:R-:W-:Y:S05]  /*a580*/  @P1 BRA `(.L_x_53) ;  /* 0x0000000000201947 */ /* 0x000fea0003800000 */
[----:B------:R-:W-:Y:S01]  /*a590*/  IMAD.WIDE.U32 R2, R23, 0x2, R2 ;  /* 0x0000000217027825 */ /* 0x000fe200078e0002 */
[----:B------:R-:W-:-:S05]  /*a5a0*/  LEA R5, R30, UR44, 0x1 ;  /* 0x0000002c1e057c11 */ /* 0x000fca000f8e08ff */
[----:B------:R-:W-:Y:S01]  /*a5b0*/  @!PT LDS RZ, [RZ] ;  /* 0x00000000fffff984 */ /* 0x000fe20000000800 */
[----:B------:R-:W-:Y:S01]  /*a5c0*/  @!PT LDS RZ, [RZ] ;  /* 0x00000000fffff984 */ /* 0x000fe20000000800 */
[----:B------:R-:W-:Y:S01]  /*a5d0*/  @!PT LDS RZ, [RZ] ;  /* 0x00000000fffff984 */ /* 0x000fe20000000800 */
[----:B------:R0:W-:Y:S04]  /*a5e0*/  LDGSTS.E.BYPASS.LTC128B.128 [R5+0x15c00], desc[UR36][R2.64], !P3 ;  /* 0x15c0000002057fae */ /* 0x0001e8000d901d64 */
[----:B------:R0:W-:Y:S04]  /*a5f0*/  LDGSTS.E.BYPASS.LTC128B.128 [R5+0x19c00], desc[UR36][R2.64+0x80], !P2 ;  /* 0x19c0008002057fae */ /* 0x0001e8000d101d64 */
[----:B------:R0:W-:Y:S02]  /*a600*/  LDGSTS.E.BYPASS.LTC128B.128 [R5+0x1dc00], desc[UR36][R2.64+0x100], !P0 ;  /* 0x1dc0010002057fae */ /* 0x0001e4000c101d64 */
.L_x_53:
[----:B------:R-:W-:Y:S05]  /*a610*/  BSYNC B0 ;  /* 0x0000000000007941 */ /* 0x000fea0003800000 */
.L_x_52:
[----:B------:R-:W-:Y:S01]  /*a620*/  NOP ;  /* 0x0000000000007918 */ /* 0x000fe20000000000 */
[----:B------:R-:W-:Y:S01]  /*a630*/  SYNCS.ARRIVE.TRANS64.RED.A0T1 RZ, [UR44+0x30800], RZ ;  /* 0x030800ffffff79a7 */ /* 0x000fe2000820042c */
[----:B------:R-:W-:Y:S01]  /*a640*/  MOV R0, 0x1 ;  /* 0x0000000100007802 */ /* 0x000fe20000000f00 */
[----:B------:R-:W-:Y:S03]  /*a650*/  ARRIVES.LDGSTSBAR.64.TRANSCNT [UR44+0x30800] ;  /* 0x03080000ff0079b0 */ /* 0x000fe60008000aac */
[----:B------:R-:W-:Y:S01]  /*a660*/  SHF.L.U32 R0, R0, 0x1f, RZ ;  /* 0x0000001f00007819 */ /* 0x000fe200000006ff */
[----:B------:R-:W-:Y:S01]  /*a670*/  NOP ;  /* 0x0000000000007918 */ /* 0x000fe20000000000 */
[----:B------:R-:W-:Y:S02]  /*a680*/  SYNCS.ARRIVE.TRANS64.A1T0 RZ, [UR44+0x30800], RZ ;  /* 0x030800ffffff79a7 */ /* 0x000fe4000810002c */
[----:B------:R-:W1:Y:S02]  /*a690*/  SYNCS.PHASECHK.TRANS64.TRYWAIT P0, [UR44+0x30820], R0 ;  /* 0x03082000ff0075a7 */ /* 0x000e64000800016c */
[----:B-1----:R-:W-:Y:S05]  /*a6a0*/  @!P0 BRA `(.L_x_54) ;  /* 0x0000002c00ec8947 */ /* 0x002fea0003800000 */
.L_x_120:
[----:B------:R-:W-:Y:S01]  /*a6b0*/  UIADD3 UR4, UR48, -0x2, URZ ;  /* 0xfffffffe30047890 */ /* 0x000fe2000fffe03f */
[----:B------:R-:W-:Y:S02]  /*a6c0*/  IMAD.MOV.U32 R28, RZ, RZ, 0x1 ;  /* 0x00000001ff1c7424 */ /* 0x000fe400078e00ff */
[----:B------:R-:W-:Y:S01]  /*a6d0*/  IMAD.MOV.U32 R26, RZ, RZ, RZ ;  /* 0x000000ffff1a7224 */ /* 0x000fe200078e00ff */
[----:B------:R-:W-:-:S06]  /*a6e0*/  UISETP.GE.AND UP0, UPT, UR4, UR47, UPT ;  /* 0x0000002f0400728c */ /* 0x000fcc000bf06270 */
[----:B------:R-:W-:-:S13]  /*a6f0*/  PLOP3.LUT P0, PT, PT, PT, UP0, 0x80, 0x0 ;  /* 0x000000000000781c */ /* 0x000fda0003f0f008 */
[----:B------:R-:W-:Y:S05]  /*a700*/  @!P0 BRA `(.L_x_55) ;  /* 0x0000001000348947 */ /* 0x000fea0003800000 */
[----:B0-----:R-:W0:Y:S01]  /*a710*/  S2R R2, SR_TID.X ;  /* 0x0000000000027919 */ /* 0x001e220000002100 */
[----:B------:R-:W-:Y:S01]  /*a720*/  UIADD3 UR4, UR46, 0x1, URZ ;  /* 0x000000012e047890 */ /* 0x000fe2000fffe03f */
[----:B------:R-:W-:Y:S01]  /*a730*/  LOP3.LUT R3, RZ, UR43, RZ, 0x33, !PT ;  /* 0x0000002bff037c12 */ /* 0x000fe2000f8e33ff */
[----:B------:R-:W-:Y:S01]  /*a740*/  BSSY B0, `(.L_x_55) ;  /* 0x0000109000007945 */ /* 0x000fe20003800000 */
[----:B------:R-:W-:Y:S01]  /*a750*/  IMAD.MOV.U32 R27, RZ, RZ, 0x1 ;  /* 0x00000001ff1b7424 */ /* 0x000fe200078e00ff */
[----:B------:R-:W-:Y:S01]  /*a760*/  UIMAD UR4, UR4, UR40, URZ ;  /* 0x00000028040472a4 */ /* 0x000fe2000f8e023f */
[----:B------:R-:W-:-:S05]  /*a770*/  MOV R25, RZ ;  /* 0x000000ff00197202 */ /* 0x000fca0000000f00 */
[----:B------:R-:W-:Y:S01]  /*a780*/  LOP3.LUT R0, RZ, UR4, RZ, 0x33, !PT ;  /* 0x00000004ff007c12 */ /* 0x000fe2000f8e33ff */
[----:B------:R-:W-:Y:S02]  /*a790*/  ULDC UR4, c[0x0][0x2f4] ;  /* 0x0000bd0000047ab9 */ /* 0x000fe40000000800 */
[----:B------:R-:W-:Y:S02]  /*a7a0*/  ISETP.GE.AND P3, PT, R23, UR4, PT ;  /* 0x0000000417007c0c */ /* 0x000fe4000bf66270 */
[----:B------:R-:W-:Y:S02]  /*a7b0*/  VIMNMX R0, R0, R3, !PT ;  /* 0x0000000300007248 */ /* 0x000fe40007fe0100 */
[----:B------:R-:W-:Y:S02]  /*a7c0*/  ISETP.GE.AND P2, PT, R34, UR4, PT ;  /* 0x0000000422007c0c */ /* 0x000fe4000bf46270 */
[----:B------:R-:W-:Y:S02]  /*a7d0*/  IADD3 R32, -R0, -0x2, RZ ;  /* 0xfffffffe00207810 */ /* 0x000fe40007ffe1ff */
[----:B------:R-:W-:-:S02]  /*a7e0*/  ISETP.GE.AND P1, PT, R33, UR4, PT ;  /* 0x0000000421007c0c */ /* 0x000fc4000bf26270 */
[----:B0-----:R-:W-:-:S04]  /*a7f0*/  LOP3.LUT R2, R2, 0x7f, RZ, 0xc0, !PT ;  /* 0x0000007f02027812 */ /* 0x001fc800078ec0ff */
[----:B------:R-:W-:-:S04]  /*a800*/  SHF.R.U32.HI R2, RZ, 0x3, R2 ;  /* 0x00000003ff027819 */ /* 0x000fc80000011602 */
[----:B------:R-:W-:Y:S02]  /*a810*/  IADD3 R19, R24, R19, R2 ;  /* 0x0000001318137210 */ /* 0x000fe40007ffe002 */
[----:B------:R-:W-:Y:S02]  /*a820*/  IADD3 R5, -R2, UR42, RZ ;  /* 0x0000002a02057c10 */ /* 0x000fe4000fffe1ff */
[----:B------:R-:W-:Y:S01]  /*a830*/  SHF.L.U32 R2, R23, 0x1, RZ ;  /* 0x0000000117027819 */ /* 0x000fe200000006ff */
[----:B------:R-:W-:Y:S02]  /*a840*/  VIADD R19, R19, 0xfffffee0 ;  /* 0xfffffee013137836 */ /* 0x000fe40000000000 */
[C---:B------:R-:W-:Y:S02]  /*a850*/  IMAD R5, R0.reuse, 0x60, R5 ;  /* 0x0000006000057824 */ /* 0x040fe400078e0205 */
[----:B------:R-:W-:Y:S02]  /*a860*/  IMAD R20, R0, -0x60, R19 ;  /* 0xffffffa000147824 */ /* 0x000fe400078e0213 */
[----:B------:R-:W-:-:S07]  /*a870*/  VIADD R0, R5, 0xc0 ;  /* 0x000000c005007836 */ /* 0x000fce0000000000 */
.L_x_68:
[----:B------:R-:W2:Y:S01]  /*a880*/  LDL R8, [R1] ;  /* 0x0000000001087983 */ /* 0x000ea20000100800 */
[----:B------:R-:W0:Y:S01]  /*a890*/  LDC R2, c[0x0][0x430] ;  /* 0x00010c00ff027b82 */ /* 0x000e220000000800 */
[----:B------:R-:W-:-:S13]  /*a8a0*/  ISETP.GT.U32.AND P5, PT, R37, 0x5f, PT ;  /* 0x0000005f2500780c */ /* 0x000fda0003fa4070 */
[----:B------:R-:W2:Y:S01]  /*a8b0*/  @!P5 LDC.64 R4, c[0x0][0x428] ;  /* 0x00010a00ff04db82 */ /* 0x000ea20000000a00 */
[----:B0-----:R-:W-:-:S13]  /*a8c0*/  ISETP.NE.AND P0, PT, R2, 0x1, PT ;  /* 0x000000010200780c */ /* 0x001fda0003f05270 */
[----:B------:R-:W0:Y:S08]  /*a8d0*/  @P0 LDC R3, c[0x0][0x434] ;  /* 0x00010d00ff030b82 */ /* 0x000e300000000800 */
[----:B------:R-:W1:Y:S01]  /*a8e0*/  @P0 LDC R7, c[0x0][0x438] ;  /* 0x00010e00ff070b82 */ /* 0x000e620000000800 */
[----:B------:R-:W-:Y:S02]  /*a8f0*/  IMAD.MOV.U32 R9, RZ, RZ, R20 ;  /* 0x000000ffff097224 */ /* 0x000fe400078e0014 */
[----:B0-----:R-:W-:-:S05]  /*a900*/  @P0 IMAD.HI.U32 R2, R20, R3, RZ ;  /* 0x0000000314020227 */ /* 0x001fca00078e00ff */
[----:B-1----:R-:W-:Y:S02]  /*a910*/  @P0 SHF.R.U32.HI R9, RZ, R7, R2 ;  /* 0x00000007ff090219 */ /* 0x002fe40000011602 */
[----:B------:R-:W0:Y:S02]  /*a920*/  @!P5 LDC.64 R6, c[0x0][0x418] ;  /* 0x00010600ff06db82 */ /* 0x000e240000000a00 */
[----:B------:R-:W-:Y:S01]  /*a930*/  @!P5 SHF.R.S32.HI R3, RZ, 0x1f, R9 ;  /* 0x0000001fff03d819 */ /* 0x000fe20000011409 */
[----:B--2---:R-:W-:-:S04]  /*a940*/  @!P5 IMAD R2, R8, R4, RZ ;  /* 0x000000040802d224 */ /* 0x004fc800078e02ff */
[----:B------:R-:W-:Y:S01]  /*a950*/  @!P5 IMAD R5, R36, R5, R2 ;  /* 0x000000052405d224 */ /* 0x000fe200078e0202 */
[----:B------:R-:W-:-:S05]  /*a960*/  @!P5 MOV R2, R9 ;  /* 0x000000090002d202 */ /* 0x000fca0000000f00 */
[----:B------:R-:W-:-:S04]  /*a970*/  @!P5 IMAD.WIDE.U32 R2, R36, R4, R2 ;  /* 0x000000042402d225 */ /* 0x000fc800078e0002 */
[----:B------:R-:W-:Y:S01]  /*a980*/  @!P5 IMAD.IADD R3, R5, 0x1, R3 ;  /* 0x000000010503d824 */ /* 0x000fe200078e0203 */
[C---:B0-----:R-:W-:Y:S02]  /*a990*/  @!P5 LEA R6, P0, R2.reuse, R6, 0x2 ;  /* 0x000000060206d211 */ /* 0x041fe400078010ff */
[----:B------:R-:W-:Y:S02]  /*a9a0*/  MOV R4, RZ ;  /* 0x000000ff00047202 */ /* 0x000fe40000000f00 */
[----:B------:R-:W-:-:S05]  /*a9b0*/  @!P5 LEA.HI.X R7, R2, R7, R3, 0x2, P0 ;  /* 0x000000070207d211 */ /* 0x000fca00000f1403 */
[----:B------:R0:W5:Y:S01]  /*a9c0*/  @!P5 LDG.E R4, desc[UR36][R6.64] ;  /* 0x000000240604d981 */ /* 0x000162000c1e1900 */
[----:B------:R-:W-:Y:S01]  /*a9d0*/  LOP3.LUT P4, RZ, R16, 0x10, RZ, 0xc0, !PT ;  /* 0x0000001010ff7812 */ /* 0x000fe2000788c0ff */
[----:B------:R-:W-:-:S05]  /*a9e0*/  VIADD R26, R25, 0x1 ;  /* 0x00000001191a7836 */ /* 0x000fca0000000000 */
[----:B------:R-:W-:-:S04]  /*a9f0*/  ISETP.NE.AND P0, PT, R26, 0x2, PT ;  /* 0x000000021a00780c */ /* 0x000fc80003f05270 */
[----:B------:R-:W-:Y:S02]  /*aa00*/  SEL R28, RZ, 0x1, P0 ;  /* 0x00000001ff1c7807 */ /* 0x000fe40000000000 */
[----:B------:R-:W-:Y:S02]  /*aa10*/  SEL R26, R26, RZ, P0 ;  /* 0x000000ff1a1a7207 */ /* 0x000fe40000000000 */
[----:B------:R-:W-:Y:S01]  /*aa20*/  LOP3.LUT R28, R27, R28, RZ, 0x3c, !PT ;  /* 0x0000001c1b1c7212 */ /* 0x000fe200078e3cff */
[----:B0-----:R-:W-:Y:S06]  /*aa30*/  @!P4 BRA `(.L_x_56) ;  /* 0x000000000004c947 */ /* 0x001fec0003800000 */
[----:B------:R-:W-:Y:S01]  /*aa40*/  BPT.TRAP 0x1 ;  /* 0x000000040000795c */ /* 0x000fe20000300000 */
.L_x_56:
[----:B------:R-:W-:Y:S01]  /*aa50*/  LEA R19, R26, UR44, 0x3 ;  /* 0x0000002c1a137c11 */ /* 0x000fe2000f8e18ff */
[----:B------:R-:W-:Y:S01]  /*aa60*/  BSSY B1, `(.L_x_57) ;  /* 0x0000004000017945 */ /* 0x000fe20003800000 */
[----:B------:R-:W-:-:S04]  /*aa70*/  SHF.L.U32 R2, R28, 0x1f, RZ ;  /* 0x0000001f1c027819 */ /* 0x000fc800000006ff */
[----:B------:R-:W0:Y:S02]  /*aa80*/  SYNCS.PHASECHK.TRANS64.TRYWAIT P0, [R19+URZ+0x30840], R2 ;  /* 0x03084002130075a7 */ /* 0x000e24000800017f */
[----:B0-----:R-:W-:Y:S05]  /*aa90*/  @!P0 BRA `(.L_x_58) ;  /* 0x0000002c00088947 */ /* 0x001fea0003800000 */
.L_x_121:
[----:B------:R-:W-:Y:S05]  /*aaa0*/  BSYNC B1 ;  /* 0x0000000000017941 */ /* 0x000fea0003800000 */
.L_x_57:
[----:B------:R-:W-:Y:S01]  /*aab0*/  ULDC UR4, c[0x0][0x430] ;  /* 0x00010c0000047ab9 */ /* 0x000fe20000000800 */
[----:B-----5:R-:W-:Y:S01]  /*aac0*/  SHF.R.S32.HI R31, RZ, 0x1f, R4 ;  /* 0x0000001fff1f7819 */ /* 0x020fe20000011404 */
[----:B------:R-:W-:Y:S01]  /*aad0*/  UIADD3 UR4, -UR4, URZ, URZ ;  /* 0x0000003f04047290 */ /* 0x000fe2000fffe13f */
[----:B------:R-:W-:Y:S01]  /*aae0*/  R2UR UR6, R35 ;  /* 0x00000000230672ca */ /* 0x000fe200000e0000 */
[----:B------:R-:W-:Y:S01]  /*aaf0*/  IMAD R22, R26, 0x4800, R30 ;  /* 0x000048001a167824 */ /* 0x000fe200078e021e */
[C---:B------:R-:W-:Y:S02]  /*ab00*/  LOP3.LUT P5, RZ, R16.reuse, 0x2, RZ, 0xc0, !PT ;  /* 0x0000000210ff7812 */ /* 0x040fe400078ac0ff */
[----:B------:R-:W-:Y:S01]  /*ab10*/  LOP3.LUT P4, RZ, R16, 0x1, RZ, 0xc0, !PT ;  /* 0x0000000110ff7812 */ /* 0x000fe2000788c0ff */
[----:B------:R-:W-:Y:S01]  /*ab20*/  IMAD R5, R9, UR4, R20 ;  /* 0x0000000409057c24 */ /* 0x000fe2000f8e0214 */
[----:B------:R-:W-:-:S04]  /*ab30*/  ULDC.64 UR4, c[0x0][0x300] ;  /* 0x0000c00000047ab9 */ /* 0x000fc80000000a00 */
[----:B------:R-:W-:-:S05]  /*ab40*/  SHF.R.S32.HI R29, RZ, 0x1f, R5 ;  /* 0x0000001fff1d7819 */ /* 0x000fca0000011405 */
[----:B0-----:R-:W-:-:S04]  /*ab50*/  IMAD R2, R29, UR4, RZ ;  /* 0x000000041d027c24 */ /* 0x001fc8000f8e02ff */
[C---:B------:R-:W-:Y:S02]  /*ab60*/  IMAD R7, R5.reuse, UR5, R2 ;  /* 0x0000000505077c24 */ /* 0x040fe4000f8e0202 */
[----:B------:R-:W-:Y:S01]  /*ab70*/  IMAD.WIDE.U32 R2, R5, UR4, RZ ;  /* 0x0000000405027c25 */ /* 0x000fe2000f8e00ff */
[----:B------:R-:W-:-:S03]  /*ab80*/  ULDC.64 UR4, c[0x0][0x310] ;  /* 0x0000c40000047ab9 */ /* 0x000fc60000000a00 */
        /* <DEDUP_REMOVED lines=12> */
[----:B------:R-:W-:Y:S01]  /*ac50*/  LEA R21, P0, R2, UR6, 0x1 ;  /* 0x0000000602157c11 */ /* 0x000fe2000f8008ff */
[----:B------:R-:W-:-:S03]  /*ac60*/  UMOV UR4, 0xffffffff ;  /* 0xffffffff00047882 */ /* 0x000fc60000000000 */
[----:B------:R-:W-:Y:S01]  /*ac70*/  LEA.HI.X R24, R2, UR7, R3, 0x1, P0 ;  /* 0x0000000702187c11 */ /* 0x000fe200080f0c03 */
[----:B------:R-:W-:Y:S08]  /*ac80*/  BRA.DIV UR4, `(.L_x_59) ;  /* 0x0000002a04a07947 */ /* 0x000ff0000b800000 */
[----:B------:R-:W0:Y:S01]  /*ac90*/  SHFL.IDX PT, R14, R21, RZ, 0x181f ;  /* 0x00181fff150e7589 */ /* 0x000e2200000e0000 */
[----:B------:R-:W-:Y:S01]  /*aca0*/  IMAD.SHL.U32 R12, R23, 0x2, RZ ;  /* 0x00000002170c7824 */ /* 0x000fe200078e00ff */
[----:B------:R-:W-:Y:S02]  /*acb0*/  LOP3.LUT P6, RZ, R16, 0x4, RZ, 0xc0, !PT ;  /* 0x0000000410ff7812 */ /* 0x000fe400078cc0ff */
[----:B------:R-:W1:Y:S01]  /*acc0*/  SHFL.IDX PT, R3, R24, RZ, 0x181f ;  /* 0x00181fff18037589 */ /* 0x000e6200000e0000 */
[----:B------:R-:W-:-:S03]  /*acd0*/  LEA R22, R22, UR44, 0x1 ;  /* 0x0000002c16167c11 */ /* 0x000fc6000f8e08ff */
[----:B------:R-:W-:Y:S04]  /*ace0*/  SHFL.IDX PT, R7, R24, 0x1, 0x181f ;  /* 0x00381f0018077f89 */ /* 0x000fe800000e0000 */
[----:B------:R-:W-:Y:S01]  /*acf0*/  SHFL.IDX PT, R10, R21, 0x2, 0x181f ;  /* 0x00581f00150a7f89 */ /* 0x000fe200000e0000 */
[----:B0-----:R-:W-:-:S03]  /*ad00*/  IADD3 R2, P0, R14, R12, RZ ;  /* 0x0000000c0e027210 */ /* 0x001fc60007f1e0ff */
[----:B------:R-:W0:Y:S01]  /*ad10*/  SHFL.IDX PT, R14, R21, 0x1, 0x181f ;  /* 0x00381f00150e7f89 */ /* 0x000e2200000e0000 */
[----:B-1----:R-:W-:-:S05]  /*ad20*/  IADD3.X R3, RZ, R3, RZ, P0, !PT ;  /* 0x00000003ff037210 */ /* 0x002fca00007fe4ff */
[----:B------:R-:W-:Y:S04]  /*ad30*/  LDGSTS.E.BYPASS.LTC128B.128 [R22+0x1e400], desc[UR36][R2.64], !P6 ;  /* 0x1e40000002167fae */ /* 0x000fe8000f101d64 */
[----:B------:R-:W-:Y:S04]  /*ad40*/  LDGSTS.E.BYPASS.LTC128B.128 [R22+0x21400], desc[UR36][R2.64+0x80], !P5 ;  /* 0x2140008002167fae */ /* 0x000fe8000e901d64 */
[----:B------:R1:W-:Y:S01]  /*ad50*/  LDGSTS.E.BYPASS.LTC128B.128 [R22+0x24400], desc[UR36][R2.64+0x100], !P4 ;  /* 0x2440010002167fae */ /* 0x0003e2000e101d64 */
[----:B0-----:R-:W-:-:S03]  /*ad60*/  IADD3 R8, P0, R14, R12, RZ ;  /* 0x0000000c0e087210 */ /* 0x001fc60007f1e0ff */
[----:B------:R-:W-:Y:S02]  /*ad70*/  SHFL.IDX PT, R14, R21, 0x5, 0x181f ;  /* 0x00b81f00150e7f89 */ /* 0x000fe400000e0000 */
[----:B------:R-:W-:Y:S02]  /*ad80*/  IMAD.X R9, RZ, RZ, R7, P0 ;  /* 0x000000ffff097224 */ /* 0x000fe400000e0607 */
[----:B-1----:R-:W-:Y:S01]  /*ad90*/  SHFL.IDX PT, R2, R21, 0x3, 0x181f ;  /* 0x00781f0015027f89 */ /* 0x002fe200000e0000 */
[----:B------:R-:W-:-:S03]  /*ada0*/  IADD3 R10, P0, R10, R12, RZ ;  /* 0x0000000c0a0a7210 */ /* 0x000fc60007f1e0ff */
[----:B------:R-:W0:Y:S04]  /*adb0*/  SHFL.IDX PT, R7, R24, 0x2, 0x181f ;  /* 0x00581f0018077f89 */ /* 0x000e2800000e0000 */
[----:B------:R-:W1:Y:S04]  /*adc0*/  SHFL.IDX PT, R3, R24, 0x3, 0x181f ;  /* 0x00781f0018037f89 */ /* 0x000e6800000e0000 */
[----:B------:R2:W-:Y:S04]  /*add0*/  LDGSTS.E.BYPASS.LTC128B.128 [R22+0x1ec00], desc[UR36][R8.64], !P6 ;  /* 0x1ec0000008167fae */ /* 0x0005e8000f101d64 */
[----:B------:R2:W-:Y:S04]  /*ade0*/  LDGSTS.E.BYPASS.LTC128B.128 [R22+0x21c00], desc[UR36][R8.64+0x80], !P5 ;  /* 0x21c0008008167fae */ /* 0x0005e8000e901d64 */
[----:B------:R2:W-:Y:S01]  /*adf0*/  LDGSTS.E.BYPASS.LTC128B.128 [R22+0x24c00], desc[UR36][R8.64+0x100], !P4 ;  /* 0x24c0010008167fae */ /* 0x0005e2000e101d64 */
[----:B0-----:R-:W-:Y:S01]  /*ae00*/  IMAD.X R11, RZ, RZ, R7, P0 ;  /* 0x000000ffff0b7224 */ /* 0x001fe200000e0607 */
[----:B------:R-:W-:-:S02]  /*ae10*/  IADD3 R6, P0, R2, R12, RZ ;  /* 0x0000000c02067210 */ /* 0x000fc40007f1e0ff */
[----:B------:R-:W0:Y:S02]  /*ae20*/  SHFL.IDX PT, R2, R21, 0x4, 0x181f ;  /* 0x00981f0015027f89 */ /* 0x000e2400000e0000 */
[----:B-1----:R-:W-:Y:S02]  /*ae30*/  IADD3.X R7, RZ, R3, RZ, P0, !PT ;  /* 0x00000003ff077210 */ /* 0x002fe400007fe4ff */
[----:B------:R-:W1:Y:S04]  /*ae40*/  SHFL.IDX PT, R3, R24, 0x4, 0x181f ;  /* 0x00981f0018037f89 */ /* 0x000e6800000e0000 */
[----:B------:R2:W-:Y:S04]  /*ae50*/  LDGSTS.E.BYPASS.LTC128B.128 [R22+0x1f400], desc[UR36][R10.64], !P6 ;  /* 0x1f4000000a167fae */ /* 0x0005e8000f101d64 */
[----:B------:R2:W-:Y:S04]  /*ae60*/  LDGSTS.E.BYPASS.LTC128B.128 [R22+0x22400], desc[UR36][R10.64+0x80], !P5 ;  /* 0x224000800a167fae */ /* 0x0005e8000e901d64 */
[----:B------:R2:W-:Y:S04]  /*ae70*/  LDGSTS.E.BYPASS.LTC128B.128 [R22+0x25400], desc[UR36][R10.64+0x100], !P4 ;  /* 0x254001000a167fae */ /* 0x0005e8000e101d64 */
[----:B------:R2:W-:Y:S01]  /*ae80*/  LDGSTS.E.BYPASS.LTC128B.128 [R22+0x1fc00], desc[UR36][R6.64], !P6 ;  /* 0x1fc0000006167fae */ /* 0x0005e2000f101d64 */
[----:B0-----:R-:W-:-:S03]  /*ae90*/  IADD3 R2, P0, R2, R12, RZ ;  /* 0x0000000c02027210 */ /* 0x001fc60007f1e0ff */
[----:B------:R2:W-:Y:S02]  /*aea0*/  LDGSTS.E.BYPASS.LTC128B.128 [R22+0x22c00], desc[UR36][R6.64+0x80], !P5 ;  /* 0x22c0008006167fae */ /* 0x0005e4000e901d64 */
[----:B-1----:R-:W-:Y:S02]  /*aeb0*/  IMAD.X R3, RZ, RZ, R3, P0 ;  /* 0x000000ffff037224 */ /* 0x002fe400000e0603 */
[----:B------:R2:W-:Y:S04]  /*aec0*/  LDGSTS.E.BYPASS.LTC128B.128 [R22+0x25c00], desc[UR36][R6.64+0x100], !P4 ;  /* 0x25c0010006167fae */ /* 0x0005e8000e101d64 */
[----:B------:R2:W-:Y:S04]  /*aed0*/  LDGSTS.E.BYPASS.LTC128B.128 [R22+0x20400], desc[UR36][R2.64], !P6 ;  /* 0x2040000002167fae */ /* 0x0005e8000f101d64 */
[----:B------:R2:W-:Y:S04]  /*aee0*/  LDGSTS.E.BYPASS.LTC128B.128 [R22+0x23400], desc[UR36][R2.64+0x80], !P5 ;  /* 0x2340008002167fae */ /* 0x0005e8000e901d64 */
[----:B------:R2:W-:Y:S04]  /*aef0*/  LDGSTS.E.BYPASS.LTC128B.128 [R22+0x26400], desc[UR36][R2.64+0x100], !P4 ;  /* 0x2640010002167fae */ /* 0x0005e8000e101d64 */
[----:B------:R-:W0:Y:S02]  /*af00*/  SHFL.IDX PT, R24, R24, 0x5, 0x181f ;  /* 0x00b81f0018187f89 */ /* 0x000e2400000e0000 */
.L_x_135:
[----:B--2---:R-:W-:Y:S01]  /*af10*/  IMAD.SHL.U32 R2, R23, 0x2, RZ ;  /* 0x0000000217027824 */ /* 0x004fe200078e00ff */
[----:B------:R-:W-:-:S04]  /*af20*/  LOP3.LUT P6, RZ, R16, 0x4, RZ, 0xc0, !PT ;  /* 0x0000000410ff7812 */ /* 0x000fc800078cc0ff */
[----:B------:R-:W-:-:S04]  /*af30*/  IADD3 R2, P0, R14, R2, RZ ;  /* 0x000000020e027210 */ /* 0x000fc80007f1e0ff */
[----:B0-----:R-:W-:Y:S02]  /*af40*/  IADD3.X R3, RZ, R24, RZ, P0, !PT ;  /* 0x00000018ff037210 */ /* 0x001fe400007fe4ff */
[----:B------:R-:W-:-:S03]  /*af50*/  PLOP3.LUT P0, PT, PT, PT, PT, 0x80, 0x0 ;  /* 0x000000000000781c */ /* 0x000fc60003f0f070 */
[----:B------:R-:W-:Y:S01]  /*af60*/  @!PT LDS RZ, [RZ] ;  /* 0x00000000fffff984 */ /* 0x000fe20000000800 */
[----:B------:R-:W-:Y:S01]  /*af70*/  @!PT LDS RZ, [RZ] ;  /* 0x00000000fffff984 */ /* 0x000fe20000000800 */
[----:B------:R-:W-:Y:S01]  /*af80*/  @!PT LDS RZ, [RZ] ;  /* 0x00000000fffff984 */ /* 0x000fe20000000800 */
[----:B------:R0:W-:Y:S04]  /*af90*/  LDGSTS.E.BYPASS.LTC128B.128 [R22+0x20c00], desc[UR36][R2.64], !P6 ;  /* 0x20c0000002167fae */ /* 0x0001e8000f101d64 */
[----:B------:R0:W-:Y:S04]  /*afa0*/  LDGSTS.E.BYPASS.LTC128B.128 [R22+0x23c00], desc[UR36][R2.64+0x80], !P5 ;  /* 0x23c0008002167fae */ /* 0x0001e8000e901d64 */
[----:B------:R0:W-:Y:S01]  /*afb0*/  LDGSTS.E.BYPASS.LTC128B.128 [R22+0x26c00], desc[UR36][R2.64+0x100], !P4 ;  /* 0x26c0010002167fae */ /* 0x0001e2000e101d64 */
[----:B------:R-:W-:Y:S01]  /*afc0*/  NOP ;  /* 0x0000000000007918 */ /* 0x000fe20000000000 */
.L_x_60:
[----:B------:R-:W-:Y:S02]  /*afd0*/  PLOP3.LUT P4, PT, P4, P0, PT, 0xa2, 0x0 ;  /* 0x000000000000781c */ /* 0x000fe40002781472 */
[----:B------:R-:W-:-:S08]  /*afe0*/  @P0 R2UR P4, UR4, R19 ;  /* 0x00000000130402ca */ /* 0x000fd00000080000 */
[----:B------:R-:W-:-:S05]  /*aff0*/  @P0 PLOP3.LUT P0, PT, P4, PT, PT, 0x80, 0x0 ;  /* 0x000000000000081c */ /* 0x000fca000270f070 */
[----:B------:R-:W-:Y:S01]  /*b000*/  @!P4 SYNCS.ARRIVE.TRANS64.RED.A0T1 RZ, [UR4+0x30830], RZ ;  /* 0x030830ffffffc9a7 */ /* 0x000fe20008200404 */
[----:B------:R-:W-:Y:S07]  /*b010*/  @!P4 ARRIVES.LDGSTSBAR.64.TRANSCNT [UR4+0x30830] ;  /* 0x03083000ff00c9b0 */ /* 0x000fee0008000a84 */
[----:B------:R-:W-:Y:S05]  /*b020*/  @P0 BRA.U.ANY `(.L_x_60) ;  /* 0xfffffffd00e80947 */ /* 0x000fea000393ffff */
[----:B------:R-:W-:Y:S01]  /*b030*/  NOP ;  /* 0x0000000000007918 */ /* 0x000fe20000000000 */
[----:B------:R-:W-:-:S13]  /*b040*/  LOP3.LUT P5, RZ, R16, 0x10, RZ, 0xc0, !PT ;  /* 0x0000001010ff7812 */ /* 0x000fda00078ac0ff */
[----:B------:R-:W-:Y:S05]  /*b050*/  @!P5 BRA `(.L_x_61) ;  /* 0x000000000004d947 */ /* 0x000fea0003800000 */
[----:B------:R-:W-:Y:S01]  /*b060*/  BPT.TRAP 0x1 ;  /* 0x000000040000795c */ /* 0x000fe20000300000 */
.L_x_61:
[----:B------:R1:W-:Y:S01]  /*b070*/  SYNCS.ARRIVE.TRANS64.A1T0 RZ, [R19+URZ+0x30830], RZ ;  /* 0x030830ff13ff79a7 */ /* 0x0003e2000810003f */
[----:B------:R-:W-:Y:S05]  /*b080*/  @!P5 BRA `(.L_x_62) ;  /* 0x000000000004d947 */ /* 0x000fea0003800000 */
[----:B------:R-:W-:Y:S01]  /*b090*/  BPT.TRAP 0x1 ;  /* 0x000000040000795c */ /* 0x000fe20000300000 */
.L_x_62:
[----:B0-----:R-:W-:Y:S01]  /*b0a0*/  SHF.L.U32 R3, R27, 0x1f, RZ ;  /* 0x0000001f1b037819 */ /* 0x001fe200000006ff */
[----:B------:R-:W-:Y:S01]  /*b0b0*/  BSSY B1, `(.L_x_63) ;  /* 0x0000004000017945 */ /* 0x000fe20003800000 */
[----:B------:R-:W-:-:S04]  /*b0c0*/  LEA R6, R25, UR44, 0x3 ;  /* 0x0000002c19067c11 */ /* 0x000fc8000f8e18ff */
[----:B------:R-:W0:Y:S02]  /*b0d0*/  SYNCS.PHASECHK.TRANS64.TRYWAIT P0, [R6+URZ+0x30860], R3 ;  /* 0x03086003060075a7 */ /* 0x000e24000800017f */
[----:B0-----:R-:W-:Y:S05]  /*b0e0*/  @!P0 BRA `(.L_x_64) ;  /* 0x0000002c00588947 */ /* 0x001fea0003800000 */
.L_x_136:
[----:B------:R-:W-:Y:S05]  /*b0f0*/  BSYNC B1 ;  /* 0x0000000000017941 */ /* 0x000fea0003800000 */
.L_x_63:
[----:B------:R-:W-:Y:S01]  /*b100*/  UMOV UR4, 0xffffffff ;  /* 0xffffffff00047882 */ /* 0x000fe20000000000 */
[----:B------:R-:W-:Y:S02]  /*b110*/  IMAD R7, R25, 0x4800, R30 ;  /* 0x0000480019077824 */ /* 0x000fe400078e021e */
[----:B------:R-:W-:Y:S01]  /*b120*/  IMAD.SHL.U32 R9, R23, 0x2, RZ ;  /* 0x0000000217097824 */ /* 0x000fe200078e00ff */
[----:B------:R-:W-:Y:S06]  /*b130*/  BRA.DIV UR4, `(.L_x_65) ;  /* 0x0000002e04587947 */ /* 0x000fec000b800000 */
[----:B------:R-:W2:Y:S01]  /*b140*/  SHFL.IDX PT, R14, R17, RZ, 0x181f ;  /* 0x00181fff110e7589 */ /* 0x000ea200000e0000 */
[----:B------:R-:W-:-:S03]  /*b150*/  LEA R7, R7, UR44, 0x1 ;  /* 0x0000002c07077c11 */ /* 0x000fc6000f8e08ff */
[----:B0-----:R-:W0:Y:S04]  /*b160*/  SHFL.IDX PT, R3, R18, RZ, 0x181f ;  /* 0x00181fff12037589 */ /* 0x001e2800000e0000 */
[----:B------:R-:W-:Y:S01]  /*b170*/  SHFL.IDX PT, R8, R18, 0x1, 0x181f ;  /* 0x00381f0012087f89 */ /* 0x000fe200000e0000 */
[----:B--2---:R-:W-:-:S03]  /*b180*/  IADD3 R2, P0, R14, R9, RZ ;  /* 0x000000090e027210 */ /* 0x004fc60007f1e0ff */
[----:B------:R-:W2:Y:S02]  /*b190*/  SHFL.IDX PT, R14, R17, 0x1, 0x181f ;  /* 0x00381f00110e7f89 */ /* 0x000ea400000e0000 */
[----:B0-----:R-:W-:Y:S01]  /*b1a0*/  IMAD.X R3, RZ, RZ, R3, P0 ;  /* 0x000000ffff037224 */ /* 0x001fe200000e0603 */
[----:B------:R-:W-:-:S13]  /*b1b0*/  ISETP.LT.OR P0, PT, R0, 0x1, P3 ;  /* 0x000000010000780c */ /* 0x000fda0001f01670 */
[----:B------:R-:W-:Y:S01]  /*b1c0*/  LDGSTS.E.BYPASS.LTC128B.128 [R7+0x400], desc[UR36][R2.64], !P0 ;  /* 0x0040000002077fae */ /* 0x000fe2000c101d64 */
[----:B------:R-:W-:-:S13]  /*b1d0*/  ISETP.LT.OR P0, PT, R0, 0x1, P2 ;  /* 0x000000010000780c */ /* 0x000fda0001701670 */
[----:B------:R-:W-:Y:S01]  /*b1e0*/  LDGSTS.E.BYPASS.LTC128B.128 [R7+0x3400], desc[UR36][R2.64+0x80], !P0 ;  /* 0x0340008002077fae */ /* 0x000fe2000c101d64 */
[----:B------:R-:W-:-:S13]  /*b1f0*/  ISETP.LT.OR P0, PT, R0, 0x1, P1 ;  /* 0x000000010000780c */ /* 0x000fda0000f01670 */
[----:B------:R2:W-:Y:S02]  /*b200*/  LDGSTS.E.BYPASS.LTC128B.128 [R7+0x6400], desc[UR36][R2.64+0x100], !P0 ;  /* 0x0640010002077fae */ /* 0x0005e4000c101d64 */
[----:B--2---:R-:W-:Y:S02]  /*b210*/  IADD3 R2, P0, R14, R9, RZ ;  /* 0x000000090e027210 */ /* 0x004fe40007f1e0ff */
[----:B------:R-:W0:Y:S02]  /*b220*/  SHFL.IDX PT, R14, R17, 0x2, 0x181f ;  /* 0x00581f00110e7f89 */ /* 0x000e2400000e0000 */
[----:B------:R-:W-:Y:S02]  /*b230*/  IADD3.X R3, RZ, R8, RZ, P0, !PT ;  /* 0x00000008ff037210 */ /* 0x000fe400007fe4ff */
[----:B------:R-:W-:Y:S01]  /*b240*/  ISETP.LT.OR P0, PT, R0, 0x11, P3 ;  /* 0x000000110000780c */ /* 0x000fe20001f01670 */
[----:B------:R-:W2:-:S12]  /*b250*/  SHFL.IDX PT, R8, R18, 0x2, 0x181f ;  /* 0x00581f0012087f89 */ /* 0x000e9800000e0000 */
[----:B------:R-:W-:Y:S01]  /*b260*/  LDGSTS.E.BYPASS.LTC128B.128 [R7+0xc00], desc[UR36][R2.64], !P0 ;  /* 0x00c0000002077fae */ /* 0x000fe2000c101d64 */
[----:B------:R-:W-:-:S13]  /*b270*/  ISETP.LT.OR P0, PT, R0, 0x11, P2 ;  /* 0x000000110000780c */ /* 0x000fda0001701670 */
[----:B------:R-:W-:Y:S01]  /*b280*/  LDGSTS.E.BYPASS.LTC128B.128 [R7+0x3c00], desc[UR36][R2.64+0x80], !P0 ;  /* 0x03c0008002077fae */ /* 0x000fe2000c101d64 */
[----:B------:R-:W-:-:S13]  /*b290*/  ISETP.LT.OR P0, PT, R0, 0x11, P1 ;  /* 0x000000110000780c */ /* 0x000fda0000f01670 */
[----:B------:R0:W-:Y:S02]  /*b2a0*/  LDGSTS.E.BYPASS.LTC128B.128 [R7+0x6c00], desc[UR36][R2.64+0x100], !P0 ;  /* 0x06c0010002077fae */ /* 0x0001e4000c101d64 */
[----:B0-----:R-:W-:Y:S02]  /*b2b0*/  IADD3 R2, P0, R14, R9, RZ ;  /* 0x000000090e027210 */ /* 0x001fe40007f1e0ff */
[----:B------:R-:W0:Y:S03]  /*b2c0*/  SHFL.IDX PT, R14, R17, 0x3, 0x181f ;  /* 0x00781f00110e7f89 */ /* 0x000e2600000e0000 */
[----:B--2---:R-:W-:Y:S01]  /*b2d0*/  IMAD.X R3, RZ, RZ, R8, P0 ;  /* 0x000000ffff037224 */ /* 0x004fe200000e0608 */
        /* <DEDUP_REMOVED lines=18> */
[----:B------:R0:W3:Y:S02]  /*b400*/  SHFL.IDX PT, R14, R17, 0x5, 0x181f ;  /* 0x00b81f00110e7f89 */ /* 0x0000e400000e0000 */
[----:B--2---:R-:W-:Y:S02]  /*b410*/  IADD3.X R3, RZ, R8, RZ, P0, !PT ;  /* 0x00000008ff037210 */ /* 0x004fe400007fe4ff */
[----:B------:R-:W-:Y:S01]  /*b420*/  ISETP.LT.OR P0, PT, R0, 0x41, P3 ;  /* 0x000000410000780c */ /* 0x000fe20001f01670 */
[----:B------:R0:W2:-:S12]  /*b430*/  SHFL.IDX PT, R8, R18, 0x5, 0x181f ;  /* 0x00b81f0012087f89 */ /* 0x00009800000e0000 */
[----:B------:R0:W-:Y:S01]  /*b440*/  LDGSTS.E.BYPASS.LTC128B.128 [R7+0x2400], desc[UR36][R2.64], !P0 ;  /* 0x0240000002077fae */ /* 0x0001e2000c101d64 */
[----:B------:R-:W-:-:S13]  /*b450*/  ISETP.LT.OR P0, PT, R0, 0x41, P2 ;  /* 0x000000410000780c */ /* 0x000fda0001701670 */
[----:B------:R0:W-:Y:S01]  /*b460*/  LDGSTS.E.BYPASS.LTC128B.128 [R7+0x5400], desc[UR36][R2.64+0x80], !P0 ;  /* 0x0540008002077fae */ /* 0x0001e2000c101d64 */
[----:B------:R-:W-:-:S13]  /*b470*/  ISETP.LT.OR P0, PT, R0, 0x41, P1 ;  /* 0x000000410000780c */ /* 0x000fda0000f01670 */
[----:B--23--:R0:W-:Y:S02]  /*b480*/  LDGSTS.E.BYPASS.LTC128B.128 [R7+0x8400], desc[UR36][R2.64+0x100], !P0 ;  /* 0x0840010002077fae */ /* 0x00c1e4000c101d64 */
.L_x_150:
[----:B0-2---:R-:W-:Y:S01]  /*b490*/  IADD3 R2, P0, R14, R9, RZ ;  /* 0x000000090e027210 */ /* 0x005fe20007f1e0ff */
[----:B------:R-:W-:-:S04]  /*b4a0*/  ULDC.64 UR4, c[0x0][0x328] ;  /* 0x0000ca0000047ab9 */ /* 0x000fc80000000a00 */
[----:B------:R-:W-:Y:S01]  /*b4b0*/  IMAD.X R3, RZ, RZ, R8, P0 ;  /* 0x000000ffff037224 */ /* 0x000fe200000e0608 */
[----:B------:R-:W-:Y:S01]  /*b4c0*/  ISETP.LT.OR P0, PT, R0, 0x51, P3 ;  /* 0x000000510000780c */ /* 0x000fe20001f01670 */
[----:B------:R-:W-:-:S04]  /*b4d0*/  IMAD R8, R29, UR4, RZ ;  /* 0x000000041d087c24 */ /* 0x000fc8000f8e02ff */
[----:B------:R-:W-:-:S08]  /*b4e0*/  IMAD R9, R5, UR5, R8 ;  /* 0x0000000505097c24 */ /* 0x000fd0000f8e0208 */
[----:B------:R-:W-:Y:S01]  /*b4f0*/  @!PT LDS RZ, [RZ] ;  /* 0x00000000fffff984 */ /* 0x000fe20000000800 */
[----:B------:R-:W-:Y:S01]  /*b500*/  @!PT LDS RZ, [RZ] ;  /* 0x00000000fffff984 */ /* 0x000fe20000000800 */
[----:B------:R-:W-:Y:S01]  /*b510*/  @!PT LDS RZ, [RZ] ;  /* 0x00000000fffff984 */ /* 0x000fe20000000800 */
[----:B------:R-:W-:Y:S01]  /*b520*/  LDGSTS.E.BYPASS.LTC128B.128 [R7+0x2c00], desc[UR36][R2.64], !P0 ;  /* 0x02c0000002077fae */ /* 0x000fe2000c101d64 */
[----:B------:R-:W-:-:S13]  /*b530*/  ISETP.LT.OR P0, PT, R0, 0x51, P2 ;  /* 0x000000510000780c */ /* 0x000fda0001701670 */
[----:B------:R-:W-:Y:S01]  /*b540*/  LDGSTS.E.BYPASS.LTC128B.128 [R7+0x5c00], desc[UR36][R2.64+0x80], !P0 ;  /* 0x05c0008002077fae */ /* 0x000fe2000c101d64 */
[----:B------:R-:W-:-:S13]  /*b550*/  ISETP.LT.OR P0, PT, R0, 0x51, P1 ;  /* 0x000000510000780c */ /* 0x000fda0000f01670 */
[----:B------:R0:W-:Y:S01]  /*b560*/  LDGSTS.E.BYPASS.LTC128B.128 [R7+0x8c00], desc[UR36][R2.64+0x100], !P0 ;  /* 0x08c0010002077fae */ /* 0x0001e2000c101d64 */
[----:B------:R-:W-:Y:S01]  /*b570*/  PLOP3.LUT P0, PT, PT, PT, PT, 0x80, 0x0 ;  /* 0x000000000000781c */ /* 0x000fe20003f0f070 */
[----:B------:R-:W-:Y:S01]  /*b580*/  NOP ;  /* 0x0000000000007918 */ /* 0x000fe20000000000 */
[----:B0-----:R-:W-:Y:S01]  /*b590*/  IMAD.WIDE.U32 R2, R5, UR4, RZ ;  /* 0x0000000405027c25 */ /* 0x001fe2000f8e00ff */
[----:B------:R-:W-:-:S03]  /*b5a0*/  ULDC.64 UR4, c[0x0][0x338] ;  /* 0x0000ce0000047ab9 */ /* 0x000fc60000000a00 */
[----:B------:R-:W-:Y:S02]  /*b5b0*/  IMAD.IADD R3, R3, 0x1, R9 ;  /* 0x0000000103037824 */ /* 0x000fe400078e0209 */
[----:B------:R-:W-:Y:S02]  /*b5c0*/  IMAD R31, R31, UR4, RZ ;  /* 0x000000041f1f7c24 */ /* 0x000fe4000f8e02ff */
[----:B------:R-:W-:-:S04]  /*b5d0*/  IMAD.WIDE.U32 R2, R4, UR4, R2 ;  /* 0x0000000404027c25 */ /* 0x000fc8000f8e0002 */
[----:B------:R-:W-:-:S05]  /*b5e0*/  IMAD R31, R4, UR5, R31 ;  /* 0x00000005041f7c24 */ /* 0x000fca000f8e021f */
[----:B-1----:R-:W-:-:S07]  /*b5f0*/  IADD3 R19, R3, R31, RZ ;  /* 0x0000001f03137210 */ /* 0x002fce0007ffe0ff */
.L_x_66:
        /* <DEDUP_REMOVED lines=10> */
.L_x_67:
[----:B------:R-:W-:Y:S01]  /*b6a0*/  R2UR UR4, R35 ;  /* 0x00000000230472ca */ /* 0x000fe200000e0000 */
[----:B------:R-:W-:Y:S01]  /*b6b0*/  ULDC.64 UR6, c[0x0][0x330] ;  /* 0x0000cc0000067ab9 */ /* 0x000fe20000000a00 */
[----:B------:R-:W-:Y:S01]  /*b6c0*/  IMAD.MOV.U32 R18, RZ, RZ, R2 ;  /* 0x000000ffff127224 */ /* 0x000fe200078e0002 */
[----:B------:R0:W-:Y:S01]  /*b6d0*/  SYNCS.ARRIVE.TRANS64.A1T0 RZ, [R6+URZ+0x30850], RZ ;  /* 0x030850ff06ff79a7 */ /* 0x0001e2000810003f */
[----:B------:R-:W-:Y:S01]  /*b6e0*/  IMAD.U32 R3, RZ, RZ, UR6 ;  /* 0x00000006ff037e24 */ /* 0x000fe2000f8e00ff */
[----:B------:R-:W-:Y:S01]  /*b6f0*/  IADD3 R20, R20, -0x60, RZ ;  /* 0xffffffa014147810 */ /* 0x000fe20007ffe0ff */
[----:B------:R-:W-:Y:S02]  /*b700*/  VIADD R32, R32, 0xffffffff ;  /* 0xffffffff20207836 */ /* 0x000fe40000000000 */
[----:B------:R-:W-:-:S04]  /*b710*/  IMAD.WIDE.U32 R18, R3, UR41, R18 ;  /* 0x0000002903127c25 */ /* 0x000fc8000f8e0012 */
[----:B------:R-:W-:Y:S01]  /*b720*/  VIADD R0, R0, 0x60 ;  /* 0x0000006000007836 */ /* 0x000fe20000000000 */
[----:B------:R-:W-:Y:S01]  /*b730*/  UIMAD UR4, UR4, UR6, URZ ;  /* 0x00000006040472a4 */ /* 0x000fe2000f8e023f */
[----:B------:R-:W-:Y:S02]  /*b740*/  IMAD.MOV.U32 R25, RZ, RZ, R26 ;  /* 0x000000ffff197224 */ /* 0x000fe400078e001a */
[----:B------:R-:W-:Y:S01]  /*b750*/  IMAD.MOV.U32 R27, RZ, RZ, R28 ;  /* 0x000000ffff1b7224 */ /* 0x000fe200078e001c */
[----:B------:R-:W-:-:S03]  /*b760*/  UIMAD UR4, UR41, UR7, UR4 ;  /* 0x00000007290472a4 */ /* 0x000fc6000f8e0204 */
[----:B------:R-:W-:Y:S02]  /*b770*/  ULDC.64 UR6, c[0x0][0x318] ;  /* 0x0000c60000067ab9 */ /* 0x000fe40000000a00 */
[----:B------:R-:W-:Y:S02]  /*b780*/  LEA R17, P0, R18, UR6, 0x1 ;  /* 0x0000000612117c11 */ /* 0x000fe4000f8008ff */
[----:B------:R-:W-:-:S04]  /*b790*/  IADD3 R3, R19, UR4, RZ ;  /* 0x0000000413037c10 */ /* 0x000fc8000fffe0ff */
[----:B------:R-:W-:Y:S02]  /*b7a0*/  LEA.HI.X R18, R18, UR7, R3, 0x1, P0 ;  /* 0x0000000712127c11 */ /* 0x000fe400080f0c03 */
[----:B------:R-:W-:-:S13]  /*b7b0*/  ISETP.GT.AND P0, PT, R32, UR47, PT ;  /* 0x0000002f20007c0c */ /* 0x000fda000bf04270 */
[----:B0-----:R-:W-:Y:S05]  /*b7c0*/  @P0 BRA `(.L_x_68) ;  /* 0xfffffff0002c0947 */ /* 0x001fea000383ffff */
[----:B------:R-:W-:Y:S05]  /*b7d0*/  BSYNC B0 ;  /* 0x0000000000007941 */ /* 0x000fea0003800000 */
.L_x_55:
[----:B------:R-:W-:-:S13]  /*b7e0*/  LOP3.LUT P0, RZ, R16, 0x10, RZ, 0xc0, !PT ;  /* 0x0000001010ff7812 */ /* 0x000fda000780c0ff */
[----:B------:R-:W-:Y:S05]  /*b7f0*/  @!P0 BRA `(.L_x_69) ;  /* 0x0000000000048947 */ /* 0x000fea0003800000 */
[----:B------:R-:W-:Y:S01]  /*b800*/  BPT.TRAP 0x1 ;  /* 0x000000040000795c */ /* 0x000fe20000300000 */
.L_x_69:
[----:B0-----:R-:W-:Y:S01]  /*b810*/  LEA R0, R26, UR44, 0x3 ;  /* 0x0000002c1a007c11 */ /* 0x001fe2000f8e18ff */
[----:B------:R-:W0:Y:S01]  /*b820*/  S2R R2, SR_TID.X ;  /* 0x0000000000027919 */ /* 0x000e220000002100 */
[----:B------:R-:W-:Y:S01]  /*b830*/  SHF.L.U32 R3, R28, 0x1f, RZ ;  /* 0x0000001f1c037819 */ /* 0x000fe200000006ff */
[----:B------:R-:W-:Y:S01]  /*b840*/  BSSY B0, `(.L_x_70) ;  /* 0x0000009000007945 */ /* 0x000fe20003800000 */
[----:B------:R-:W-:Y:S01]  /*b850*/  MOV R5, 0xffffffa0 ;  /* 0xffffffa000057802 */ /* 0x000fe20000000f00 */
[----:B------:R-:W-:Y:S01]  /*b860*/  IMAD R4, R26, 0x4800, R30 ;  /* 0x000048001a047824 */ /* 0x000fe200078e021e */
[----:B------:R-:W1:Y:S03]  /*b870*/  SYNCS.PHASECHK.TRANS64.TRYWAIT P0, [R0+URZ+0x30860], R3 ;  /* 0x03086003000075a7 */ /* 0x000e66000800017f */
[----:B------:R-:W-:Y:S01]  /*b880*/  IMAD R5, R32, R5, UR42 ;  /* 0x0000002a20057e24 */ /* 0x000fe2000f8e0205 */
[----:B0-----:R-:W-:-:S04]  /*b890*/  LOP3.LUT R2, R2, 0x7f, RZ, 0xc0, !PT ;  /* 0x0000007f02027812 */ /* 0x001fc800078ec0ff */
[----:B------:R-:W-:-:S05]  /*b8a0*/  SHF.R.U32.HI R2, RZ, 0x3, R2 ;  /* 0x00000003ff027819 */ /* 0x000fca0000011602 */
[----:B------:R-:W-:Y:S01]  /*b8b0*/  IMAD.IADD R5, R5, 0x1, -R2 ;  /* 0x0000000105057824 */ /* 0x000fe200078e0a02 */
[----:B-1----:R-:W-:Y:S06]  /*b8c0*/  @!P0 BRA `(.L_x_71) ;  /* 0x0000002c00a08947 */ /* 0x002fec0003800000 */
.L_x_151:
[----:B------:R-:W-:Y:S05]  /*b8d0*/  BSYNC B0 ;  /* 0x0000000000007941 */ /* 0x000fea0003800000 */
.L_x_70:
[----:B------:R-:W-:-:S03]  /*b8e0*/  UMOV UR4, 0xffffffff ;  /* 0xffffffff00047882 */ /* 0x000fc60000000000 */
[----:B------:R-:W-:Y:S05]  /*b8f0*/  BRA.DIV UR4, `(.L_x_72) ;  /* 0x0000002e04a87947 */ /* 0x000fea000b800000 */
[----:B0-----:R-:W-:Y:S01]  /*b900*/  SHFL.IDX PT, R3, R18, RZ, 0x181f ;  /* 0x00181fff12037589 */ /* 0x001fe200000e0000 */
[----:B------:R-:W-:Y:S01]  /*b910*/  ULDC UR4, c[0x0][0x2f4] ;  /* 0x0000bd0000047ab9 */ /* 0x000fe20000000800 */
[----:B------:R-:W-:Y:S02]  /*b920*/  LEA R4, R4, UR44, 0x1 ;  /* 0x0000002c04047c11 */ /* 0x000fe4000f8e08ff */
[----:B------:R-:W0:Y:S01]  /*b930*/  SHFL.IDX PT, R2, R17, RZ, 0x181f ;  /* 0x00181fff11027589 */ /* 0x000e2200000e0000 */
[----:B------:R-:W-:Y:S02]  /*b940*/  ISETP.GE.AND P2, PT, R23, UR4, PT ;  /* 0x0000000417007c0c */ /* 0x000fe4000bf46270 */
[----:B------:R-:W-:Y:S01]  /*b950*/  ISETP.GE.AND P1, PT, R34, UR4, PT ;  /* 0x0000000422007c0c */ /* 0x000fe2000bf26270 */
[----:B------:R-:W1:Y:S01]  /*b960*/  SHFL.IDX PT, R6, R18, 0x1, 0x181f ;  /* 0x00381f0012067f89 */ /* 0x000e6200000e0000 */
[----:B------:R-:W-:Y:S02]  /*b970*/  ISETP.GE.AND P0, PT, R33, UR4, PT ;  /* 0x0000000421007c0c */ /* 0x000fe4000bf06270 */
[C---:B------:R-:W-:Y:S01]  /*b980*/  ISETP.LT.OR P3, PT, R5.reuse, 0x1, P2 ;  /* 0x000000010500780c */ /* 0x040fe20001761670 */
[----:B------:R-:W2:Y:S01]  /*b990*/  SHFL.IDX PT, R14, R17, 0x1, 0x181f ;  /* 0x00381f00110e7f89 */ /* 0x000ea200000e0000 */
[----:B------:R-:W-:-:S02]  /*b9a0*/  ISETP.LT.OR P4, PT, R5, 0x1, P1 ;  /* 0x000000010500780c */ /* 0x000fc40000f81670 */
[----:B------:R-:W-:Y:S01]  /*b9b0*/  ISETP.LT.OR P5, PT, R5, 0x1, P0 ;  /* 0x000000010500780c */ /* 0x000fe200007a1670 */
[----:B------:R-:W-:Y:S04]  /*b9c0*/  SHFL.IDX PT, R7, R18, 0x2, 0x181f ;  /* 0x00581f0012077f89 */ /* 0x000fe800000e0000 */
[----:B------:R-:W3:Y:S01]  /*b9d0*/  SHFL.IDX PT, R8, R17, 0x2, 0x181f ;  /* 0x00581f0011087f89 */ /* 0x000ee200000e0000 */
[----:B0-----:R-:W-:-:S05]  /*b9e0*/  IMAD.WIDE.U32 R2, R23, 0x2, R2 ;  /* 0x0000000217027825 */ /* 0x001fca00078e0002 */
[----:B------:R-:W-:Y:S01]  /*b9f0*/  LDGSTS.E.BYPASS.LTC128B.128 [R4+0x400], desc[UR36][R2.64], !P3 ;  /* 0x0040000002047fae */ /* 0x000fe2000d901d64 */
[----:B------:R-:W-:-:S03]  /*ba00*/  ISETP.LT.OR P3, PT, R5, 0x11, P2 ;  /* 0x000000110500780c */ /* 0x000fc60001761670 */
[----:B------:R-:W-:Y:S01]  /*ba10*/  LDGSTS.E.BYPASS.LTC128B.128 [R4+0x3400], desc[UR36][R2.64+0x80], !P4 ;  /* 0x0340008002047fae */ /* 0x000fe2000e101d64 */
[----:B------:R-:W-:-:S03]  /*ba20*/  ISETP.LT.OR P4, PT, R5, 0x11, P1 ;  /* 0x000000110500780c */ /* 0x000fc60000f81670 */
[----:B------:R1:W-:Y:S01]  /*ba30*/  LDGSTS.E.BYPASS.LTC128B.128 [R4+0x6400], desc[UR36][R2.64+0x100], !P5 ;  /* 0x0640010002047fae */ /* 0x0003e2000e901d64 */
[----:B------:R-:W-:Y:S02]  /*ba40*/  ISETP.LT.OR P5, PT, R5, 0x11, P0 ;  /* 0x000000110500780c */ /* 0x000fe400007a1670 */
[----:B-1----:R-:W-:Y:S01]  /*ba50*/  MOV R3, R6 ;  /* 0x0000000600037202 */ /* 0x002fe20000000f00 */
[----:B--2---:R-:W-:Y:S01]  /*ba60*/  IMAD.MOV.U32 R2, RZ, RZ, R14 ;  /* 0x000000ffff027224 */ /* 0x004fe200078e000e */
[----:B------:R-:W-:Y:S03]  /*ba70*/  SHFL.IDX PT, R6, R18, 0x3, 0x181f ;  /* 0x00781f0012067f89 */ /* 0x000fe600000e0000 */
[----:B------:R-:W-:Y:S01]  /*ba80*/  IMAD.WIDE.U32 R2, R23, 0x2, R2 ;  /* 0x0000000217027825 */ /* 0x000fe200078e0002 */
[----:B------:R-:W0:Y:S04]  /*ba90*/  SHFL.IDX PT, R14, R17, 0x3, 0x181f ;  /* 0x00781f00110e7f89 */ /* 0x000e2800000e0000 */
[----:B------:R-:W-:Y:S01]  /*baa0*/  LDGSTS.E.BYPASS.LTC128B.128 [R4+0xc00], desc[UR36][R2.64], !P3 ;  /* 0x00c0000002047fae */ /* 0x000fe2000d901d64 */
[----:B------:R-:W-:-:S03]  /*bab0*/  ISETP.LT.OR P3, PT, R5, 0x21, P2 ;  /* 0x000000210500780c */ /* 0x000fc60001761670 */
[----:B------:R-:W-:Y:S01]  /*bac0*/  LDGSTS.E.BYPASS.LTC128B.128 [R4+0x3c00], desc[UR36][R2.64+0x80], !P4 ;  /* 0x03c0008002047fae */ /* 0x000fe2000e101d64 */
[----:B------:R-:W-:-:S03]  /*bad0*/  ISETP.LT.OR P4, PT, R5, 0x21, P1 ;  /* 0x000000210500780c */ /* 0x000fc60000f81670 */
[----:B------:R3:W-:Y:S01]  /*bae0*/  LDGSTS.E.BYPASS.LTC128B.128 [R4+0x6c00], desc[UR36][R2.64+0x100], !P5 ;  /* 0x06c0010002047fae */ /* 0x0007e2000e901d64 */
[----:B------:R-:W-:Y:S01]  /*baf0*/  ISETP.LT.OR P5, PT, R5, 0x21, P0 ;  /* 0x000000210500780c */ /* 0x000fe200007a1670 */
[----:B---3--:R-:W-:Y:S02]  /*bb00*/  IMAD.MOV.U32 R2, RZ, RZ, R8 ;  /* 0x000000ffff027224 */ /* 0x008fe400078e0008 */
[----:B------:R-:W-:Y:S01]  /*bb10*/  IMAD.MOV.U32 R3, RZ, RZ, R7 ;  /* 0x000000ffff037224 */ /* 0x000fe200078e0007 */
[----:B------:R-:W-:Y:S01]  /*bb20*/  SHFL.IDX PT, R8, R17, 0x4, 0x181f ;  /* 0x00981f0011087f89 */ /* 0x000fe200000e0000 */
[----:B------:R-:W-:-:S03]  /*bb30*/  IMAD.WIDE.U32 R2, R23, 0x2, R2 ;  /* 0x0000000217027825 */ /* 0x000fc600078e0002 */
[----:B------:R-:W1:Y:S04]  /*bb40*/  SHFL.IDX PT, R7, R18, 0x4, 0x181f ;  /* 0x00981f0012077f89 */ /* 0x000e6800000e0000 */
[----:B------:R-:W-:Y:S01]  /*bb50*/  LDGSTS.E.BYPASS.LTC128B.128 [R4+0x1400], desc[UR36][R2.64], !P3 ;  /* 0x0140000002047fae */ /* 0x000fe2000d901d64 */
[----:B------:R-:W-:-:S03]  /*bb60*/  ISETP.LT.OR P3, PT, R5, 0x31, P2 ;  /* 0x000000310500780c */ /* 0x000fc60001761670 */
[----:B------:R-:W-:Y:S01]  /*bb70*/  LDGSTS.E.BYPASS.LTC128B.128 [R4+0x4400], desc[UR36][R2.64+0x80], !P4 ;  /* 0x0440008002047fae */ /* 0x000fe2000e101d64 */
[----:B------:R-:W-:-:S03]  /*bb80*/  ISETP.LT.OR P4, PT, R5, 0x31, P1 ;  /* 0x000000310500780c */ /* 0x000fc60000f81670 */
[----:B------:R0:W-:Y:S01]  /*bb90*/  LDGSTS.E.BYPASS.LTC128B.128 [R4+0x7400], desc[UR36][R2.64+0x100], !P5 ;  /* 0x0740010002047fae */ /* 0x0001e2000e901d64 */
[----:B------:R-:W-:-:S03]  /*bba0*/  ISETP.LT.OR P5, PT, R5, 0x31, P0 ;  /* 0x000000310500780c */ /* 0x000fc600007a1670 */
[----:B------:R-:W2:Y:S01]  /*bbb0*/  SHFL.IDX PT, R18, R18, 0x5, 0x181f ;  /* 0x00b81f0012127f89 */ /* 0x000ea200000e0000 */
[----:B0-----:R-:W-:Y:S01]  /*bbc0*/  MOV R2, R14 ;  /* 0x0000000e00027202 */ /* 0x001fe20000000f00 */
[----:B------:R-:W-:Y:S02]  /*bbd0*/  IMAD.MOV.U32 R3, RZ, RZ, R6 ;  /* 0x000000ffff037224 */ /* 0x000fe400078e0006 */
[----:B------:R0:W3:Y:S01]  /*bbe0*/  SHFL.IDX PT, R14, R17, 0x5, 0x181f ;  /* 0x00b81f00110e7f89 */ /* 0x0000e200000e0000 */
[----:B------:R-:W-:Y:S02]  /*bbf0*/  IMAD.MOV.U32 R6, RZ, RZ, RZ ;  /* 0x000000ffff067224 */ /* 0x000fe400078e00ff */
[----:B------:R-:W-:-:S05]  /*bc00*/  IMAD.WIDE.U32 R2, R23, 0x2, R2 ;  /* 0x0000000217027825 */ /* 0x000fca00078e0002 */
[----:B------:R-:W-:Y:S01]  /*bc10*/  LDGSTS.E.BYPASS.LTC128B.128 [R4+0x1c00], desc[UR36][R2.64], !P3 ;  /* 0x01c0000002047fae */ /* 0x000fe2000d901d64 */
[----:B------:R-:W-:-:S03]  /*bc20*/  ISETP.LT.OR P3, PT, R5, 0x41, P2 ;  /* 0x000000410500780c */ /* 0x000fc60001761670 */
[----:B------:R-:W-:Y:S01]  /*bc30*/  LDGSTS.E.BYPASS.LTC128B.128 [R4+0x4c00], desc[UR36][R2.64+0x80], !P4 ;  /* 0x04c0008002047fae */ /* 0x000fe2000e101d64 */
[----:B------:R-:W-:-:S03]  /*bc40*/  ISETP.LT.OR P4, PT, R5, 0x41, P1 ;  /* 0x000000410500780c */ /* 0x000fc60000f81670 */
[----:B------:R1:W-:Y:S01]  /*bc50*/  LDGSTS.E.BYPASS.LTC128B.128 [R4+0x7c00], desc[UR36][R2.64+0x100], !P5 ;  /* 0x07c0010002047fae */ /* 0x0003e2000e901d64 */
[----:B------:R-:W-:Y:S02]  /*bc60*/  ISETP.LT.OR P5, PT, R5, 0x41, P0 ;  /* 0x000000410500780c */ /* 0x000fe400007a1670 */
[----:B-1----:R-:W-:Y:S01]  /*bc70*/  MOV R3, R7 ;  /* 0x0000000700037202 */ /* 0x002fe20000000f00 */
[----:B------:R-:W-:-:S04]  /*bc80*/  IMAD.MOV.U32 R2, RZ, RZ, R8 ;  /* 0x000000ffff027224 */ /* 0x000fc800078e0008 */
[----:B------:R-:W-:-:S05]  /*bc90*/  IMAD.WIDE.U32 R2, R23, 0x2, R2 ;  /* 0x0000000217027825 */ /* 0x000fca00078e0002 */
[----:B------:R0:W-:Y:S04]  /*bca0*/  LDGSTS.E.BYPASS.LTC128B.128 [R4+0x2400], desc[UR36][R2.64], !P3 ;  /* 0x0240000002047fae */ /* 0x0001e8000d901d64 */
[----:B------:R0:W-:Y:S04]  /*bcb0*/  LDGSTS.E.BYPASS.LTC128B.128 [R4+0x5400], desc[UR36][R2.64+0x80], !P4 ;  /* 0x0540008002047fae */ /* 0x0001e8000e101d64 */
[----:B--23--:R0:W-:Y:S02]  /*bcc0*/  LDGSTS.E.BYPASS.LTC128B.128 [R4+0x8400], desc[UR36][R2.64+0x100], !P5 ;  /* 0x0840010002047fae */ /* 0x00c1e4000e901d64 */
.L_x_165:
[C---:B------:R-:W-:Y:S01]  /*bcd0*/  ISETP.LT.OR P2, PT, R5.reuse, 0x51, P2 ;  /* 0x000000510500780c */ /* 0x040fe20001741670 */
[----:B0-----:R-:W-:Y:S01]  /*bce0*/  IMAD.MOV.U32 R2, RZ, RZ, R14 ;  /* 0x000000ffff027224 */ /* 0x001fe200078e000e */
[C---:B------:R-:W-:Y:S02]  /*bcf0*/  ISETP.LT.OR P1, PT, R5.reuse, 0x51, P1 ;  /* 0x000000510500780c */ /* 0x040fe40000f21670 */
[----:B------:R-:W-:Y:S02]  /*bd00*/  ISETP.LT.OR P0, PT, R5, 0x51, P0 ;  /* 0x000000510500780c */ /* 0x000fe40000701670 */
[----:B------:R-:W-:-:S03]  /*bd10*/  MOV R3, R18 ;  /* 0x0000001200037202 */ /* 0x000fc60000000f00 */
[----:B------:R-:W-:-:S05]  /*bd20*/  IMAD.WIDE.U32 R2, R23, 0x2, R2 ;  /* 0x0000000217027825 */ /* 0x000fca00078e0002 */
[----:B------:R-:W-:Y:S01]  /*bd30*/  @!PT LDS RZ, [RZ] ;  /* 0x00000000fffff984 */ /* 0x000fe20000000800 */
[----:B------:R-:W-:Y:S01]  /*bd40*/  @!PT LDS RZ, [RZ] ;  /* 0x00000000fffff984 */ /* 0x000fe20000000800 */
[----:B------:R-:W-:Y:S01]  /*bd50*/  @!PT LDS RZ, [RZ] ;  /* 0x00000000fffff984 */ /* 0x000fe20000000800 */
[----:B------:R0:W-:Y:S04]  /*bd60*/  LDGSTS.E.BYPASS.LTC128B.128 [R4+0x2c00], desc[UR36][R2.64], !P2 ;  /* 0x02c0000002047fae */ /* 0x0001e8000d101d64 */
[----:B------:R0:W-:Y:S04]  /*bd70*/  LDGSTS.E.BYPASS.LTC128B.128 [R4+0x5c00], desc[UR36][R2.64+0x80], !P1 ;  /* 0x05c0008002047fae */ /* 0x0001e8000c901d64 */
[----:B------:R0:W-:Y:S01]  /*bd80*/  LDGSTS.E.BYPASS.LTC128B.128 [R4+0x8c00], desc[UR36][R2.64+0x100], !P0 ;  /* 0x08c0010002047fae */ /* 0x0001e2000c101d64 */
[----:B------:R-:W-:Y:S01]  /*bd90*/  PLOP3.LUT P0, PT, PT, PT, PT, 0x80, 0x0 ;  /* 0x000000000000781c */ /* 0x000fe20003f0f070 */
[----:B------:R-:W-:-:S12]  /*bda0*/  NOP ;  /* 0x0000000000007918 */ /* 0x000fd80000000000 */
.L_x_73:
        /* <DEDUP_REMOVED lines=10> */
.L_x_74:
[----:B------:R1:W-:Y:S02]  /*be50*/  SYNCS.ARRIVE.TRANS64.A1T0 RZ, [R0+URZ+0x30850], RZ ;  /* 0x030850ff00ff79a7 */ /* 0x0003e4000810003f */
[----:B-1----:R-:W-:-:S05]  /*be60*/  VIADD R0, R26, 0x1 ;  /* 0x000000011a007836 */ /* 0x002fca0000000000 */
[----:B------:R-:W-:-:S04]  /*be70*/  ISETP.NE.AND P0, PT, R0, 0x2, PT ;  /* 0x000000020000780c */ /* 0x000fc80003f05270 */
[----:B0-----:R-:W-:Y:S02]  /*be80*/  SEL R3, RZ, 0x1, P0 ;  /* 0x00000001ff037807 */ /* 0x001fe40000000000 */
[----:B------:R-:W-:Y:S02]  /*be90*/  SEL R0, R0, RZ, P0 ;  /* 0x000000ff00007207 */ /* 0x000fe40000000000 */
[----:B------:R-:W-:-:S07]  /*bea0*/  LOP3.LUT R28, R28, R3, RZ, 0x3c, !PT ;  /* 0x000000031c1c7212 */ /* 0x000fce00078e3cff */
.L_x_40:
[----:B------:R-:W0:Y:S01]  /*beb0*/  S2R R3, SR_CgaCtaId ;  /* 0x0000000000037919 */ /* 0x000e220000008800 */
[----:B------:R-:W-:Y:S02]  /*bec0*/  MOV R2, 0x400 ;  /* 0x0000040000027802 */ /* 0x000fe40000000f00 */
[----:B------:R-:W-:Y:S02]  /*bed0*/  SHF.L.U32 R6, R6, 0x1f, RZ ;  /* 0x0000001f06067819 */ /* 0x000fe400000006ff */
[----:B0-----:R-:W-:-:S04]  /*bee0*/  LEA R7, R3, R2, 0x18 ;  /* 0x0000000203077211 */ /* 0x001fc800078ec0ff */
[----:B------:R-:W0:Y:S02]  /*bef0*/  SYNCS.PHASECHK.TRANS64.TRYWAIT P0, [R7+URZ+0x30820], R6 ;  /* 0x03082006070075a7 */ /* 0x000e24000800017f */
[----:B0-----:R-:W-:Y:S05]  /*bf00*/  @!P0 BRA `(.L_x_75) ;  /* 0x0000003000408947 */ /* 0x001fea0003800000 */
.L_x_166:
[----:B------:R-:W-:-:S03]  /*bf10*/  UMOV UR4, 0xffffffff ;  /* 0xffffffff00047882 */ /* 0x000fc60000000000 */
[----:B------:R-:W-:Y:S05]  /*bf20*/  BRA.DIV UR4, `(.L_x_76) ;  /* 0x00000032044c7947 */ /* 0x000fea000b800000 */
[----:B------:R-:W1:Y:S02]  /*bf30*/  S2R R2, SR_TID.X ;  /* 0x0000000000027919 */ /* 0x000e640000002100 */
[----:B-1----:R-:W-:-:S04]  /*bf40*/  SHF.R.U32.HI R2, RZ, 0x5, R2 ;  /* 0x00000005ff027819 */ /* 0x002fc80000011602 */
[----:B------:R-:W-:-:S05]  /*bf50*/  LOP3.LUT R2, R2, 0x3, RZ, 0xc0, !PT ;  /* 0x0000000302027812 */ /* 0x000fca00078ec0ff */
[----:B------:R1:W2:Y:S02]  /*bf60*/  SHFL.IDX PT, R14, R2, RZ, 0x1f ;  /* 0x00001fff020e7589 */ /* 0x0002a400000e0000 */
.L_x_169:
[----:B--2---:R-:W-:-:S13]  /*bf70*/  ISETP.NE.AND P0, PT, R14, RZ, PT ;  /* 0x000000ff0e00720c */ /* 0x004fda0003f05270 */
[----:B------:R-:W-:Y:S05]  /*bf80*/  @P0 BRA `(.L_x_8) ;  /* 0x0000000000900947 */ /* 0x000fea0003800000 */
[----:B------:R-:W-:-:S03]  /*bf90*/  UMOV UR4, 0xffffffff ;  /* 0xffffffff00047882 */ /* 0x000fc60000000000 */
[----:B------:R-:W-:Y:S05]  /*bfa0*/  BRA.DIV UR4, `(.L_x_77) ;  /* 0x0000003204607947 */ /* 0x000fea000b800000 */
[----:B------:R-:W-:-:S13]  /*bfb0*/  ELECT P6, URZ, PT ;  /* 0x00000000003f782f */ /* 0x000fda00038c0000 */
.L_x_172:
[----:B------:R-:W-:Y:S05]  /*bfc0*/  @!P6 BRA `(.L_x_8) ;  /* 0x000000000080e947 */ /* 0x000fea0003800000 */
[----:B-1----:R-:W2:Y:S02]  /*bfd0*/  LDL R2, [R1+0x4] ;  /* 0x0000040001027983 */ /* 0x002ea40000100800 */
[----:B--2---:R-:W-:-:S13]  /*bfe0*/  R2UR UR4, R2 ;  /* 0x00000000020472ca */ /* 0x004fda00000e0000 */
[----:B------:R-:W-:-:S06]  /*bff0*/  ULOP3.LUT UR4, UR4, 0x2, URZ, 0xfc, !UPT ;  /* 0x0000000204047892 */ /* 0x000fcc000f8efc3f */
[----:B------:R-:W-:-:S05]  /*c000*/  IMAD.U32 R2, RZ, RZ, UR4 ;  /* 0x00000004ff027e24 */ /* 0x000fca000f8e00ff */
[----:B------:R-:W-:-:S13]  /*c010*/  ISETP.NE.AND P0, PT, R2, 0x3, PT ;  /* 0x000000030200780c */ /* 0x000fda0003f05270 */
[----:B------:R-:W-:Y:S05]  /*c020*/  @!P0 BRA `(.L_x_78) ;  /* 0x0000000000048947 */ /* 0x000fea0003800000 */
[----:B------:R-:W-:Y:S01]  /*c030*/  BPT.TRAP 0x1 ;  /* 0x000000040000795c */ /* 0x000fe20000300000 */
.L_x_78:
[C---:B------:R-:W-:Y:S01]  /*c040*/  LEA R5, R0.reuse, R7, 0x3 ;  /* 0x0000000700057211 */ /* 0x040fe200078e18ff */
[----:B------:R-:W-:Y:S01]  /*c050*/  VIADD R0, R0, 0x1 ;  /* 0x0000000100007836 */ /* 0x000fe20000000000 */
[----:B------:R-:W-:-:S04]  /*c060*/  SHF.L.U32 R2, R28, 0x1f, RZ ;  /* 0x0000001f1c027819 */ /* 0x000fc800000006ff */
[----:B------:R-:W1:Y:S01]  /*c070*/  SYNCS.PHASECHK.TRANS64.TRYWAIT P1, [R5+URZ+0x30840], R2 ;  /* 0x03084002050075a7 */ /* 0x000e62000802017f */
[----:B------:R-:W-:-:S04]  /*c080*/  ISETP.NE.AND P2, PT, R0, 0x2, PT ;  /* 0x000000020000780c */ /* 0x000fc80003f45270 */
[----:B------:R-:W-:Y:S01]  /*c090*/  SEL R3, RZ, 0x1, P2 ;  /* 0x00000001ff037807 */ /* 0x000fe20001000000 */
[----:B-1----:R-:W-:Y:S08]  /*c0a0*/  @!P1 BRA `(.L_x_79) ;  /* 0x0000003000409947 */ /* 0x002ff00003800000 */
.L_x_173:
[----:B------:R-:W-:Y:S02]  /*c0b0*/  SEL R0, R0, RZ, P2 ;  /* 0x000000ff00007207 */ /* 0x000fe40001000000 */
[----:B------:R-:W-:Y:S01]  /*c0c0*/  LOP3.LUT R3, R28, R3, RZ, 0x3c, !PT ;  /* 0x000000031c037212 */ /* 0x000fe200078e3cff */
[----:B------:R-:W-:Y:S06]  /*c0d0*/  @!P0 BRA `(.L_x_80) ;  /* 0x0000000000048947 */ /* 0x000fec0003800000 */
[----:B------:R-:W-:Y:S01]  /*c0e0*/  BPT.TRAP 0x1 ;  /* 0x000000040000795c */ /* 0x000fe20000300000 */
.L_x_80:
[----:B0-----:R-:W-:Y:S01]  /*c0f0*/  IMAD R7, R0, 0x8, R7 ;  /* 0x0000000800077824 */ /* 0x001fe200078e0207 */
[----:B------:R-:W-:-:S04]  /*c100*/  SHF.L.U32 R0, R3, 0x1f, RZ ;  /* 0x0000001f03007819 */ /* 0x000fc800000006ff */
[----:B------:R-:W0:Y:S02]  /*c110*/  SYNCS.PHASECHK.TRANS64.TRYWAIT P1, [R7+URZ+0x30840], R0 ;  /* 0x03084000070075a7 */ /* 0x000e24000802017f */
[----:B0-----:R-:W-:Y:S05]  /*c120*/  @!P1 BRA `(.L_x_81) ;  /* 0x0000003000349947 */ /* 0x001fea0003800000 */
.L_x_174:
[----:B------:R-:W-:Y:S05]  /*c130*/  @!P0 BRA `(.L_x_82) ;  /* 0x0000000000048947 */ /* 0x000fea0003800000 */
[----:B------:R-:W-:Y:S01]  /*c140*/  BPT.TRAP 0x1 ;  /* 0x000000040000795c */ /* 0x000fe20000300000 */
.L_x_82:
[----:B------:R-:W2:Y:S02]  /*c150*/  SYNCS.PHASECHK.TRANS64.TRYWAIT P1, [R5+URZ+0x30860], R2 ;  /* 0x03086002050075a7 */ /* 0x000ea4000802017f */
[----:B--2---:R-:W-:Y:S05]  /*c160*/  @!P1 BRA `(.L_x_83) ;  /* 0x0000003000389947 */ /* 0x004fea0003800000 */
.L_x_175:
[----:B------:R-:W-:Y:S05]  /*c170*/  @!P0 BRA `(.L_x_84) ;  /* 0x0000000000048947 */ /* 0x000fea0003800000 */
[----:B------:R-:W-:Y:S01]  /*c180*/  BPT.TRAP 0x1 ;  /* 0x000000040000795c */ /* 0x000fe20000300000 */
.L_x_84:
[----:B---3--:R3:W4:Y:S02]  /*c190*/  SYNCS.PHASECHK.TRANS64.TRYWAIT P0, [R7+URZ+0x30860], R0 ;  /* 0x03086000070075a7 */ /* 0x008724000800017f */
[----:B----4-:R-:W-:Y:S05]  /*c1a0*/  @!P0 NANOSLEEP.SYNCS 0x989680 ;  /* 0x009896800000895d */ /* 0x010fea0003900000 */
[----:B------:R-:W4:Y:S02]  /*c1b0*/  @!P0 SYNCS.PHASECHK.TRANS64 P0, [R7+URZ+0x30860], R0 ;  /* 0x03086000070085a7 */ /* 0x000f24000800007f */
[----:B----4-:R-:W-:Y:S05]  /*c1c0*/  @!P0 BRA `(.L_x_84) ;  /* 0xfffffffc00f08947 */ /* 0x010fea000383ffff */
.L_x_8:
[----:B------:R-:W-:Y:S05]  /*c1d0*/  BSYNC B6 ;  /* 0x0000000000067941 */ /* 0x000fea0003800000 */
.L_x_5:
[----:B------:R-:W-:Y:S05]  /*c1e0*/  EXIT ;  /* 0x000000000000794d */ /* 0x000fea0003800000 */
.L_x_12:
[----:B0-----:R-:W-:-:S04]  /*c1f0*/  MOV R3, UR38 ;  /* 0x0000002600037c02 */ /* 0x001fc80008000f00 */
[----:B------:R0:W1:Y:S03]  /*c200*/  SYNCS.PHASECHK.TRANS64.TRYWAIT P0, [R3+URZ+0x30800], R0 ;  /* 0x03080000030075a7 */ /* 0x000066000800017f */
[----:B-1----:R-:W-:Y:S05]  /*c210*/  @!P0 NANOSLEEP.SYNCS 0x989680 ;  /* 0x009896800000895d */ /* 0x002fea0003900000 */
[----:B------:R-:W1:Y:S02]  /*c220*/  @!P0 SYNCS.PHASECHK.TRANS64 P0, [R3+URZ+0x30800], R0 ;  /* 0x03080000030085a7 */ /* 0x000e64000800007f */
[----:B-1----:R-:W-:Y:S05]  /*c230*/  @!P0 BRA `(.L_x_12) ;  /* 0xfffffffc00ec8947 */ /* 0x002fea000383ffff */
[----:B------:R-:W-:Y:S05]  /*c240*/  BRA `(.L_x_85) ;  /* 0xffffff5000407947 */ /* 0x000fea000383ffff */
.L_x_16:
[----:B0-----:R-:W-:-:S04]  /*c250*/  IMAD.U32 R3, RZ, RZ, UR38 ;  /* 0x00000026ff037e24 */ /* 0x001fc8000f8e00ff */
[----:B------:R0:W2:Y:S03]  /*c260*/  SYNCS.PHASECHK.TRANS64.TRYWAIT P1, [R3+URZ+0x30830], R0 ;  /* 0x03083000030075a7 */ /* 0x0000a6000802017f */
[----:B--2---:R-:W-:Y:S05]  /*c270*/  @!P1 NANOSLEEP.SYNCS 0x989680 ;  /* 0x009896800000995d */ /* 0x004fea0003900000 */
[----:B------:R-:W2:Y:S02]  /*c280*/  @!P1 SYNCS.PHASECHK.TRANS64 P1, [R3+URZ+0x30830], R0 ;  /* 0x03083000030095a7 */ /* 0x000ea4000802007f */
[----:B--2---:R-:W-:Y:S05]  /*c290*/  @!P1 BRA `(.L_x_16) ;  /* 0xfffffffc00ec9947 */ /* 0x004fea000383ffff */
[----:B------:R-:W-:Y:S05]  /*c2a0*/  BRA `(.L_x_15) ;  /* 0xffffff5000647947 */ /* 0x000fea000383ffff */
.L_x_22:
[----:B-1----:R-:W-:-:S04]  /*c2b0*/  IMAD.U32 R3, RZ, RZ, UR61 ;  /* 0x0000003dff037e24 */ /* 0x002fc8000f8e00ff */
[----:B------:R1:W2:Y:S03]  /*c2c0*/  SYNCS.PHASECHK.TRANS64.TRYWAIT P1, [R3+URZ+0x30830], R0 ;  /* 0x03083000030075a7 */ /* 0x0002a6000802017f */
[----:B--2---:R-:W-:Y:S05]  /*c2d0*/  @!P1 NANOSLEEP.SYNCS 0x989680 ;  /* 0x009896800000995d */ /* 0x004fea0003900000 */
[----:B------:R-:W2:Y:S02]  /*c2e0*/  @!P1 SYNCS.PHASECHK.TRANS64 P1, [R3+URZ+0x30830], R0 ;  /* 0x03083000030095a7 */ /* 0x000ea4000802007f */
[----:B--2---:R-:W-:Y:S05]  /*c2f0*/  @!P1 BRA `(.L_x_22) ;  /* 0xfffffffc00ec9947 */ /* 0x004fea000383ffff */
[----:B------:R-:W-:Y:S05]  /*c300*/  BRA `(.L_x_21) ;  /* 0xffffff7400a07947 */ /* 0x000fea000383ffff */
.L_x_26:
[----:B-1----:R-:W-:-:S04]  /*c310*/  MOV R3, UR4 ;  /* 0x0000000400037c02 */ /* 0x002fc80008000f00 */
[----:B------:R1:W2:Y:S03]  /*c320*/  SYNCS.PHASECHK.TRANS64.TRYWAIT P1, [R3+URZ+0x30850], R0 ;  /* 0x03085000030075a7 */ /* 0x0002a6000802017f */
[----:B--2---:R-:W-:Y:S05]  /*c330*/  @!P1 NANOSLEEP.SYNCS 0x989680 ;  /* 0x009896800000995d */ /* 0x004fea0003900000 */
[----:B------:R-:W2:Y:S02]  /*c340*/  @!P1 SYNCS.PHASECHK.TRANS64 P1, [R3+URZ+0x30850], R0 ;  /* 0x03085000030095a7 */ /* 0x000ea4000802007f */
[----:B--2---:R-:W-:Y:S05]  /*c350*/  @!P1 BRA `(.L_x_26) ;  /* 0xfffffffc00ec9947 */ /* 0x004fea000383ffff */
[----:B------:R-:W-:Y:S05]  /*c360*/  BRA `(.L_x_25) ;  /* 0xffffff8000307947 */ /* 0x000fea000383ffff */
.L_x_33:
[----:B-1----:R-:W-:-:S04]  /*c370*/  IMAD.U32 R7, RZ, RZ, UR5 ;  /* 0x00000005ff077e24 */ /* 0x002fc8000f8e00ff */
[----:B------:R1:W2:Y:S03]  /*c380*/  SYNCS.PHASECHK.TRANS64.TRYWAIT P1, [R7+URZ+0x30850], R2 ;  /* 0x03085002070075a7 */ /* 0x0002a6000802017f */
[----:B--2---:R-:W-:Y:S05]  /*c390*/  @!P1 NANOSLEEP.SYNCS 0x989680 ;  /* 0x009896800000995d */ /* 0x004fea0003900000 */
[----:B------:R-:W2:Y:S02]  /*c3a0*/  @!P1 SYNCS.PHASECHK.TRANS64 P1, [R7+URZ+0x30850], R2 ;  /* 0x03085002070095a7 */ /* 0x000ea4000802007f */
[----:B--2---:R-:W-:Y:S05]  /*c3b0*/  @!P1 BRA `(.L_x_33) ;  /* 0xfffffffc00ec9947 */ /* 0x004fea000383ffff */
[----:B------:R-:W-:Y:S05]  /*c3c0*/  BRA `(.L_x_32) ;  /* 0xffffff9800487947 */ /* 0x000fea000383ffff */
.L_x_45:
[----:B------:R-:W-:Y:S01]  /*c3d0*/  IMAD.MOV.U32 R13, RZ, RZ, R18 ;  /* 0x000000ffff0d7224 */ /* 0x000fe200078e0012 */
[----:B------:R-:W-:Y:S01]  /*c3e0*/  MOV R12, RZ ;  /* 0x000000ff000c7202 */ /* 0x000fe20000000f00 */
[----:B------:R-:W-:Y:S02]  /*c3f0*/  IMAD.MOV.U32 R11, RZ, RZ, 0x1f ;  /* 0x0000001fff0b7424 */ /* 0x000fe400078e00ff */
[----:B------:R-:W-:-:S07]  /*c400*/  IMAD.MOV.U32 R15, RZ, RZ, -0x1 ;  /* 0xffffffffff0f7424 */ /* 0x000fce00078e00ff */
[----:B-----5:R-:W-:Y:S05]  /*c410*/  WARPSYNC.COLLECTIVE R15, `(.L_x_86) ;  /* 0x000000000f087348 */ /* 0x020fea0003c00000 */
[----:B------:R0:W1:Y:S02]  /*c420*/  SHFL.IDX P6, R14, R13, R12, R11 ;  /* 0x0000000c0d0e7389 */ /* 0x00006400000c000b */
[----:B01---5:R-:W-:Y:S01]  /*c430*/  ENDCOLLECTIVE ;  /* 0x000000000000791b */ /* 0x023fe20003800000 */
.L_x_86:
[----:B------:R-:W-:Y:S05]  /*c440*/  BRA `(.L_x_87) ;  /* 0xffffffcc00607947 */ /* 0x000fea000383ffff */
.L_x_47:
[----:B0-----:R-:W-:-:S04]  /*c450*/  MOV R3, UR44 ;  /* 0x0000002c00037c02 */ /* 0x001fc80008000f00 */
[----:B------:R0:W1:Y:S03]  /*c460*/  SYNCS.PHASECHK.TRANS64.TRYWAIT P0, [R3+URZ+0x30840], R2 ;  /* 0x03084002030075a7 */ /* 0x000066000800017f */
[----:B-1----:R-:W-:Y:S05]  /*c470*/  @!P0 NANOSLEEP.SYNCS 0x989680 ;  /* 0x009896800000895d */ /* 0x002fea0003900000 */
[----:B------:R-:W1:Y:S02]  /*c480*/  @!P0 SYNCS.PHASECHK.TRANS64 P0, [R3+URZ+0x30840], R2 ;  /* 0x03084002030085a7 */ /* 0x000e64000800007f */
[----:B-1----:R-:W-:Y:S05]  /*c490*/  @!P0 BRA `(.L_x_47) ;  /* 0xfffffffc00ec8947 */ /* 0x002fea000383ffff */
[----:B------:R-:W-:Y:S05]  /*c4a0*/  BRA `(.L_x_88) ;  /* 0xffffffd0006c7947 */ /* 0x000fea000383ffff */
.L_x_48:
[----:B------:R-:W-:Y:S01]  /*c4b0*/  BSSY B0, `(.L_x_89) ;  /* 0x0000008000007945 */ /* 0x000fe20003800000 */
[----:B------:R-:W-:Y:S01]  /*c4c0*/  IMAD.MOV.U32 R13, RZ, RZ, R7 ;  /* 0x000000ffff0d7224 */ /* 0x000fe200078e0007 */
[----:B------:R-:W-:Y:S01]  /*c4d0*/  MOV R11, 0x181f ;  /* 0x0000181f000b7802 */ /* 0x000fe20000000f00 */
[----:B------:R-:W-:Y:S02]  /*c4e0*/  IMAD.MOV.U32 R12, RZ, RZ, RZ ;  /* 0x000000ffff0c7224 */ /* 0x000fe400078e00ff */
[----:B------:R-:W-:-:S07]  /*c4f0*/  IMAD.MOV.U32 R15, RZ, RZ, -0x1 ;  /* 0xffffffffff0f7424 */ /* 0x000fce00078e00ff */
[----:B------:R-:W-:Y:S05]  /*c500*/  WARPSYNC.COLLECTIVE R15, `(.L_x_90) ;  /* 0x000000000f087348 */ /* 0x000fea0003c00000 */
[----:B------:R0:W1:Y:S02]  /*c510*/  SHFL.IDX P6, R14, R13, R12, R11 ;  /* 0x0000000c0d0e7389 */ /* 0x00006400000c000b */
[----:B01----:R-:W-:Y:S01]  /*c520*/  ENDCOLLECTIVE ;  /* 0x000000000000791b */ /* 0x003fe20003800000 */
.L_x_90:
[----:B------:R-:W-:Y:S05]  /*c530*/  BSYNC B0 ;  /* 0x0000000000007941 */ /* 0x000fea0003800000 */
.L_x_89:
[----:B------:R-:W-:Y:S01]  /*c540*/  MOV R13, R0 ;  /* 0x00000000000d7202 */ /* 0x000fe20000000f00 */
[----:B------:R-:W-:Y:S01]  /*c550*/  IMAD.MOV.U32 R12, RZ, RZ, RZ ;  /* 0x000000ffff0c7224 */ /* 0x000fe200078e00ff */
[----:B------:R-:W-:Y:S01]  /*c560*/  MOV R15, 0xffffffff ;  /* 0xffffffff000f7802 */ /* 0x000fe20000000f00 */
[----:B------:R-:W-:Y:S01]  /*c570*/  IMAD.MOV.U32 R11, RZ, RZ, 0x181f ;  /* 0x0000181fff0b7424 */ /* 0x000fe200078e00ff */
[----:B------:R-:W-:Y:S01]  /*c580*/  @P0 LEA R9, R30, UR44, 0x1 ;  /* 0x0000002c1e090c11 */ /* 0x000fe2000f8e08ff */
[----:B------:R-:W-:-:S07]  /*c590*/  IMAD.MOV.U32 R3, RZ, RZ, R14 ;  /* 0x000000ffff037224 */ /* 0x000fce00078e000e */
[----:B------:R-:W-:Y:S05]  /*c5a0*/  WARPSYNC.COLLECTIVE R15, `(.L_x_91) ;  /* 0x000000000f087348 */ /* 0x000fea0003c00000 */
[----:B------:R0:W1:Y:S02]  /*c5b0*/  SHFL.IDX P6, R14, R13, R12, R11 ;  /* 0x0000000c0d0e7389 */ /* 0x00006400000c000b */
[----:B01----:R-:W-:Y:S01]  /*c5c0*/  ENDCOLLECTIVE ;  /* 0x000000000000791b */ /* 0x003fe20003800000 */
.L_x_91:
[----:B------:R-:W-:Y:S01]  /*c5d0*/  IMAD.MOV.U32 R13, RZ, RZ, R7 ;  /* 0x000000ffff0d7224 */ /* 0x000fe200078e0007 */
[----:B------:R-:W-:Y:S01]  /*c5e0*/  MOV R12, 0x1 ;  /* 0x00000001000c7802 */ /* 0x000fe20000000f00 */
[----:B------:R-:W-:-:S07]  /*c5f0*/  IMAD.MOV.U32 R2, RZ, RZ, R14 ;  /* 0x000000ffff027224 */ /* 0x000fce00078e000e */
[----:B------:R-:W-:Y:S05]  /*c600*/  WARPSYNC.COLLECTIVE R15, `(.L_x_92) ;  /* 0x000000000f087348 */ /* 0x000fea0003c00000 */
[----:B------:R0:W1:Y:S02]  /*c610*/  SHFL.IDX P6, R14, R13, R12, R11 ;  /* 0x0000000c0d0e7389 */ /* 0x00006400000c000b */
[----:B01----:R-:W-:Y:S01]  /*c620*/  ENDCOLLECTIVE ;  /* 0x000000000000791b */ /* 0x003fe20003800000 */
.L_x_92:
[----:B------:R-:W-:-:S05]  /*c630*/  @P0 IMAD.WIDE.U32 R2, R23, 0x2, R2 ;  /* 0x0000000217020825 */ /* 0x000fca00078e0002 */
[----:B------:R-:W-:Y:S01]  /*c640*/  @!PT LDS RZ, [RZ] ;  /* 0x00000000fffff984 */ /* 0x000fe20000000800 */
[----:B------:R-:W-:Y:S01]  /*c650*/  @!PT LDS RZ, [RZ] ;  /* 0x00000000fffff984 */ /* 0x000fe20000000800 */
[----:B------:R-:W-:Y:S01]  /*c660*/  @!PT LDS RZ, [RZ] ;  /* 0x00000000fffff984 */ /* 0x000fe20000000800 */
[----:B------:R0:W-:Y:S04]  /*c670*/  @P0 LDGSTS.E.BYPASS.LTC128B.128 [R9+0x1e400], desc[UR36][R2.64], !P3 ;  /* 0x1e40000002090fae */ /* 0x0001e8000d901d64 */
[----:B------:R0:W-:Y:S01]  /*c680*/  @P0 LDGSTS.E.BYPASS.LTC128B.128 [R9+0x21400], desc[UR36][R2.64+0x80], !P2 ;  /* 0x2140008002090fae */ /* 0x0001e2000d101d64 */
[----:B------:R-:W-:-:S03]  /*c690*/  IMAD.MOV.U32 R13, RZ, RZ, R0 ;  /* 0x000000ffff0d7224 */ /* 0x000fc600078e0000 */
[----:B------:R0:W-:Y:S01]  /*c6a0*/  @P0 LDGSTS.E.BYPASS.LTC128B.128 [R9+0x24400], desc[UR36][R2.64+0x100], !P1 ;  /* 0x2440010002090fae */ /* 0x0001e2000c901d64 */
[----:B------:R-:W-:Y:S01]  /*c6b0*/  ISETP.GE.AND P0, PT, R6, 0x11, PT ;  /* 0x000000110600780c */ /* 0x000fe20003f06270 */
[----:B------:R-:W-:-:S12]  /*c6c0*/  IMAD.MOV.U32 R5, RZ, RZ, R14 ;  /* 0x000000ffff057224 */ /* 0x000fd800078e000e */
[----:B0-----:R-:W-:Y:S05]  /*c6d0*/  WARPSYNC.COLLECTIVE R15, `(.L_x_93) ;  /* 0x000000000f087348 */ /* 0x001fea0003c00000 */
[----:B------:R1:W2:Y:S02]  /*c6e0*/  SHFL.IDX P6, R14, R13, R12, R11 ;  /* 0x0000000c0d0e7389 */ /* 0x0002a400000c000b */
[----:B012---:R-:W-:Y:S01]  /*c6f0*/  ENDCOLLECTIVE ;  /* 0x000000000000791b */ /* 0x007fe20003800000 */
.L_x_93:
[----:B------:R-:W-:Y:S01]  /*c700*/  @P0 LEA R21, R30, UR44, 0x1 ;  /* 0x0000002c1e150c11 */ /* 0x000fe2000f8e08ff */
[----:B------:R-:W-:Y:S02]  /*c710*/  IMAD.MOV.U32 R13, RZ, RZ, R7 ;  /* 0x000000ffff0d7224 */ /* 0x000fe400078e0007 */
[----:B------:R-:W-:Y:S01]  /*c720*/  IMAD.MOV.U32 R12, RZ, RZ, 0x2 ;  /* 0x00000002ff0c7424 */ /* 0x000fe200078e00ff */
[----:B------:R-:W-:-:S07]  /*c730*/  MOV R4, R14 ;  /* 0x0000000e00047202 */ /* 0x000fce0000000f00 */
[----:B------:R-:W-:Y:S05]  /*c740*/  WARPSYNC.COLLECTIVE R15, `(.L_x_94) ;  /* 0x000000000f087348 */ /* 0x000fea0003c00000 */
[----:B------:R0:W1:Y:S02]  /*c750*/  SHFL.IDX P6, R14, R13, R12, R11 ;  /* 0x0000000c0d0e7389 */ /* 0x00006400000c000b */
[----:B01----:R-:W-:Y:S01]  /*c760*/  ENDCOLLECTIVE ;  /* 0x000000000000791b */ /* 0x003fe20003800000 */
.L_x_94:
        /* <DEDUP_REMOVED lines=8> */
[----:B------:R-:W-:Y:S02]  /*c7f0*/  ISETP.GE.AND P0, PT, R6, 0x21, PT ;  /* 0x000000210600780c */ /* 0x000fe40003f06270 */
[----:B------:R-:W-:-:S11]  /*c800*/  MOV R8, R14 ;  /* 0x0000000e00087202 */ /* 0x000fd60000000f00 */
[----:B0-----:R-:W-:Y:S05]  /*c810*/  WARPSYNC.COLLECTIVE R15, `(.L_x_95) ;  /* 0x000000000f087348 */ /* 0x001fea0003c00000 */
[----:B------:R1:W2:Y:S02]  /*c820*/  SHFL.IDX P6, R14, R13, R12, R11 ;  /* 0x0000000c0d0e7389 */ /* 0x0002a400000c000b */
[----:B012---:R-:W-:Y:S01]  /*c830*/  ENDCOLLECTIVE ;  /* 0x000000000000791b */ /* 0x007fe20003800000 */
.L_x_95:
[----:B------:R-:W-:Y:S02]  /*c840*/  MOV R3, R8 ;  /* 0x0000000800037202 */ /* 0x000fe40000000f00 */
[----:B------:R-:W-:Y:S01]  /*c850*/  @P0 LEA R25, R30, UR44, 0x1 ;  /* 0x0000002c1e190c11 */ /* 0x000fe2000f8e08ff */
[----:B------:R-:W-:Y:S02]  /*c860*/  IMAD.MOV.U32 R13, RZ, RZ, R7 ;  /* 0x000000ffff0d7224 */ /* 0x000fe400078e0007 */
[----:B------:R-:W-:Y:S02]  /*c870*/  IMAD.MOV.U32 R12, RZ, RZ, 0x3 ;  /* 0x00000003ff0c7424 */ /* 0x000fe400078e00ff */
[----:B------:R-:W-:-:S07]  /*c880*/  IMAD.MOV.U32 R2, RZ, RZ, R14 ;  /* 0x000000ffff027224 */ /* 0x000fce00078e000e */
[----:B------:R-:W-:Y:S05]  /*c890*/  WARPSYNC.COLLECTIVE R15, `(.L_x_96) ;  /* 0x000000000f087348 */ /* 0x000fea0003c00000 */
[----:B------:R0:W1:Y:S02]  /*c8a0*/  SHFL.IDX P6, R14, R13, R12, R11 ;  /* 0x0000000c0d0e7389 */ /* 0x00006400000c000b */
[----:B01----:R-:W-:Y:S01]  /*c8b0*/  ENDCOLLECTIVE ;  /* 0x000000000000791b */ /* 0x003fe20003800000 */
.L_x_96:
        /* <DEDUP_REMOVED lines=13> */
.L_x_97:
[----:B------:R-:W-:Y:S01]  /*c990*/  IMAD.MOV.U32 R5, RZ, RZ, R9 ;  /* 0x000000ffff057224 */ /* 0x000fe200078e0009 */
[----:B------:R-:W-:Y:S01]  /*c9a0*/  @P0 LEA R9, R30, UR44, 0x1 ;  /* 0x0000002c1e090c11 */ /* 0x000fe2000f8e08ff */
[----:B------:R-:W-:Y:S01]  /*c9b0*/  IMAD.MOV.U32 R13, RZ, RZ, R7 ;  /* 0x000000ffff0d7224 */ /* 0x000fe200078e0007 */
[----:B------:R-:W-:Y:S01]  /*c9c0*/  MOV R12, 0x4 ;  /* 0x00000004000c7802 */ /* 0x000fe20000000f00 */
[----:B------:R-:W-:-:S07]  /*c9d0*/  IMAD.MOV.U32 R10, RZ, RZ, R14 ;  /* 0x000000ffff0a7224 */ /* 0x000fce00078e000e */
[----:B------:R-:W-:Y:S05]  /*c9e0*/  WARPSYNC.COLLECTIVE R15, `(.L_x_98) ;  /* 0x000000000f087348 */ /* 0x000fea0003c00000 */
[----:B------:R0:W1:Y:S02]  /*c9f0*/  SHFL.IDX P6, R14, R13, R12, R11 ;  /* 0x0000000c0d0e7389 */ /* 0x00006400000c000b */
[----:B01----:R-:W-:Y:S01]  /*ca00*/  ENDCOLLECTIVE ;  /* 0x000000000000791b */ /* 0x003fe20003800000 */
.L_x_98:
[----:B------:R-:W-:-:S05]  /*ca10*/  MOV R4, R10 ;  /* 0x0000000a00047202 */ /* 0x000fca0000000f00 */
[----:B------:R-:W-:-:S05]  /*ca20*/  @P0 IMAD.WIDE.U32 R4, R23, 0x2, R4 ;  /* 0x0000000217040825 */ /* 0x000fca00078e0004 */
[----:B------:R-:W-:Y:S01]  /*ca30*/  @!PT LDS RZ, [RZ] ;  /* 0x00000000fffff984 */ /* 0x000fe20000000800 */
[----:B------:R-:W-:Y:S01]  /*ca40*/  @!PT LDS RZ, [RZ] ;  /* 0x00000000fffff984 */ /* 0x000fe20000000800 */
[----:B------:R-:W-:Y:S01]  /*ca50*/  @!PT LDS RZ, [RZ] ;  /* 0x00000000fffff984 */ /* 0x000fe20000000800 */
[----:B------:R0:W-:Y:S01]  /*ca60*/  @P0 LDGSTS.E.BYPASS.LTC128B.128 [R9+0x1fc00], desc[UR36][R4.64], !P3 ;  /* 0x1fc0000004090fae */ /* 0x0001e2000d901d64 */
[----:B------:R-:W-:-:S03]  /*ca70*/  IMAD.MOV.U32 R13, RZ, RZ, R0 ;  /* 0x000000ffff0d7224 */ /* 0x000fc600078e0000 */
[----:B------:R0:W-:Y:S04]  /*ca80*/  @P0 LDGSTS.E.BYPASS.LTC128B.128 [R9+0x22c00], desc[UR36][R4.64+0x80], !P2 ;  /* 0x22c0008004090fae */ /* 0x0001e8000d101d64 */
[----:B------:R0:W-:Y:S01]  /*ca90*/  @P0 LDGSTS.E.BYPASS.LTC128B.128 [R9+0x25c00], desc[UR36][R4.64+0x100], !P1 ;  /* 0x25c0010004090fae */ /* 0x0001e2000c901d64 */
[----:B------:R-:W-:Y:S01]  /*caa0*/  ISETP.GE.AND P0, PT, R6, 0x41, PT ;  /* 0x000000410600780c */ /* 0x000fe20003f06270 */
[----:B------:R-:W-:-:S12]  /*cab0*/  IMAD.MOV.U32 R8, RZ, RZ, R14 ;  /* 0x000000ffff087224 */ /* 0x000fd800078e000e */
[----:B0-----:R-:W-:Y:S05]  /*cac0*/  WARPSYNC.COLLECTIVE R15, `(.L_x_99) ;  /* 0x000000000f087348 */ /* 0x001fea0003c00000 */
[----:B------:R1:W2:Y:S02]  /*cad0*/  SHFL.IDX P6, R14, R13, R12, R11 ;  /* 0x0000000c0d0e7389 */ /* 0x0002a400000c000b */
[----:B012---:R-:W-:Y:S01]  /*cae0*/  ENDCOLLECTIVE ;  /* 0x000000000000791b */ /* 0x007fe20003800000 */
.L_x_99:
[----:B------:R-:W-:Y:S01]  /*caf0*/  IMAD.MOV.U32 R3, RZ, RZ, R8 ;  /* 0x000000ffff037224 */ /* 0x000fe200078e0008 */
[----:B------:R-:W-:Y:S01]  /*cb00*/  @P0 LEA R21, R30, UR44, 0x1 ;  /* 0x0000002c1e150c11 */ /* 0x000fe2000f8e08ff */
[----:B------:R-:W-:Y:S01]  /*cb10*/  IMAD.MOV.U32 R13, RZ, RZ, R7 ;  /* 0x000000ffff0d7224 */ /* 0x000fe200078e0007 */
[----:B------:R-:W-:Y:S02]  /*cb20*/  MOV R12, 0x5 ;  /* 0x00000005000c7802 */ /* 0x000fe40000000f00 */
[----:B------:R-:W-:-:S07]  /*cb30*/  MOV R2, R14 ;  /* 0x0000000e00027202 */ /* 0x000fce0000000f00 */
[----:B------:R-:W-:Y:S05]  /*cb40*/  WARPSYNC.COLLECTIVE R15, `(.L_x_100) ;  /* 0x000000000f087348 */ /* 0x000fea0003c00000 */
[----:B------:R0:W1:Y:S02]  /*cb50*/  SHFL.IDX P6, R14, R13, R12, R11 ;  /* 0x0000000c0d0e7389 */ /* 0x00006400000c000b */
[----:B01----:R-:W-:Y:S01]  /*cb60*/  ENDCOLLECTIVE ;  /* 0x000000000000791b */ /* 0x003fe20003800000 */
.L_x_100:
        /* <DEDUP_REMOVED lines=8> */
[----:B------:R-:W-:-:S07]  /*cbf0*/  IMAD.MOV.U32 R7, RZ, RZ, R14 ;  /* 0x000000ffff077224 */ /* 0x000fce00078e000e */
[----:B0-----:R-:W-:Y:S05]  /*cc00*/  WARPSYNC.COLLECTIVE R15, `(.L_x_101) ;  /* 0x000000000f087348 */ /* 0x001fea0003c00000 */
[----:B------:R1:W2:Y:S02]  /*cc10*/  SHFL.IDX P6, R14, R13, R12, R11 ;  /* 0x0000000c0d0e7389 */ /* 0x0002a400000c000b */
[----:B012---:R-:W-:Y:S01]  /*cc20*/  ENDCOLLECTIVE ;  /* 0x000000000000791b */ /* 0x007fe20003800000 */
.L_x_101:
[----:B------:R-:W-:Y:S05]  /*cc30*/  BRA `(.L_x_102) ;  /* 0xffffffcc00d07947 */ /* 0x000fea000383ffff */
.L_x_51:
[----:B------:R-:W-:Y:S01]  /*cc40*/  MOV R13, R8 ;  /* 0x00000008000d7202 */ /* 0x000fe20000000f00 */
[----:B------:R-:W-:Y:S01]  /*cc50*/  IMAD.MOV.U32 R12, RZ, RZ, RZ ;  /* 0x000000ffff0c7224 */ /* 0x000fe200078e00ff */
[----:B------:R-:W-:Y:S01]  /*cc60*/  MOV R15, 0xffffffff ;  /* 0xffffffff000f7802 */ /* 0x000fe20000000f00 */
[----:B------:R-:W-:Y:S02]  /*cc70*/  IMAD.MOV.U32 R11, RZ, RZ, 0x181f ;  /* 0x0000181fff0b7424 */ /* 0x000fe400078e00ff */
[----:B------:R-:W-:-:S07]  /*cc80*/  IMAD R7, R22, 0x80, R27 ;  /* 0x0000008016077824 */ /* 0x000fce00078e021b */
[----:B------:R-:W-:Y:S05]  /*cc90*/  WARPSYNC.COLLECTIVE R15, `(.L_x_103) ;  /* 0x000000000f087348 */ /* 0x000fea0003c00000 */
[----:B------:R0:W1:Y:S02]  /*cca0*/  SHFL.IDX P6, R14, R13, R12, R11 ;  /* 0x0000000c0d0e7389 */ /* 0x00006400000c000b */
[----:B01----:R-:W-:Y:S01]  /*ccb0*/  ENDCOLLECTIVE ;  /* 0x000000000000791b */ /* 0x003fe20003800000 */
.L_x_103:
[----:B------:R-:W-:Y:S02]  /*ccc0*/  VIADD R5, R7, 0x10 ;  /* 0x0000001007057836 */ /* 0x000fe40000000000 */
[----:B------:R-:W-:Y:S02]  /*ccd0*/  IMAD.MOV.U32 R13, RZ, RZ, R0 ;  /* 0x000000ffff0d7224 */ /* 0x000fe400078e0000 */
[----:B------:R-:W-:-:S07]  /*cce0*/  IMAD.MOV.U32 R3, RZ, RZ, R14 ;  /* 0x000000ffff037224 */ /* 0x000fce00078e000e */
[----:B------:R-:W-:Y:S05]  /*ccf0*/  WARPSYNC.COLLECTIVE R15, `(.L_x_104) ;  /* 0x000000000f087348 */ /* 0x000fea0003c00000 */
[----:B------:R0:W1:Y:S02]  /*cd00*/  SHFL.IDX P6, R14, R13, R12, R11 ;  /* 0x0000000c0d0e7389 */ /* 0x00006400000c000b */
[----:B01----:R-:W-:Y:S01]  /*cd10*/  ENDCOLLECTIVE ;  /* 0x000000000000791b */ /* 0x003fe20003800000 */
.L_x_104:
[----:B------:R-:W-:Y:S02]  /*cd20*/  ULDC UR4, c[0x0][0x288] ;  /* 0x0000a20000047ab9 */ /* 0x000fe40000000800 */
[----:B------:R-:W-:-:S05]  /*cd30*/  IMAD R6, R6, UR4, RZ ;  /* 0x0000000406067c24 */ /* 0x000fca000f8e02ff */
[----:B------:R-:W-:Y:S02]  /*cd40*/  ISETP.GE.AND P1, PT, R7, R6, PT ;  /* 0x000000060700720c */ /* 0x000fe40003f26270 */
[----:B------:R-:W-:Y:S01]  /*cd50*/  MOV R13, R8 ;  /* 0x00000008000d7202 */ /* 0x000fe20000000f00 */
[----:B------:R-:W-:-:S10]  /*cd60*/  IMAD.MOV.U32 R12, RZ, RZ, 0x1 ;  /* 0x00000001ff0c7424 */ /* 0x000fd400078e00ff */
[----:B------:R-:W-:Y:S02]  /*cd70*/  @!P1 LEA R9, R30, UR44, 0x1 ;  /* 0x0000002c1e099c11 */ /* 0x000fe4000f8e08ff */
[----:B------:R-:W-:-:S07]  /*cd80*/  MOV R2, R14 ;  /* 0x0000000e00027202 */ /* 0x000fce0000000f00 */
[----:B------:R-:W-:Y:S05]  /*cd90*/  WARPSYNC.COLLECTIVE R15, `(.L_x_105) ;  /* 0x000000000f087348 */ /* 0x000fea0003c00000 */
[----:B------:R0:W1:Y:S02]  /*cda0*/  SHFL.IDX P6, R14, R13, R12, R11 ;  /* 0x0000000c0d0e7389 */ /* 0x00006400000c000b */
[----:B01----:R-:W-:Y:S01]  /*cdb0*/  ENDCOLLECTIVE ;  /* 0x000000000000791b */ /* 0x003fe20003800000 */
.L_x_105:
[----:B------:R-:W-:-:S05]  /*cdc0*/  @!P1 IMAD.WIDE.U32 R2, R23, 0x2, R2 ;  /* 0x0000000217029825 */ /* 0x000fca00078e0002 */
[----:B------:R-:W-:Y:S01]  /*cdd0*/  @!PT LDS RZ, [RZ] ;  /* 0x00000000fffff984 */ /* 0x000fe20000000800 */
[----:B------:R-:W-:Y:S01]  /*cde0*/  @!PT LDS RZ, [RZ] ;  /* 0x00000000fffff984 */ /* 0x000fe20000000800 */
[----:B------:R-:W-:Y:S01]  /*cdf0*/  @!PT LDS RZ, [RZ] ;  /* 0x00000000fffff984 */ /* 0x000fe20000000800 */
[----:B------:R0:W-:Y:S04]  /*ce00*/  @!P1 LDGSTS.E.BYPASS.LTC128B.128 [R9+0x12400], desc[UR36][R2.64], !P3 ;  /* 0x1240000002099fae */ /* 0x0001e8000d901d64 */
[----:B------:R0:W-:Y:S01]  /*ce10*/  @!P1 LDGSTS.E.BYPASS.LTC128B.128 [R9+0x16400], desc[UR36][R2.64+0x80], !P2 ;  /* 0x1640008002099fae */ /* 0x0001e2000d101d64 */
[----:B------:R-:W-:-:S03]  /*ce20*/  MOV R13, R0 ;  /* 0x00000000000d7202 */ /* 0x000fc60000000f00 */
[----:B------:R0:W-:Y:S01]  /*ce30*/  @!P1 LDGSTS.E.BYPASS.LTC128B.128 [R9+0x1a400], desc[UR36][R2.64+0x100], !P0 ;  /* 0x1a40010002099fae */ /* 0x0001e2000c101d64 */
[----:B------:R-:W-:Y:S01]  /*ce40*/  ISETP.GE.AND P1, PT, R5, R6, PT ;  /* 0x000000060500720c */ /* 0x000fe20003f26270 */
[----:B------:R-:W-:-:S12]  /*ce50*/  IMAD.MOV.U32 R5, RZ, RZ, R14 ;  /* 0x000000ffff057224 */ /* 0x000fd800078e000e */
[----:B0-----:R-:W-:Y:S05]  /*ce60*/  WARPSYNC.COLLECTIVE R15, `(.L_x_106) ;  /* 0x000000000f087348 */ /* 0x001fea0003c00000 */
[----:B------:R1:W2:Y:S02]  /*ce70*/  SHFL.IDX P6, R14, R13, R12, R11 ;  /* 0x0000000c0d0e7389 */ /* 0x0002a400000c000b */
[----:B012---:R-:W-:Y:S01]  /*ce80*/  ENDCOLLECTIVE ;  /* 0x000000000000791b */ /* 0x007fe20003800000 */
.L_x_106:
[----:B------:R-:W-:Y:S01]  /*ce90*/  VIADD R3, R7, 0x20 ;  /* 0x0000002007037836 */ /* 0x000fe20000000000 */
[----:B------:R-:W-:Y:S02]  /*cea0*/  @!P1 LEA R21, R30, UR44, 0x1 ;  /* 0x0000002c1e159c11 */ /* 0x000fe4000f8e08ff */
[----:B------:R-:W-:Y:S01]  /*ceb0*/  MOV R13, R8 ;  /* 0x00000008000d7202 */ /* 0x000fe20000000f00 */
[----:B------:R-:W-:Y:S02]  /*cec0*/  IMAD.MOV.U32 R12, RZ, RZ, 0x2 ;  /* 0x00000002ff0c7424 */ /* 0x000fe400078e00ff */
[----:B------:R-:W-:-:S07]  /*ced0*/  IMAD.MOV.U32 R4, RZ, RZ, R14 ;  /* 0x000000ffff047224 */ /* 0x000fce00078e000e */
[----:B------:R-:W-:Y:S05]  /*cee0*/  WARPSYNC.COLLECTIVE R15, `(.L_x_107) ;  /* 0x000000000f087348 */ /* 0x000fea0003c00000 */
[----:B------:R0:W1:Y:S02]  /*cef0*/  SHFL.IDX P6, R14, R13, R12, R11 ;  /* 0x0000000c0d0e7389 */ /* 0x00006400000c000b */
[----:B01----:R-:W-:Y:S01]  /*cf00*/  ENDCOLLECTIVE ;  /* 0x000000000000791b */ /* 0x003fe20003800000 */
.L_x_107:
        /* <DEDUP_REMOVED lines=13> */
.L_x_108:
        /* <DEDUP_REMOVED lines=8> */
.L_x_109:
        /* <DEDUP_REMOVED lines=13> */
.L_x_110:
        /* <DEDUP_REMOVED lines=8> */
.L_x_111:
        /* <DEDUP_REMOVED lines=13> */
.L_x_112:
        /* <DEDUP_REMOVED lines=8> */
.L_x_113:
        /* <DEDUP_REMOVED lines=13> */
.L_x_114:
        /* <DEDUP_REMOVED lines=8> */
.L_x_115:
        /* <DEDUP_REMOVED lines=13> */
.L_x_116:
[----:B------:R-:W-:Y:S01]  /*d520*/  @!P1 LEA R9, R30, UR44, 0x1 ;  /* 0x0000002c1e099c11 */ /* 0x000fe2000f8e08ff */
[----:B------:R-:W-:Y:S01]  /*d530*/  IMAD.MOV.U32 R13, RZ, RZ, R8 ;  /* 0x000000ffff0d7224 */ /* 0x000fe200078e0008 */
[----:B------:R-:W-:Y:S01]  /*d540*/  MOV R12, 0x7 ;  /* 0x00000007000c7802 */ /* 0x000fe20000000f00 */
[----:B------:R-:W-:-:S07]  /*d550*/  IMAD.MOV.U32 R2, RZ, RZ, R14 ;  /* 0x000000ffff027224 */ /* 0x000fce00078e000e */
[----:B------:R-:W-:Y:S05]  /*d560*/  WARPSYNC.COLLECTIVE R15, `(.L_x_117) ;  /* 0x000000000f087348 */ /* 0x000fea0003c00000 */
[----:B------:R0:W1:Y:S02]  /*d570*/  SHFL.IDX P6, R14, R13, R12, R11 ;  /* 0x0000000c0d0e7389 */ /* 0x00006400000c000b */
[----:B01----:R-:W-:Y:S01]  /*d580*/  ENDCOLLECTIVE ;  /* 0x000000000000791b */ /* 0x003fe20003800000 */
.L_x_117:
[----:B------:R-:W-:-:S05]  /*d590*/  @!P1 IMAD.WIDE.U32 R2, R23, 0x2, R2 ;  /* 0x0000000217029825 */ /* 0x000fca00078e0002 */
[----:B------:R-:W-:Y:S01]  /*d5a0*/  @!PT LDS RZ, [RZ] ;  /* 0x00000000fffff984 */ /* 0x000fe20000000800 */
[----:B------:R-:W-:Y:S01]  /*d5b0*/  @!PT LDS RZ, [RZ] ;  /* 0x00000000fffff984 */ /* 0x000fe20000000800 */
[----:B------:R-:W-:Y:S01]  /*d5c0*/  @!PT LDS RZ, [RZ] ;  /* 0x00000000fffff984 */ /* 0x000fe20000000800 */
[----:B------:R0:W-:Y:S04]  /*d5d0*/  @!P1 LDGSTS.E.BYPASS.LTC128B.128 [R9+0x15400], desc[UR36][R2.64], !P3 ;  /* 0x1540000002099fae */ /* 0x0001e8000d901d64 */
[----:B------:R0:W-:Y:S01]  /*d5e0*/  @!P1 LDGSTS.E.BYPASS.LTC128B.128 [R9+0x19400], desc[UR36][R2.64+0x80], !P2 ;  /* 0x1940008002099fae */ /* 0x0001e2000d101d64 */
[----:B------:R-:W-:-:S03]  /*d5f0*/  IMAD.MOV.U32 R13, RZ, RZ, R0 ;  /* 0x000000ffff0d7224 */ /* 0x000fc600078e0000 */
[----:B------:R0:W-:Y:S01]  /*d600*/  @!P1 LDGSTS.E.BYPASS.LTC128B.128 [R9+0x1d400], desc[UR36][R2.64+0x100], !P0 ;  /* 0x1d40010002099fae */ /* 0x0001e2000c101d64 */
[----:B------:R-:W-:-:S07]  /*d610*/  IMAD.MOV.U32 R4, RZ, RZ, R14 ;  /* 0x000000ffff047224 */ /* 0x000fce00078e000e */
[----:B0-----:R-:W-:Y:S05]  /*d620*/  WARPSYNC.COLLECTIVE R15, `(.L_x_118) ;  /* 0x000000000f087348 */ /* 0x001fea0003c00000 */
[----:B------:R1:W2:Y:S02]  /*d630*/  SHFL.IDX P6, R14, R13, R12, R11 ;  /* 0x0000000c0d0e7389 */ /* 0x0002a400000c000b */
[----:B012---:R-:W-:Y:S01]  /*d640*/  ENDCOLLECTIVE ;  /* 0x000000000000791b */ /* 0x007fe20003800000 */
.L_x_118:
[----:B------:R-:W-:Y:S05]  /*d650*/  BRA `(.L_x_119) ;  /* 0xffffffcc00b47947 */ /* 0x000fea000383ffff */
.L_x_54:
[----:B0-----:R-:W-:-:S04]  /*d660*/  MOV R3, UR44 ;  /* 0x0000002c00037c02 */ /* 0x001fc80008000f00 */
[----:B------:R0:W1:Y:S03]  /*d670*/  SYNCS.PHASECHK.TRANS64.TRYWAIT P0, [R3+URZ+0x30820], R0 ;  /* 0x03082000030075a7 */ /* 0x000066000800017f */
[----:B-1----:R-:W-:Y:S05]  /*d680*/  @!P0 NANOSLEEP.SYNCS 0x989680 ;  /* 0x009896800000895d */ /* 0x002fea0003900000 */
[----:B------:R-:W1:Y:S02]  /*d690*/  @!P0 SYNCS.PHASECHK.TRANS64 P0, [R3+URZ+0x30820], R0 ;  /* 0x03082000030085a7 */ /* 0x000e64000800007f */
[----:B-1----:R-:W-:Y:S05]  /*d6a0*/  @!P0 BRA `(.L_x_54) ;  /* 0xfffffffc00ec8947 */ /* 0x002fea000383ffff */
[----:B------:R-:W-:Y:S05]  /*d6b0*/  BRA `(.L_x_120) ;  /* 0xffffffcc00fc7947 */ /* 0x000fea000383ffff */
.L_x_58:
[----:B0-----:R0:W1:Y:S02]  /*d6c0*/  SYNCS.PHASECHK.TRANS64.TRYWAIT P0, [R19+URZ+0x30840], R2 ;  /* 0x03084002130075a7 */ /* 0x001064000800017f */
[----:B-1----:R-:W-:Y:S05]  /*d6d0*/  @!P0 NANOSLEEP.SYNCS 0x989680 ;  /* 0x009896800000895d */ /* 0x002fea0003900000 */
[----:B------:R-:W1:Y:S02]  /*d6e0*/  @!P0 SYNCS.PHASECHK.TRANS64 P0, [R19+URZ+0x30840], R2 ;  /* 0x03084002130085a7 */ /* 0x000e64000800007f */
[----:B-1----:R-:W-:Y:S05]  /*d6f0*/  @!P0 BRA `(.L_x_58) ;  /* 0xfffffffc00f08947 */ /* 0x002fea000383ffff */
[----:B------:R-:W-:Y:S05]  /*d700*/  BRA `(.L_x_121) ;  /* 0xffffffd000e47947 */ /* 0x000fea000383ffff */
.L_x_59:
        /* <DEDUP_REMOVED lines=8> */
.L_x_123:
[----:B------:R-:W-:Y:S05]  /*d790*/  BSYNC B1 ;  /* 0x0000000000017941 */ /* 0x000fea0003800000 */
.L_x_122:
[----:B------:R-:W-:Y:S01]  /*d7a0*/  MOV R13, R21 ;  /* 0x00000015000d7202 */ /* 0x000fe20000000f00 */
[----:B------:R-:W-:Y:S01]  /*d7b0*/  IMAD.MOV.U32 R12, RZ, RZ, RZ ;  /* 0x000000ffff0c7224 */ /* 0x000fe200078e00ff */
[----:B------:R-:W-:Y:S01]  /*d7c0*/  SHF.L.U32 R8, R23, 0x1, RZ ;  /* 0x0000000117087819 */ /* 0x000fe200000006ff */
[----:B------:R-:W-:Y:S01]  /*d7d0*/  IMAD.MOV.U32 R11, RZ, RZ, 0x181f ;  /* 0x0000181fff0b7424 */ /* 0x000fe200078e00ff */
[----:B------:R-:W-:Y:S01]  /*d7e0*/  P2R R6, PR, RZ, 0x2 ;  /* 0x00000002ff067803 */ /* 0x000fe20000000000 */
[----:B------:R-:W-:Y:S01]  /*d7f0*/  IMAD.MOV.U32 R15, RZ, RZ, -0x1 ;  /* 0xffffffffff0f7424 */ /* 0x000fe200078e00ff */
[----:B------:R-:W-:Y:S01]  /*d800*/  LOP3.LUT P1, RZ, R16, 0x4, RZ, 0xc0, !PT ;  /* 0x0000000410ff7812 */ /* 0x000fe2000782c0ff */
[----:B------:R-:W-:Y:S01]  /*d810*/  IMAD.MOV.U32 R3, RZ, RZ, R14 ;  /* 0x000000ffff037224 */ /* 0x000fe200078e000e */
[----:B------:R-:W-:-:S11]  /*d820*/  LEA R22, R22, UR44, 0x1 ;  /* 0x0000002c16167c11 */ /* 0x000fd6000f8e08ff */
[----:B------:R-:W-:Y:S05]  /*d830*/  WARPSYNC.COLLECTIVE R15, `(.L_x_124) ;  /* 0x000000000f087348 */ /* 0x000fea0003c00000 */
[----:B------:R0:W1:Y:S02]  /*d840*/  SHFL.IDX P6, R14, R13, R12, R11 ;  /* 0x0000000c0d0e7389 */ /* 0x00006400000c000b */
[----:B01----:R-:W-:Y:S01]  /*d850*/  ENDCOLLECTIVE ;  /* 0x000000000000791b */ /* 0x003fe20003800000 */
.L_x_124:
[----:B------:R-:W-:Y:S01]  /*d860*/  MOV R13, R24 ;  /* 0x00000018000d7202 */ /* 0x000fe20000000f00 */
[----:B------:R-:W-:Y:S01]  /*d870*/  IMAD.MOV.U32 R12, RZ, RZ, 0x1 ;  /* 0x00000001ff0c7424 */ /* 0x000fe200078e00ff */
[----:B------:R-:W-:-:S13]  /*d880*/  IADD3 R2, P0, R14, R8, RZ ;  /* 0x000000080e027210 */ /* 0x000fda0007f1e0ff */
[----:B------:R-:W-:Y:S05]  /*d890*/  WARPSYNC.COLLECTIVE R15, `(.L_x_125) ;  /* 0x000000000f087348 */ /* 0x000fea0003c00000 */
[----:B------:R0:W1:Y:S02]  /*d8a0*/  SHFL.IDX P6, R14, R13, R12, R11 ;  /* 0x0000000c0d0e7389 */ /* 0x00006400000c000b */
[----:B01----:R-:W-:Y:S01]  /*d8b0*/  ENDCOLLECTIVE ;  /* 0x000000000000791b */ /* 0x003fe20003800000 */
.L_x_125:
[----:B------:R-:W-:-:S05]  /*d8c0*/  IMAD.X R3, RZ, RZ, R3, P0 ;  /* 0x000000ffff037224 */ /* 0x000fca00000e0603 */
[----:B------:R-:W-:Y:S01]  /*d8d0*/  @!PT LDS RZ, [RZ] ;  /* 0x00000000fffff984 */ /* 0x000fe20000000800 */
[----:B------:R-:W-:Y:S01]  /*d8e0*/  @!PT LDS RZ, [RZ] ;  /* 0x00000000fffff984 */ /* 0x000fe20000000800 */
[----:B------:R-:W-:Y:S01]  /*d8f0*/  @!PT LDS RZ, [RZ] ;  /* 0x00000000fffff984 */ /* 0x000fe20000000800 */
[----:B------:R0:W-:Y:S04]  /*d900*/  LDGSTS.E.BYPASS.LTC128B.128 [R22+0x1e400], desc[UR36][R2.64], !P1 ;  /* 0x1e40000002167fae */ /* 0x0001e8000c901d64 */
[----:B------:R0:W-:Y:S01]  /*d910*/  LDGSTS.E.BYPASS.LTC128B.128 [R22+0x21400], desc[UR36][R2.64+0x80], !P5 ;  /* 0x2140008002167fae */ /* 0x0001e2000e901d64 */
[----:B------:R-:W-:-:S03]  /*d920*/  MOV R13, R21 ;  /* 0x00000015000d7202 */ /* 0x000fc60000000f00 */
[----:B------:R0:W-:Y:S01]  /*d930*/  LDGSTS.E.BYPASS.LTC128B.128 [R22+0x24400], desc[UR36][R2.64+0x100], !P4 ;  /* 0x2440010002167fae */ /* 0x0001e2000e101d64 */
[----:B------:R-:W-:-:S07]  /*d940*/  IMAD.MOV.U32 R7, RZ, RZ, R14 ;  /* 0x000000ffff077224 */ /* 0x000fce00078e000e */
[----:B0-----:R-:W-:Y:S05]  /*d950*/  WARPSYNC.COLLECTIVE R15, `(.L_x_126) ;  /* 0x000000000f087348 */ /* 0x001fea0003c00000 */
[----:B------:R1:W2:Y:S02]  /*d960*/  SHFL.IDX P6, R14, R13, R12, R11 ;  /* 0x0000000c0d0e7389 */ /* 0x0002a400000c000b */
[----:B012---:R-:W-:Y:S01]  /*d970*/  ENDCOLLECTIVE ;  /* 0x000000000000791b */ /* 0x007fe20003800000 */
.L_x_126:
[----:B------:R-:W-:Y:S01]  /*d980*/  IMAD.MOV.U32 R13, RZ, RZ, R24 ;  /* 0x000000ffff0d7224 */ /* 0x000fe200078e0018 */
[----:B------:R-:W-:Y:S02]  /*d990*/  MOV R12, 0x2 ;  /* 0x00000002000c7802 */ /* 0x000fe40000000f00 */
[----:B------:R-:W-:-:S13]  /*d9a0*/  IADD3 R2, P0, R14, R8, RZ ;  /* 0x000000080e027210 */ /* 0x000fda0007f1e0ff */
[----:B------:R-:W-:Y:S05]  /*d9b0*/  WARPSYNC.COLLECTIVE R15, `(.L_x_127) ;  /* 0x000000000f087348 */ /* 0x000fea0003c00000 */
[----:B------:R0:W1:Y:S02]  /*d9c0*/  SHFL.IDX P6, R14, R13, R12, R11 ;  /* 0x0000000c0d0e7389 */ /* 0x00006400000c000b */
[----:B01----:R-:W-:Y:S01]  /*d9d0*/  ENDCOLLECTIVE ;  /* 0x000000000000791b */ /* 0x003fe20003800000 */
.L_x_127:
[----:B------:R-:W-:-:S05]  /*d9e0*/  IMAD.X R3, RZ, RZ, R7, P0 ;  /* 0x000000ffff037224 */ /* 0x000fca00000e0607 */
[----:B------:R-:W-:Y:S01]  /*d9f0*/  @!PT LDS RZ, [RZ] ;  /* 0x00000000fffff984 */ /* 0x000fe20000000800 */
[----:B------:R-:W-:Y:S01]  /*da00*/  @!PT LDS RZ, [RZ] ;  /* 0x00000000fffff984 */ /* 0x000fe20000000800 */
[----:B------:R-:W-:Y:S01]  /*da10*/  @!PT LDS RZ, [RZ] ;  /* 0x00000000fffff984 */ /* 0x000fe20000000800 */
[----:B------:R0:W-:Y:S04]  /*da20*/  LDGSTS.E.BYPASS.LTC128B.128 [R22+0x1ec00], desc[UR36][R2.64], !P1 ;  /* 0x1ec0000002167fae */ /* 0x0001e8000c901d64 */
[----:B------:R0:W-:Y:S01]  /*da30*/  LDGSTS.E.BYPASS.LTC128B.128 [R22+0x21c00], desc[UR36][R2.64+0x80], !P5 ;  /* 0x21c0008002167fae */ /* 0x0001e2000e901d64 */
[----:B------:R-:W-:-:S03]  /*da40*/  IMAD.MOV.U32 R13, RZ, RZ, R21 ;  /* 0x000000ffff0d7224 */ /* 0x000fc600078e0015 */
[----:B------:R0:W-:Y:S01]  /*da50*/  LDGSTS.E.BYPASS.LTC128B.128 [R22+0x24c00], desc[UR36][R2.64+0x100], !P4 ;  /* 0x24c0010002167fae */ /* 0x0001e2000e101d64 */
[----:B------:R-:W-:-:S07]  /*da60*/  IMAD.MOV.U32 R7, RZ, RZ, R14 ;  /* 0x000000ffff077224 */ /* 0x000fce00078e000e */
[----:B0-----:R-:W-:Y:S05]  /*da70*/  WARPSYNC.COLLECTIVE R15, `(.L_x_128) ;  /* 0x000000000f087348 */ /* 0x001fea0003c00000 */
[----:B------:R1:W2:Y:S02]  /*da80*/  SHFL.IDX P6, R14, R13, R12, R11 ;  /* 0x0000000c0d0e7389 */ /* 0x0002a400000c000b */
[----:B012---:R-:W-:Y:S01]  /*da90*/  ENDCOLLECTIVE ;  /* 0x000000000000791b */ /* 0x007fe20003800000 */
.L_x_128:
[----:B------:R-:W-:Y:S01]  /*daa0*/  IMAD.MOV.U32 R13, RZ, RZ, R24 ;  /* 0x000000ffff0d7224 */ /* 0x000fe200078e0018 */
[----:B------:R-:W-:Y:S02]  /*dab0*/  MOV R12, 0x3 ;  /* 0x00000003000c7802 */ /* 0x000fe40000000f00 */
[----:B------:R-:W-:-:S07]  /*dac0*/  MOV R10, R14 ;  /* 0x0000000e000a7202 */ /* 0x000fce0000000f00 */
[----:B------:R-:W-:Y:S05]  /*dad0*/  WARPSYNC.COLLECTIVE R15, `(.L_x_129) ;  /* 0x000000000f087348 */ /* 0x000fea0003c00000 */
[----:B------:R0:W1:Y:S02]  /*dae0*/  SHFL.IDX P6, R14, R13, R12, R11 ;  /* 0x0000000c0d0e7389 */ /* 0x00006400000c000b */
[----:B01----:R-:W-:Y:S01]  /*daf0*/  ENDCOLLECTIVE ;  /* 0x000000000000791b */ /* 0x003fe20003800000 */
.L_x_129:
[----:B------:R-:W-:-:S05]  /*db00*/  IADD3 R2, P0, R10, R8, RZ ;  /* 0x000000080a027210 */ /* 0x000fca0007f1e0ff */
[----:B------:R-:W-:-:S05]  /*db10*/  IMAD.X R3, RZ, RZ, R7, P0 ;  /* 0x000000ffff037224 */ /* 0x000fca00000e0607 */
[----:B------:R-:W-:Y:S01]  /*db20*/  @!PT LDS RZ, [RZ] ;  /* 0x00000000fffff984 */ /* 0x000fe20000000800 */
[----:B------:R-:W-:Y:S01]  /*db30*/  @!PT LDS RZ, [RZ] ;  /* 0x00000000fffff984 */ /* 0x000fe20000000800 */
[----:B------:R-:W-:Y:S01]  /*db40*/  @!PT LDS RZ, [RZ] ;  /* 0x00000000fffff984 */ /* 0x000fe20000000800 */
[----:B------:R-:W-:Y:S01]  /*db50*/  LDGSTS.E.BYPASS.LTC128B.128 [R22+0x1f400], desc[UR36][R2.64], !P1 ;  /* 0x1f40000002167fae */ /* 0x000fe2000c901d64 */
[----:B------:R-:W-:-:S03]  /*db60*/  IMAD.MOV.U32 R13, RZ, RZ, R21 ;  /* 0x000000ffff0d7224 */ /* 0x000fc600078e0015 */
[----:B------:R-:W-:Y:S04]  /*db70*/  LDGSTS.E.BYPASS.LTC128B.128 [R22+0x22400], desc[UR36][R2.64+0x80], !P5 ;  /* 0x2240008002167fae */ /* 0x000fe8000e901d64 */
[----:B------:R0:W-:Y:S02]  /*db80*/  LDGSTS.E.BYPASS.LTC128B.128 [R22+0x25400], desc[UR36][R2.64+0x100], !P4 ;  /* 0x2540010002167fae */ /* 0x0001e4000e101d64 */
[----:B0-----:R-:W-:-:S07]  /*db90*/  IMAD.MOV.U32 R3, RZ, RZ, R14 ;  /* 0x000000ffff037224 */ /* 0x001fce00078e000e */
[----:B------:R-:W-:Y:S05]  /*dba0*/  WARPSYNC.COLLECTIVE R15, `(.L_x_130) ;  /* 0x000000000f087348 */ /* 0x000fea0003c00000 */
[----:B------:R0:W1:Y:S02]  /*dbb0*/  SHFL.IDX P6, R14, R13, R12, R11 ;  /* 0x0000000c0d0e7389 */ /* 0x00006400000c000b */
[----:B01----:R-:W-:Y:S01]  /*dbc0*/  ENDCOLLECTIVE ;  /* 0x000000000000791b */ /* 0x003fe20003800000 */
.L_x_130:
[----:B------:R-:W-:Y:S01]  /*dbd0*/  IMAD.MOV.U32 R13, RZ, RZ, R24 ;  /* 0x000000ffff0d7224 */ /* 0x000fe200078e0018 */
[----:B------:R-:W-:Y:S02]  /*dbe0*/  MOV R12, 0x4 ;  /* 0x00000004000c7802 */ /* 0x000fe40000000f00 */
[----:B------:R-:W-:-:S07]  /*dbf0*/  MOV R2, R14 ;  /* 0x0000000e00027202 */ /* 0x000fce0000000f00 */
[----:B------:R-:W-:Y:S05]  /*dc00*/  WARPSYNC.COLLECTIVE R15, `(.L_x_131) ;  /* 0x000000000f087348 */ /* 0x000fea0003c00000 */
[----:B------:R0:W1:Y:S02]  /*dc10*/  SHFL.IDX P6, R14, R13, R12, R11 ;  /* 0x0000000c0d0e7389 */ /* 0x00006400000c000b */
[----:B01----:R-:W-:Y:S01]  /*dc20*/  ENDCOLLECTIVE ;  /* 0x000000000000791b */ /* 0x003fe20003800000 */
.L_x_131:
        /* <DEDUP_REMOVED lines=13> */
.L_x_132:
[----:B------:R-:W-:Y:S01]  /*dd00*/  IMAD.MOV.U32 R13, RZ, RZ, R24 ;  /* 0x000000ffff0d7224 */ /* 0x000fe200078e0018 */
[----:B------:R-:W-:Y:S02]  /*dd10*/  MOV R12, 0x5 ;  /* 0x00000005000c7802 */ /* 0x000fe40000000f00 */
[----:B------:R-:W-:-:S07]  /*dd20*/  MOV R2, R14 ;  /* 0x0000000e00027202 */ /* 0x000fce0000000f00 */
[----:B------:R-:W-:Y:S05]  /*dd30*/  WARPSYNC.COLLECTIVE R15, `(.L_x_133) ;  /* 0x000000000f087348 */ /* 0x000fea0003c00000 */
[----:B------:R0:W1:Y:S02]  /*dd40*/  SHFL.IDX P6, R14, R13, R12, R11 ;  /* 0x0000000c0d0e7389 */ /* 0x00006400000c000b */
[----:B01----:R-:W-:Y:S01]  /*dd50*/  ENDCOLLECTIVE ;  /* 0x000000000000791b */ /* 0x003fe20003800000 */
.L_x_133:
[----:B------:R-:W-:-:S05]  /*dd60*/  IADD3 R2, P0, R2, R8, RZ ;  /* 0x0000000802027210 */ /* 0x000fca0007f1e0ff */
[----:B------:R-:W-:-:S05]  /*dd70*/  IMAD.X R3, RZ, RZ, R3, P0 ;  /* 0x000000ffff037224 */ /* 0x000fca00000e0603 */
[----:B------:R-:W-:Y:S01]  /*dd80*/  @!PT LDS RZ, [RZ] ;  /* 0x00000000fffff984 */ /* 0x000fe20000000800 */
[----:B------:R-:W-:Y:S01]  /*dd90*/  @!PT LDS RZ, [RZ] ;  /* 0x00000000fffff984 */ /* 0x000fe20000000800 */
[----:B------:R-:W-:Y:S01]  /*dda0*/  @!PT LDS RZ, [RZ] ;  /* 0x00000000fffff984 */ /* 0x000fe20000000800 */
[----:B------:R0:W-:Y:S01]  /*ddb0*/  LDGSTS.E.BYPASS.LTC128B.128 [R22+0x20400], desc[UR36][R2.64], !P1 ;  /* 0x2040000002167fae */ /* 0x0001e2000c901d64 */
[----:B------:R-:W-:Y:S01]  /*ddc0*/  ISETP.NE.AND P1, PT, R6, RZ, PT ;  /* 0x000000ff0600720c */ /* 0x000fe20003f25270 */
[----:B------:R-:W-:Y:S02]  /*ddd0*/  IMAD.MOV.U32 R13, RZ, RZ, R21 ;  /* 0x000000ffff0d7224 */ /* 0x000fe400078e0015 */
[----:B------:R0:W-:Y:S04]  /*dde0*/  LDGSTS.E.BYPASS.LTC128B.128 [R22+0x23400], desc[UR36][R2.64+0x80], !P5 ;  /* 0x2340008002167fae */ /* 0x0001e8000e901d64 */
[----:B------:R0:W-:Y:S01]  /*ddf0*/  LDGSTS.E.BYPASS.LTC128B.128 [R22+0x26400], desc[UR36][R2.64+0x100], !P4 ;  /* 0x2640010002167fae */ /* 0x0001e2000e101d64 */
[----:B------:R-:W-:-:S07]  /*de00*/  IMAD.MOV.U32 R24, RZ, RZ, R14 ;  /* 0x000000ffff187224 */ /* 0x000fce00078e000e */
[----:B0-----:R-:W-:Y:S05]  /*de10*/  WARPSYNC.COLLECTIVE R15, `(.L_x_134) ;  /* 0x000000000f087348 */ /* 0x001fea0003c00000 */
[----:B------:R1:W2:Y:S02]  /*de20*/  SHFL.IDX P6, R14, R13, R12, R11 ;  /* 0x0000000c0d0e7389 */ /* 0x0002a400000c000b */
[----:B012---:R-:W-:Y:S01]  /*de30*/  ENDCOLLECTIVE ;  /* 0x000000000000791b */ /* 0x007fe20003800000 */
.L_x_134:
[----:B------:R-:W-:Y:S05]  /*de40*/  BRA `(.L_x_135) ;  /* 0xffffffd000307947 */ /* 0x000fea000383ffff */
.L_x_64:
[----:B0-----:R0:W2:Y:S02]  /*de50*/  SYNCS.PHASECHK.TRANS64.TRYWAIT P0, [R6+URZ+0x30860], R3 ;  /* 0x03086003060075a7 */ /* 0x0010a4000800017f */
[----:B--2---:R-:W-:Y:S05]  /*de60*/  @!P0 NANOSLEEP.SYNCS 0x989680 ;  /* 0x009896800000895d */ /* 0x004fea0003900000 */
[----:B------:R-:W2:Y:S02]  /*de70*/  @!P0 SYNCS.PHASECHK.TRANS64 P0, [R6+URZ+0x30860], R3 ;  /* 0x03086003060085a7 */ /* 0x000ea4000800007f */
[----:B--2---:R-:W-:Y:S05]  /*de80*/  @!P0 BRA `(.L_x_64) ;  /* 0xfffffffc00f08947 */ /* 0x004fea000383ffff */
[----:B------:R-:W-:Y:S05]  /*de90*/  BRA `(.L_x_136) ;  /* 0xffffffd000947947 */ /* 0x000fea000383ffff */
.L_x_65:
[----:B------:R-:W-:Y:S01]  /*dea0*/  BSSY B1, `(.L_x_137) ;  /* 0x0000008000017945 */ /* 0x000fe20003800000 */
[----:B------:R-:W-:Y:S01]  /*deb0*/  MOV R13, R18 ;  /* 0x00000012000d7202 */ /* 0x000fe20000000f00 */
[----:B------:R-:W-:Y:S01]  /*dec0*/  IMAD.MOV.U32 R12, RZ, RZ, RZ ;  /* 0x000000ffff0c7224 */ /* 0x000fe200078e00ff */
[----:B------:R-:W-:Y:S01]  /*ded0*/  MOV R15, 0xffffffff ;  /* 0xffffffff000f7802 */ /* 0x000fe20000000f00 */
[----:B------:R-:W-:-:S07]  /*dee0*/  IMAD.MOV.U32 R11, RZ, RZ, 0x181f ;  /* 0x0000181fff0b7424 */ /* 0x000fce00078e00ff */
[----:B01----:R-:W-:Y:S05]  /*def0*/  WARPSYNC.COLLECTIVE R15, `(.L_x_138) ;  /* 0x000000000f087348 */ /* 0x003fea0003c00000 */
[----:B------:R2:W3:Y:S02]  /*df00*/  SHFL.IDX P6, R14, R13, R12, R11 ;  /* 0x0000000c0d0e7389 */ /* 0x0004e400000c000b */
[----:B0123--:R-:W-:Y:S01]  /*df10*/  ENDCOLLECTIVE ;  /* 0x000000000000791b */ /* 0x00ffe20003800000 */
.L_x_138:
[----:B------:R-:W-:Y:S05]  /*df20*/  BSYNC B1 ;  /* 0x0000000000017941 */ /* 0x000fea0003800000 */
.L_x_137:
[----:B------:R-:W-:Y:S01]  /*df30*/  IMAD.MOV.U32 R13, RZ, RZ, R17 ;  /* 0x000000ffff0d7224 */ /* 0x000fe200078e0011 */
[----:B------:R-:W-:Y:S01]  /*df40*/  MOV R12, RZ ;  /* 0x000000ff000c7202 */ /* 0x000fe20000000f00 */
[----:B------:R-:W-:Y:S01]  /*df50*/  IMAD.MOV.U32 R11, RZ, RZ, 0x181f ;  /* 0x0000181fff0b7424 */ /* 0x000fe200078e00ff */
[----:B------:R-:W-:Y:S01]  /*df60*/  LEA R7, R7, UR44, 0x1 ;  /* 0x0000002c07077c11 */ /* 0x000fe2000f8e08ff */
[----:B------:R-:W-:Y:S02]  /*df70*/  IMAD.MOV.U32 R15, RZ, RZ, -0x1 ;  /* 0xffffffffff0f7424 */ /* 0x000fe400078e00ff */
[----:B------:R-:W-:-:S07]  /*df80*/  IMAD.MOV.U32 R3, RZ, RZ, R14 ;  /* 0x000000ffff037224 */ /* 0x000fce00078e000e */
[----:B------:R-:W-:Y:S05]  /*df90*/  WARPSYNC.COLLECTIVE R15, `(.L_x_139) ;  /* 0x000000000f087348 */ /* 0x000fea0003c00000 */
[----:B------:R0:W1:Y:S02]  /*dfa0*/  SHFL.IDX P6, R14, R13, R12, R11 ;  /* 0x0000000c0d0e7389 */ /* 0x00006400000c000b */
[----:B01----:R-:W-:Y:S01]  /*dfb0*/  ENDCOLLECTIVE ;  /* 0x000000000000791b */ /* 0x003fe20003800000 */
.L_x_139:
[----:B------:R-:W-:Y:S02]  /*dfc0*/  IMAD.MOV.U32 R13, RZ, RZ, R18 ;  /* 0x000000ffff0d7224 */ /* 0x000fe400078e0012 */
[----:B------:R-:W-:Y:S01]  /*dfd0*/  IMAD.MOV.U32 R12, RZ, RZ, 0x1 ;  /* 0x00000001ff0c7424 */ /* 0x000fe200078e00ff */
[----:B------:R-:W-:-:S13]  /*dfe0*/  IADD3 R2, P0, R14, R9, RZ ;  /* 0x000000090e027210 */ /* 0x000fda0007f1e0ff */
[----:B------:R-:W-:Y:S05]  /*dff0*/  WARPSYNC.COLLECTIVE R15, `(.L_x_140) ;  /* 0x000000000f087348 */ /* 0x000fea0003c00000 */
[----:B------:R0:W1:Y:S02]  /*e000*/  SHFL.IDX P6, R14, R13, R12, R11 ;  /* 0x0000000c0d0e7389 */ /* 0x00006400000c000b */
[----:B01----:R-:W-:Y:S01]  /*e010*/  ENDCOLLECTIVE ;  /* 0x000000000000791b */ /* 0x003fe20003800000 */
.L_x_140:
[----:B------:R-:W-:Y:S02]  /*e020*/  IADD3.X R3, RZ, R3, RZ, P0, !PT ;  /* 0x00000003ff037210 */ /* 0x000fe400007fe4ff */
[----:B------:R-:W-:Y:S01]  /*e030*/  ISETP.LT.OR P0, PT, R0, 0x1, P3 ;  /* 0x000000010000780c */ /* 0x000fe20001f01670 */
[----:B------:R-:W-:-:S12]  /*e040*/  IMAD.MOV.U32 R13, RZ, RZ, R17 ;  /* 0x000000ffff0d7224 */ /* 0x000fd800078e0011 */
[----:B------:R-:W-:Y:S01]  /*e050*/  @!PT LDS RZ, [RZ] ;  /* 0x00000000fffff984 */ /* 0x000fe20000000800 */
[----:B------:R-:W-:Y:S01]  /*e060*/  @!PT LDS RZ, [RZ] ;  /* 0x00000000fffff984 */ /* 0x000fe20000000800 */
[----:B------:R-:W-:Y:S01]  /*e070*/  @!PT LDS RZ, [RZ] ;  /* 0x00000000fffff984 */ /* 0x000fe20000000800 */
[----:B------:R0:W-:Y:S01]  /*e080*/  LDGSTS.E.BYPASS.LTC128B.128 [R7+0x400], desc[UR36][R2.64], !P0 ;  /* 0x0040000002077fae */ /* 0x0001e2000c101d64 */
[----:B------:R-:W-:Y:S02]  /*e090*/  ISETP.LT.OR P0, PT, R0, 0x1, P2 ;  /* 0x000000010000780c */ /* 0x000fe40001701670 */
[----:B------:R-:W-:-:S11]  /*e0a0*/  MOV R8, R14 ;  /* 0x0000000e00087202 */ /* 0x000fd60000000f00 */
[----:B0-----:R-:W-:Y:S05]  /*e0b0*/  WARPSYNC.COLLECTIVE R15, `(.L_x_141) ;  /* 0x000000000f087348 */ /* 0x001fea0003c00000 */
[----:B------:R1:W2:Y:S02]  /*e0c0*/  SHFL.IDX P6, R14, R13, R12, R11 ;  /* 0x0000000c0d0e7389 */ /* 0x0002a400000c000b */
[----:B012---:R-:W-:Y:S01]  /*e0d0*/  ENDCOLLECTIVE ;  /* 0x000000000000791b */ /* 0x007fe20003800000 */
.L_x_141:
[----:B------:R-:W-:Y:S01]  /*e0e0*/  @!PT LDS RZ, [RZ] ;  /* 0x00000000fffff984 */ /* 0x000fe20000000800 */
[----:B------:R-:W-:Y:S01]  /*e0f0*/  @!PT LDS RZ, [RZ] ;  /* 0x00000000fffff984 */ /* 0x000fe20000000800 */
[----:B------:R-:W-:Y:S01]  /*e100*/  @!PT LDS RZ, [RZ] ;  /* 0x00000000fffff984 */ /* 0x000fe20000000800 */
[----:B------:R-:W-:Y:S01]  /*e110*/  LDGSTS.E.BYPASS.LTC128B.128 [R7+0x3400], desc[UR36][R2.64+0x80], !P0 ;  /* 0x0340008002077fae */ /* 0x000fe2000c101d64 */
[----:B------:R-:W-:Y:S02]  /*e120*/  ISETP.LT.OR P0, PT, R0, 0x1, P1 ;  /* 0x000000010000780c */ /* 0x000fe40000f01670 */
[----:B------:R-:W-:Y:S01]  /*e130*/  MOV R13, R18 ;  /* 0x00000012000d7202 */ /* 0x000fe20000000f00 */
[----:B------:R-:W-:-:S10]  /*e140*/  IMAD.MOV.U32 R12, RZ, RZ, 0x2 ;  /* 0x00000002ff0c7424 */ /* 0x000fd400078e00ff */
[----:B------:R0:W-:Y:S02]  /*e150*/  LDGSTS.E.BYPASS.LTC128B.128 [R7+0x6400], desc[UR36][R2.64+0x100], !P0 ;  /* 0x0640010002077fae */ /* 0x0001e4000c101d64 */
[----:B0-----:R-:W-:-:S13]  /*e160*/  IADD3 R2, P0, R14, R9, RZ ;  /* 0x000000090e027210 */ /* 0x001fda0007f1e0ff */
[----:B------:R-:W-:Y:S05]  /*e170*/  WARPSYNC.COLLECTIVE R15, `(.L_x_142) ;  /* 0x000000000f087348 */ /* 0x000fea0003c00000 */
[----:B------:R0:W1:Y:S02]  /*e180*/  SHFL.IDX P6, R14, R13, R12, R11 ;  /* 0x0000000c0d0e7389 */ /* 0x00006400000c000b */
[----:B01----:R-:W-:Y:S01]  /*e190*/  ENDCOLLECTIVE ;  /* 0x000000000000791b */ /* 0x003fe20003800000 */
.L_x_142:
[----:B------:R-:W-:Y:S01]  /*e1a0*/  IMAD.X R3, RZ, RZ, R8, P0 ;  /* 0x000000ffff037224 */ /* 0x000fe200000e0608 */
[----:B------:R-:W-:Y:S02]  /*e1b0*/  ISETP.LT.OR P0, PT, R0, 0x11, P3 ;  /* 0x000000110000780c */ /* 0x000fe40001f01670 */
[----:B------:R-:W-:-:S11]  /*e1c0*/  MOV R13, R17 ;  /* 0x00000011000d7202 */ /* 0x000fd60000000f00 */
[----:B------:R-:W-:Y:S01]  /*e1d0*/  @!PT LDS RZ, [RZ] ;  /* 0x00000000fffff984 */ /* 0x000fe20000000800 */
[----:B------:R-:W-:Y:S01]  /*e1e0*/  @!PT LDS RZ, [RZ] ;  /* 0x00000000fffff984 */ /* 0x000fe20000000800 */
[----:B------:R-:W-:Y:S01]  /*e1f0*/  @!PT LDS RZ, [RZ] ;  /* 0x00000000fffff984 */ /* 0x000fe20000000800 */
[----:B------:R0:W-:Y:S01]  /*e200*/  LDGSTS.E.BYPASS.LTC128B.128 [R7+0xc00], desc[UR36][R2.64], !P0 ;  /* 0x00c0000002077fae */ /* 0x0001e2000c101d64 */
[----:B------:R-:W-:Y:S01]  /*e210*/  ISETP.LT.OR P0, PT, R0, 0x11, P2 ;  /* 0x000000110000780c */ /* 0x000fe20001701670 */
[----:B------:R-:W-:-:S12]  /*e220*/  IMAD.MOV.U32 R8, RZ, RZ, R14 ;  /* 0x000000ffff087224 */ /* 0x000fd800078e000e */
[----:B0-----:R-:W-:Y:S05]  /*e230*/  WARPSYNC.COLLECTIVE R15, `(.L_x_143) ;  /* 0x000000000f087348 */ /* 0x001fea0003c00000 */
[----:B------:R1:W2:Y:S02]  /*e240*/  SHFL.IDX P6, R14, R13, R12, R11 ;  /* 0x0000000c0d0e7389 */ /* 0x0002a400000c000b */
[----:B012---:R-:W-:Y:S01]  /*e250*/  ENDCOLLECTIVE ;  /* 0x000000000000791b */ /* 0x007fe20003800000 */
.L_x_143:
[----:B------:R-:W-:Y:S01]  /*e260*/  @!PT LDS RZ, [RZ] ;  /* 0x00000000fffff984 */ /* 0x000fe20000000800 */
[----:B------:R-:W-:Y:S01]  /*e270*/  @!PT LDS RZ, [RZ] ;  /* 0x00000000fffff984 */ /* 0x000fe20000000800 */
[----:B------:R-:W-:Y:S01]  /*e280*/  @!PT LDS RZ, [RZ] ;  /* 0x00000000fffff984 */ /* 0x000fe20000000800 */
[----:B------:R-:W-:Y:S01]  /*e290*/  LDGSTS.E.BYPASS.LTC128B.128 [R7+0x3c00], desc[UR36][R2.64+0x80], !P0 ;  /* 0x03c0008002077fae */ /* 0x000fe2000c101d64 */
[----:B------:R-:W-:Y:S01]  /*e2a0*/  ISETP.LT.OR P0, PT, R0, 0x11, P1 ;  /* 0x000000110000780c */ /* 0x000fe20000f01670 */
[----:B------:R-:W-:Y:S01]  /*e2b0*/  IMAD.MOV.U32 R13, RZ, RZ, R18 ;  /* 0x000000ffff0d7224 */ /* 0x000fe200078e0012 */
[----:B------:R-:W-:-:S11]  /*e2c0*/  MOV R12, 0x3 ;  /* 0x00000003000c7802 */ /* 0x000fd60000000f00 */
[----:B------:R0:W-:Y:S02]  /*e2d0*/  LDGSTS.E.BYPASS.LTC128B.128 [R7+0x6c00], desc[UR36][R2.64+0x100], !P0 ;  /* 0x06c0010002077fae */ /* 0x0001e4000c101d64 */
[----:B0-----:R-:W-:-:S13]  /*e2e0*/  IADD3 R2, P0, R14, R9, RZ ;  /* 0x000000090e027210 */ /* 0x001fda0007f1e0ff */
[----:B------:R-:W-:Y:S05]  /*e2f0*/  WARPSYNC.COLLECTIVE R15, `(.L_x_144) ;  /* 0x000000000f087348 */ /* 0x000fea0003c00000 */
[----:B------:R0:W1:Y:S02]  /*e300*/  SHFL.IDX P6, R14, R13, R12, R11 ;  /* 0x0000000c0d0e7389 */ /* 0x00006400000c000b */
[----:B01----:R-:W-:Y:S01]  /*e310*/  ENDCOLLECTIVE ;  /* 0x000000000000791b */ /* 0x003fe20003800000 */
.L_x_144:
[----:B------:R-:W-:Y:S01]  /*e320*/  IMAD.X R3, RZ, RZ, R8, P0 ;  /* 0x000000ffff037224 */ /* 0x000fe200000e0608 */
[----:B------:R-:W-:Y:S01]  /*e330*/  ISETP.LT.OR P0, PT, R0, 0x21, P3 ;  /* 0x000000210000780c */ /* 0x000fe20001f01670 */
[----:B------:R-:W-:-:S12]  /*e340*/  IMAD.MOV.U32 R13, RZ, RZ, R17 ;  /* 0x000000ffff0d7224 */ /* 0x000fd800078e0011 */
        /* <DEDUP_REMOVED lines=9> */
.L_x_145:
[----:B------:R-:W-:Y:S01]  /*e3e0*/  @!PT LDS RZ, [RZ] ;  /* 0x00000000fffff984 */ /* 0x000fe20000000800 */
[----:B------:R-:W-:Y:S01]  /*e3f0*/  @!PT LDS RZ, [RZ] ;  /* 0x00000000fffff984 */ /* 0x000fe20000000800 */
[----:B------:R-:W-:Y:S01]  /*e400*/  @!PT LDS RZ, [RZ] ;  /* 0x00000000fffff984 */ /* 0x000fe20000000800 */
[----:B------:R-:W-:Y:S01]  /*e410*/  LDGSTS.E.BYPASS.LTC128B.128 [R7+0x4400], desc[UR36][R2.64+0x80], !P0 ;  /* 0x0440008002077fae */ /* 0x000fe2000c101d64 */
[----:B------:R-:W-:Y:S01]  /*e420*/  ISETP.LT.OR P0, PT, R0, 0x21, P1 ;  /* 0x000000210000780c */ /* 0x000fe20000f01670 */
[----:B------:R-:W-:Y:S02]  /*e430*/  IMAD.MOV.U32 R13, RZ, RZ, R18 ;  /* 0x000000ffff0d7224 */ /* 0x000fe400078e0012 */
[----:B------:R-:W-:-:S10]  /*e440*/  IMAD.MOV.U32 R12, RZ, RZ, 0x4 ;  /* 0x00000004ff0c7424 */ /* 0x000fd400078e00ff */
[----:B------:R0:W-:Y:S02]  /*e450*/  LDGSTS.E.BYPASS.LTC128B.128 [R7+0x7400], desc[UR36][R2.64+0x100], !P0 ;  /* 0x0740010002077fae */ /* 0x0001e4000c101d64 */
[----:B0-----:R-:W-:-:S13]  /*e460*/  IADD3 R2, P0, R14, R9, RZ ;  /* 0x000000090e027210 */ /* 0x001fda0007f1e0ff */
[----:B------:R-:W-:Y:S05]  /*e470*/  WARPSYNC.COLLECTIVE R15, `(.L_x_146) ;  /* 0x000000000f087348 */ /* 0x000fea0003c00000 */
[----:B------:R0:W1:Y:S02]  /*e480*/  SHFL.IDX P6, R14, R13, R12, R11 ;  /* 0x0000000c0d0e7389 */ /* 0x00006400000c000b */
[----:B01----:R-:W-:Y:S01]  /*e490*/  ENDCOLLECTIVE ;  /* 0x000000000000791b */ /* 0x003fe20003800000 */
.L_x_146:
        /* <DEDUP_REMOVED lines=12> */
.L_x_147:
        /* <DEDUP_REMOVED lines=12> */
.L_x_148:
        /* <DEDUP_REMOVED lines=12> */
.L_x_149:
[----:B------:R-:W-:Y:S01]  /*e6e0*/  @!PT LDS RZ, [RZ] ;  /* 0x00000000fffff984 */ /* 0x000fe20000000800 */
[----:B------:R-:W-:Y:S01]  /*e6f0*/  @!PT LDS RZ, [RZ] ;  /* 0x00000000fffff984 */ /* 0x000fe20000000800 */
[----:B------:R-:W-:Y:S01]  /*e700*/  @!PT LDS RZ, [RZ] ;  /* 0x00000000fffff984 */ /* 0x000fe20000000800 */
[----:B------:R2:W-:Y:S01]  /*e710*/  LDGSTS.E.BYPASS.LTC128B.128 [R7+0x5400], desc[UR36][R2.64+0x80], !P0 ;  /* 0x0540008002077fae */ /* 0x0005e2000c101d64 */
[----:B------:R-:W-:-:S13]  /*e720*/  ISETP.LT.OR P0, PT, R0, 0x41, P1 ;  /* 0x000000410000780c */ /* 0x000fda0000f01670 */
[----:B------:R2:W-:Y:S01]  /*e730*/  LDGSTS.E.BYPASS.LTC128B.128 [R7+0x8400], desc[UR36][R2.64+0x100], !P0 ;  /* 0x0840010002077fae */ /* 0x0005e2000c101d64 */
[----:B------:R-:W-:Y:S05]  /*e740*/  BRA `(.L_x_150) ;  /* 0xffffffcc00507947 */ /* 0x000fea000383ffff */
.L_x_71:
[----:B0-----:R0:W1:Y:S02]  /*e750*/  SYNCS.PHASECHK.TRANS64.TRYWAIT P0, [R0+URZ+0x30860], R3 ;  /* 0x03086003000075a7 */ /* 0x001064000800017f */
[----:B-1----:R-:W-:Y:S05]  /*e760*/  @!P0 NANOSLEEP.SYNCS 0x989680 ;  /* 0x009896800000895d */ /* 0x002fea0003900000 */
[----:B------:R-:W1:Y:S02]  /*e770*/  @!P0 SYNCS.PHASECHK.TRANS64 P0, [R0+URZ+0x30860], R3 ;  /* 0x03086003000085a7 */ /* 0x000e64000800007f */
[----:B-1----:R-:W-:Y:S05]  /*e780*/  @!P0 BRA `(.L_x_71) ;  /* 0xfffffffc00f08947 */ /* 0x002fea000383ffff */
[----:B------:R-:W-:Y:S05]  /*e790*/  BRA `(.L_x_151) ;  /* 0xffffffd0004c7947 */ /* 0x000fea000383ffff */
.L_x_72:
[----:B------:R-:W-:Y:S01]  /*e7a0*/  BSSY B0, `(.L_x_152) ;  /* 0x0000008000007945 */ /* 0x000fe20003800000 */
[----:B------:R-:W-:Y:S01]  /*e7b0*/  IMAD.MOV.U32 R13, RZ, RZ, R18 ;  /* 0x000000ffff0d7224 */ /* 0x000fe200078e0012 */
[----:B------:R-:W-:Y:S01]  /*e7c0*/  MOV R11, 0x181f ;  /* 0x0000181f000b7802 */ /* 0x000fe20000000f00 */
[----:B------:R-:W-:Y:S02]  /*e7d0*/  IMAD.MOV.U32 R12, RZ, RZ, RZ ;  /* 0x000000ffff0c7224 */ /* 0x000fe400078e00ff */
[----:B------:R-:W-:-:S07]  /*e7e0*/  IMAD.MOV.U32 R15, RZ, RZ, -0x1 ;  /* 0xffffffffff0f7424 */ /* 0x000fce00078e00ff */
[----:B0-----:R-:W-:Y:S05]  /*e7f0*/  WARPSYNC.COLLECTIVE R15, `(.L_x_153) ;  /* 0x000000000f087348 */ /* 0x001fea0003c00000 */
[----:B------:R1:W2:Y:S02]  /*e800*/  SHFL.IDX P6, R14, R13, R12, R11 ;  /* 0x0000000c0d0e7389 */ /* 0x0002a400000c000b */
[----:B012---:R-:W-:Y:S01]  /*e810*/  ENDCOLLECTIVE ;  /* 0x000000000000791b */ /* 0x007fe20003800000 */
.L_x_153:
[----:B------:R-:W-:Y:S05]  /*e820*/  BSYNC B0 ;  /* 0x0000000000007941 */ /* 0x000fea0003800000 */
.L_x_152:
[----:B------:R-:W-:Y:S01]  /*e830*/  MOV R13, R17 ;  /* 0x00000011000d7202 */ /* 0x000fe20000000f00 */
[----:B------:R-:W-:Y:S01]  /*e840*/  IMAD.MOV.U32 R12, RZ, RZ, RZ ;  /* 0x000000ffff0c7224 */ /* 0x000fe200078e00ff */
[----:B------:R-:W-:Y:S01]  /*e850*/  MOV R15, 0xffffffff ;  /* 0xffffffff000f7802 */ /* 0x000fe20000000f00 */
[----:B------:R-:W-:Y:S01]  /*e860*/  IMAD.MOV.U32 R11, RZ, RZ, 0x181f ;  /* 0x0000181fff0b7424 */ /* 0x000fe200078e00ff */
[----:B------:R-:W-:Y:S01]  /*e870*/  LEA R4, R4, UR44, 0x1 ;  /* 0x0000002c04047c11 */ /* 0x000fe2000f8e08ff */
[----:B------:R-:W-:-:S07]  /*e880*/  IMAD.MOV.U32 R3, RZ, RZ, R14 ;  /* 0x000000ffff037224 */ /* 0x000fce00078e000e */
[----:B------:R-:W-:Y:S05]  /*e890*/  WARPSYNC.COLLECTIVE R15, `(.L_x_154) ;  /* 0x000000000f087348 */ /* 0x000fea0003c00000 */
[----:B------:R0:W1:Y:S02]  /*e8a0*/  SHFL.IDX P6, R14, R13, R12, R11 ;  /* 0x0000000c0d0e7389 */ /* 0x00006400000c000b */
[----:B01----:R-:W-:Y:S01]  /*e8b0*/  ENDCOLLECTIVE ;  /* 0x000000000000791b */ /* 0x003fe20003800000 */
.L_x_154:
[----:B------:R-:W-:Y:S02]  /*e8c0*/  ULDC UR4, c[0x0][0x2f4] ;  /* 0x0000bd0000047ab9 */ /* 0x000fe40000000800 */
[----:B------:R-:W-:Y:S02]  /*e8d0*/  ISETP.GE.AND P1, PT, R34, UR4, PT ;  /* 0x0000000422007c0c */ /* 0x000fe4000bf26270 */
[----:B------:R-:W-:Y:S02]  /*e8e0*/  ISETP.GE.AND P0, PT, R33, UR4, PT ;  /* 0x0000000421007c0c */ /* 0x000fe4000bf06270 */
[----:B------:R-:W-:Y:S02]  /*e8f0*/  ISETP.GE.AND P2, PT, R23, UR4, PT ;  /* 0x0000000417007c0c */ /* 0x000fe4000bf46270 */
[C---:B------:R-:W-:Y:S02]  /*e900*/  ISETP.LT.OR P4, PT, R5.reuse, 0x1, P1 ;  /* 0x000000010500780c */ /* 0x040fe40000f81670 */
[----:B------:R-:W-:-:S02]  /*e910*/  ISETP.LT.OR P3, PT, R5, 0x1, P2 ;  /* 0x000000010500780c */ /* 0x000fc40001761670 */
[----:B------:R-:W-:Y:S01]  /*e920*/  ISETP.LT.OR P5, PT, R5, 0x1, P0 ;  /* 0x000000010500780c */ /* 0x000fe200007a1670 */
[----:B------:R-:W-:Y:S01]  /*e930*/  IMAD.MOV.U32 R13, RZ, RZ, R18 ;  /* 0x000000ffff0d7224 */ /* 0x000fe200078e0012 */
[----:B------:R-:W-:Y:S01]  /*e940*/  MOV R12, 0x1 ;  /* 0x00000001000c7802 */ /* 0x000fe20000000f00 */
[----:B------:R-:W-:-:S10]  /*e950*/  IMAD.MOV.U32 R2, RZ, RZ, R14 ;  /* 0x000000ffff027224 */ /* 0x000fd400078e000e */
[----:B------:R-:W-:Y:S05]  /*e960*/  WARPSYNC.COLLECTIVE R15, `(.L_x_155) ;  /* 0x000000000f087348 */ /* 0x000fea0003c00000 */
[----:B------:R0:W1:Y:S02]  /*e970*/  SHFL.IDX P6, R14, R13, R12, R11 ;  /* 0x0000000c0d0e7389 */ /* 0x00006400000c000b */
[----:B01----:R-:W-:Y:S01]  /*e980*/  ENDCOLLECTIVE ;  /* 0x000000000000791b */ /* 0x003fe20003800000 */
.L_x_155:
[----:B------:R-:W-:-:S05]  /*e990*/  IMAD.WIDE.U32 R2, R23, 0x2, R2 ;  /* 0x0000000217027825 */ /* 0x000fca00078e0002 */
[----:B------:R-:W-:Y:S01]  /*e9a0*/  @!PT LDS RZ, [RZ] ;  /* 0x00000000fffff984 */ /* 0x000fe20000000800 */
[----:B------:R-:W-:Y:S01]  /*e9b0*/  @!PT LDS RZ, [RZ] ;  /* 0x00000000fffff984 */ /* 0x000fe20000000800 */
[----:B------:R-:W-:Y:S01]  /*e9c0*/  @!PT LDS RZ, [RZ] ;  /* 0x00000000fffff984 */ /* 0x000fe20000000800 */
[----:B------:R0:W-:Y:S01]  /*e9d0*/  LDGSTS.E.BYPASS.LTC128B.128 [R4+0x400], desc[UR36][R2.64], !P3 ;  /* 0x0040000002047fae */ /* 0x0001e2000d901d64 */
[----:B------:R-:W-:-:S03]  /*e9e0*/  ISETP.LT.OR P3, PT, R5, 0x11, P2 ;  /* 0x000000110500780c */ /* 0x000fc60001761670 */
[----:B------:R0:W-:Y:S01]  /*e9f0*/  LDGSTS.E.BYPASS.LTC128B.128 [R4+0x3400], desc[UR36][R2.64+0x80], !P4 ;  /* 0x0340008002047fae */ /* 0x0001e2000e101d64 */
[C---:B------:R-:W-:Y:S01]  /*ea00*/  ISETP.LT.OR P4, PT, R5.reuse, 0x11, P1 ;  /* 0x000000110500780c */ /* 0x040fe20000f81670 */
[----:B------:R-:W-:Y:S02]  /*ea10*/  IMAD.MOV.U32 R13, RZ, RZ, R17 ;  /* 0x000000ffff0d7224 */ /* 0x000fe400078e0011 */
[----:B------:R0:W-:Y:S01]  /*ea20*/  LDGSTS.E.BYPASS.LTC128B.128 [R4+0x6400], desc[UR36][R2.64+0x100], !P5 ;  /* 0x0640010002047fae */ /* 0x0001e2000e901d64 */
[----:B------:R-:W-:Y:S01]  /*ea30*/  ISETP.LT.OR P5, PT, R5, 0x11, P0 ;  /* 0x000000110500780c */ /* 0x000fe200007a1670 */
[----:B------:R-:W-:-:S12]  /*ea40*/  IMAD.MOV.U32 R6, RZ, RZ, R14 ;  /* 0x000000ffff067224 */ /* 0x000fd800078e000e */
[----:B0-----:R-:W-:Y:S05]  /*ea50*/  WARPSYNC.COLLECTIVE R15, `(.L_x_156) ;  /* 0x000000000f087348 */ /* 0x001fea0003c00000 */
[----:B------:R1:W2:Y:S02]  /*ea60*/  SHFL.IDX P6, R14, R13, R12, R11 ;  /* 0x0000000c0d0e7389 */ /* 0x0002a400000c000b */
[----:B012---:R-:W-:Y:S01]  /*ea70*/  ENDCOLLECTIVE ;  /* 0x000000000000791b */ /* 0x007fe20003800000 */
.L_x_156:
[----:B------:R-:W-:Y:S02]  /*ea80*/  IMAD.MOV.U32 R3, RZ, RZ, R6 ;  /* 0x000000ffff037224 */ /* 0x000fe400078e0006 */
[----:B------:R-:W-:Y:S01]  /*ea90*/  IMAD.MOV.U32 R13, RZ, RZ, R18 ;  /* 0x000000ffff0d7224 */ /* 0x000fe200078e0012 */
[----:B------:R-:W-:Y:S02]  /*eaa0*/  MOV R12, 0x2 ;  /* 0x00000002000c7802 */ /* 0x000fe40000000f00 */
[----:B------:R-:W-:-:S07]  /*eab0*/  MOV R2, R14 ;  /* 0x0000000e00027202 */ /* 0x000fce0000000f00 */
[----:B------:R-:W-:Y:S05]  /*eac0*/  WARPSYNC.COLLECTIVE R15, `(.L_x_157) ;  /* 0x000000000f087348 */ /* 0x000fea0003c00000 */
[----:B------:R0:W1:Y:S02]  /*ead0*/  SHFL.IDX P6, R14, R13, R12, R11 ;  /* 0x0000000c0d0e7389 */ /* 0x00006400000c000b */
[----:B01----:R-:W-:Y:S01]  /*eae0*/  ENDCOLLECTIVE ;  /* 0x000000000000791b */ /* 0x003fe20003800000 */
.L_x_157:
        /* <DEDUP_REMOVED lines=15> */
.L_x_158:
[----:B------:R-:W-:Y:S01]  /*ebe0*/  IMAD.MOV.U32 R3, RZ, RZ, R7 ;  /* 0x000000ffff037224 */ /* 0x000fe200078e0007 */
[----:B------:R-:W-:Y:S01]  /*ebf0*/  MOV R13, R18 ;  /* 0x00000012000d7202 */ /* 0x000fe20000000f00 */
[----:B------:R-:W-:Y:S01]  /*ec00*/  IMAD.MOV.U32 R12, RZ, RZ, 0x3 ;  /* 0x00000003ff0c7424 */ /* 0x000fe200078e00ff */
[----:B------:R-:W-:-:S07]  /*ec10*/  MOV R8, R14 ;  /* 0x0000000e00087202 */ /* 0x000fce0000000f00 */
[----:B------:R-:W-:Y:S05]  /*ec20*/  WARPSYNC.COLLECTIVE R15, `(.L_x_159) ;  /* 0x000000000f087348 */ /* 0x000fea0003c00000 */
[----:B------:R0:W1:Y:S02]  /*ec30*/  SHFL.IDX P6, R14, R13, R12, R11 ;  /* 0x0000000c0d0e7389 */ /* 0x00006400000c000b */
[----:B01----:R-:W-:Y:S01]  /*ec40*/  ENDCOLLECTIVE ;  /* 0x000000000000791b */ /* 0x003fe20003800000 */
.L_x_159:
[----:B------:R-:W-:-:S04]  /*ec50*/  IMAD.MOV.U32 R2, RZ, RZ, R8 ;  /* 0x000000ffff027224 */ /* 0x000fc800078e0008 */
[----:B------:R-:W-:-:S05]  /*ec60*/  IMAD.WIDE.U32 R2, R23, 0x2, R2 ;  /* 0x0000000217027825 */ /* 0x000fca00078e0002 */
[----:B------:R-:W-:Y:S01]  /*ec70*/  @!PT LDS RZ, [RZ] ;  /* 0x00000000fffff984 */ /* 0x000fe20000000800 */
[----:B------:R-:W-:Y:S01]  /*ec80*/  @!PT LDS RZ, [RZ] ;  /* 0x00000000fffff984 */ /* 0x000fe20000000800 */
[----:B------:R-:W-:Y:S01]  /*ec90*/  @!PT LDS RZ, [RZ] ;  /* 0x00000000fffff984 */ /* 0x000fe20000000800 */
[----:B------:R0:W-:Y:S01]  /*eca0*/  LDGSTS.E.BYPASS.LTC128B.128 [R4+0x1400], desc[UR36][R2.64], !P3 ;  /* 0x0140000002047fae */ /* 0x0001e2000d901d64 */
[C---:B------:R-:W-:Y:S02]  /*ecb0*/  ISETP.LT.OR P3, PT, R5.reuse, 0x31, P2 ;  /* 0x000000310500780c */ /* 0x040fe40001761670 */
[----:B------:R-:W-:Y:S01]  /*ecc0*/  MOV R13, R17 ;  /* 0x00000011000d7202 */ /* 0x000fe20000000f00 */
[----:B------:R0:W-:Y:S01]  /*ecd0*/  LDGSTS.E.BYPASS.LTC128B.128 [R4+0x4400], desc[UR36][R2.64+0x80], !P4 ;  /* 0x0440008002047fae */ /* 0x0001e2000e101d64 */
[----:B------:R-:W-:-:S03]  /*ece0*/  ISETP.LT.OR P4, PT, R5, 0x31, P1 ;  /* 0x000000310500780c */ /* 0x000fc60000f81670 */
[----:B------:R0:W-:Y:S01]  /*ecf0*/  LDGSTS.E.BYPASS.LTC128B.128 [R4+0x7400], desc[UR36][R2.64+0x100], !P5 ;  /* 0x0740010002047fae */ /* 0x0001e2000e901d64 */
[----:B------:R-:W-:Y:S01]  /*ed00*/  ISETP.LT.OR P5, PT, R5, 0x31, P0 ;  /* 0x000000310500780c */ /* 0x000fe200007a1670 */
[----:B------:R-:W-:-:S12]  /*ed10*/  IMAD.MOV.U32 R6, RZ, RZ, R14 ;  /* 0x000000ffff067224 */ /* 0x000fd800078e000e */
[----:B0-----:R-:W-:Y:S05]  /*ed20*/  WARPSYNC.COLLECTIVE R15, `(.L_x_160) ;  /* 0x000000000f087348 */ /* 0x001fea0003c00000 */
[----:B------:R1:W2:Y:S02]  /*ed30*/  SHFL.IDX P6, R14, R13, R12, R11 ;  /* 0x0000000c0d0e7389 */ /* 0x0002a400000c000b */
[----:B012---:R-:W-:Y:S01]  /*ed40*/  ENDCOLLECTIVE ;  /* 0x000000000000791b */ /* 0x007fe20003800000 */
.L_x_160:
[----:B------:R-:W-:Y:S02]  /*ed50*/  IMAD.MOV.U32 R3, RZ, RZ, R6 ;  /* 0x000000ffff037224 */ /* 0x000fe400078e0006 */
[----:B------:R-:W-:Y:S01]  /*ed60*/  IMAD.MOV.U32 R6, RZ, RZ, RZ ;  /* 0x000000ffff067224 */ /* 0x000fe200078e00ff */
[----:B------:R-:W-:Y:S01]  /*ed70*/  MOV R13, R18 ;  /* 0x00000012000d7202 */ /* 0x000fe20000000f00 */
[----:B------:R-:W-:Y:S02]  /*ed80*/  IMAD.MOV.U32 R12, RZ, RZ, 0x4 ;  /* 0x00000004ff0c7424 */ /* 0x000fe400078e00ff */
[----:B------:R-:W-:-:S07]  /*ed90*/  IMAD.MOV.U32 R2, RZ, RZ, R14 ;  /* 0x000000ffff027224 */ /* 0x000fce00078e000e */
[----:B------:R-:W-:Y:S05]  /*eda0*/  WARPSYNC.COLLECTIVE R15, `(.L_x_161) ;  /* 0x000000000f087348 */ /* 0x000fea0003c00000 */
[----:B------:R0:W1:Y:S02]  /*edb0*/  SHFL.IDX P6, R14, R13, R12, R11 ;  /* 0x0000000c0d0e7389 */ /* 0x00006400000c000b */
[----:B01----:R-:W-:Y:S01]  /*edc0*/  ENDCOLLECTIVE ;  /* 0x000000000000791b */ /* 0x003fe20003800000 */
.L_x_161:
[----:B------:R-:W-:-:S05]  /*edd0*/  IMAD.WIDE.U32 R2, R23, 0x2, R2 ;  /* 0x0000000217027825 */ /* 0x000fca00078e0002 */
[----:B------:R-:W-:Y:S01]  /*ede0*/  @!PT LDS RZ, [RZ] ;  /* 0x00000000fffff984 */ /* 0x000fe20000000800 */
[----:B------:R-:W-:Y:S01]  /*edf0*/  @!PT LDS RZ, [RZ] ;  /* 0x00000000fffff984 */ /* 0x000fe20000000800 */
[----:B------:R-:W-:Y:S01]  /*ee00*/  @!PT LDS RZ, [RZ] ;  /* 0x00000000fffff984 */ /* 0x000fe20000000800 */
[----:B------:R0:W-:Y:S01]  /*ee10*/  LDGSTS.E.BYPASS.LTC128B.128 [R4+0x1c00], desc[UR36][R2.64], !P3 ;  /* 0x01c0000002047fae */ /* 0x0001e2000d901d64 */
[----:B------:R-:W-:-:S03]  /*ee20*/  ISETP.LT.OR P3, PT, R5, 0x41, P2 ;  /* 0x000000410500780c */ /* 0x000fc60001761670 */
[----:B------:R0:W-:Y:S01]  /*ee30*/  LDGSTS.E.BYPASS.LTC128B.128 [R4+0x4c00], desc[UR36][R2.64+0x80], !P4 ;  /* 0x04c0008002047fae */ /* 0x0001e2000e101d64 */
[C---:B------:R-:W-:Y:S02]  /*ee40*/  ISETP.LT.OR P4, PT, R5.reuse, 0x41, P1 ;  /* 0x000000410500780c */ /* 0x040fe40000f81670 */
[----:B------:R-:W-:Y:S01]  /*ee50*/  MOV R13, R17 ;  /* 0x00000011000d7202 */ /* 0x000fe20000000f00 */
[----:B------:R0:W-:Y:S01]  /*ee60*/  LDGSTS.E.BYPASS.LTC128B.128 [R4+0x7c00], desc[UR36][R2.64+0x100], !P5 ;  /* 0x07c0010002047fae */ /* 0x0001e2000e901d64 */
[----:B------:R-:W-:Y:S01]  /*ee70*/  ISETP.LT.OR P5, PT, R5, 0x41, P0 ;  /* 0x000000410500780c */ /* 0x000fe200007a1670 */
[----:B------:R-:W-:-:S12]  /*ee80*/  IMAD.MOV.U32 R7, RZ, RZ, R14 ;  /* 0x000000ffff077224 */ /* 0x000fd800078e000e */
[----:B0-----:R-:W-:Y:S05]  /*ee90*/  WARPSYNC.COLLECTIVE R15, `(.L_x_162) ;  /* 0x000000000f087348 */ /* 0x001fea0003c00000 */
[----:B------:R1:W2:Y:S02]  /*eea0*/  SHFL.IDX P6, R14, R13, R12, R11 ;  /* 0x0000000c0d0e7389 */ /* 0x0002a400000c000b */
[----:B012---:R-:W-:Y:S01]  /*eeb0*/  ENDCOLLECTIVE ;  /* 0x000000000000791b */ /* 0x007fe20003800000 */
.L_x_162:
[----:B------:R-:W-:Y:S01]  /*eec0*/  MOV R3, R7 ;  /* 0x0000000700037202 */ /* 0x000fe20000000f00 */
[----:B------:R-:W-:Y:S02]  /*eed0*/  IMAD.MOV.U32 R13, RZ, RZ, R18 ;  /* 0x000000ffff0d7224 */ /* 0x000fe400078e0012 */
[----:B------:R-:W-:Y:S02]  /*eee0*/  IMAD.MOV.U32 R12, RZ, RZ, 0x5 ;  /* 0x00000005ff0c7424 */ /* 0x000fe400078e00ff */
[----:B------:R-:W-:-:S07]  /*eef0*/  IMAD.MOV.U32 R8, RZ, RZ, R14 ;  /* 0x000000ffff087224 */ /* 0x000fce00078e000e */
[----:B------:R-:W-:Y:S05]  /*ef00*/  WARPSYNC.COLLECTIVE R15, `(.L_x_163) ;  /* 0x000000000f087348 */ /* 0x000fea0003c00000 */
[----:B------:R0:W1:Y:S02]  /*ef10*/  SHFL.IDX P6, R14, R13, R12, R11 ;  /* 0x0000000c0d0e7389 */ /* 0x00006400000c000b */
[----:B01----:R-:W-:Y:S01]  /*ef20*/  ENDCOLLECTIVE ;  /* 0x000000000000791b */ /* 0x003fe20003800000 */
.L_x_163:
[----:B------:R-:W-:-:S04]  /*ef30*/  IMAD.MOV.U32 R2, RZ, RZ, R8 ;  /* 0x000000ffff027224 */ /* 0x000fc800078e0008 */
[----:B------:R-:W-:-:S05]  /*ef40*/  IMAD.WIDE.U32 R2, R23, 0x2, R2 ;  /* 0x0000000217027825 */ /* 0x000fca00078e0002 */
[----:B------:R-:W-:Y:S01]  /*ef50*/  @!PT LDS RZ, [RZ] ;  /* 0x00000000fffff984 */ /* 0x000fe20000000800 */
[----:B------:R-:W-:Y:S01]  /*ef60*/  @!PT LDS RZ, [RZ] ;  /* 0x00000000fffff984 */ /* 0x000fe20000000800 */
[----:B------:R-:W-:Y:S01]  /*ef70*/  @!PT LDS RZ, [RZ] ;  /* 0x00000000fffff984 */ /* 0x000fe20000000800 */
[----:B------:R0:W-:Y:S01]  /*ef80*/  LDGSTS.E.BYPASS.LTC128B.128 [R4+0x2400], desc[UR36][R2.64], !P3 ;  /* 0x0240000002047fae */ /* 0x0001e2000d901d64 */
[----:B------:R-:W-:-:S03]  /*ef90*/  IMAD.MOV.U32 R13, RZ, RZ, R17 ;  /* 0x000000ffff0d7224 */ /* 0x000fc600078e0011 */
[----:B------:R0:W-:Y:S04]  /*efa0*/  LDGSTS.E.BYPASS.LTC128B.128 [R4+0x5400], desc[UR36][R2.64+0x80], !P4 ;  /* 0x0540008002047fae */ /* 0x0001e8000e101d64 */
[----:B------:R0:W-:Y:S01]  /*efb0*/  LDGSTS.E.BYPASS.LTC128B.128 [R4+0x8400], desc[UR36][R2.64+0x100], !P5 ;  /* 0x0840010002047fae */ /* 0x0001e2000e901d64 */
[----:B------:R-:W-:-:S07]  /*efc0*/  MOV R18, R14 ;  /* 0x0000000e00127202 */ /* 0x000fce0000000f00 */
[----:B0-----:R-:W-:Y:S05]  /*efd0*/  WARPSYNC.COLLECTIVE R15, `(.L_x_164) ;  /* 0x000000000f087348 */ /* 0x001fea0003c00000 */
[----:B------:R1:W2:Y:S02]  /*efe0*/  SHFL.IDX P6, R14, R13, R12, R11 ;  /* 0x0000000c0d0e7389 */ /* 0x0002a400000c000b */
[----:B012---:R-:W-:Y:S01]  /*eff0*/  ENDCOLLECTIVE ;  /* 0x000000000000791b */ /* 0x007fe20003800000 */
.L_x_164:
[----:B------:R-:W-:Y:S05]  /*f000*/  BRA `(.L_x_165) ;  /* 0xffffffcc00307947 */ /* 0x000fea000383ffff */
.L_x_75:
[----:B0-----:R0:W1:Y:S02]  /*f010*/  SYNCS.PHASECHK.TRANS64.TRYWAIT P0, [R7+URZ+0x30820], R6 ;  /* 0x03082006070075a7 */ /* 0x001064000800017f */
[----:B-1----:R-:W-:Y:S05]  /*f020*/  @!P0 NANOSLEEP.SYNCS 0x989680 ;  /* 0x009896800000895d */ /* 0x002fea0003900000 */
[----:B------:R-:W1:Y:S02]  /*f030*/  @!P0 SYNCS.PHASECHK.TRANS64 P0, [R7+URZ+0x30820], R6 ;  /* 0x03082006070085a7 */ /* 0x000e64000800007f */
[----:B-1----:R-:W-:Y:S05]  /*f040*/  @!P0 BRA `(.L_x_75) ;  /* 0xfffffffc00f08947 */ /* 0x002fea000383ffff */
[----:B------:R-:W-:Y:S05]  /*f050*/  BRA `(.L_x_166) ;  /* 0xffffffcc00ac7947 */ /* 0x000fea000383ffff */
.L_x_76:
[----:B------:R-:W1:Y:S01]  /*f060*/  S2R R2, SR_TID.X ;  /* 0x0000000000027919 */ /* 0x000e620000002100 */
[----:B------:R-:W-:Y:S01]  /*f070*/  BSSY B0, `(.L_x_167) ;  /* 0x000000a000007945 */ /* 0x000fe20003800000 */
[----:B------:R-:W-:Y:S01]  /*f080*/  IMAD.MOV.U32 R12, RZ, RZ, RZ ;  /* 0x000000ffff0c7224 */ /* 0x000fe200078e00ff */
[----:B------:R-:W-:Y:S01]  /*f090*/  MOV R15, 0xffffffff ;  /* 0xffffffff000f7802 */ /* 0x000fe20000000f00 */
[----:B------:R-:W-:Y:S01]  /*f0a0*/  IMAD.MOV.U32 R11, RZ, RZ, 0x1f ;  /* 0x0000001fff0b7424 */ /* 0x000fe200078e00ff */
[----:B-1----:R-:W-:-:S04]  /*f0b0*/  SHF.R.U32.HI R2, RZ, 0x5, R2 ;  /* 0x00000005ff027819 */ /* 0x002fc80000011602 */
[----:B------:R-:W-:-:S04]  /*f0c0*/  LOP3.LUT R2, R2, 0x3, RZ, 0xc0, !PT ;  /* 0x0000000302027812 */ /* 0x000fc800078ec0ff */
[----:B------:R-:W-:-:S07]  /*f0d0*/  MOV R13, R2 ;  /* 0x00000002000d7202 */ /* 0x000fce0000000f00 */
[----:B0----5:R-:W-:Y:S05]  /*f0e0*/  WARPSYNC.COLLECTIVE R15, `(.L_x_168) ;  /* 0x000000000f087348 */ /* 0x021fea0003c00000 */
[----:B------:R1:W2:Y:S02]  /*f0f0*/  SHFL.IDX P6, R14, R13, R12, R11 ;  /* 0x0000000c0d0e7389 */ /* 0x0002a400000c000b */
[----:B012--5:R-:W-:Y:S01]  /*f100*/  ENDCOLLECTIVE ;  /* 0x000000000000791b */ /* 0x027fe20003800000 */
.L_x_168:
[----:B------:R-:W-:Y:S05]  /*f110*/  BSYNC B0 ;  /* 0x0000000000007941 */ /* 0x000fea0003800000 */
.L_x_167:
[----:B------:R-:W-:Y:S05]  /*f120*/  BRA `(.L_x_169) ;  /* 0xffffffcc00907947 */ /* 0x000fea000383ffff */
.L_x_77:
[----:B------:R-:W-:Y:S01]  /*f130*/  BSSY B0, `(.L_x_170) ;  /* 0x0000006000007945 */ /* 0x000fe20003800000 */
[----:B------:R-:W-:-:S07]  /*f140*/  IMAD.MOV.U32 R15, RZ, RZ, -0x1 ;  /* 0xffffffffff0f7424 */ /* 0x000fce00078e00ff */
[----:B01---5:R-:W-:Y:S05]  /*f150*/  WARPSYNC.COLLECTIVE R15, `(.L_x_171) ;  /* 0x000000000f0c7348 */ /* 0x023fea0003c00000 */
[----:B------:R-:W-:Y:S02]  /*f160*/  ELECT P6, UR62, PT ;  /* 0x00000000003e782f */ /* 0x000fe400038c0000 */
[----:B------:R-:W-:Y:S01]  /*f170*/  MOV R14, UR62 ;  /* 0x0000003e000e7c02 */ /* 0x000fe20008000f00 */
[----:B01---5:R-:W-:Y:S10]  /*f180*/  ENDCOLLECTIVE ;  /* 0x000000000000791b */ /* 0x023ff40003800000 */
.L_x_171:
[----:B------:R-:W-:Y:S05]  /*f190*/  BSYNC B0 ;  /* 0x0000000000007941 */ /* 0x000fea0003800000 */
.L_x_170:
[----:B------:R-:W-:Y:S05]  /*f1a0*/  BRA `(.L_x_172) ;  /* 0xffffffcc00847947 */ /* 0x000fea000383ffff */
.L_x_79:
[----:B-1----:R1:W2:Y:S02]  /*f1b0*/  SYNCS.PHASECHK.TRANS64.TRYWAIT P1, [R5+URZ+0x30840], R2 ;  /* 0x03084002050075a7 */ /* 0x0022a4000802017f */
[----:B--2---:R-:W-:Y:S05]  /*f1c0*/  @!P1 NANOSLEEP.SYNCS 0x989680 ;  /* 0x009896800000995d */ /* 0x004fea0003900000 */
[----:B------:R-:W2:Y:S02]  /*f1d0*/  @!P1 SYNCS.PHASECHK.TRANS64 P1, [R5+URZ+0x30840], R2 ;  /* 0x03084002050095a7 */ /* 0x000ea4000802007f */
[----:B--2---:R-:W-:Y:S05]  /*f1e0*/  @!P1 BRA `(.L_x_79) ;  /* 0xfffffffc00f09947 */ /* 0x004fea000383ffff */
[----:B------:R-:W-:Y:S05]  /*f1f0*/  BRA `(.L_x_173) ;  /* 0xffffffcc00ac7947 */ /* 0x000fea000383ffff */
.L_x_81:
[----:B0-----:R0:W2:Y:S02]  /*f200*/  SYNCS.PHASECHK.TRANS64.TRYWAIT P1, [R7+URZ+0x30840], R0 ;  /* 0x03084000070075a7 */ /* 0x0010a4000802017f */
[----:B--2---:R-:W-:Y:S05]  /*f210*/  @!P1 NANOSLEEP.SYNCS 0x989680 ;  /* 0x009896800000995d */ /* 0x004fea0003900000 */
[----:B------:R-:W2:Y:S02]  /*f220*/  @!P1 SYNCS.PHASECHK.TRANS64 P1, [R7+URZ+0x30840], R0 ;  /* 0x03084000070095a7 */ /* 0x000ea4000802007f */
[----:B--2---:R-:W-:Y:S05]  /*f230*/  @!P1 BRA `(.L_x_81) ;  /* 0xfffffffc00f09947 */ /* 0x004fea000383ffff */
[----:B------:R-:W-:Y:S05]  /*f240*/  BRA `(.L_x_174) ;  /* 0xffffffcc00b87947 */ /* 0x000fea000383ffff */
.L_x_83:
[----:B--2---:R2:W3:Y:S02]  /*f250*/  SYNCS.PHASECHK.TRANS64.TRYWAIT P1, [R5+URZ+0x30860], R2 ;  /* 0x03086002050075a7 */ /* 0x0044e4000802017f */
[----:B---3--:R-:W-:Y:S05]  /*f260*/  @!P1 NANOSLEEP.SYNCS 0x989680 ;  /* 0x009896800000995d */ /* 0x008fea0003900000 */
[----:B------:R-:W3:Y:S02]  /*f270*/  @!P1 SYNCS.PHASECHK.TRANS64 P1, [R5+URZ+0x30860], R2 ;  /* 0x03086002050095a7 */ /* 0x000ee4000802007f */
[----:B---3--:R-:W-:Y:S05]  /*f280*/  @!P1 BRA `(.L_x_83) ;  /* 0xfffffffc00f09947 */ /* 0x008fea000383ffff */
[----:B------:R-:W-:Y:S05]  /*f290*/  BRA `(.L_x_175) ;  /* 0xffffffcc00b47947 */ /* 0x000fea000383ffff */
.L_x_176:
[----:B------:R-:W-:-:S00]  /*f2a0*/  BRA `(.L_x_176) ;  /* 0xfffffffc00fc7947 */ /* 0x000fc0000383ffff */
[----:B------:R-:W-:-:S00]  /*f2b0*/  NOP ;  /* 0x0000000000007918 */ /* 0x000fc00000000000 */
        /* <DEDUP_REMOVED lines=12> */
.L_x_3210:


//--------------------- .text._ZN7cutlass13device_kernelIN5flash11enable_sm90INS1_16FlashAttnFwdSm90INS1_25CollectiveMainloopFwdSm90ILi2EN4cute5tupleIJNS5_1CILi1EEES8_S8_EEENS6_IJNS7_ILi128EEENS7_ILi96EEENS7_ILi192EEEEEELi192ENS_10bfloat16_tEfNS_4arch4Sm90ELb0ELb0ELb0ELb1ELb1ELb0ELb0ELb1ELb1ELb1ELb1ELb0EEENS1_21CollectiveEpilogueFwdINS6_IJSA_SC_SB_EEES9_SE_SG_Li256ELb1ELb1ELb1ELb0EEENS1_36VarlenDynamicPersistentTileSchedulerILi128ELi96ELi256ELi128ELb1ELb1ELb1ELb0ELb1ELb1EEEEEEEEEvNT_6ParamsE --------------------------
	.section	.text._ZN7cutlass13device_kernelIN5flash11enable_sm90INS1_16FlashAttnFwdSm90INS1_25CollectiveMainloopFwdSm90ILi2EN4cute5tupleIJNS5_1CILi1EEES8_S8_EEENS6_IJNS7_ILi128EEENS7_ILi96EEENS7_ILi192EEEEEELi192ENS_10bfloat16_tEfNS_4arch4Sm90ELb0ELb0ELb0ELb1ELb1ELb0ELb0ELb1ELb1ELb1ELb1ELb0EEENS1_21CollectiveEpilogueFwdINS6_IJSA_SC_SB_EEES9_SE_SG_Li256ELb1ELb1ELb1ELb0EEENS1_36VarlenDynamicPersistentTileSchedulerILi128ELi96ELi256ELi128ELb1ELb1ELb1ELb0ELb1ELb1EEEEEEEEEvNT_6ParamsE,"ax",@progbits
	.align	128
.text._ZN7cutlass13device_kernelIN5flash11enable_sm90INS1_16FlashAttnFwdSm90INS1_25CollectiveMainloopFwdSm90ILi2EN4cute5tupleIJNS5_1CILi1EEES8_S8_EEENS6_IJNS7_ILi128EEENS7_ILi96EEENS7_ILi192EEEEEELi192ENS_10bfloat16_tEfNS_4arch4Sm90ELb0ELb0ELb0ELb1ELb1ELb0ELb0ELb1ELb1ELb1ELb1ELb0EEENS1_21CollectiveEpilogueFwdINS6_IJSA_SC_SB_EEES9_SE_SG_Li256ELb1ELb1ELb1ELb0EEENS1_36VarlenDynamicPersistentTileSchedulerILi128ELi96ELi256ELi128ELb1ELb1ELb1ELb0ELb1ELb1EEEEEEEEEvNT_6ParamsE:
        .type           _ZN7cutlass13device_kernelIN5flash11enable_sm90INS1_16FlashAttnFwdSm90INS1_25CollectiveMainloopFwdSm90ILi2EN4cute5tupleIJNS5_1CILi1EEES8_S8_EEENS6_IJNS7_ILi128EEENS7_ILi96EEENS7_ILi192EEEEEELi192ENS_10bfloat16_tEfNS_4arch4Sm90ELb0ELb0ELb0ELb1ELb1ELb0ELb0ELb1ELb1ELb1ELb1ELb0EEENS1_21CollectiveEpilogueFwdINS6_IJSA_SC_SB_EEES9_SE_SG_Li256ELb1ELb1ELb1ELb0EEENS1_36VarlenDynamicPersistentTileSchedulerILi128ELi96ELi256ELi128ELb1ELb1ELb1ELb0ELb1ELb1EEEEEEEEEvNT_6ParamsE,@function
        .size           _ZN7cutlass13device_kernelIN5flash11enable_sm90INS1_16FlashAttnFwdSm90INS1_25CollectiveMainloopFwdSm90ILi2EN4cute5tupleIJNS5_1CILi1EEES8_S8_EEENS6_IJNS7_ILi128EEENS7_ILi96EEENS7_ILi192EEEEEELi192ENS_10bfloat16_tEfNS_4arch4Sm90ELb0ELb0ELb0ELb1ELb1ELb0ELb0ELb1ELb1ELb1ELb1ELb0EEENS1_21CollectiveEpilogueFwdINS6_IJSA_SC_SB_EEES9_SE_SG_Li256ELb1ELb1ELb1ELb0EEENS1_36VarlenDynamicPersistentTileSchedulerILi128ELi96ELi256ELi128ELb1ELb1ELb1ELb0ELb1ELb1EEEEEEEEEvNT_6ParamsE,(.L_x_3211 - _ZN7cutlass13device_kernelIN5flash11enable_sm90INS1_16FlashAttnFwdSm90INS1_25CollectiveMainloopFwdSm90ILi2EN4cute5tupleIJNS5_1CILi1EEES8_S8_EEENS6_IJNS7_ILi128EEENS7_ILi96EEENS7_ILi192EEEEEELi192ENS_10bfloat16_tEfNS_4arch4Sm90ELb0ELb0ELb0ELb1ELb1ELb0ELb0ELb1ELb1ELb1ELb1ELb0EEENS1_21CollectiveEpilogueFwdINS6_IJSA_SC_SB_EEES9_SE_SG_Li256ELb1ELb1ELb1ELb0EEENS1_36VarlenDynamicPersistentTileSchedulerILi128ELi96ELi256ELi128ELb1ELb1ELb1ELb0ELb1ELb1EEEEEEEEEvNT_6ParamsE)
        .other          _ZN7cutlass13device_kernelIN5flash11enable_sm90INS1_16FlashAttnFwdSm90INS1_25CollectiveMainloopFwdSm90ILi2EN4cute5tupleIJNS5_1CILi1EEES8_S8_EEENS6_IJNS7_ILi128EEENS7_ILi96EEENS7_ILi192EEEEEELi192ENS_10bfloat16_tEfNS_4arch4Sm90ELb0ELb0ELb0ELb1ELb1ELb0ELb0ELb1ELb1ELb1ELb1ELb0EEENS1_21CollectiveEpilogueFwdINS6_IJSA_SC_SB_EEES9_SE_SG_Li256ELb1ELb1ELb1ELb0EEENS1_36VarlenDynamicPersistentTileSchedulerILi128ELi96ELi256ELi128ELb1ELb1ELb1ELb0ELb1ELb1EEEEEEEEEvNT_6ParamsE,@"STO_CUDA_ENTRY STV_DEFAULT"
_ZN7cutlass13device_kernelIN5flash11enable_sm90INS1_16FlashAttnFwdSm90INS1_25CollectiveMainloopFwdSm90ILi2EN4cute5tupleIJNS5_1CILi1EEES8_S8_EEENS6_IJNS7_ILi128EEENS7_ILi96EEENS7_ILi192EEEEEELi192ENS_10bfloat16_tEfNS_4arch4Sm90ELb0ELb0ELb0ELb1ELb1ELb0ELb0ELb1ELb1ELb1ELb1ELb0EEENS1_21CollectiveEpilogueFwdINS6_IJSA_SC_SB_EEES9_SE_SG_Li256ELb1ELb1ELb1ELb0EEENS1_36VarlenDynamicPersistentTileSchedulerILi128ELi96ELi256ELi128ELb1ELb1ELb1ELb0ELb1ELb1EEEEEEEEEvNT_6ParamsE:
        /* <DEDUP_REMOVED lines=45> */
.L_x_177:
        /* <DEDUP_REMOVED lines=22> */
.L_x_178:
        /* <DEDUP_REMOVED lines=18> */
.L_x_179:
        /* <DEDUP_REMOVED lines=22> */
.L_x_180:
        /* <DEDUP_REMOVED lines=23> */
.L_x_181:
[----:B------:R-:W-:Y:S01]  /*0820*/  UISETP.NE.AND UP0, UPT, UR9, URZ, UPT ;  /* 0x0000003f0900728c */ /* 0x000fe2000bf05270 */
[----:B------:R-:W-:Y:S01]  /*0830*/  NOP ;  /* 0x0000000000007918 */ /* 0x000fe20000000000 */
[----:B0-----:R-:W-:Y:S01]  /*0840*/  UMOV UR4, 0x1 ;  /* 0x0000000100047882 */ /* 0x001fe20000000000 */
[----:B------:R-:W-:Y:S01]  /*0850*/  ULDC.64 UR36, c[0x0][0x208] ;  /* 0x0000820000247ab9 */ /* 0x000fe20000000a00 */
[----:B------:R-:W-:Y:S01]  /*0860*/  USEL UR4, UR4, 0x2, !UP0 ;  /* 0x0000000204047887 */ /* 0x000fe2000c000000 */
[----:B-1234-:R-:W-:Y:S01]  /*0870*/  BAR.SYNC.DEFER_BLOCKING 0x0 ;  /* 0x0000000000007b1d */ /* 0x01efe20000010000 */
[----:B------:R-:W-:-:S04]  /*0880*/  PLOP3.LUT P0, PT, PT, PT, UP0, 0x80, 0x0 ;  /* 0x000000000000781c */ /* 0x000fc80003f0f008 */
[----:B------:R-:W-:-:S05]  /*0890*/  IMAD.U32 R3, RZ, RZ, UR4 ;  /* 0x00000004ff037e24 */ /* 0x000fca000f8e00ff */
[----:B------:R0:W-:Y:S04]  /*08a0*/  STL [R1+0x2c], R3 ;  /* 0x00002c0301007387 */ /* 0x0001e80000100800 */
[----:B------:R-:W-:Y:S05]  /*08b0*/  @!P0 BRA `(.L_x_182) ;  /* 0x000000a400b88947 */ /* 0x000fea0003800000 */
.L_x_183:
[----:B------:R-:W-:-:S08]  /*08c0*/  NOP ;  /* 0x0000000000007918 */ /* 0x000fd00000000000 */
[----:B------:R-:W1:Y:S02]  /*08d0*/  USETMAXREG.TRY_ALLOC.CTAPOOL UP0, 0xe8 ;  /* 0x000000e8000079c8 */ /* 0x000e640008000600 */
[----:B-1----:R-:W-:-:S13]  /*08e0*/  PLOP3.LUT P0, PT, PT, PT, UP0, 0x80, 0x0 ;  /* 0x000000000000781c */ /* 0x002fda0003f0f008 */
[----:B------:R-:W-:Y:S05]  /*08f0*/  @!P0 BRA `(.L_x_183) ;  /* 0xfffffffc00f08947 */ /* 0x000fea000383ffff */
[----:B------:R-:W1:Y:S08]  /*0900*/  S2UR UR5, SR_CgaCtaId ;  /* 0x00000000000579c3 */ /* 0x000e700000008800 */
[----:B------:R-:W-:Y:S06]  /*0910*/  BAR.ARV 0x8, 0x180 ;  /* 0x0206000000007b1d */ /* 0x000fec0000002000 */
[----:B------:R-:W-:-:S02]  /*0920*/  UMOV UR4, 0x400 ;  /* 0x0000040000047882 */ /* 0x000fc40000000000 */
[----:B------:R-:W-:Y:S01]  /*0930*/  BAR.SYNC.DEFER_BLOCKING 0x5, 0x180 ;  /* 0x0146000000007b1d */ /* 0x000fe20000010000 */
[----:B-1----:R-:W-:-:S09]  /*0940*/  ULEA UR4, UR5, UR4, 0x18 ;  /* 0x0000000405047291 */ /* 0x002fd2000f8ec03f */
[----:B------:R-:W1:Y:S01]  /*0950*/  LDS.128 R8, [UR4+0x308d0] ;  /* 0x0308d004ff087984 */ /* 0x000e620008000c00 */
[----:B------:R-:W-:Y:S01]  /*0960*/  ULDC UR4, c[0x0][0xc3c] ;  /* 0x00030f0000047ab9 */ /* 0x000fe20000000800 */
[----:B------:R-:W-:Y:S06]  /*0970*/  BAR.ARV 0x4, 0x180 ;  /* 0x0106000000007b1d */ /* 0x000fec0000002000 */
[----:B-1----:R-:W-:-:S13]  /*0980*/  ISETP.GE.AND P0, PT, R11, UR4, PT ;  /* 0x000000040b007c0c */ /* 0x002fda000bf06270 */
[----:B------:R-:W-:Y:S05]  /*0990*/  @P0 EXIT ;  /* 0x000000000000094d */ /* 0x000fea0003800000 */
[----:B------:R-:W2:Y:S01]  /*09a0*/  LDL R2, [R1+0x2c] ;  /* 0x00002c0001027983 */ /* 0x000ea20000100800 */
[----:B------:R-:W-:Y:S01]  /*09b0*/  VIADD R12, R0, 0xffffff80 ;  /* 0xffffff80000c7836 */ /* 0x000fe20000000000 */
[----:B------:R-:W-:Y:S01]  /*09c0*/  R2UR UR7, R11 ;  /* 0x000000000b0772ca */ /* 0x000fe200000e0000 */
[----:B------:R-:W-:Y:S01]  /*09d0*/  UMOV UR39, URZ ;  /* 0x0000003f00277c82 */ /* 0x000fe20008000000 */
[----:B------:R-:W-:Y:S01]  /*09e0*/  R2UR UR6, R9 ;  /* 0x00000000090672ca */ /* 0x000fe200000e0000 */
[----:B------:R-:W-:Y:S01]  /*09f0*/  UMOV UR38, URZ ;  /* 0x0000003f00267c82 */ /* 0x000fe20008000000 */
[----:B------:R-:W-:Y:S02]  /*0a00*/  SHF.R.S32.HI R0, RZ, 0x1f, R12 ;  /* 0x0000001fff007819 */ /* 0x000fe4000001140c */
[----:B------:R-:W-:Y:S02]  /*0a10*/  R2UR UR5, R10 ;  /* 0x000000000a0572ca */ /* 0x000fe400000e0000 */
[----:B0-----:R-:W-:-:S02]  /*0a20*/  LEA.HI R3, R0, R12, RZ, 0x4 ;  /* 0x0000000c00037211 */ /* 0x001fc400078f20ff */
[CC--:B------:R-:W-:Y:S02]  /*0a30*/  LEA.HI R4, R0.reuse, R12.reuse, RZ, 0x5 ;  /* 0x0000000c00047211 */ /* 0x0c0fe400078f28ff */
[----:B------:R-:W-:Y:S02]  /*0a40*/  SHF.R.S32.HI R6, RZ, 0x4, R3 ;  /* 0x00000004ff067819 */ /* 0x000fe40000011403 */
[----:B------:R-:W-:Y:S01]  /*0a50*/  LEA.HI R11, R0, R12, RZ, 0x2 ;  /* 0x0000000c000b7211 */ /* 0x000fe200078f10ff */
[----:B------:R-:W-:Y:S01]  /*0a60*/  IMAD.SHL.U32 R5, R4, 0x20, RZ ;  /* 0x0000002004057824 */ /* 0x000fe200078e00ff */
[C---:B------:R-:W-:Y:S02]  /*0a70*/  LOP3.LUT R4, R3.reuse, 0x3fffff0, RZ, 0xc0, !PT ;  /* 0x03fffff003047812 */ /* 0x040fe400078ec0ff */
[----:B------:R-:W-:Y:S02]  /*0a80*/  LEA.HI R3, R3, R6, RZ, 0x1 ;  /* 0x0000000603037211 */ /* 0x000fe400078f08ff */
[----:B------:R-:W-:Y:S01]  /*0a90*/  LOP3.LUT R5, R5, 0xfffffc00, RZ, 0xc0, !PT ;  /* 0xfffffc0005057812 */ /* 0x000fe200078ec0ff */
[----:B------:R-:W-:Y:S01]  /*0aa0*/  IMAD.IADD R4, R12, 0x1, -R4 ;  /* 0x000000010c047824 */ /* 0x000fe200078e0a04 */
[----:B------:R-:W-:-:S02]  /*0ab0*/  LOP3.LUT R3, R3, 0x1ffffffe, RZ, 0xc0, !PT ;  /* 0x1ffffffe03037812 */ /* 0x000fc400078ec0ff */
[----:B------:R-:W-:Y:S01]  /*0ac0*/  LOP3.LUT R11, R11, 0xfffffffc, RZ, 0xc0, !PT ;  /* 0xfffffffc0b0b7812 */ /* 0x000fe200078ec0ff */
[----:B------:R-:W-:Y:S02]  /*0ad0*/  IMAD R4, R4, 0x40, R5 ;  /* 0x0000004004047824 */ /* 0x000fe400078e0205 */
[----:B------:R-:W-:Y:S02]  /*0ae0*/  IMAD.IADD R3, R6, 0x1, -R3 ;  /* 0x0000000106037824 */ /* 0x000fe400078e0a03 */
[----:B------:R-:W-:Y:S02]  /*0af0*/  IMAD.IADD R11, R12, 0x1, -R11 ;  /* 0x000000010c0b7824 */ /* 0x000fe400078e0a0b */
[----:B------:R-:W-:-:S03]  /*0b00*/  IMAD R3, R3, 0x8, R4 ;  /* 0x0000000803037824 */ /* 0x000fc600078e0204 */
[----:B------:R-:W-:Y:S02]  /*0b10*/  LEA.HI R5, R11, R11, RZ, 0x1 ;  /* 0x0000000b0b057211 */ /* 0x000fe400078f08ff */
[----:B------:R0:W-:Y:S02]  /*0b20*/  STL [R1+0x24], R3 ;  /* 0x0000240301007387 */ /* 0x0001e40000100800 */
[----:B------:R-:W-:-:S05]  /*0b30*/  LOP3.LUT R4, R5, 0x1ffffffe, RZ, 0xc0, !PT ;  /* 0x1ffffffe05047812 */ /* 0x000fca00078ec0ff */
[----:B------:R-:W-:Y:S01]  /*0b40*/  IMAD.IADD R4, R11, 0x1, -R4 ;  /* 0x000000010b047824 */ /* 0x000fe200078e0a04 */
[----:B--2---:R-:W-:Y:S02]  /*0b50*/  R2UR UR4, R2 ;  /* 0x00000000020472ca */ /* 0x004fe400000e0000 */
[CC--:B------:R-:W-:Y:S02]  /*0b60*/  LEA.HI R2, R0.reuse, R12.reuse, RZ, 0x7 ;  /* 0x0000000c00027211 */ /* 0x0c0fe400078f38ff */
[----:B------:R-:W-:Y:S02]  /*0b70*/  LEA.HI R0, R0, R12, RZ, 0x3 ;  /* 0x0000000c00007211 */ /* 0x000fe400078f18ff */
[----:B------:R-:W-:Y:S02]  /*0b80*/  LOP3.LUT R216, R2, 0xffffff80, RZ, 0xc0, !PT ;  /* 0xffffff8002d87812 */ /* 0x000fe400078ec0ff */
[----:B------:R-:W-:Y:S02]  /*0b90*/  SHF.R.S32.HI R13, RZ, 0x7, R2 ;  /* 0x00000007ff0d7819 */ /* 0x000fe40000011402 */
[----:B------:R-:W-:Y:S01]  /*0ba0*/  LOP3.LUT R16, R0, 0xfffffff8, RZ, 0xc0, !PT ;  /* 0xfffffff800107812 */ /* 0x000fe200078ec0ff */
[----:B------:R-:W-:Y:S01]  /*0bb0*/  IMAD.IADD R216, R12, 0x1, -R216 ;  /* 0x000000010cd87824 */ /* 0x000fe200078e0ad8 */
[----:B------:R-:W-:Y:S01]  /*0bc0*/  LEA.HI R2, R2, R13, RZ, 0x1 ;  /* 0x0000000d02027211 */ /* 0x000fe200078f08ff */
[----:B------:R-:W-:Y:S01]  /*0bd0*/  ULOP3.LUT UR4, UR4, 0x1, URZ, 0xfc, !UPT ;  /* 0x0000000104047892 */ /* 0x000fe2000f8efc3f */
[----:B------:R-:W-:Y:S01]  /*0be0*/  SHF.R.S32.HI R213, RZ, 0x3, R0 ;  /* 0x00000003ffd57819 */ /* 0x000fe20000011400 */
[----:B------:R-:W-:Y:S01]  /*0bf0*/  IMAD.IADD R16, R12, 0x1, -R16 ;  /* 0x000000010c107824 */ /* 0x000fe200078e0a10 */
[----:B------:R-:W-:-:S02]  /*0c00*/  SHF.R.S32.HI R7, RZ, 0x1f, R216 ;  /* 0x0000001fff077819 */ /* 0x000fc400000114d8 */
[----:B------:R-:W-:Y:S02]  /*0c10*/  LOP3.LUT R2, R2, 0x3fffffe, RZ, 0xc0, !PT ;  /* 0x03fffffe02027812 */ /* 0x000fe400078ec0ff */
[CC--:B------:R-:W-:Y:S02]  /*0c20*/  LEA.HI R8, R7.reuse, R216.reuse, RZ, 0x2 ;  /* 0x000000d807087211 */ /* 0x0c0fe400078f10ff */
[----:B------:R-:W-:Y:S01]  /*0c30*/  LEA.HI R7, R7, R216, RZ, 0x5 ;  /* 0x000000d807077211 */ /* 0x000fe200078f28ff */
[----:B------:R-:W-:Y:S01]  /*0c40*/  IMAD.IADD R2, R13, 0x1, -R2 ;  /* 0x000000010d027824 */ /* 0x000fe200078e0a02 */
[--C-:B------:R-:W-:Y:S02]  /*0c50*/  SHF.R.S32.HI R9, RZ, 0x2, R8.reuse ;  /* 0x00000002ff097819 */ /* 0x100fe40000011408 */
[----:B------:R-:W-:Y:S02]  /*0c60*/  SHF.R.S32.HI R10, RZ, 0x1f, R8 ;  /* 0x0000001fff0a7819 */ /* 0x000fe40000011408 */
[----:B0-----:R-:W-:-:S02]  /*0c70*/  LOP3.LUT R3, R8, 0x7ffffffc, RZ, 0xc0, !PT ;  /* 0x7ffffffc08037812 */ /* 0x001fc400078ec0ff */
[----:B------:R-:W-:Y:S02]  /*0c80*/  LEA.HI R10, R10, R9, RZ, 0x3 ;  /* 0x000000090a0a7211 */ /* 0x000fe400078f18ff */
[----:B------:R-:W-:Y:S01]  /*0c90*/  SHF.R.S32.HI R7, RZ, 0x5, R7 ;  /* 0x00000005ff077819 */ /* 0x000fe20000011407 */
[----:B------:R-:W-:Y:S01]  /*0ca0*/  IMAD.IADD R3, R216, 0x1, -R3 ;  /* 0x00000001d8037824 */ /* 0x000fe200078e0a03 */
[----:B------:R-:W-:-:S03]  /*0cb0*/  LOP3.LUT R10, R10, 0xfffffff8, RZ, 0xc0, !PT ;  /* 0xfffffff80a0a7812 */ /* 0x000fc600078ec0ff */
[----:B------:R-:W-:Y:S02]  /*0cc0*/  IMAD.SHL.U32 R17, R3, 0x2, RZ ;  /* 0x0000000203117824 */ /* 0x000fe400078e00ff */
[----:B------:R-:W-:Y:S02]  /*0cd0*/  IMAD.IADD R10, R9, 0x1, -R10 ;  /* 0x00000001090a7824 */ /* 0x000fe400078e0a0a */
[C---:B------:R-:W-:Y:S01]  /*0ce0*/  VIADD R208, R17.reuse, 0x38 ;  /* 0x0000003811d07836 */ /* 0x040fe20000000000 */
[----:B------:R-:W-:Y:S01]  /*0cf0*/  IADD3 R198, R17, 0x88, RZ ;  /* 0x0000008811c67810 */ /* 0x000fe20007ffe0ff */
[----:B------:R-:W-:Y:S02]  /*0d00*/  IMAD R7, R7, 0x10, R10 ;  /* 0x0000001007077824 */ /* 0x000fe400078e020a */
[C---:B------:R-:W-:Y:S01]  /*0d10*/  VIADD R205, R17.reuse, 0x50 ;  /* 0x0000005011cd7836 */ /* 0x040fe20000000000 */
[----:B------:R-:W-:Y:S01]  /*0d20*/  SHF.R.S32.HI R0, RZ, 0x1f, R208 ;  /* 0x0000001fff007819 */ /* 0x000fe200000114d0 */
[----:B------:R-:W-:Y:S01]  /*0d30*/  IMAD R5, R2, 0x40, R7 ;  /* 0x0000004002057824 */ /* 0x000fe200078e0207 */
[----:B------:R-:W-:Y:S01]  /*0d40*/  MOV R2, UR4 ;  /* 0x0000000400027c02 */ /* 0x000fe20008000f00 */
[C---:B------:R-:W-:Y:S01]  /*0d50*/  VIADD R210, R17.reuse, 0x8 ;  /* 0x0000000811d27836 */ /* 0x040fe20000000000 */
[----:B------:R-:W-:Y:S01]  /*0d60*/  SHF.R.S32.HI R0, RZ, 0x1f, R205 ;  /* 0x0000001fff007819 */ /* 0x000fe200000114cd */
[----:B------:R-:W-:Y:S01]  /*0d70*/  IMAD R0, R4, 0x8, R5 ;  /* 0x0000000804007824 */ /* 0x000fe200078e0205 */
[----:B------:R-:W-:Y:S01]  /*0d80*/  STL [R1+0x1c], R5 ;  /* 0x00001c0501007387 */ /* 0x000fe20000100800 */
[C---:B------:R-:W-:Y:S01]  /*0d90*/  VIADD R209, R17.reuse, 0x30 ;  /* 0x0000003011d17836 */ /* 0x040fe20000000000 */
[----:B------:R-:W-:Y:S01]  /*0da0*/  UMOV UR4, URZ ;  /* 0x0000003f00047c82 */ /* 0x000fe20008000000 */
[C---:B------:R-:W-:Y:S01]  /*0db0*/  VIADD R207, R17.reuse, 0x40 ;  /* 0x0000004011cf7836 */ /* 0x040fe20000000000 */
[----:B------:R0:W-:Y:S01]  /*0dc0*/  STL [R1+0x28], R2 ;  /* 0x0000280201007387 */ /* 0x0001e20000100800 */
[C---:B------:R-:W-:Y:S01]  /*0dd0*/  VIADD R206, R17.reuse, 0x48 ;  /* 0x0000004811ce7836 */ /* 0x040fe20000000000 */
[----:B------:R-:W-:Y:S01]  /*0de0*/  SHF.R.S32.HI R3, RZ, 0x1f, R210 ;  /* 0x0000001fff037819 */ /* 0x000fe200000114d2 */
[C---:B------:R-:W-:Y:S01]  /*0df0*/  VIADD R204, R17.reuse, 0x58 ;  /* 0x0000005811cc7836 */ /* 0x040fe20000000000 */
[----:B------:R1:W-:Y:S01]  /*0e00*/  STL [R1+0x20], R0 ;  /* 0x0000200001007387 */ /* 0x0003e20000100800 */
[C---:B------:R-:W-:Y:S01]  /*0e10*/  VIADD R203, R17.reuse, 0x60 ;  /* 0x0000006011cb7836 */ /* 0x040fe20000000000 */
[----:B------:R-:W-:Y:S01]  /*0e20*/  SHF.R.S32.HI R3, RZ, 0x1f, R207 ;  /* 0x0000001fff037819 */ /* 0x000fe200000114cf */
[C---:B------:R-:W-:Y:S01]  /*0e30*/  VIADD R202, R17.reuse, 0x68 ;  /* 0x0000006811ca7836 */ /* 0x040fe20000000000 */
[----:B------:R-:W-:Y:S01]  /*0e40*/  SHF.R.S32.HI R229, RZ, 0x1f, R204 ;  /* 0x0000001fffe57819 */ /* 0x000fe200000114cc */
[C---:B------:R-:W-:Y:S01]  /*0e50*/  VIADD R201, R17.reuse, 0x70 ;  /* 0x0000007011c97836 */ /* 0x040fe20000000000 */
[----:B0-----:R-:W-:Y:S01]  /*0e60*/  SHF.R.S32.HI R2, RZ, 0x1f, R209 ;  /* 0x0000001fff027819 */ /* 0x001fe200000114d1 */
[C---:B------:R-:W-:Y:S01]  /*0e70*/  VIADD R200, R17.reuse, 0x78 ;  /* 0x0000007811c87836 */ /* 0x040fe20000000000 */
[----:B------:R-:W-:Y:S01]  /*0e80*/  SHF.R.S32.HI R2, RZ, 0x1f, R206 ;  /* 0x0000001fff027819 */ /* 0x000fe200000114ce */
        /* <DEDUP_REMOVED lines=14> */
[----:B------:R-:W-:Y:S01]  /*0f70*/  IMAD.U32 R214, RZ, RZ, UR4 ;  /* 0x00000004ffd67e24 */ /* 0x000fe2000f8e00ff */
[----:B------:R-:W-:Y:S01]  /*0f80*/  SHF.R.S32.HI R221, RZ, 0x1f, R196 ;  /* 0x0000001fffdd7819 */ /* 0x000fe200000114c4 */
[C---:B------:R-:W-:Y:S01]  /*0f90*/  VIADD R22, R17.reuse, 0x10 ;  /* 0x0000001011167836 */ /* 0x040fe20000000000 */
[----:B------:R-:W-:Y:S01]  /*0fa0*/  SHF.R.S32.HI R220, RZ, 0x1f, R195 ;  /* 0x0000001fffdc7819 */ /* 0x000fe200000114c3 */
[----:B------:R-:W-:Y:S01]  /*0fb0*/  VIADD R19, R17, 0x28 ;  /* 0x0000002811137836 */ /* 0x000fe20000000000 */
[----:B------:R-:W-:-:S02]  /*0fc0*/  SHF.R.S32.HI R219, RZ, 0x1f, R194 ;  /* 0x0000001fffdb7819 */ /* 0x000fc400000114c2 */
[----:B------:R-:W-:Y:S02]  /*0fd0*/  SHF.R.S32.HI R218, RZ, 0x1f, R193 ;  /* 0x0000001fffda7819 */ /* 0x000fe400000114c1 */
[----:B-1----:R-:W-:-:S07]  /*0fe0*/  SHF.R.S32.HI R217, RZ, 0x1f, R192 ;  /* 0x0000001fffd97819 */ /* 0x002fce00000114c0 */
.L_x_233:
[----:B------:R-:W-:Y:S01]  /*0ff0*/  ULDC.64 UR8, c[0x0][0xc88] ;  /* 0x0003220000087ab9 */ /* 0x000fe20000000a00 */
[----:B------:R-:W-:Y:S01]  /*1000*/  ULDC.64 UR10, c[0x0][0xa20] ;  /* 0x00028800000a7ab9 */ /* 0x000fe20000000a00 */
[----:B------:R-:W-:Y:S02]  /*1010*/  UIMAD.WIDE UR8, UR7, 0x4, UR8 ;  /* 0x00000004070878a5 */ /* 0x000fe4000f8e0208 */
[----:B------:R-:W-:Y:S01]  /*1020*/  UISETP.NE.U32.AND UP1, UPT, UR10, URZ, UPT ;  /* 0x0000003f0a00728c */ /* 0x000fe2000bf25070 */
[----:B------:R-:W-:-:S03]  /*1030*/  ULDC UR7, c[0x0][0x2f0] ;  /* 0x0000bc0000077ab9 */ /* 0x000fc60000000800 */
[----:B0-23--:R-:W-:Y:S02]  /*1040*/  IMAD.U32 R2, RZ, RZ, UR8 ;  /* 0x00000008ff027e24 */ /* 0x00dfe4000f8e00ff */
[----:B------:R-:W-:Y:S01]  /*1050*/  IMAD.U32 R3, RZ, RZ, UR9 ;  /* 0x00000009ff037e24 */ /* 0x000fe2000f8e00ff */
[----:B------:R-:W-:-:S04]  /*1060*/  ULDC.64 UR8, c[0x0][0xa28] ;  /* 0x00028a0000087ab9 */ /* 0x000fc80000000a00 */
[----:B------:R-:W2:Y:S01]  /*1070*/  LDG.E R2, desc[UR36][R2.64] ;  /* 0x0000002402027981 */ /* 0x000ea2000c1e1900 */
[----:B------:R-:W-:Y:S02]  /*1080*/  UISETP.NE.U32.AND UP0, UPT, UR8, URZ, UPT ;  /* 0x0000003f0800728c */ /* 0x000fe4000bf05070 */
[----:B------:R-:W-:Y:S02]  /*1090*/  UISETP.NE.AND.EX UP1, UPT, UR11, URZ, UPT, UP1 ;  /* 0x0000003f0b00728c */ /* 0x000fe4000bf25310 */
[----:B------:R-:W-:-:S04]  /*10a0*/  UISETP.NE.AND.EX UP0, UPT, UR9, URZ, UPT, UP0 ;  /* 0x0000003f0900728c */ /* 0x000fc8000bf05300 */
[----:B------:R-:W-:Y:S02]  /*10b0*/  PLOP3.LUT P1, PT, PT, PT, UP1, 0x80, 0x0 ;  /* 0x000000000000781c */ /* 0x000fe40003f2f018 */
[----:B------:R-:W-:Y:S02]  /*10c0*/  PLOP3.LUT P0, PT, PT, PT, UP0, 0x80, 0x0 ;  /* 0x000000000000781c */ /* 0x000fe40003f0f008 */
[----:B--2---:R-:W-:-:S13]  /*10d0*/  R2UR UR61, R2 ;  /* 0x00000000023d72ca */ /* 0x004fda00000e0000 */
[----:B------:R-:W-:Y:S02]  /*10e0*/  USHF.R.S32.HI UR4, URZ, 0x1f, UR61 ;  /* 0x0000001f3f047899 */ /* 0x000fe4000801143d */
[----:B------:R-:W-:-:S04]  /*10f0*/  @UP0 ULEA UR8, UP2, UR61, UR8, 0x2 ;  /* 0x000000083d080291 */ /* 0x000fc8000f84103f */
[----:B------:R-:W-:Y:S02]  /*1100*/  @UP0 ULEA.HI.X UR9, UR61, UR9, UR4, 0x2, UP2 ;  /* 0x000000093d090291 */ /* 0x000fe400090f1404 */
[----:B------:R-:W-:Y:S01]  /*1110*/  IMAD.U32 R215, RZ, RZ, UR4 ;  /* 0x00000004ffd77e24 */ /* 0x000fe2000f8e00ff */
[----:B------:R-:W-:Y:S01]  /*1120*/  @UP1 ULEA UR10, UP0, UR61, UR10, 0x2 ;  /* 0x0000000a3d0a1291 */ /* 0x000fe2000f80103f */
[----:B------:R-:W-:-:S03]  /*1130*/  IMAD.U32 R2, RZ, RZ, UR8 ;  /* 0x00000008ff027e24 */ /* 0x000fc6000f8e00ff */
[----:B------:R-:W-:Y:S01]  /*1140*/  @UP1 ULEA.HI.X UR11, UR61, UR11, UR4, 0x2, UP0 ;  /* 0x0000000b3d0b1291 */ /* 0x000fe200080f1404 */
[----:B------:R-:W-:Y:S01]  /*1150*/  IMAD.U32 R3, RZ, RZ, UR9 ;  /* 0x00000009ff037e24 */ /* 0x000fe2000f8e00ff */
[----:B------:R-:W-:Y:S01]  /*1160*/  ULDC.64 UR8, c[0x0][0x418] ;  /* 0x0001060000087ab9 */ /* 0x000fe20000000a00 */
[----:B-1----:R-:W-:Y:S01]  /*1170*/  IMAD.U32 R4, RZ, RZ, UR10 ;  /* 0x0000000aff047e24 */ /* 0x002fe2000f8e00ff */
[----:B------:R-:W-:Y:S02]  /*1180*/  ULDC UR4, c[0x0][0x424] ;  /* 0x0001090000047ab9 */ /* 0x000fe40000000800 */
[----:B------:R-:W-:Y:S01]  /*1190*/  IMAD.U32 R5, RZ, RZ, UR11 ;  /* 0x0000000bff057e24 */ /* 0x000fe2000f8e00ff */
[----:B------:R-:W2:Y:S04]  /*11a0*/  @P0 LDG.E R2, desc[UR36][R2.64] ;  /* 0x0000002402020981 */ /* 0x000ea8000c1e1900 */
[----:B------:R-:W3:Y:S01]  /*11b0*/  @P1 LDG.E R4, desc[UR36][R4.64] ;  /* 0x0000002404041981 */ /* 0x000ee2000c1e1900 */
[----:B------:R-:W-:Y:S01]  /*11c0*/  UISETP.NE.U32.AND UP0, UPT, UR8, URZ, UPT ;  /* 0x0000003f0800728c */ /* 0x000fe2000bf05070 */
[----:B------:R-:W-:Y:S01]  /*11d0*/  IMAD.U32 R212, RZ, RZ, UR6 ;  /* 0x00000006ffd47e24 */ /* 0x000fe2000f8e00ff */
[----:B------:R-:W-:Y:S01]  /*11e0*/  UMOV UR41, URZ ;  /* 0x0000003f00297c82 */ /* 0x000fe20008000000 */
[----:B------:R-:W-:-:S02]  /*11f0*/  ULOP3.LUT UR8, UR5, 0xff000000, URZ, 0xc0, !UPT ;  /* 0xff00000005087892 */ /* 0x000fc4000f8ec03f */
[----:B------:R-:W-:-:S04]  /*1200*/  UISETP.NE.AND.EX UP0, UPT, UR9, URZ, UPT, UP0 ;  /* 0x0000003f0900728c */ /* 0x000fc8000bf05300 */
[----:B------:R-:W-:-:S04]  /*1210*/  USEL UR4, UR4, 0x1, UP0 ;  /* 0x0000000104047887 */ /* 0x000fc80008000000 */
[----:B------:R-:W-:Y:S01]  /*1220*/  UIMAD UR4, UR4, UR7, URZ ;  /* 0x00000007040472a4 */ /* 0x000fe2000f8e023f */
[----:B--2---:R-:W-:-:S06]  /*1230*/  @P0 R2UR UR41, R2 ;  /* 0x00000000022902ca */ /* 0x004fcc00000e0000 */
[----:B---3--:R-:W-:Y:S01]  /*1240*/  @P1 R2UR UR4, R4 ;  /* 0x00000000040412ca */ /* 0x008fe200000e0000 */
[----:B----45:R-:W-:-:S14]  /*1250*/  @P1 BRA `(.L_x_184) ;  /* 0x0000000000341947 */ /* 0x030fdc0003800000 */
[----:B------:R-:W-:Y:S02]  /*1260*/  ULDC.64 UR6, c[0x0][0xa08] ;  /* 0x0002820000067ab9 */ /* 0x000fe40000000a00 */
[----:B------:R-:W-:-:S04]  /*1270*/  ISETP.NE.U32.AND P0, PT, RZ, UR6, PT ;  /* 0x00000006ff007c0c */ /* 0x000fc8000bf05070 */
[----:B------:R-:W-:-:S13]  /*1280*/  ISETP.NE.AND.EX P0, PT, RZ, UR7, PT, P0 ;  /* 0x00000007ff007c0c */ /* 0x000fda000bf05300 */
[----:B------:R-:W-:Y:S05]  /*1290*/  @!P0 BRA `(.L_x_184) ;  /* 0x0000000000248947 */ /* 0x000fea0003800000 */
[----:B------:R-:W-:Y:S02]  /*12a0*/  ULDC.64 UR6, c[0x0][0xa08] ;  /* 0x0002820000067ab9 */ /* 0x000fe40000000a00 */
[----:B------:R-:W-:-:S06]  /*12b0*/  UIMAD.WIDE UR6, UR61, 0x4, UR6 ;  /* 0x000000043d0678a5 */ /* 0x000fcc000f8e0206 */
[----:B------:R-:W-:Y:S01]  /*12c0*/  IMAD.U32 R2, RZ, RZ, UR6 ;  /* 0x00000006ff027e24 */ /* 0x000fe2000f8e00ff */
[----:B------:R-:W-:-:S05]  /*12d0*/  MOV R3, UR7 ;  /* 0x0000000700037c02 */ /* 0x000fca0008000f00 */
[----:B------:R-:W2:Y:S04]  /*12e0*/  LDG.E R4, desc[UR36][R2.64] ;  /* 0x0000002402047981 */ /* 0x000ea8000c1e1900 */
[----:B------:R-:W3:Y:S01]  /*12f0*/  LDG.E R0, desc[UR36][R2.64+0x4] ;  /* 0x0000042402007981 */ /* 0x000ee2000c1e1900 */
[----:B--2---:R-:W-:Y:S02]  /*1300*/  R2UR UR4, R4 ;  /* 0x00000000040472ca */ /* 0x004fe400000e0000 */
[----:B---3--:R-:W-:-:S13]  /*1310*/  R2UR UR6, R0 ;  /* 0x00000000000672ca */ /* 0x008fda00000e0000 */
[----:B------:R-:W-:-:S12]  /*1320*/  UIADD3 UR4, -UR4, UR6, URZ ;  /* 0x0000000604047290 */ /* 0x000fd8000fffe13f */
.L_x_184:
[----:B------:R-:W-:Y:S02]  /*1330*/  UIADD3 UR41, -UR41, UR4, URZ ;  /* 0x0000000429297290 */ /* 0x000fe4000fffe13f */
[----:B------:R-:W-:Y:S02]  /*1340*/  ULOP3.LUT UR4, UR5, 0xff0000, URZ, 0xc0, !UPT ;  /* 0x00ff000005047892 */ /* 0x000fe4000f8ec03f */
[----:B------:R-:W-:Y:S02]  /*1350*/  UISETP.GE.AND UP0, UPT, UR41, 0x1, UPT ;  /* 0x000000012900788c */ /* 0x000fe4000bf06270 */
[----:B------:R-:W-:Y:S02]  /*1360*/  USHF.R.U32.HI UR8, URZ, 0x8, UR8 ;  /* 0x000000083f087899 */ /* 0x000fe40008011608 */
[----:B------:R-:W-:Y:S02]  /*1370*/  UIADD3 UR6, UR41, 0x5f, URZ ;  /* 0x0000005f29067890 */ /* 0x000fe4000fffe03f */
[----:B------:R-:W-:Y:S01]  /*1380*/  PLOP3.LUT P0, PT, PT, PT, UP0, 0x80, 0x0 ;  /* 0x000000000000781c */ /* 0x000fe20003f0f008 */
[----:B------:R-:W-:-:S02]  /*1390*/  ULEA.HI UR8, UR4, UR8, URZ, 0x10 ;  /* 0x0000000804087291 */ /* 0x000fc4000f8f803f */
[----:B------:R-:W-:Y:S02]  /*13a0*/  UIMAD.WIDE UR6, UR6, 0x2aaaaaab, URZ ;  /* 0x2aaaaaab060678a5 */ /* 0x000fe4000f8e023f */
[----:B------:R-:W-:Y:S02]  /*13b0*/  ULOP3.LUT UR4, UR8, 0xff, URZ, 0xc0, !UPT ;  /* 0x000000ff08047892 */ /* 0x000fe4000f8ec03f */
[----:B------:R-:W-:Y:S02]  /*13c0*/  ULOP3.LUT UR9, UR5, 0xffff, URZ, 0xc0, !UPT ;  /* 0x0000ffff05097892 */ /* 0x000fe4000f8ec03f */
[----:B------:R-:W-:Y:S02]  /*13d0*/  USHF.R.U32.HI UR5, URZ, 0x10, UR8 ;  /* 0x000000103f057899 */ /* 0x000fe40008011608 */
[----:B------:R-:W-:Y:S01]  /*13e0*/  USHF.R.U32.HI UR6, URZ, 0x1f, UR7 ;  /* 0x0000001f3f067899 */ /* 0x000fe20008011607 */
[----:B------:R-:W-:Y:S01]  /*13f0*/  IMAD.U32 R23, RZ, RZ, UR4 ;  /* 0x00000004ff177e24 */ /* 0x000fe2000f8e00ff */
[----:B------:R-:W-:Y:S01]  /*1400*/  UMOV UR4, URZ ;  /* 0x0000003f00047c82 */ /* 0x000fe20008000000 */
[----:B------:R-:W-:Y:S01]  /*1410*/  IMAD.U32 R211, RZ, RZ, UR9 ;  /* 0x00000009ffd37e24 */ /* 0x000fe2000f8e00ff */
[----:B------:R-:W-:Y:S01]  /*1420*/  ULEA.HI.SX32 UR9, UR7, UR6, 0x1c ;  /* 0x0000000607097291 */ /* 0x000fe2000f8fe23f */
[----:B------:R-:W-:Y:S01]  /*1430*/  IMAD.U32 R18, RZ, RZ, UR5 ;  /* 0x00000005ff127e24 */ /* 0x000fe2000f8e00ff */
[----:B------:R-:W-:Y:S10]  /*1440*/  @!P0 BRA `(.L_x_185) ;  /* 0x0000000000948947 */ /* 0x000ff40003800000 */
[----:B------:R-:W-:Y:S01]  /*1450*/  R2UR UR5, R18 ;  /* 0x00000000120572ca */ /* 0x000fe200000e0000 */
[----:B------:R-:W-:-:S12]  /*1460*/  ULDC UR4, c[0x0][0x9f0] ;  /* 0x00027c0000047ab9 */ /* 0x000fd80000000800 */
[----:B------:R-:W-:-:S04]  /*1470*/  UISETP.NE.AND UP0, UPT, UR5, URZ, UPT ;  /* 0x0000003f0500728c */ /* 0x000fc8000bf05270 */
[----:B------:R-:W-:-:S03]  /*1480*/  USEL UR10, UR5, UR4, UP0 ;  /* 0x00000004050a7287 */ /* 0x000fc60008000000 */
[----:B------:R-:W-:Y:S01]  /*1490*/  UMOV UR4, URZ ;  /* 0x0000003f00047c82 */ /* 0x000fe20008000000 */
[----:B------:R-:W-:Y:S02]  /*14a0*/  UIADD3 UR6, UR9, -0x1, UR10 ;  /* 0xffffffff09067890 */ /* 0x000fe4000fffe00a */
[----:B------:R-:W-:-:S04]  /*14b0*/  IMAD.U32 R3, RZ, RZ, UR10 ;  /* 0x0000000aff037e24 */ /* 0x000fc8000f8e00ff */
[----:B------:R-:W-:Y:S01]  /*14c0*/  IMAD.U32 R4, RZ, RZ, UR6 ;  /* 0x00000006ff047e24 */ /* 0x000fe2000f8e00ff */
[-C--:B------:R-:W-:Y:S01]  /*14d0*/  IABS R0, R3.reuse ;  /* 0x0000000300007213 */ /* 0x080fe20000000000 */
[----:B------:R-:W-:Y:S01]  /*14e0*/  ULOP3.LUT UR6, UR6, UR10, URZ, 0x3c, !UPT ;  /* 0x0000000a06067292 */ /* 0x000fe2000f8e3c3f */
[----:B------:R-:W-:Y:S02]  /*14f0*/  IABS R5, R3 ;  /* 0x0000000300057213 */ /* 0x000fe40000000000 */
[----:B------:R-:W-:Y:S02]  /*1500*/  R2UR UR11, R0 ;  /* 0x00000000000b72ca */ /* 0x000fe400000e0000 */
[----:B------:R-:W-:-:S05]  /*1510*/  IABS R4, R4 ;  /* 0x0000000400047213 */ /* 0x000fca0000000000 */
[----:B------:R-:W-:-:S05]  /*1520*/  IMAD.MOV.U32 R3, RZ, RZ, R4 ;  /* 0x000000ffff037224 */ /* 0x000fca00078e0004 */
[----:B------:R-:W-:Y:S01]  /*1530*/  R2UR UR8, R3 ;  /* 0x00000000030872ca */ /* 0x000fe200000e0000 */
        /* <DEDUP_REMOVED lines=22> */
.L_x_185:
[----:B------:R-:W-:Y:S01]  /*16a0*/  R2UR UR5, R23 ;  /* 0x00000000170572ca */ /* 0x000fe200000e0000 */
[----:B------:R-:W-:Y:S01]  /*16b0*/  IMAD.U32 R0, RZ, RZ, UR9 ;  /* 0x00000009ff007e24 */ /* 0x000fe2000f8e00ff */
[----:B------:R-:W-:Y:S01]  /*16c0*/  PLOP3.LUT P0, PT, PT, PT, PT, 0x80, 0x0 ;  /* 0x000000000000781c */ /* 0x000fe20003f0f070 */
[----:B------:R-:W-:Y:S01]  /*16d0*/  IMAD.U32 R3, RZ, RZ, UR4 ;  /* 0x00000004ff037e24 */ /* 0x000fe2000f8e00ff */
[----:B------:R-:W-:Y:S01]  /*16e0*/  CS2R R118, SRZ ;  /* 0x0000000000767805 */ /* 0x000fe2000001ff00 */
[----:B------:R-:W-:Y:S01]  /*16f0*/  IMAD.MOV.U32 R4, RZ, RZ, RZ ;  /* 0x000000ffff047224 */ /* 0x000fe200078e00ff */
[----:B------:R-:W-:Y:S02]  /*1700*/  CS2R R116, SRZ ;  /* 0x0000000000747805 */ /* 0x000fe4000001ff00 */
[----:B------:R-:W-:Y:S02]  /*1710*/  CS2R R114, SRZ ;  /* 0x0000000000727805 */ /* 0x000fe4000001ff00 */
[----:B------:R-:W-:-:S02]  /*1720*/  CS2R R112, SRZ ;  /* 0x0000000000707805 */ /* 0x000fc4000001ff00 */
[----:B------:R-:W-:Y:S02]  /*1730*/  CS2R R110, SRZ ;  /* 0x00000000006e7805 */ /* 0x000fe4000001ff00 */
[----:B------:R-:W-:Y:S02]  /*1740*/  CS2R R108, SRZ ;  /* 0x00000000006c7805 */ /* 0x000fe4000001ff00 */
[----:B------:R-:W-:Y:S02]  /*1750*/  CS2R R106, SRZ ;  /* 0x00000000006a7805 */ /* 0x000fe4000001ff00 */
[----:B------:R-:W-:Y:S01]  /*1760*/  CS2R R104, SRZ ;  /* 0x0000000000687805 */ /* 0x000fe2000001ff00 */
[----:B------:R-:W-:Y:S01]  /*1770*/  UIMAD UR60, UR5, UR4, URZ ;  /* 0x00000004053c72a4 */ /* 0x000fe2000f8e023f */
[----:B------:R-:W-:Y:S02]  /*1780*/  CS2R R102, SRZ ;  /* 0x0000000000667805 */ /* 0x000fe4000001ff00 */
[----:B------:R-:W-:-:S02]  /*1790*/  CS2R R100, SRZ ;  /* 0x0000000000647805 */ /* 0x000fc4000001ff00 */
[----:B------:R-:W-:Y:S02]  /*17a0*/  CS2R R98, SRZ ;  /* 0x0000000000627805 */ /* 0x000fe4000001ff00 */
[----:B------:R-:W-:Y:S02]  /*17b0*/  CS2R R96, SRZ ;  /* 0x0000000000607805 */ /* 0x000fe4000001ff00 */
[----:B------:R-:W-:Y:S02]  /*17c0*/  CS2R R126, SRZ ;  /* 0x00000000007e7805 */ /* 0x000fe4000001ff00 */
[----:B------:R-:W-:Y:S02]  /*17d0*/  VIADDMNMX R0, R3, UR60, R0, PT ;  /* 0x0000003c03007c46 */ /* 0x000fe4000b800100 */
[----:B------:R-:W-:Y:S02]  /*17e0*/  CS2R R120, SRZ ;  /* 0x0000000000787805 */ /* 0x000fe4000001ff00 */
[----:B------:R-:W-:-:S02]  /*17f0*/  CS2R R124, SRZ ;  /* 0x00000000007c7805 */ /* 0x000fc4000001ff00 */
[----:B------:R-:W-:Y:S02]  /*1800*/  CS2R R20, SRZ ;  /* 0x0000000000147805 */ /* 0x000fe4000001ff00 */
[----:B------:R-:W-:Y:S01]  /*1810*/  R2UR UR40, R0 ;  /* 0x00000000002872ca */ /* 0x000fe200000e0000 */
[----:B------:R-:W-:Y:S01]  /*1820*/  IMAD.MOV.U32 R0, RZ, RZ, RZ ;  /* 0x000000ffff007224 */ /* 0x000fe200078e00ff */
        /* <DEDUP_REMOVED lines=11> */
[----:B------:R-:W-:Y:S01]  /*18e0*/  UISETP.GT.AND UP0, UPT, UR40, UR60, UPT ;  /* 0x0000003c2800728c */ /* 0x000fe2000bf04270 */
[----:B------:R-:W-:Y:S02]  /*18f0*/  CS2R R64, SRZ ;  /* 0x0000000000407805 */ /* 0x000fe4000001ff00 */
[----:B------:R-:W-:Y:S02]  /*1900*/  CS2R R62, SRZ ;  /* 0x00000000003e7805 */ /* 0x000fe4000001ff00 */
[----:B------:R-:W-:Y:S02]  /*1910*/  CS2R R60, SRZ ;  /* 0x00000000003c7805 */ /* 0x000fe4000001ff00 */
[----:B------:R-:W-:Y:S02]  /*1920*/  CS2R R58, SRZ ;  /* 0x00000000003a7805 */ /* 0x000fe4000001ff00 */
[----:B------:R-:W-:-:S02]  /*1930*/  CS2R R56, SRZ ;  /* 0x0000000000387805 */ /* 0x000fc4000001ff00 */
[----:B------:R-:W-:Y:S02]  /*1940*/  PLOP3.LUT P1, PT, PT, PT, UP0, 0x80, 0x0 ;  /* 0x000000000000781c */ /* 0x000fe40003f2f008 */
        /* <DEDUP_REMOVED lines=15> */
[----:B------:R-:W-:Y:S01]  /*1a40*/  CS2R R24, SRZ ;  /* 0x0000000000187805 */ /* 0x000fe2000001ff00 */
[----:B------:R-:W-:Y:S06]  /*1a50*/  @!P1 BRA `(.L_x_186) ;  /* 0x00000058000c9947 */ /* 0x000fec0003800000 */
[----:B------:R-:W0:Y:S01]  /*1a60*/  S2R R6, SR_TID.X ;  /* 0x0000000000067919 */ /* 0x000e220000002100 */
[----:B------:R-:W1:Y:S01]  /*1a70*/  S2UR UR7, SR_CgaCtaId ;  /* 0x00000000000779c3 */ /* 0x000e620000008800 */
[----:B------:R-:W-:Y:S02]  /*1a80*/  UMOV UR6, 0x400 ;  /* 0x0000040000067882 */ /* 0x000fe40000000000 */
[----:B-1----:R-:W-:-:S04]  /*1a90*/  ULEA UR6, UR7, UR6, 0x18 ;  /* 0x0000000607067291 */ /* 0x002fc8000f8ec03f */
[----:B------:R-:W-:Y:S01]  /*1aa0*/  UIADD3 UR6, UR6, 0x12400, URZ ;  /* 0x0001240006067890 */ /* 0x000fe2000fffe03f */
[----:B0-----:R-:W-:-:S03]  /*1ab0*/  VIADD R6, R6, 0xffffff80 ;  /* 0xffffff8006067836 */ /* 0x001fc60000000000 */
[----:B------:R-:W-:Y:S02]  /*1ac0*/  ULOP3.LUT UP0, URZ, UR6, 0x1bf, URZ, 0xc0, !UPT ;  /* 0x000001bf063f7892 */ /* 0x000fe4000f80c03f */
[----:B------:R-:W-:-:S04]  /*1ad0*/  SHF.R.S32.HI R5, RZ, 0x1f, R6 ;  /* 0x0000001fff057819 */ /* 0x000fc80000011406 */
[----:B------:R-:W-:Y:S02]  /*1ae0*/  PLOP3.LUT P0, PT, PT, PT, UP0, 0x80, 0x0 ;  /* 0x000000000000781c */ /* 0x000fe40003f0f008 */
[----:B------:R-:W-:-:S04]  /*1af0*/  LEA.HI R5, R5, R6, RZ, 0x7 ;  /* 0x0000000605057211 */ /* 0x000fc800078f38ff */
[----:B------:R-:W-:-:S05]  /*1b00*/  SHF.R.S32.HI R5, RZ, 0x7, R5 ;  /* 0x00000007ff057819 */ /* 0x000fca0000011405 */
[----:B------:R-:W0:Y:S02]  /*1b10*/  SHFL.IDX PT, R0, R5, RZ, 0x1f ;  /* 0x00001fff05007589 */ /* 0x000e2400000e0000 */
[----:B0-----:R-:W-:-:S13]  /*1b20*/  R2UR UR4, R0 ;  /* 0x00000000000472ca */ /* 0x001fda00000e0000 */
        /* <DEDUP_REMOVED lines=16> */
[----:B------:R-:W-:Y:S02]  /*1c30*/  IMAD.U32 R6, RZ, RZ, UR4 ;  /* 0x00000004ff067e24 */ /* 0x000fe4000f8e00ff */
[----:B------:R-:W-:-:S02]  /*1c40*/  IMAD.U32 R11, RZ, RZ, UR7 ;  /* 0x00000007ff0b7e24 */ /* 0x000fc4000f8e00ff */
[----:B------:R-:W-:Y:S02]  /*1c50*/  IMAD.MOV.U32 R8, RZ, RZ, 0x70 ;  /* 0x00000070ff087424 */ /* 0x000fe400078e00ff */
[----:B------:R-:W-:Y:S02]  /*1c60*/  IMAD.MOV.U32 R12, RZ, RZ, 0x1 ;  /* 0x00000001ff0c7424 */ /* 0x000fe400078e00ff */
[----:B0-----:R-:W-:-:S07]  /*1c70*/  IMAD.MOV.U32 R13, RZ, RZ, RZ ;  /* 0x000000ffff0d7224 */ /* 0x001fce00078e00ff */
[----:B------:R-:W-:-:S07]  /*1c80*/  LEPC R20, `(.L_x_187) ;  /* 0x000000001014794e */ /* 0x000fce0000000000 */
[----:B-1----:R-:W-:Y:S05]  /*1c90*/  CALL.ABS.NOINC R2 ;  /* 0x0000000002007343 */ /* 0x002fea0003c00000 */
.L_x_187:
[----:B------:R-:W2:Y:S01]  /*1ca0*/  LDL R2, [R1+0x28] ;  /* 0x0000280001027983 */ /* 0x000ea20000100800 */
[----:B------:R-:W-:Y:S01]  /*1cb0*/  R2UR UR7, R214 ;  /* 0x00000000d60772ca */ /* 0x000fe200000e0000 */
[----:B------:R-:W0:Y:S01]  /*1cc0*/  S2UR UR5, SR_CgaCtaId ;  /* 0x00000000000579c3 */ /* 0x000e220000008800 */
[----:B------:R-:W-:-:S11]  /*1cd0*/  MOV R4, 0x400 ;  /* 0x0000040000047802 */ /* 0x000fd60000000f00 */
[----:B------:R-:W-:-:S04]  /*1ce0*/  ULEA.HI UR4, UR7, UR7, URZ, 0x1 ;  /* 0x0000000707047291 */ /* 0x000fc8000f8f083f */
[----:B------:R-:W-:-:S04]  /*1cf0*/  ULOP3.LUT UR4, UR4, 0xfffffffe, URZ, 0xc0, !UPT ;  /* 0xfffffffe04047892 */ /* 0x000fc8000f8ec03f */
[----:B------:R-:W-:Y:S01]  /*1d00*/  UIADD3 UR4, UR7, -UR4, URZ ;  /* 0x8000000407047290 */ /* 0x000fe2000fffe03f */
[----:B0-----:R-:W-:-:S05]  /*1d10*/  IMAD.U32 R5, RZ, RZ, UR5 ;  /* 0x00000005ff057e24 */ /* 0x001fca000f8e00ff */
[----:B------:R-:W-:Y:S01]  /*1d20*/  IMAD.U32 R3, RZ, RZ, UR4 ;  /* 0x00000004ff037e24 */ /* 0x000fe2000f8e00ff */
[----:B------:R-:W-:-:S04]  /*1d30*/  LEA R4, R5, R4, 0x18 ;  /* 0x0000000405047211 */ /* 0x000fc800078ec0ff */
[----:B------:R-:W-:-:S04]  /*1d40*/  SHF.L.U32 R3, R3, 0x1f, RZ ;  /* 0x0000001f03037819 */ /* 0x000fc800000006ff */
[----:B------:R-:W0:Y:S01]  /*1d50*/  SYNCS.PHASECHK.TRANS64.TRYWAIT P1, [R4+URZ+0x30800], R3 ;  /* 0x03080003040075a7 */ /* 0x000e22000802017f */
[----:B--2---:R-:W-:-:S13]  /*1d60*/  R2UR UR6, R2 ;  /* 0x00000000020672ca */ /* 0x004fda00000e0000 */
[----:B------:R-:W-:-:S05]  /*1d70*/  IMAD.U32 R0, RZ, RZ, UR6 ;  /* 0x00000006ff007e24 */ /* 0x000fca000f8e00ff */
[----:B------:R-:W-:Y:S01]  /*1d80*/  ISETP.NE.AND P0, PT, R0, 0x3, PT ;  /* 0x000000030000780c */ /* 0x000fe20003f05270 */
[----:B0-----:R-:W-:-:S12]  /*1d90*/  @!P1 BRA `(.L_x_188) ;  /* 0x000000ec00209947 */ /* 0x001fd80003800000 */
.L_x_318:
[----:B------:R-:W-:Y:S05]  /*1da0*/  @!P0 BRA `(.L_x_189) ;  /* 0x0000000000048947 */ /* 0x000fea0003800000 */
[----:B------:R-:W-:Y:S01]  /*1db0*/  BPT.TRAP 0x1 ;  /* 0x000000040000795c */ /* 0x000fe20000300000 */
.L_x_189:
[----:B0-----:R-:W-:Y:S02]  /*1dc0*/  IMAD.U32 R3, RZ, RZ, UR38 ;  /* 0x00000026ff037e24 */ /* 0x001fe4000f8e00ff */
[----:B------:R-:W-:Y:S02]  /*1dd0*/  IMAD.U32 R2, RZ, RZ, UR39 ;  /* 0x00000027ff027e24 */ /* 0x000fe4000f8e00ff */
[----:B------:R-:W-:-:S03]  /*1de0*/  IMAD R0, R3, 0x8, R4 ;  /* 0x0000000803007824 */ /* 0x000fc600078e0204 */
[----:B------:R-:W-:-:S04]  /*1df0*/  SHF.L.U32 R3, R2, 0x1f, RZ ;  /* 0x0000001f02037819 */ /* 0x000fc800000006ff */
[----:B------:R0:W1:Y:S01]  /*1e00*/  SYNCS.PHASECHK.TRANS64.TRYWAIT P1, [R0+URZ+0x30830], R3 ;  /* 0x03083003000075a7 */ /* 0x000062000802017f */
[----:B------:R-:W-:Y:S05]  /*1e10*/  @!P0 BRA `(.L_x_190) ;  /* 0x0000000000048947 */ /* 0x000fea0003800000 */
[----:B------:R-:W-:Y:S01]  /*1e20*/  BPT.TRAP 0x1 ;  /* 0x000000040000795c */ /* 0x000fe20000300000 */
.L_x_190:
[----:B------:R-:W-:Y:S01]  /*1e30*/  IMAD.MOV.U32 R119, RZ, RZ, RZ ;  /* 0x000000ffff777224 */ /* 0x000fe200078e00ff */
[----:B-1----:R-:W-:Y:S06]  /*1e40*/  @P1 BRA `(.L_x_191) ;  /* 0x0000000000081947 */ /* 0x002fec0003800000 */
[----:B------:R-:W1:Y:S02]  /*1e50*/  SYNCS.PHASECHK.TRANS64.TRYWAIT P1, [R0+URZ+0x30830], R3 ;  /* 0x03083003000075a7 */ /* 0x000e64000802017f */
[----:B-1----:R-:W-:Y:S05]  /*1e60*/  @!P1 BRA `(.L_x_192) ;  /* 0x000000ec00009947 */ /* 0x002fea0003800000 */
.L_x_191:
[----:B------:R-:W-:Y:S05]  /*1e70*/  WARPSYNC.ALL ;  /* 0x0000000000007948 */ /* 0x000fea0003800000 */
[----:B------:R-:W-:Y:S01]  /*1e80*/  R2UR UR4, R4 ;  /* 0x00000000040472ca */ /* 0x000fe200000e0000 */
[----:B------:R-:W-:Y:S01]  /*1e90*/  ULOP3.LUT UR5, UR42, 0x10000, URZ, 0xfc, !UPT ;  /* 0x000100002a057892 */ /* 0x000fe2000f8efc3f */
[----:B------:R-:W-:Y:S01]  /*1ea0*/  WARPGROUP.ARRIVE ;  /* 0x00000000000079c5 */ /* 0x000fe20000000000 */
[----:B------:R-:W-:Y:S01]  /*1eb0*/  UMOV UR9, 0x40000040 ;  /* 0x4000004000097882 */ /* 0x000fe20000000000 */
[----:B------:R-:W-:Y:S01]  /*1ec0*/  UMOV UR11, 0x40000040 ;  /* 0x40000040000b7882 */ /* 0x000fe20000000000 */
[----:B------:R-:W-:Y:S01]  /*1ed0*/  UIADD3 UR7, UR5, 0x2, URZ ;  /* 0x0000000205077890 */ /* 0x000fe2000fffe03f */
[----:B------:R-:W-:Y:S01]  /*1ee0*/  IMAD.U32 R9, RZ, RZ, UR9 ;  /* 0x00000009ff097e24 */ /* 0x000fe2000f8e00ff */
[----:B------:R-:W-:Y:S01]  /*1ef0*/  UMOV UR13, 0x40000040 ;  /* 0x40000040000d7882 */ /* 0x000fe20000000000 */
[----:B------:R-:W-:Y:S01]  /*1f00*/  UMOV UR8, UR5 ;  /* 0x0000000500087c82 */ /* 0x000fe20008000000 */
[----:B------:R-:W-:Y:S01]  /*1f10*/  UMOV UR15, 0x40000040 ;  /* 0x40000040000f7882 */ /* 0x000fe20000000000 */
[----:B------:R-:W-:Y:S01]  /*1f20*/  IMAD.U32 R8, RZ, RZ, UR8 ;  /* 0x00000008ff087e24 */ /* 0x000fe2000f8e00ff */
[----:B------:R-:W-:Y:S01]  /*1f30*/  UIADD3 UR56, UR5, 0x4, URZ ;  /* 0x0000000405387890 */ /* 0x000fe2000fffe03f */
[----:B------:R-:W-:Y:S01]  /*1f40*/  IMAD.U32 R7, RZ, RZ, UR13 ;  /* 0x0000000dff077e24 */ /* 0x000fe2000f8e00ff */
[----:B------:R-:W-:Y:S01]  /*1f50*/  UIADD3 UR4, UR4, 0x1e400, URZ ;  /* 0x0001e40004047890 */ /* 0x000fe2000fffe03f */
[----:B------:R-:W-:Y:S01]  /*1f60*/  UMOV UR12, UR7 ;  /* 0x00000007000c7c82 */ /* 0x000fe20008000000 */
[----:B------:R-:W-:-:S02]  /*1f70*/  UMOV UR57, 0x40000040 ;  /* 0x4000004000397882 */ /* 0x000fc40000000000 */
[----:B------:R-:W-:Y:S01]  /*1f80*/  USHF.R.U32.HI UR4, URZ, 0x4, UR4 ;  /* 0x000000043f047899 */ /* 0x000fe20008011604 */
[----:B------:R-:W-:Y:S01]  /*1f90*/  IMAD.U32 R6, RZ, RZ, UR12 ;  /* 0x0000000cff067e24 */ /* 0x000fe2000f8e00ff */
[----:B------:R-:W-:Y:S01]  /*1fa0*/  UMOV UR59, 0x40000040 ;  /* 0x40000040003b7882 */ /* 0x000fe20000000000 */
[----:B------:R-:W-:Y:S02]  /*1fb0*/  UIADD3 UR52, UR5, 0x6, URZ ;  /* 0x0000000605347890 */ /* 0x000fe4000fffe03f */
[----:B------:R-:W-:Y:S01]  /*1fc0*/  ULOP3.LUT UR4, UR4, 0x3fff, URZ, 0xc0, !UPT ;  /* 0x00003fff04047892 */ /* 0x000fe2000f8ec03f */
[----:B------:R-:W-:Y:S01]  /*1fd0*/  UMOV UR53, 0x40000040 ;  /* 0x4000004000357882 */ /* 0x000fe20000000000 */
[----:B------:R-:W-:Y:S02]  /*1fe0*/  UMOV UR55, 0x40000040 ;  /* 0x4000004000377882 */ /* 0x000fe40000000000 */
[----:B------:R-:W-:Y:S02]  /*1ff0*/  ULOP3.LUT UR4, UR4, 0x10000, URZ, 0xfc, !UPT ;  /* 0x0001000004047892 */ /* 0x000fe4000f8efc3f */
[----:B------:R-:W-:-:S02]  /*2000*/  UIADD3 UR48, UR5, 0x400, URZ ;  /* 0x0000040005307890 */ /* 0x000fc4000fffe03f */
[----:B------:R-:W-:Y:S01]  /*2010*/  UIMAD UR6, UR38, 0x900, UR4 ;  /* 0x00000900260678a4 */ /* 0x000fe2000f8e0204 */
[----:B------:R-:W-:Y:S01]  /*2020*/  UMOV UR49, 0x40000040 ;  /* 0x4000004000317882 */ /* 0x000fe20000000000 */
[----:B------:R-:W-:Y:S02]  /*2030*/  UMOV UR51, 0x40000040 ;  /* 0x4000004000337882 */ /* 0x000fe40000000000 */
[----:B------:R-:W-:Y:S02]  /*2040*/  UIADD3 UR58, UR6, 0x4, URZ ;  /* 0x00000004063a7890 */ /* 0x000fe4000fffe03f */
[----:B------:R-:W-:Y:S02]  /*2050*/  UIADD3 UR54, UR6, 0x6, URZ ;  /* 0x0000000606367890 */ /* 0x000fe4000fffe03f */
[----:B------:R-:W-:Y:S01]  /*2060*/  UMOV UR10, UR6 ;  /* 0x00000006000a7c82 */ /* 0x000fe20008000000 */
[----:B------:R-:W-:Y:S01]  /*2070*/  UIADD3 UR50, UR6, 0x300, URZ ;  /* 0x0000030006327890 */ /* 0x000fe2000fffe03f */
[----:B------:R-:W-:Y:S01]  /*2080*/  HGMMA.64x96x16.F32.BF16 R24, gdesc[UR8], RZ, !UPT, gsb0 ;  /* 0x01600000081879f0 */ /* 0x000fe2000c0018ff */
[----:B------:R-:W-:-:S02]  /*2090*/  UIADD3 UR8, UR6, 0x2, URZ ;  /* 0x0000000206087890 */ /* 0x000fc4000fffe03f */
[----:B------:R-:W-:Y:S02]  /*20a0*/  UIADD3 UR16, UR5, 0x404, URZ ;  /* 0x0000040405107890 */ /* 0x000fe4000fffe03f */
[----:B------:R-:W-:Y:S01]  /*20b0*/  UIADD3 UR18, UR6, 0x304, URZ ;  /* 0x0000030406127890 */ /* 0x000fe2000fffe03f */
[----:B------:R-:W-:Y:S02]  /*20c0*/  UMOV UR17, 0x40000040 ;  /* 0x4000004000117882 */ /* 0x000fe40000000000 */
[----:B------:R-:W-:Y:S01]  /*20d0*/  UMOV UR14, UR8 ;  /* 0x00000008000e7c82 */ /* 0x000fe20008000000 */
[----:B------:R-:W-:Y:S01]  /*20e0*/  UMOV UR19, 0x40000040 ;  /* 0x4000004000137882 */ /* 0x000fe20000000000 */
[----:B------:R-:W-:Y:S02]  /*20f0*/  UIADD3 UR20, UR5, 0x406, URZ ;  /* 0x0000040605147890 */ /* 0x000fe4000fffe03f */
[----:B------:R-:W-:Y:S01]  /*2100*/  UIADD3 UR22, UR6, 0x306, URZ ;  /* 0x0000030606167890 */ /* 0x000fe2000fffe03f */
[----:B------:R-:W-:Y:S01]  /*2110*/  UMOV UR21, 0x40000040 ;  /* 0x4000004000157882 */ /* 0x000fe20000000000 */
[----:B------:R-:W-:Y:S01]  /*2120*/  UMOV UR23, 0x40000040 ;  /* 0x4000004000177882 */ /* 0x000fe20000000000 */
[----:B------:R-:W-:-:S02]  /*2130*/  UIADD3 UR24, UR5, 0x800, URZ ;  /* 0x0000080005187890 */ /* 0x000fc4000fffe03f */
[----:B------:R-:W-:Y:S01]  /*2140*/  UIADD3 UR26, UR6, 0x600, URZ ;  /* 0x00000600061a7890 */ /* 0x000fe2000fffe03f */
[----:B------:R-:W-:Y:S01]  /*2150*/  UMOV UR25, 0x40000040 ;  /* 0x4000004000197882 */ /* 0x000fe20000000000 */
[----:B------:R-:W-:Y:S01]  /*2160*/  UMOV UR27, 0x40000040 ;  /* 0x40000040001b7882 */ /* 0x000fe20000000000 */
[----:B------:R-:W-:Y:S02]  /*2170*/  UIADD3 UR28, UR5, 0x802, URZ ;  /* 0x00000802051c7890 */ /* 0x000fe4000fffe03f */
[----:B------:R-:W-:Y:S01]  /*2180*/  UIADD3 UR30, UR6, 0x602, URZ ;  /* 0x00000602061e7890 */ /* 0x000fe2000fffe03f */
[----:B------:R-:W-:Y:S01]  /*2190*/  UMOV UR29, 0x40000040 ;  /* 0x40000040001d7882 */ /* 0x000fe20000000000 */
        /* <DEDUP_REMOVED lines=9> */
[----:B------:R-:W-:Y:S02]  /*2230*/  WARPGROUP.DEPBAR.LE gsb0, 0x0 ;  /* 0x00008000000079c5 */ /* 0x000fe40000010000 */
[----:B------:R-:W-:-:S06]  /*2240*/  WARPGROUP.ARRIVE ;  /* 0x00000000000079c5 */ /* 0x000fcc0000000000 */
[----:B------:R-:W-:Y:S01]  /*2250*/  HGMMA.64x96x16.F32.BF16 R24, gdesc[UR12], R24, gsb0 ;  /* 0x016000000c1879f0 */ /* 0x000fe20008001818 */
[----:B------:R-:W-:Y:S02]  /*2260*/  UIADD3 UR12, UR5, 0x402, URZ ;  /* 0x00000402050c7890 */ /* 0x000fe4000fffe03f */
[----:B------:R-:W-:Y:S01]  /*2270*/  UIADD3 UR14, UR6, 0x302, URZ ;  /* 0x00000302060e7890 */ /* 0x000fe2000fffe03f */
[----:B------:R-:W-:Y:S01]  /*2280*/  UMOV UR13, 0x40000040 ;  /* 0x40000040000d7882 */ /* 0x000fe20000000000 */
        /* <DEDUP_REMOVED lines=34> */
.L_x_193:
[----:B------:R-:W-:Y:S01]  /*24b0*/  MOV R2, UR41 ;  /* 0x0000002900027c02 */ /* 0x000fe20008000f00 */
[----:B01----:R-:W-:Y:S01]  /*24c0*/  IMAD.U32 R3, RZ, RZ, UR40 ;  /* 0x00000028ff037e24 */ /* 0x003fe2000f8e00ff */
[----:B------:R-:W-:Y:S01]  /*24d0*/  ULDC UR10, c[0x0][0x988] ;  /* 0x00026200000a7ab9 */ /* 0x000fe20000000800 */
[----:B------:R-:W-:Y:S01]  /*24e0*/  P2R R11, PR, RZ, 0x1 ;  /* 0x00000001ff0b7803 */ /* 0x000fe20000000000 */
[----:B------:R-:W-:Y:S01]  /*24f0*/  VIADD R0, R0, 0x30840 ;  /* 0x0003084000007836 */ /* 0x000fe20000000000 */
[----:B------:R-:W-:Y:S01]  /*2500*/  IADD3 R2, R2, 0x60, -R17 ;  /* 0x0000006002027810 */ /* 0x000fe20007ffe811 */
[----:B------:R-:W-:Y:S01]  /*2510*/  UIADD3 UR5, UR40, -0x2, URZ ;  /* 0xfffffffe28057890 */ /* 0x000fe2000fffe03f */
[--C-:B------:R-:W-:Y:S01]  /*2520*/  IMAD.MOV.U32 R118, RZ, RZ, R119.reuse ;  /* 0x000000ffff767224 */ /* 0x100fe200078e0077 */
[----:B------:R-:W-:Y:S01]  /*2530*/  MOV R106, R119 ;  /* 0x00000077006a7202 */ /* 0x000fe20000000f00 */
[--C-:B------:R-:W-:Y:S01]  /*2540*/  IMAD.MOV.U32 R117, RZ, RZ, R119.reuse ;  /* 0x000000ffff757224 */ /* 0x100fe200078e0077 */
[----:B------:R-:W-:Y:S01]  /*2550*/  PRMT R0, R5, 0x654, R0 ;  /* 0x0000065405007816 */ /* 0x000fe20000000000 */
[----:B------:R-:W-:Y:S01]  /*2560*/  IMAD R2, R3, -0x60, R2 ;  /* 0xffffffa003027824 */ /* 0x000fe200078e0202 */
[----:B------:R-:W-:Y:S01]  /*2570*/  UISETP.GE.AND UP0, UPT, UR5, UR60, UPT ;  /* 0x0000003c0500728c */ /* 0x000fe2000bf06270 */
[--C-:B------:R-:W-:Y:S01]  /*2580*/  IMAD.MOV.U32 R116, RZ, RZ, R119.reuse ;  /* 0x000000ffff747224 */ /* 0x100fe200078e0077 */
[----:B------:R0:W-:Y:S01]  /*2590*/  SYNCS.ARRIVE.TRANS64.RED.A1T0 RZ, [R0+URZ], RZ ;  /* 0x000000ff00ff79a7 */ /* 0x0001e2000810043f */
        /* <DEDUP_REMOVED lines=80> */
[----:B------:R-:W-:Y:S01]  /*2aa0*/  IMAD.MOV.U32 R73, RZ, RZ, R119 ;  /* 0x000000ffff497224 */ /* 0x000fe200078e0077 */
[----:B------:R-:W-:-:S02]  /*2ab0*/  FSEL R45, R45, -INF , P1 ;  /* 0xff8000002d2d7808 */ /* 0x000fc40000800000 */
[----:B------:R-:W-:Y:S02]  /*2ac0*/  FMNMX.FTZ R10, R44, R3, !PT ;  /* 0x000000032c0a7209 */ /* 0x000fe40007810000 */
[----:B------:R-:W-:Y:S02]  /*2ad0*/  FSEL R39, R39, -INF , P5 ;  /* 0xff80000027277808 */ /* 0x000fe40002800000 */
[----:B------:R-:W-:Y:S02]  /*2ae0*/  ISETP.GT.AND P5, PT, R2, 0x31, PT ;  /* 0x000000310200780c */ /* 0x000fe40003fa4270 */
[----:B------:R-:W-:Y:S02]  /*2af0*/  FSEL R48, R48, -INF , P6 ;  /* 0xff80000030307808 */ /* 0x000fe40003000000 */
[----:B------:R-:W-:Y:S02]  /*2b00*/  FMNMX.FTZ R3, R45, R10, !PT ;  /* 0x0000000a2d037209 */ /* 0x000fe40007810000 */
[----:B------:R-:W-:-:S02]  /*2b10*/  FSEL R42, R42, -INF , P4 ;  /* 0xff8000002a2a7808 */ /* 0x000fc40002000000 */
[----:B------:R-:W-:Y:S02]  /*2b20*/  ISETP.GT.AND P4, PT, R2, 0x38, PT ;  /* 0x000000380200780c */ /* 0x000fe40003f84270 */
[----:B------:R-:W-:Y:S02]  /*2b30*/  FSEL R49, R49, -INF , P5 ;  /* 0xff80000031317808 */ /* 0x000fe40002800000 */
[----:B------:R-:W-:Y:S02]  /*2b40*/  FMNMX.FTZ R10, R48, R3, !PT ;  /* 0x00000003300a7209 */ /* 0x000fe40007810000 */
[----:B------:R-:W-:Y:S02]  /*2b50*/  FSEL R43, R43, -INF , P3 ;  /* 0xff8000002b2b7808 */ /* 0x000fe40001800000 */
[----:B------:R-:W-:Y:S02]  /*2b60*/  ISETP.GT.AND P3, PT, R2, 0x39, PT ;  /* 0x000000390200780c */ /* 0x000fe40003f64270 */
        /* <DEDUP_REMOVED lines=35> */
[----:B------:R-:W-:Y:S02]  /*2da0*/  FMNMX.FTZ R2, R68, R3, !PT ;  /* 0x0000000344027209 */ /* 0x000fe40007810000 */
[----:B------:R-:W-:-:S02]  /*2db0*/  FSEL R62, R62, -INF , P6 ;  /* 0xff8000003e3e7808 */ /* 0x000fc40003000000 */
[----:B------:R-:W-:Y:S02]  /*2dc0*/  FMNMX.FTZ R10, R69, R2, !PT ;  /* 0x00000002450a7209 */ /* 0x000fe40007810000 */
[----:B------:R-:W-:Y:S02]  /*2dd0*/  FSEL R63, R63, -INF , P5 ;  /* 0xff8000003f3f7808 */ /* 0x000fe40002800000 */
[----:B------:R-:W-:Y:S01]  /*2de0*/  FSEL R66, R66, -INF , P4 ;  /* 0xff80000042427808 */ /* 0x000fe20002000000 */
[----:B------:R-:W1:Y:S01]  /*2df0*/  SHFL.BFLY PT, R3, R10, 0x2, 0x1f ;  /* 0x0c401f000a037f89 */ /* 0x000e6200000e0000 */
[----:B------:R-:W-:Y:S02]  /*2e00*/  FSEL R67, R67, -INF , P3 ;  /* 0xff80000043437808 */ /* 0x000fe40001800000 */
[----:B------:R-:W-:Y:S02]  /*2e10*/  FSEL R70, R70, -INF , P2 ;  /* 0xff80000046467808 */ /* 0x000fe40001000000 */
[----:B------:R-:W-:-:S02]  /*2e20*/  FSEL R71, R71, -INF , P1 ;  /* 0xff80000047477808 */ /* 0x000fc40000800000 */
[-C--:B------:R-:W-:Y:S02]  /*2e30*/  MOV R89, R119.reuse ;  /* 0x0000007700597202 */ /* 0x080fe40000000f00 */
[----:B------:R-:W-:Y:S02]  /*2e40*/  MOV R72, R119 ;  /* 0x0000007700487202 */ /* 0x000fe40000000f00 */
[----:B-1----:R-:W-:-:S05]  /*2e50*/  FMNMX.FTZ R12, R10, R3, !PT ;  /* 0x000000030a0c7209 */ /* 0x002fca0007810000 */
[----:B------:R-:W1:Y:S02]  /*2e60*/  SHFL.BFLY PT, R3, R12, 0x1, 0x1f ;  /* 0x0c201f000c037f89 */ /* 0x000e6400000e0000 */
[----:B-1----:R-:W-:-:S04]  /*2e70*/  FMNMX.FTZ R3, R12, R3, !PT ;  /* 0x000000030c037209 */ /* 0x002fc80007810000 */
[C---:B------:R-:W-:Y:S01]  /*2e80*/  FSETP.NEU.FTZ.AND P0, PT, R3.reuse, -INF , PT ;  /* 0xff8000000300780b */ /* 0x040fe20003f1d000 */
[----:B------:R-:W-:-:S05]  /*2e90*/  FMUL.FTZ R2, R3, UR10 ;  /* 0x0000000a03027c20 */ /* 0x000fca0008410000 */
[----:B------:R-:W-:Y:S02]  /*2ea0*/  FSEL R14, R2, RZ, P0 ;  /* 0x000000ff020e7208 */ /* 0x000fe40000000000 */
[----:B------:R-:W-:Y:S02]  /*2eb0*/  ISETP.NE.AND P0, PT, R11, RZ, PT ;  /* 0x000000ff0b00720c */ /* 0x000fe40003f05270 */
[----:B------:R-:W-:Y:S01]  /*2ec0*/  FMNMX.FTZ R11, R26, R27, !PT ;  /* 0x0000001b1a0b7209 */ /* 0x000fe20007810000 */
[--C-:B------:R-:W-:Y:S01]  /*2ed0*/  FFMA.FTZ R188, R24, UR10, -R14.reuse ;  /* 0x0000000a18bc7c23 */ /* 0x100fe2000801080e */
[--C-:B------:R-:W-:Y:S01]  /*2ee0*/  FFMA.FTZ R190, R28, UR10, -R14.reuse ;  /* 0x0000000a1cbe7c23 */ /* 0x100fe2000801080e */
[--C-:B------:R-:W-:Y:S01]  /*2ef0*/  FFMA.FTZ R184, R32, UR10, -R14.reuse ;  /* 0x0000000a20b87c23 */ /* 0x100fe2000801080e */
[----:B------:R-:W-:Y:S01]  /*2f00*/  FMNMX.FTZ R2, R30, R11, !PT ;  /* 0x0000000b1e027209 */ /* 0x000fe20007810000 */
[--C-:B------:R-:W-:Y:S01]  /*2f10*/  FFMA.FTZ R186, R36, UR10, -R14.reuse ;  /* 0x0000000a24ba7c23 */ /* 0x100fe2000801080e */
[--C-:B------:R-:W-:Y:S01]  /*2f20*/  FFMA.FTZ R180, R40, UR10, -R14.reuse ;  /* 0x0000000a28b47c23 */ /* 0x100fe2000801080e */
[----:B------:R-:W-:Y:S01]  /*2f30*/  MUFU.EX2 R188, R188 ;  /* 0x000000bc00bc7308 */ /* 0x000fe20000000800 */
        /* <DEDUP_REMOVED lines=15> */
[----:B------:R-:W1:Y:S01]  /*3030*/  MUFU.EX2 R11, R11 ;  /* 0x0000000b000b7308 */ /* 0x000e620000000800 */
[----:B------:R-:W-:Y:S01]  /*3040*/  FMNMX.FTZ R13, R39, R2, !PT ;  /* 0x00000002270d7209 */ /* 0x000fe20007810000 */
[--C-:B------:R-:W-:Y:S01]  /*3050*/  FFMA.FTZ R65, R65, UR10, -R14.reuse ;  /* 0x0000000a41417c23 */ /* 0x100fe2000801080e */
[--C-:B------:R-:W-:Y:S01]  /*3060*/  FFMA.FTZ R68, R68, UR10, -R14.reuse ;  /* 0x0000000a44447c23 */ /* 0x100fe2000801080e */
[--C-:B------:R-:W-:Y:S01]  /*3070*/  IMAD.MOV.U32 R52, RZ, RZ, R119.reuse ;  /* 0x000000ffff347224 */ /* 0x100fe200078e0077 */
[----:B------:R-:W-:Y:S01]  /*3080*/  FMNMX.FTZ R2, R42, R13, !PT ;  /* 0x0000000d2a027209 */ /* 0x000fe20007810000 */
[----:B------:R-:W-:Y:S01]  /*3090*/  FFMA.FTZ R13, R29, UR10, -R14 ;  /* 0x0000000a1d0d7c23 */ /* 0x000fe2000801080e */
[--C-:B------:R-:W-:Y:S01]  /*30a0*/  IMAD.MOV.U32 R48, RZ, RZ, R119.reuse ;  /* 0x000000ffff307224 */ /* 0x100fe200078e0077 */
[----:B------:R-:W-:Y:S01]  /*30b0*/  MUFU.EX2 R184, R184 ;  /* 0x000000b800b87308 */ /* 0x000fe20000000800 */
[----:B------:R-:W-:Y:S01]  /*30c0*/  FMNMX.FTZ R15, R43, R2, !PT ;  /* 0x000000022b0f7209 */ /* 0x000fe20007810000 */
[----:B------:R-:W-:-:S02]  /*30d0*/  IMAD.MOV.U32 R44, RZ, RZ, R119 ;  /* 0x000000ffff2c7224 */ /* 0x000fc400078e0077 */
[--C-:B------:R-:W-:Y:S01]  /*30e0*/  IMAD.MOV.U32 R40, RZ, RZ, R119.reuse ;  /* 0x000000ffff287224 */ /* 0x100fe200078e0077 */
[----:B------:R-:W-:Y:S01]  /*30f0*/  FMNMX.FTZ R2, R46, R15, !PT ;  /* 0x0000000f2e027209 */ /* 0x000fe20007810000 */
[--C-:B------:R-:W-:Y:S02]  /*3100*/  IMAD.MOV.U32 R36, RZ, RZ, R119.reuse ;  /* 0x000000ffff247224 */ /* 0x100fe400078e0077 */
[----:B------:R-:W2:Y:S01]  /*3110*/  MUFU.EX2 R13, R13 ;  /* 0x0000000d000d7308 */ /* 0x000ea20000000800 */
[----:B------:R-:W-:Y:S01]  /*3120*/  FMNMX.FTZ R15, R47, R2, !PT ;  /* 0x000000022f0f7209 */ /* 0x000fe20007810000 */
[--C-:B------:R-:W-:Y:S02]  /*3130*/  IMAD.MOV.U32 R32, RZ, RZ, R119.reuse ;  /* 0x000000ffff207224 */ /* 0x100fe400078e0077 */
[--C-:B------:R-:W-:Y:S01]  /*3140*/  IMAD.MOV.U32 R28, RZ, RZ, R119.reuse ;  /* 0x000000ffff1c7224 */ /* 0x100fe200078e0077 */
[----:B------:R-:W-:Y:S01]  /*3150*/  FMNMX.FTZ R2, R50, R15, !PT ;  /* 0x0000000f32027209 */ /* 0x000fe20007810000 */
[--C-:B------:R-:W-:Y:S01]  /*3160*/  FFMA.FTZ R15, R33, UR10, -R14.reuse ;  /* 0x0000000a210f7c23 */ /* 0x100fe2000801080e */
[----:B------:R-:W-:Y:S01]  /*3170*/  FFMA.FTZ R33, R49, UR10, -R14 ;  /* 0x0000000a31217c23 */ /* 0x000fe2000801080e */
[----:B------:R-:W-:Y:S01]  /*3180*/  MUFU.EX2 R186, R186 ;  /* 0x000000ba00ba7308 */ /* 0x000fe20000000800 */
[----:B------:R-:W-:Y:S01]  /*3190*/  FMNMX.FTZ R21, R51, R2, !PT ;  /* 0x0000000233157209 */ /* 0x000fe20007810000 */
[----:B------:R-:W-:-:S02]  /*31a0*/  IMAD.MOV.U32 R49, RZ, RZ, R119 ;  /* 0x000000ffff317224 */ /* 0x000fc400078e0077 */
[----:B------:R-:W-:Y:S01]  /*31b0*/  IMAD.MOV.U32 R24, RZ, RZ, R119 ;  /* 0x000000ffff187224 */ /* 0x000fe200078e0077 */
[----:B------:R-:W-:-:S03]  /*31c0*/  FMNMX.FTZ R2, R54, R21, !PT ;  /* 0x0000001536027209 */ /* 0x000fc60007810000 */
[----:B------:R-:W3:Y:S01]  /*31d0*/  MUFU.EX2 R15, R15 ;  /* 0x0000000f000f7308 */ /* 0x000ee20000000800 */
[----:B------:R-:W-:-:S04]  /*31e0*/  FMNMX.FTZ R21, R55, R2, !PT ;  /* 0x0000000237157209 */ /* 0x000fc80007810000 */
[----:B------:R-:W-:Y:S01]  /*31f0*/  FMNMX.FTZ R2, R58, R21, !PT ;  /* 0x000000153a027209 */ /* 0x000fe20007810000 */
[----:B------:R-:W-:Y:S02]  /*3200*/  FFMA.FTZ R21, R37, UR10, -R14 ;  /* 0x0000000a25157c23 */ /* 0x000fe4000801080e */
[----:B------:R-:W-:Y:S01]  /*3210*/  MUFU.EX2 R180, R180 ;  /* 0x000000b400b47308 */ /* 0x000fe20000000800 */
[----:B------:R-:W-:-:S04]  /*3220*/  FMNMX.FTZ R25, R59, R2, !PT ;  /* 0x000000023b197209 */ /* 0x000fc80007810000 */
[----:B------:R-:W-:-:S03]  /*3230*/  FMNMX.FTZ R2, R62, R25, !PT ;  /* 0x000000193e027209 */ /* 0x000fc60007810000 */
[----:B------:R-:W4:Y:S01]  /*3240*/  MUFU.EX2 R21, R21 ;  /* 0x0000001500157308 */ /* 0x000f220000000800 */
[----:B------:R-:W-:-:S04]  /*3250*/  FMNMX.FTZ R25, R63, R2, !PT ;  /* 0x000000023f197209 */ /* 0x000fc80007810000 */
[----:B------:R-:W-:Y:S01]  /*3260*/  FMNMX.FTZ R2, R66, R25, !PT ;  /* 0x0000001942027209 */ /* 0x000fe20007810000 */
[----:B------:R-:W-:Y:S01]  /*3270*/  FFMA.FTZ R25, R41, UR10, -R14 ;  /* 0x0000000a29197c23 */ /* 0x000fe2000801080e */
[----:B-1----:R-:W-:Y:S01]  /*3280*/  FADD.FTZ R41, R188, R11 ;  /* 0x0000000bbc297221 */ /* 0x002fe20000010000 */
[----:B------:R-:W-:Y:S01]  /*3290*/  MUFU.EX2 R182, R182 ;  /* 0x000000b600b67308 */ /* 0x000fe20000000800 */
[----:B------:R-:W-:Y:S02]  /*32a0*/  FMNMX.FTZ R29, R67, R2, !PT ;  /* 0x00000002431d7209 */ /* 0x000fe40007810000 */
[----:B------:R-:W-:Y:S01]  /*32b0*/  FADD.FTZ R12, R190, R41 ;  /* 0x00000029be0c7221 */ /* 0x000fe20000010000 */
[----:B------:R-:W-:Y:S02]  /*32c0*/  F2FP.BF16.F32.PACK_AB R188, R11, R188 ;  /* 0x000000bc0bbc723e */ /* 0x000fe400000010ff */
[----:B------:R-:W-:Y:S01]  /*32d0*/  FMNMX.FTZ R2, R70, R29, !PT ;  /* 0x0000001d46027209 */ /* 0x000fe20007810000 */
[----:B--2---:R-:W-:Y:S01]  /*32e0*/  FADD.FTZ R41, R13, R12 ;  /* 0x0000000c0d297221 */ /* 0x004fe20000010000 */
[--C-:B------:R-:W-:Y:S01]  /*32f0*/  FFMA.FTZ R29, R45, UR10, -R14.reuse ;  /* 0x0000000a2d1d7c23 */ /* 0x100fe2000801080e */
[----:B------:R-:W1:Y:S01]  /*3300*/  MUFU.EX2 R25, R25 ;  /* 0x0000001900197308 */ /* 0x000e620000000800 */
[----:B------:R-:W-:Y:S01]  /*3310*/  FMNMX.FTZ R2, R71, R2, !PT ;  /* 0x0000000247027209 */ /* 0x000fe20007810000 */
[----:B------:R-:W-:Y:S01]  /*3320*/  FADD.FTZ R12, R184, R41 ;  /* 0x00000029b80c7221 */ /* 0x000fe20000010000 */
[----:B------:R-:W-:Y:S01]  /*3330*/  FFMA.FTZ R14, R69, UR10, -R14 ;  /* 0x0000000a450e7c23 */ /* 0x000fe2000801080e */
[----:B------:R-:W-:Y:S01]  /*3340*/  F2FP.BF16.F32.PACK_AB R190, R13, R190 ;  /* 0x000000be0dbe723e */ /* 0x000fe200000010ff */
[----:B------:R-:W-:Y:S01]  /*3350*/  IMAD.MOV.U32 R69, RZ, RZ, R119 ;  /* 0x000000ffff457224 */ /* 0x000fe200078e0077 */
[----:B------:R-:W2:Y:S01]  /*3360*/  SHFL.BFLY PT, R37, R2, 0x2, 0x1f ;  /* 0x0c401f0002257f89 */ /* 0x000ea200000e0000 */
[C---:B---3--:R-:W-:Y:S01]  /*3370*/  FADD.FTZ R45, R15.reuse, R12 ;  /* 0x0000000c0f2d7221 */ /* 0x048fe20000010000 */
[----:B------:R-:W3:Y:S01]  /*3380*/  MUFU.EX2 R29, R29 ;  /* 0x0000001d001d7308 */ /* 0x000ee20000000800 */
[----:B------:R-:W-:-:S07]  /*3390*/  F2FP.BF16.F32.PACK_AB R184, R15, R184 ;  /* 0x000000b80fb8723e */ /* 0x000fce00000010ff */
[----:B------:R-:W-:Y:S08]  /*33a0*/  MUFU.EX2 R176, R176 ;  /* 0x000000b000b07308 */ /* 0x000ff00000000800 */
[----:B------:R-:W-:Y:S01]  /*33b0*/  MUFU.EX2 R33, R33 ;  /* 0x0000002100217308 */ /* 0x000fe20000000800 */
[----:B--2---:R-:W-:-:S07]  /*33c0*/  FMNMX.FTZ R37, R2, R37, !PT ;  /* 0x0000002502257209 */ /* 0x004fce0007810000 */
[----:B------:R-:W-:Y:S01]  /*33d0*/  MUFU.EX2 R178, R178 ;  /* 0x000000b200b27308 */ /* 0x000fe20000000800 */
[----:B------:R-:W2:Y:S07]  /*33e0*/  SHFL.BFLY PT, R2, R37, 0x1, 0x1f ;  /* 0x0c201f0025027f89 */ /* 0x000eae00000e0000 */
[----:B------:R-:W-:Y:S08]  /*33f0*/  MUFU.EX2 R53, R53 ;  /* 0x0000003500357308 */ /* 0x000ff00000000800 */
[----:B------:R-:W-:Y:S08]  /*3400*/  MUFU.EX2 R56, R56 ;  /* 0x0000003800387308 */ /* 0x000ff00000000800 */
[----:B------:R-:W-:Y:S01]  /*3410*/  MUFU.EX2 R57, R57 ;  /* 0x0000003900397308 */ /* 0x000fe20000000800 */
[----:B--2---:R-:W-:-:S04]  /*3420*/  FMNMX.FTZ R2, R37, R2, !PT ;  /* 0x0000000225027209 */ /* 0x004fc80007810000 */
[C---:B------:R-:W-:Y:S01]  /*3430*/  FSETP.NEU.FTZ.AND P1, PT, R2.reuse, -INF , PT ;  /* 0xff8000000200780b */ /* 0x040fe20003f3d000 */
[----:B------:R-:W-:Y:S02]  /*3440*/  FMUL.FTZ R10, R2, UR10 ;  /* 0x0000000a020a7c20 */ /* 0x000fe40008410000 */
[----:B------:R2:W-:Y:S03]  /*3450*/  MUFU.EX2 R37, R14 ;  /* 0x0000000e00257308 */ /* 0x0005e60000000800 */
[----:B------:R-:W-:Y:S02]  /*3460*/  FSEL R10, R10, RZ, P1 ;  /* 0x000000ff0a0a7208 */ /* 0x000fe40000800000 */
[----:B------:R-:W-:-:S03]  /*3470*/  PLOP3.LUT P1, PT, PT, PT, UP0, 0x80, 0x0 ;  /* 0x000000000000781c */ /* 0x000fc60003f2f008 */
[----:B------:R-:W-:Y:S01]  /*3480*/  MUFU.EX2 R60, R60 ;  /* 0x0000003c003c7308 */ /* 0x000fe20000000800 */
[--C-:B------:R-:W-:Y:S01]  /*3490*/  FFMA.FTZ R26, R26, UR10, -R10.reuse ;  /* 0x0000000a1a1a7c23 */ /* 0x100fe2000801080a */
[--C-:B------:R-:W-:Y:S01]  /*34a0*/  FFMA.FTZ R27, R27, UR10, -R10.reuse ;  /* 0x0000000a1b1b7c23 */ /* 0x100fe2000801080a */
[--C-:B------:R-:W-:Y:S01]  /*34b0*/  FFMA.FTZ R30, R30, UR10, -R10.reuse ;  /* 0x0000000a1e1e7c23 */ /* 0x100fe2000801080a */
[--C-:B------:R-:W-:Y:S01]  /*34c0*/  FFMA.FTZ R31, R31, UR10, -R10.reuse ;  /* 0x0000000a1f1f7c23 */ /* 0x100fe2000801080a */
[--C-:B------:R-:W-:Y:S01]  /*34d0*/  FFMA.FTZ R34, R34, UR10, -R10.reuse ;  /* 0x0000000a22227c23 */ /* 0x100fe2000801080a */
[--C-:B------:R-:W-:Y:S01]  /*34e0*/  FFMA.FTZ R35, R35, UR10, -R10.reuse ;  /* 0x0000000a23237c23 */ /* 0x100fe2000801080a */
[--C-:B------:R-:W-:Y:S01]  /*34f0*/  FFMA.FTZ R38, R38, UR10, -R10.reuse ;  /* 0x0000000a26267c23 */ /* 0x100fe2000801080a */
[----:B------:R-:W-:Y:S01]  /*3500*/  MUFU.EX2 R26, R26 ;  /* 0x0000001a001a7308 */ /* 0x000fe20000000800 */
[--C-:B------:R-:W-:Y:S01]  /*3510*/  FFMA.FTZ R39, R39, UR10, -R10.reuse ;  /* 0x0000000a27277c23 */ /* 0x100fe2000801080a */
[--C-:B------:R-:W-:Y:S01]  /*3520*/  FFMA.FTZ R42, R42, UR10, -R10.reuse ;  /* 0x0000000a2a2a7c23 */ /* 0x100fe2000801080a */
[----:B--2---:R-:W-:Y:S01]  /*3530*/  FADD.FTZ R14, R186, R45 ;  /* 0x0000002dba0e7221 */ /* 0x004fe20000010000 */
[--C-:B------:R-:W-:Y:S01]  /*3540*/  FFMA.FTZ R43, R43, UR10, -R10.reuse ;  /* 0x0000000a2b2b7c23 */ /* 0x100fe2000801080a */
[--C-:B------:R-:W-:Y:S01]  /*3550*/  FFMA.FTZ R46, R46, UR10, -R10.reuse ;  /* 0x0000000a2e2e7c23 */ /* 0x100fe2000801080a */
[----:B------:R-:W-:Y:S01]  /*3560*/  FFMA.FTZ R47, R47, UR10, -R10 ;  /* 0x0000000a2f2f7c23 */ /* 0x000fe2000801080a */
[----:B----4-:R-:W-:Y:S01]  /*3570*/  FADD.FTZ R45, R21, R14 ;  /* 0x0000000e152d7221 */ /* 0x010fe20000010000 */
[----:B------:R-:W2:Y:S01]  /*3580*/  MUFU.EX2 R27, R27 ;  /* 0x0000001b001b7308 */ /* 0x000ea20000000800 */
[--C-:B------:R-:W-:Y:S01]  /*3590*/  FFMA.FTZ R50, R50, UR10, -R10.reuse ;  /* 0x0000000a32327c23 */ /* 0x100fe2000801080a */
[--C-:B------:R-:W-:Y:S01]  /*35a0*/  FFMA.FTZ R51, R51, UR10, -R10.reuse ;  /* 0x0000000a33337c23 */ /* 0x100fe2000801080a */
[----:B------:R-:W-:Y:S01]  /*35b0*/  FADD.FTZ R14, R180, R45 ;  /* 0x0000002db40e7221 */ /* 0x000fe20000010000 */
[--C-:B------:R-:W-:Y:S01]  /*35c0*/  FFMA.FTZ R54, R54, UR10, -R10.reuse ;  /* 0x0000000a36367c23 */ /* 0x100fe2000801080a */
[--C-:B------:R-:W-:Y:S01]  /*35d0*/  FFMA.FTZ R55, R55, UR10, -R10.reuse ;  /* 0x0000000a37377c23 */ /* 0x100fe2000801080a */
[----:B------:R-:W-:Y:S01]  /*35e0*/  FFMA.FTZ R58, R58, UR10, -R10 ;  /* 0x0000000a3a3a7c23 */ /* 0x000fe2000801080a */
[----:B-1----:R-:W-:Y:S01]  /*35f0*/  FADD.FTZ R45, R25, R14 ;  /* 0x0000000e192d7221 */ /* 0x002fe20000010000 */
[----:B------:R-:W1:Y:S01]  /*3600*/  MUFU.EX2 R30, R30 ;  /* 0x0000001e001e7308 */ /* 0x000e620000000800 */
[--C-:B------:R-:W-:Y:S01]  /*3610*/  FFMA.FTZ R59, R59, UR10, -R10.reuse ;  /* 0x0000000a3b3b7c23 */ /* 0x100fe2000801080a */
[--C-:B------:R-:W-:Y:S01]  /*3620*/  FFMA.FTZ R62, R62, UR10, -R10.reuse ;  /* 0x0000000a3e3e7c23 */ /* 0x100fe2000801080a */
[----:B------:R-:W-:Y:S01]  /*3630*/  FADD.FTZ R14, R182, R45 ;  /* 0x0000002db60e7221 */ /* 0x000fe20000010000 */
[--C-:B------:R-:W-:Y:S01]  /*3640*/  FFMA.FTZ R63, R63, UR10, -R10.reuse ;  /* 0x0000000a3f3f7c23 */ /* 0x100fe2000801080a */
[--C-:B------:R-:W-:Y:S01]  /*3650*/  FFMA.FTZ R66, R66, UR10, -R10.reuse ;  /* 0x0000000a42427c23 */ /* 0x100fe2000801080a */
[----:B------:R-:W-:Y:S01]  /*3660*/  FFMA.FTZ R67, R67, UR10, -R10 ;  /* 0x0000000a43437c23 */ /* 0x000fe2000801080a */
[----:B---3--:R-:W-:Y:S01]  /*3670*/  FADD.FTZ R45, R29, R14 ;  /* 0x0000000e1d2d7221 */ /* 0x008fe20000010000 */
[----:B------:R-:W3:Y:S01]  /*3680*/  MUFU.EX2 R31, R31 ;  /* 0x0000001f001f7308 */ /* 0x000ee20000000800 */
[----:B--2---:R-:W-:Y:S01]  /*3690*/  FADD.FTZ R41, R26, R27 ;  /* 0x0000001b1a297221 */ /* 0x004fe20000010000 */
[--C-:B------:R-:W-:Y:S01]  /*36a0*/  FFMA.FTZ R70, R70, UR10, -R10.reuse ;  /* 0x0000000a46467c23 */ /* 0x100fe2000801080a */
[----:B------:R-:W-:Y:S01]  /*36b0*/  FFMA.FTZ R10, R71, UR10, -R10 ;  /* 0x0000000a470a7c23 */ /* 0x000fe2000801080a */
[----:B------:R-:W-:Y:S01]  /*36c0*/  F2FP.BF16.F32.PACK_AB R180, R25, R180 ;  /* 0x000000b419b4723e */ /* 0x000fe200000010ff */
[--C-:B------:R-:W-:Y:S01]  /*36d0*/  IMAD.MOV.U32 R71, RZ, RZ, R119.reuse ;  /* 0x000000ffff477224 */ /* 0x100fe200078e0077 */
[----:B------:R-:W-:Y:S01]  /*36e0*/  F2FP.BF16.F32.PACK_AB R182, R29, R182 ;  /* 0x000000b61db6723e */ /* 0x000fe200000010ff */
[----:B------:R-:W-:Y:S01]  /*36f0*/  IMAD.MOV.U32 R29, RZ, RZ, R119 ;  /* 0x000000ffff1d7224 */ /* 0x000fe200078e0077 */
[----:B------:R-:W2:Y:S01]  /*3700*/  MUFU.EX2 R34, R34 ;  /* 0x0000002200227308 */ /* 0x000ea20000000800 */
[----:B-1----:R-:W-:Y:S01]  /*3710*/  FADD.FTZ R12, R30, R41 ;  /* 0x000000291e0c7221 */ /* 0x002fe20000010000 */
[----:B------:R-:W-:Y:S01]  /*3720*/  F2FP.BF16.F32.PACK_AB R172, R57, R56 ;  /* 0x0000003839ac723e */ /* 0x000fe200000010ff */
[--C-:B------:R-:W-:Y:S01]  /*3730*/  IMAD.MOV.U32 R25, RZ, RZ, R119.reuse ;  /* 0x000000ffff197224 */ /* 0x100fe200078e0077 */
[----:B------:R-:W-:Y:S01]  /*3740*/  F2FP.BF16.F32.PACK_AB R189, R27, R26 ;  /* 0x0000001a1bbd723e */ /* 0x000fe200000010ff */
[--C-:B------:R-:W-:Y:S01]  /*3750*/  IMAD.MOV.U32 R27, RZ, RZ, R119.reuse ;  /* 0x000000ffff1b7224 */ /* 0x100fe200078e0077 */
[----:B------:R-:W-:Y:S01]  /*3760*/  F2FP.BF16.F32.PACK_AB R186, R21, R186 ;  /* 0x000000ba15ba723e */ /* 0x000fe200000010ff */
[--C-:B------:R-:W-:Y:S01]  /*3770*/  IMAD.MOV.U32 R26, RZ, RZ, R119.reuse ;  /* 0x000000ffff1a7224 */ /* 0x100fe200078e0077 */
[----:B------:R-:W1:Y:S01]  /*3780*/  MUFU.EX2 R35, R35 ;  /* 0x0000002300237308 */ /* 0x000e620000000800 */
[C---:B---3--:R-:W-:Y:S01]  /*3790*/  FADD.FTZ R41, R31.reuse, R12 ;  /* 0x0000000c1f297221 */ /* 0x048fe20000010000 */
[----:B------:R-:W-:Y:S01]  /*37a0*/  F2FP.BF16.F32.PACK_AB R191, R31, R30 ;  /* 0x0000001e1fbf723e */ /* 0x000fe200000010ff */
[----:B------:R-:W-:-:S02]  /*37b0*/  IMAD.MOV.U32 R31, RZ, RZ, R119 ;  /* 0x000000ffff1f7224 */ /* 0x000fc400078e0077 */
[----:B------:R-:W-:-:S03]  /*37c0*/  IMAD.MOV.U32 R30, RZ, RZ, R119 ;  /* 0x000000ffff1e7224 */ /* 0x000fc600078e0077 */
[----:B------:R-:W3:Y:S01]  /*37d0*/  MUFU.EX2 R38, R38 ;  /* 0x0000002600267308 */ /* 0x000ee20000000800 */
[----:B--2---:R-:W-:-:S07]  /*37e0*/  FADD.FTZ R12, R34, R41 ;  /* 0x00000029220c7221 */ /* 0x004fce0000010000 */
[----:B------:R-:W2:Y:S01]  /*37f0*/  MUFU.EX2 R39, R39 ;  /* 0x0000002700277308 */ /* 0x000ea20000000800 */
[C---:B-1----:R-:W-:Y:S01]  /*3800*/  FADD.FTZ R41, R35.reuse, R12 ;  /* 0x0000000c23297221 */ /* 0x042fe20000010000 */
[----:B------:R-:W-:Y:S01]  /*3810*/  F2FP.BF16.F32.PACK_AB R185, R35, R34 ;  /* 0x0000002223b9723e */ /* 0x000fe200000010ff */
[--C-:B------:R-:W-:Y:S02]  /*3820*/  IMAD.MOV.U32 R35, RZ, RZ, R119.reuse ;  /* 0x000000ffff237224 */ /* 0x100fe400078e0077 */
[----:B------:R-:W-:-:S03]  /*3830*/  IMAD.MOV.U32 R34, RZ, RZ, R119 ;  /* 0x000000ffff227224 */ /* 0x000fc600078e0077 */
[----:B------:R-:W0:Y:S01]  /*3840*/  MUFU.EX2 R42, R42 ;  /* 0x0000002a002a7308 */ /* 0x000e220000000800 */
[----:B---3--:R-:W-:-:S07]  /*3850*/  FADD.FTZ R12, R38, R41 ;  /* 0x00000029260c7221 */ /* 0x008fce0000010000 */
[----:B------:R-:W1:Y:S01]  /*3860*/  MUFU.EX2 R43, R43 ;  /* 0x0000002b002b7308 */ /* 0x000e620000000800 */
[----:B--2---:R-:W-:Y:S01]  /*3870*/  FADD.FTZ R41, R39, R12 ;  /* 0x0000000c27297221 */ /* 0x004fe20000010000 */
[----:B------:R-:W-:Y:S01]  /*3880*/  FADD.FTZ R12, R176, R45 ;  /* 0x0000002db00c7221 */ /* 0x000fe20000010000 */
[----:B------:R-:W-:Y:S02]  /*3890*/  F2FP.BF16.F32.PACK_AB R176, R33, R176 ;  /* 0x000000b021b0723e */ /* 0x000fe400000010ff */
[----:B------:R-:W-:Y:S01]  /*38a0*/  F2FP.BF16.F32.PACK_AB R187, R39, R38 ;  /* 0x0000002627bb723e */ /* 0x000fe200000010ff */
[----:B------:R-:W-:Y:S01]  /*38b0*/  FADD.FTZ R45, R33, R12 ;  /* 0x0000000c212d7221 */ /* 0x000fe20000010000 */
[----:B------:R-:W-:Y:S01]  /*38c0*/  IMAD.MOV.U32 R39, RZ, RZ, R119 ;  /* 0x000000ffff277224 */ /* 0x000fe200078e0077 */
[----:B------:R-:W2:Y:S01]  /*38d0*/  MUFU.EX2 R46, R46 ;  /* 0x0000002e002e7308 */ /* 0x000ea20000000800 */
[----:B0-----:R-:W-:Y:S01]  /*38e0*/  FADD.FTZ R0, R42, R41 ;  /* 0x000000292a007221 */ /* 0x001fe20000010000 */
[----:B------:R-:W-:Y:S01]  /*38f0*/  FADD.FTZ R12, R178, R45 ;  /* 0x0000002db20c7221 */ /* 0x000fe20000010000 */
[C---:B------:R-:W-:Y:S01]  /*3900*/  F2FP.BF16.F32.PACK_AB R178, R53.reuse, R178 ;  /* 0x000000b235b2723e */ /* 0x040fe200000010ff */
[--C-:B------:R-:W-:Y:S01]  /*3910*/  IMAD.MOV.U32 R33, RZ, RZ, R119.reuse ;  /* 0x000000ffff217224 */ /* 0x100fe200078e0077 */
[----:B------:R-:W-:Y:S01]  /*3920*/  MOV R38, R119 ;  /* 0x0000007700267202 */ /* 0x000fe20000000f00 */
[----:B------:R-:W-:Y:S01]  /*3930*/  FADD.FTZ R45, R53, R12 ;  /* 0x0000000c352d7221 */ /* 0x000fe20000010000 */
[----:B------:R-:W-:Y:S01]  /*3940*/  IMAD.MOV.U32 R53, RZ, RZ, R119 ;  /* 0x000000ffff357224 */ /* 0x000fe200078e0077 */
[----:B------:R-:W0:Y:S01]  /*3950*/  MUFU.EX2 R47, R47 ;  /* 0x0000002f002f7308 */ /* 0x000e220000000800 */
[C---:B-1----:R-:W-:Y:S01]  /*3960*/  FADD.FTZ R41, R43.reuse, R0 ;  /* 0x000000002b297221 */ /* 0x042fe20000010000 */
[----:B------:R-:W-:Y:S01]  /*3970*/  FADD.FTZ R12, R56, R45 ;  /* 0x0000002d380c7221 */ /* 0x000fe20000010000 */
[----:B------:R-:W-:Y:S01]  /*3980*/  F2FP.BF16.F32.PACK_AB R181, R43, R42 ;  /* 0x0000002a2bb5723e */ /* 0x000fe200000010ff */
[----:B------:R-:W-:-:S02]  /*3990*/  IMAD.MOV.U32 R56, RZ, RZ, R119 ;  /* 0x000000ffff387224 */ /* 0x000fc400078e0077 */
[----:B------:R-:W-:Y:S01]  /*39a0*/  FADD.FTZ R13, R57, R12 ;  /* 0x0000000c390d7221 */ /* 0x000fe20000010000 */
[----:B------:R-:W-:Y:S01]  /*39b0*/  IMAD.MOV.U32 R57, RZ, RZ, R119 ;  /* 0x000000ffff397224 */ /* 0x000fe200078e0077 */
[----:B------:R-:W1:Y:S01]  /*39c0*/  MUFU.EX2 R50, R50 ;  /* 0x0000003200327308 */ /* 0x000e620000000800 */
[----:B--2---:R-:W-:Y:S01]  /*39d0*/  FADD.FTZ R0, R46, R41 ;  /* 0x000000292e007221 */ /* 0x004fe20000010000 */
[----:B------:R-:W-:Y:S01]  /*39e0*/  FADD.FTZ R12, R60, R13 ;  /* 0x0000000d3c0c7221 */ /* 0x000fe20000010000 */
[--C-:B------:R-:W-:Y:S02]  /*39f0*/  IMAD.MOV.U32 R45, RZ, RZ, R119.reuse ;  /* 0x000000ffff2d7224 */ /* 0x100fe400078e0077 */
[--C-:B------:R-:W-:Y:S02]  /*3a00*/  IMAD.MOV.U32 R43, RZ, RZ, R119.reuse ;  /* 0x000000ffff2b7224 */ /* 0x100fe400078e0077 */
[--C-:B------:R-:W-:Y:S01]  /*3a10*/  IMAD.MOV.U32 R42, RZ, RZ, R119.reuse ;  /* 0x000000ffff2a7224 */ /* 0x100fe200078e0077 */
[----:B------:R-:W2:Y:S01]  /*3a20*/  MUFU.EX2 R51, R51 ;  /* 0x0000003300337308 */ /* 0x000ea20000000800 */
[C---:B0-----:R-:W-:Y:S01]  /*3a30*/  FADD.FTZ R41, R47.reuse, R0 ;  /* 0x000000002f297221 */ /* 0x041fe20000010000 */
[----:B------:R-:W-:Y:S01]  /*3a40*/  F2FP.BF16.F32.PACK_AB R183, R47, R46 ;  /* 0x0000002e2fb7723e */ /* 0x000fe200000010ff */
[----:B------:R-:W-:-:S02]  /*3a50*/  IMAD.MOV.U32 R47, RZ, RZ, R119 ;  /* 0x000000ffff2f7224 */ /* 0x000fc400078e0077 */
[----:B------:R-:W-:-:S03]  /*3a60*/  IMAD.MOV.U32 R46, RZ, RZ, R119 ;  /* 0x000000ffff2e7224 */ /* 0x000fc600078e0077 */
[----:B------:R-:W0:Y:S01]  /*3a70*/  MUFU.EX2 R54, R54 ;  /* 0x0000003600367308 */ /* 0x000e220000000800 */
[----:B-1----:R-:W-:Y:S01]  /*3a80*/  FADD.FTZ R0, R50, R41 ;  /* 0x0000002932007221 */ /* 0x002fe20000010000 */
[----:B------:R-:W-:-:S06]  /*3a90*/  IMAD.MOV.U32 R41, RZ, RZ, R119 ;  /* 0x000000ffff297224 */ /* 0x000fcc00078e0077 */
[----:B------:R-:W1:Y:S01]  /*3aa0*/  MUFU.EX2 R55, R55 ;  /* 0x0000003700377308 */ /* 0x000e620000000800 */
[C---:B--2---:R-:W-:Y:S01]  /*3ab0*/  FADD.FTZ R11, R51.reuse, R0 ;  /* 0x00000000330b7221 */ /* 0x044fe20000010000 */
[----:B------:R-:W-:Y:S01]  /*3ac0*/  F2FP.BF16.F32.PACK_AB R177, R51, R50 ;  /* 0x0000003233b1723e */ /* 0x000fe200000010ff */
[--C-:B------:R-:W-:Y:S02]  /*3ad0*/  IMAD.MOV.U32 R51, RZ, RZ, R119.reuse ;  /* 0x000000ffff337224 */ /* 0x100fe400078e0077 */
[----:B------:R-:W-:-:S03]  /*3ae0*/  IMAD.MOV.U32 R50, RZ, RZ, R119 ;  /* 0x000000ffff327224 */ /* 0x000fc600078e0077 */
[----:B------:R-:W2:Y:S01]  /*3af0*/  MUFU.EX2 R61, R61 ;  /* 0x0000003d003d7308 */ /* 0x000ea20000000800 */
[----:B0-----:R-:W-:-:S07]  /*3b00*/  FADD.FTZ R0, R54, R11 ;  /* 0x0000000b36007221 */ /* 0x001fce0000010000 */
[----:B------:R-:W0:Y:S01]  /*3b10*/  MUFU.EX2 R58, R58 ;  /* 0x0000003a003a7308 */ /* 0x000e220000000800 */
[C---:B-1----:R-:W-:Y:S01]  /*3b20*/  FADD.FTZ R11, R55.reuse, R0 ;  /* 0x00000000370b7221 */ /* 0x042fe20000010000 */
[----:B------:R-:W-:Y:S01]  /*3b30*/  F2FP.BF16.F32.PACK_AB R179, R55, R54 ;  /* 0x0000003637b3723e */ /* 0x000fe200000010ff */
[----:B------:R-:W-:Y:S01]  /*3b40*/  IMAD.MOV.U32 R54, RZ, RZ, R119 ;  /* 0x000000ffff367224 */ /* 0x000fe200078e0077 */
[----:B------:R-:W-:-:S04]  /*3b50*/  MOV R55, R119 ;  /* 0x0000007700377202 */ /* 0x000fc80000000f00 */
        /* <DEDUP_REMOVED lines=8> */
[----:B-1----:R-:W-:-:S07]  /*3be0*/  FADD.FTZ R12, R64, R13 ;  /* 0x0000000d400c7221 */ /* 0x002fce0000010000 */
[----:B------:R-:W1:Y:S01]  /*3bf0*/  MUFU.EX2 R62, R62 ;  /* 0x0000003e003e7308 */ /* 0x000e620000000800 */
[C---:B--2---:R-:W-:Y:S01]  /*3c00*/  FADD.FTZ R11, R59.reuse, R0 ;  /* 0x000000003b0b7221 */ /* 0x044fe20000010000 */
[----:B------:R-:W-:Y:S01]  /*3c10*/  F2FP.BF16.F32.PACK_AB R173, R59, R58 ;  /* 0x0000003a3bad723e */ /* 0x000fe200000010ff */
[--C-:B------:R-:W-:Y:S02]  /*3c20*/  IMAD.MOV.U32 R59, RZ, RZ, R119.reuse ;  /* 0x000000ffff3b7224 */ /* 0x100fe400078e0077 */
[----:B------:R-:W-:-:S03]  /*3c30*/  IMAD.MOV.U32 R58, RZ, RZ, R119 ;  /* 0x000000ffff3a7224 */ /* 0x000fc600078e0077 */
[----:B------:R-:W2:Y:S01]  /*3c40*/  MUFU.EX2 R68, R68 ;  /* 0x0000004400447308 */ /* 0x000ea20000000800 */
[C---:B0-----:R-:W-:Y:S01]  /*3c50*/  FADD.FTZ R13, R65.reuse, R12 ;  /* 0x0000000c410d7221 */ /* 0x041fe20000010000 */
[----:B------:R-:W-:Y:S01]  /*3c60*/  F2FP.BF16.F32.PACK_AB R168, R65, R64 ;  /* 0x0000004041a8723e */ /* 0x000fe200000010ff */
[--C-:B------:R-:W-:Y:S02]  /*3c70*/  IMAD.MOV.U32 R65, RZ, RZ, R119.reuse ;  /* 0x000000ffff417224 */ /* 0x100fe400078e0077 */
[----:B------:R-:W-:-:S03]  /*3c80*/  IMAD.MOV.U32 R64, RZ, RZ, R119 ;  /* 0x000000ffff407224 */ /* 0x000fc600078e0077 */
[----:B------:R-:W0:Y:S01]  /*3c90*/  MUFU.EX2 R63, R63 ;  /* 0x0000003f003f7308 */ /* 0x000e220000000800 */
[----:B-1----:R-:W-:-:S07]  /*3ca0*/  FADD.FTZ R0, R62, R11 ;  /* 0x0000000b3e007221 */ /* 0x002fce0000010000 */
[----:B------:R-:W1:Y:S01]  /*3cb0*/  MUFU.EX2 R66, R66 ;  /* 0x0000004200427308 */ /* 0x000e620000000800 */
[----:B--2---:R-:W-:Y:S01]  /*3cc0*/  FADD.FTZ R12, R68, R13 ;  /* 0x0000000d440c7221 */ /* 0x004fe20000010000 */
[C---:B------:R-:W-:Y:S01]  /*3cd0*/  F2FP.BF16.F32.PACK_AB R170, R37.reuse, R68 ;  /* 0x0000004425aa723e */ /* 0x040fe200000010ff */
[--C-:B------:R-:W-:Y:S02]  /*3ce0*/  IMAD.MOV.U32 R68, RZ, RZ, R119.reuse ;  /* 0x000000ffff447224 */ /* 0x100fe400078e0077 */
[----:B------:R-:W-:Y:S01]  /*3cf0*/  FADD.FTZ R11, R37, R12 ;  /* 0x0000000c250b7221 */ /* 0x000fe20000010000 */
[----:B------:R-:W-:Y:S02]  /*3d00*/  IMAD.MOV.U32 R12, RZ, RZ, 0x3f800000 ;  /* 0x3f800000ff0c7424 */ /* 0x000fe400078e00ff */
[----:B------:R-:W2:Y:S01]  /*3d10*/  MUFU.EX2 R67, R67 ;  /* 0x0000004300437308 */ /* 0x000ea20000000800 */
[C---:B0-----:R-:W-:Y:S01]  /*3d20*/  FADD.FTZ R13, R63.reuse, R0 ;  /* 0x000000003f0d7221 */ /* 0x041fe20000010000 */
[----:B------:R-:W-:Y:S01]  /*3d30*/  F2FP.BF16.F32.PACK_AB R175, R63, R62 ;  /* 0x0000003e3faf723e */ /* 0x000fe200000010ff */
[----:B------:R-:W-:-:S02]  /*3d40*/  IMAD.MOV.U32 R63, RZ, RZ, R119 ;  /* 0x000000ffff3f7224 */ /* 0x000fc400078e0077 */
[--C-:B------:R-:W-:Y:S02]  /*3d50*/  IMAD.MOV.U32 R62, RZ, RZ, R119.reuse ;  /* 0x000000ffff3e7224 */ /* 0x100fe400078e0077 */
[----:B------:R-:W-:Y:S01]  /*3d60*/  IMAD.MOV.U32 R37, RZ, RZ, R119 ;  /* 0x000000ffff257224 */ /* 0x000fe200078e0077 */
[----:B------:R-:W0:Y:S01]  /*3d70*/  MUFU.EX2 R70, R70 ;  /* 0x0000004600467308 */ /* 0x000e220000000800 */
[----:B-1----:R-:W-:-:S07]  /*3d80*/  FADD.FTZ R0, R66, R13 ;  /* 0x0000000d42007221 */ /* 0x002fce0000010000 */
[----:B------:R0:W1:Y:S01]  /*3d90*/  MUFU.EX2 R171, R10 ;  /* 0x0000000a00ab7308 */ /* 0x0000620000000800 */
[C---:B--2---:R-:W-:Y:S01]  /*3da0*/  FADD.FTZ R13, R67.reuse, R0 ;  /* 0x00000000430d7221 */ /* 0x044fe20000010000 */
[----:B------:R-:W-:Y:S01]  /*3db0*/  F2FP.BF16.F32.PACK_AB R169, R67, R66 ;  /* 0x0000004243a9723e */ /* 0x000fe200000010ff */
[----:B------:R-:W-:Y:S02]  /*3dc0*/  IMAD.MOV.U32 R0, RZ, RZ, 0x3f800000 ;  /* 0x3f800000ff007424 */ /* 0x000fe400078e00ff */
[--C-:B------:R-:W-:Y:S02]  /*3dd0*/  IMAD.MOV.U32 R67, RZ, RZ, R119.reuse ;  /* 0x000000ffff437224 */ /* 0x100fe400078e0077 */
[----:B------:R-:W-:Y:S02]  /*3de0*/  IMAD.MOV.U32 R66, RZ, RZ, R119 ;  /* 0x000000ffff427224 */ /* 0x000fe400078e0077 */
[----:B0-----:R-:W-:-:S04]  /*3df0*/  FADD.FTZ R10, R70, R13 ;  /* 0x0000000d460a7221 */ /* 0x001fc80000010000 */
[C---:B-1----:R-:W-:Y:S01]  /*3e00*/  FADD.FTZ R10, R171.reuse, R10 ;  /* 0x0000000aab0a7221 */ /* 0x042fe20000010000 */
[----:B------:R-:W-:Y:S01]  /*3e10*/  F2FP.BF16.F32.PACK_AB R171, R171, R70 ;  /* 0x00000046abab723e */ /* 0x000fe200000010ff */
[----:B------:R-:W-:Y:S01]  /*3e20*/  IMAD.MOV.U32 R70, RZ, RZ, R119 ;  /* 0x000000ffff467224 */ /* 0x000fe200078e0077 */
[----:B------:R-:W-:Y:S06]  /*3e30*/  @!P1 BRA `(.L_x_194) ;  /* 0x0000002000849947 */ /* 0x000fec0003800000 */
[----:B------:R-:W-:Y:S01]  /*3e40*/  IMAD.MOV.U32 R13, RZ, RZ, R2 ;  /* 0x000000ffff0d7224 */ /* 0x000fe200078e0002 */
[----:B------:R-:W-:Y:S01]  /*3e50*/  MOV R0, 0x3f800000 ;  /* 0x3f80000000007802 */ /* 0x000fe20000000f00 */
[----:B------:R-:W-:Y:S01]  /*3e60*/  IMAD.MOV.U32 R14, RZ, RZ, R3 ;  /* 0x000000ffff0e7224 */ /* 0x000fe200078e0003 */
        /* <DEDUP_REMOVED lines=48> */
[----:B------:R-:W-:Y:S01]  /*4170*/  UMOV UR6, UR39 ;  /* 0x0000002700067c82 */ /* 0x000fe20008000000 */
[----:B------:R-:W-:Y:S01]  /*4180*/  UMOV UR7, UR38 ;  /* 0x0000002600077c82 */ /* 0x000fe20008000000 */
[----:B------:R-:W-:-:S05]  /*4190*/  ULDC UR10, c[0x0][0x988] ;  /* 0x00026200000a7ab9 */ /* 0x000fca0000000800 */
.L_x_205:
[----:B------:R-:W-:-:S04]  /*41a0*/  UISETP.NE.AND UP0, UPT, UR7, 0x1, UPT ;  /* 0x000000010700788c */ /* 0x000fc8000bf05270 */
[----:B------:R-:W-:-:S04]  /*41b0*/  USEL UR39, URZ, 0x1, UP0 ;  /* 0x000000013f277887 */ /* 0x000fc80008000000 */
[----:B------:R-:W-:Y:S01]  /*41c0*/  ULOP3.LUT UR39, UR6, UR39, URZ, 0x3c, !UPT ;  /* 0x0000002706277292 */ /* 0x000fe2000f8e3c3f */
[----:B------:R-:W-:Y:S11]  /*41d0*/  @!P0 BRA `(.L_x_195) ;  /* 0x0000000000048947 */ /* 0x000ff60003800000 */
[----:B------:R-:W-:Y:S01]  /*41e0*/  BPT.TRAP 0x1 ;  /* 0x000000040000795c */ /* 0x000fe20000300000 */
.L_x_195:
[----:B------:R-:W0:Y:S01]  /*41f0*/  S2UR UR8, SR_CgaCtaId ;  /* 0x00000000000879c3 */ /* 0x000e220000008800 */
[----:B------:R-:W-:Y:S01]  /*4200*/  MOV R4, 0x400 ;  /* 0x0000040000047802 */ /* 0x000fe20000000f00 */
[----:B------:R-:W-:Y:S01]  /*4210*/  UIADD3 UR38, UR7, 0x1, URZ ;  /* 0x0000000107267890 */ /* 0x000fe2000fffe03f */
[----:B------:R-:W-:-:S03]  /*4220*/  IMAD.U32 R2, RZ, RZ, UR39 ;  /* 0x00000027ff027e24 */ /* 0x000fc6000f8e00ff */
[----:B------:R-:W-:Y:S02]  /*4230*/  UISETP.NE.AND UP0, UPT, UR38, 0x2, UPT ;  /* 0x000000022600788c */ /* 0x000fe4000bf05270 */
[----:B------:R-:W-:Y:S02]  /*4240*/  SHF.L.U32 R2, R2, 0x1f, RZ ;  /* 0x0000001f02027819 */ /* 0x000fe400000006ff */
[----:B------:R-:W-:Y:S01]  /*4250*/  USEL UR38, UR38, URZ, UP0 ;  /* 0x0000003f26267287 */ /* 0x000fe20008000000 */
[----:B0-----:R-:W-:-:S05]  /*4260*/  IMAD.U32 R5, RZ, RZ, UR8 ;  /* 0x00000008ff057e24 */ /* 0x001fca000f8e00ff */
[----:B------:R-:W-:-:S04]  /*4270*/  LEA R4, R5, R4, 0x18 ;  /* 0x0000000405047211 */ /* 0x000fc800078ec0ff */
[----:B------:R-:W-:-:S13]  /*4280*/  R2UR UR8, R4 ;  /* 0x00000000040872ca */ /* 0x000fda00000e0000 */
[----:B------:R-:W-:-:S09]  /*4290*/  ULEA UR8, UR38, UR8, 0x3 ;  /* 0x0000000826087291 */ /* 0x000fd2000f8e183f */
[----:B------:R0:W1:Y:S01]  /*42a0*/  SYNCS.PHASECHK.TRANS64.TRYWAIT P1, [UR8+0x30830], R2 ;  /* 0x03083002ff0075a7 */ /* 0x0000620008020148 */
[----:B------:R-:W-:Y:S05]  /*42b0*/  @!P0 BRA `(.L_x_196) ;  /* 0x0000000000048947 */ /* 0x000fea0003800000 */
[----:B------:R-:W-:Y:S01]  /*42c0*/  BPT.TRAP 0x1 ;  /* 0x000000040000795c */ /* 0x000fe20000300000 */
.L_x_196:
[----:B-1----:R-:W-:Y:S05]  /*42d0*/  @P1 BRA `(.L_x_197) ;  /* 0x0000000000081947 */ /* 0x002fea0003800000 */
[----:B------:R-:W1:Y:S02]  /*42e0*/  SYNCS.PHASECHK.TRANS64.TRYWAIT P1, [UR8+0x30830], R2 ;  /* 0x03083002ff0075a7 */ /* 0x000e640008020148 */
[----:B-1----:R-:W-:Y:S05]  /*42f0*/  @!P1 BRA `(.L_x_198) ;  /* 0x000000c400f09947 */ /* 0x002fea0003800000 */
.L_x_197:
[----:B------:R-:W-:Y:S01]  /*4300*/  R2UR UR40, R8 ;  /* 0x00000000082872ca */ /* 0x000fe200000e0000 */
[----:B------:R-:W-:Y:S01]  /*4310*/  UIMAD UR9, UR38, 0x900, UR4 ;  /* 0x00000900260978a4 */ /* 0x000fe2000f8e0204 */
[----:B------:R-:W-:Y:S01]  /*4320*/  R2UR UR41, R9 ;  /* 0x00000000092972ca */ /* 0x000fe200000e0000 */
[----:B------:R-:W-:Y:S01]  /*4330*/  WARPGROUP.ARRIVE ;  /* 0x00000000000079c5 */ /* 0x000fe20000000000 */
[----:B------:R-:W-:Y:S01]  /*4340*/  UMOV UR43, 0x40000040 ;  /* 0x40000040002b7882 */ /* 0x000fe20000000000 */
[----:B------:R-:W-:Y:S01]  /*4350*/  UIADD3 UR14, UR9, 0x302, URZ ;  /* 0x00000302090e7890 */ /* 0x000fe2000fffe03f */
[-C--:B------:R-:W-:Y:S01]  /*4360*/  FMUL.FTZ R24, R24, R12.reuse ;  /* 0x0000000c18187220 */ /* 0x080fe20000410000 */
[----:B------:R-:W-:Y:S01]  /*4370*/  UMOV UR15, 0x40000040 ;  /* 0x40000040000f7882 */ /* 0x000fe20000000000 */
[----:B------:R-:W-:Y:S01]  /*4380*/  UMOV UR42, UR9 ;  /* 0x00000009002a7c82 */ /* 0x000fe20008000000 */
[----:B------:R-:W-:Y:S01]  /*4390*/  UIADD3 UR18, UR9, 0x304, URZ ;  /* 0x0000030409127890 */ /* 0x000fe2000fffe03f */
[-C--:B------:R-:W-:Y:S01]  /*43a0*/  FMUL.FTZ R25, R25, R12.reuse ;  /* 0x0000000c19197220 */ /* 0x080fe20000410000 */
[----:B------:R-:W-:Y:S01]  /*43b0*/  UMOV UR19, 0x40000040 ;  /* 0x4000004000137882 */ /* 0x000fe20000000000 */
[----:B------:R-:W-:Y:S01]  /*43c0*/  UIADD3 UR22, UR9, 0x306, URZ ;  /* 0x0000030609167890 */ /* 0x000fe2000fffe03f */
[-C--:B------:R-:W-:Y:S01]  /*43d0*/  FMUL.FTZ R28, R28, R12.reuse ;  /* 0x0000000c1c1c7220 */ /* 0x080fe20000410000 */
[----:B------:R-:W-:Y:S01]  /*43e0*/  UMOV UR23, 0x40000040 ;  /* 0x4000004000177882 */ /* 0x000fe20000000000 */
[----:B------:R-:W-:Y:S01]  /*43f0*/  HGMMA.64x96x16.F32.BF16 R120, gdesc[UR40], RZ, !UPT, gsb0 ;  /* 0x01600000287879f0 */ /* 0x000fe2000c0018ff */
[----:B------:R-:W-:Y:S01]  /*4400*/  R2UR UR40, R6 ;  /* 0x00000000062872ca */ /* 0x000fe200000e0000 */
[----:B------:R-:W-:Y:S01]  /*4410*/  UIADD3 UR42, UR9, 0x2, URZ ;  /* 0x00000002092a7890 */ /* 0x000fe2000fffe03f */
[----:B------:R-:W-:Y:S01]  /*4420*/  R2UR UR41, R7 ;  /* 0x00000000072972ca */ /* 0x000fe200000e0000 */
[----:B------:R-:W-:Y:S01]  /*4430*/  UMOV UR43, 0x40000040 ;  /* 0x40000040002b7882 */ /* 0x000fe20000000000 */
[----:B------:R-:W-:Y:S01]  /*4440*/  UIADD3 UR26, UR9, 0x600, URZ ;  /* 0x00000600091a7890 */ /* 0x000fe2000fffe03f */
[-C--:B------:R-:W-:Y:S01]  /*4450*/  FMUL.FTZ R29, R29, R12.reuse ;  /* 0x0000000c1d1d7220 */ /* 0x080fe20000410000 */
[----:B------:R-:W-:Y:S01]  /*4460*/  UMOV UR27, 0x40000040 ;  /* 0x40000040001b7882 */ /* 0x000fe20000000000 */
[----:B------:R-:W-:Y:S01]  /*4470*/  UIADD3 UR30, UR9, 0x602, URZ ;  /* 0x00000602091e7890 */ /* 0x000fe2000fffe03f */
[-C--:B------:R-:W-:Y:S01]  /*4480*/  FMUL.FTZ R32, R32, R12.reuse ;  /* 0x0000000c20207220 */ /* 0x080fe20000410000 */
[----:B------:R-:W-:Y:S01]  /*4490*/  UMOV UR31, 0x40000040 ;  /* 0x40000040001f7882 */ /* 0x000fe20000000000 */
        /* <DEDUP_REMOVED lines=93> */
[-C--:B------:R-:W-:Y:S01]  /*4a70*/  FMUL.FTZ R118, R118, R0.reuse ;  /* 0x0000000076767220 */ /* 0x080fe20000410000 */
[----:B------:R-:W-:-:S04]  /*4a80*/  FMUL.FTZ R119, R119, R0 ;  /* 0x0000000077777220 */ /* 0x000fc80000410000 */
        /* <DEDUP_REMOVED lines=50> */
.L_x_199:
[----:B------:R-:W-:Y:S01]  /*4db0*/  R2UR UR9, R4 ;  /* 0x00000000040972ca */ /* 0x000fe200000e0000 */
[----:B------:R-:W-:-:S05]  /*4dc0*/  IMAD.U32 R0, RZ, RZ, UR6 ;  /* 0x00000006ff007e24 */ /* 0x000fca000f8e00ff */
[----:B------:R-:W-:-:S07]  /*4dd0*/  SHF.L.U32 R0, R0, 0x1f, RZ ;  /* 0x0000001f00007819 */ /* 0x000fce00000006ff */
[----:B------:R-:W-:-:S09]  /*4de0*/  ULEA UR9, UR7, UR9, 0x3 ;  /* 0x0000000907097291 */ /* 0x000fd2000f8e183f */
[----:B------:R2:W3:Y:S01]  /*4df0*/  SYNCS.PHASECHK.TRANS64.TRYWAIT P1, [UR9+0x30850], R0 ;  /* 0x03085000ff0075a7 */ /* 0x0004e20008020149 */
[----:B------:R-:W-:Y:S05]  /*4e00*/  @!P0 BRA `(.L_x_200) ;  /* 0x0000000000048947 */ /* 0x000fea0003800000 */
[----:B------:R-:W-:Y:S01]  /*4e10*/  BPT.TRAP 0x1 ;  /* 0x000000040000795c */ /* 0x000fe20000300000 */
.L_x_200:
[----:B---3--:R-:W-:Y:S05]  /*4e20*/  @P1 BRA `(.L_x_201) ;  /* 0x0000000000081947 */ /* 0x008fea0003800000 */
[----:B------:R-:W3:Y:S02]  /*4e30*/  SYNCS.PHASECHK.TRANS64.TRYWAIT P1, [UR9+0x30850], R0 ;  /* 0x03085000ff0075a7 */ /* 0x000ee40008020149 */
[----:B---3--:R-:W-:Y:S05]  /*4e40*/  @!P1 BRA `(.L_x_202) ;  /* 0x000000bc00349947 */ /* 0x008fea0003800000 */
.L_x_201:
[----:B------:R-:W-:Y:S01]  /*4e50*/  R2UR UR6, R4 ;  /* 0x00000000040672ca */ /* 0x000fe200000e0000 */
[----:B------:R-:W-:-:S12]  /*4e60*/  WARPGROUP.ARRIVE ;  /* 0x00000000000079c5 */ /* 0x000fd80000000000 */
[----:B------:R-:W-:-:S04]  /*4e70*/  UIADD3 UR6, UR6, 0x400, URZ ;  /* 0x0000040006067890 */ /* 0x000fc8000fffe03f */
[----:B------:R-:W-:-:S04]  /*4e80*/  USHF.R.U32.HI UR6, URZ, 0x4, UR6 ;  /* 0x000000043f067899 */ /* 0x000fc80008011606 */
[----:B------:R-:W-:-:S04]  /*4e90*/  ULOP3.LUT UR6, UR6, 0x3fff, URZ, 0xc0, !UPT ;  /* 0x00003fff06067892 */ /* 0x000fc8000f8ec03f */
[----:B------:R-:W-:-:S04]  /*4ea0*/  ULOP3.LUT UR6, UR6, 0x3000000, URZ, 0xfc, !UPT ;  /* 0x0300000006067892 */ /* 0x000fc8000f8efc3f */
[----:B------:R-:W-:-:S03]  /*4eb0*/  UIMAD UR11, UR7, 0x900, UR6 ;  /* 0x00000900070b78a4 */ /* 0x000fc6000f8e0206 */
[----:B------:R-:W-:-:S04]  /*4ec0*/  UMOV UR7, 0x40000040 ;  /* 0x4000004000077882 */ /* 0x000fc80000000000 */
[----:B------:R-:W-:Y:S02]  /*4ed0*/  UMOV UR6, UR11 ;  /* 0x0000000b00067c82 */ /* 0x000fe40008000000 */
        /* <DEDUP_REMOVED lines=25> */
[----:B------:R-:W-:Y:S03]  /*5070*/  HGMMA.64x192x16.F32.BF16 R24, R168, gdesc[UR4].tnspB, R24, gsb0 ;  /* 0x42e00004a8187df0 */ /* 0x000fe60008001818 */
[----:B------:R-:W-:Y:S02]  /*5080*/  WARPGROUP.DEPBAR.LE gsb0, 0x0 ;  /* 0x00008000000079c5 */ /* 0x000fe40000010000 */
[----:B------:R-:W-:Y:S05]  /*5090*/  @!P0 BRA `(.L_x_203) ;  /* 0x0000000000048947 */ /* 0x000fea0003800000 */
[----:B------:R-:W-:Y:S01]  /*50a0*/  BPT.TRAP 0x1 ;  /* 0x000000040000795c */ /* 0x000fe20000300000 */
.L_x_203:
[----:B0-2---:R-:W-:Y:S01]  /*50b0*/  FMNMX.FTZ R0, R120, R14, !PT ;  /* 0x0000000e78007209 */ /* 0x005fe20007810000 */
[----:B------:R-:W-:Y:S01]  /*50c0*/  UIADD3 UR8, UR8, 0x30840, URZ ;  /* 0x0003084008087890 */ /* 0x000fe2000fffe03f */
[----:B-1----:R-:W-:Y:S02]  /*50d0*/  FMNMX.FTZ R2, R122, R13, !PT ;  /* 0x0000000d7a027209 */ /* 0x002fe40007810000 */
        /* <DEDUP_REMOVED lines=46> */
[----:B------:R-:W-:Y:S01]  /*53c0*/  R2UR UR6, R5 ;  /* 0x00000000050672ca */ /* 0x000fe200000e0000 */
[----:B------:R-:W0:Y:S04]  /*53d0*/  SHFL.BFLY PT, R3, R0, 0x2, 0x1f ;  /* 0x0c401f0000037f89 */ /* 0x000e2800000e0000 */
[----:B------:R-:W1:Y:S08]  /*53e0*/  SHFL.BFLY PT, R21, R12, 0x2, 0x1f ;  /* 0x0c401f000c157f89 */ /* 0x000e7000000e0000 */
[----:B------:R-:W-:-:S09]  /*53f0*/  UPRMT UR8, UR6, 0x654, UR8 ;  /* 0x0000065406087896 */ /* 0x000fd20008000008 */
[----:B------:R-:W-:Y:S01]  /*5400*/  SYNCS.ARRIVE.TRANS64.RED.A1T0 RZ, [UR8], RZ ;  /* 0x000000ffffff79a7 */ /* 0x000fe20008100408 */
[----:B0-----:R-:W-:Y:S02]  /*5410*/  FMNMX.FTZ R15, R0, R3, !PT ;  /* 0x00000003000f7209 */ /* 0x001fe40007810000 */
[----:B-1----:R-:W-:-:S03]  /*5420*/  FMNMX.FTZ R21, R12, R21, !PT ;  /* 0x000000150c157209 */ /* 0x002fc60007810000 */
[----:B------:R-:W0:Y:S04]  /*5430*/  SHFL.BFLY PT, R2, R15, 0x1, 0x1f ;  /* 0x0c201f000f027f89 */ /* 0x000e2800000e0000 */
[----:B------:R-:W1:Y:S01]  /*5440*/  SHFL.BFLY PT, R20, R21, 0x1, 0x1f ;  /* 0x0c201f0015147f89 */ /* 0x000e6200000e0000 */
[----:B0-----:R-:W-:Y:S02]  /*5450*/  FMNMX.FTZ R3, R15, R2, !PT ;  /* 0x000000020f037209 */ /* 0x001fe40007810000 */
[----:B-1----:R-:W-:-:S03]  /*5460*/  FMNMX.FTZ R2, R21, R20, !PT ;  /* 0x0000001415027209 */ /* 0x002fc60007810000 */
[C---:B------:R-:W-:Y:S02]  /*5470*/  FADD.FTZ R14, -R3.reuse, R14 ;  /* 0x0000000e030e7221 */ /* 0x040fe40000010100 */
[----:B------:R-:W-:Y:S01]  /*5480*/  FADD.FTZ R0, -R2, R13 ;  /* 0x0000000d02007221 */ /* 0x000fe20000010100 */
[----:B------:R-:W-:Y:S01]  /*5490*/  FMUL.FTZ R13, R3, UR10 ;  /* 0x0000000a030d7c20 */ /* 0x000fe20008410000 */
[----:B------:R-:W-:Y:S02]  /*54a0*/  FMUL.FTZ R14, R14, UR10 ;  /* 0x0000000a0e0e7c20 */ /* 0x000fe40008410000 */
[----:B------:R-:W-:Y:S01]  /*54b0*/  FMUL.FTZ R0, R0, UR10 ;  /* 0x0000000a00007c20 */ /* 0x000fe20008410000 */
[--C-:B------:R-:W-:Y:S01]  /*54c0*/  FFMA.FTZ R184, R128, UR10, -R13.reuse ;  /* 0x0000000a80b87c23 */ /* 0x100fe2000801080d */
[--C-:B------:R-:W-:Y:S01]  /*54d0*/  FFMA.FTZ R128, R129, UR10, -R13.reuse ;  /* 0x0000000a81807c23 */ /* 0x100fe2000801080d */
[----:B------:R-:W-:Y:S01]  /*54e0*/  FMUL.FTZ R129, R2, UR10 ;  /* 0x0000000a02817c20 */ /* 0x000fe20008410000 */
[--C-:B------:R-:W-:Y:S01]  /*54f0*/  FFMA.FTZ R188, R120, UR10, -R13.reuse ;  /* 0x0000000a78bc7c23 */ /* 0x100fe2000801080d */
[--C-:B------:R-:W-:Y:S01]  /*5500*/  FFMA.FTZ R182, R140, UR10, -R13.reuse ;  /* 0x0000000a8cb67c23 */ /* 0x100fe2000801080d */
[----:B------:R-:W-:Y:S01]  /*5510*/  FFMA.FTZ R171, R121, UR10, -R13 ;  /* 0x0000000a79ab7c23 */ /* 0x000fe2000801080d */
[--C-:B------:R-:W-:Y:S01]  /*5520*/  FFMA.FTZ R189, R122, UR10, -R129.reuse ;  /* 0x0000000a7abd7c23 */ /* 0x100fe20008010881 */
[----:B------:R-:W-:Y:S01]  /*5530*/  FFMA.FTZ R140, R123, UR10, -R129 ;  /* 0x0000000a7b8c7c23 */ /* 0x000fe20008010881 */
[----:B------:R-:W-:Y:S01]  /*5540*/  MUFU.EX2 R12, R14 ;  /* 0x0000000e000c7308 */ /* 0x000fe20000000800 */
[----:B------:R-:W-:Y:S01]  /*5550*/  FFMA.FTZ R190, R124, UR10, -R13 ;  /* 0x0000000a7cbe7c23 */ /* 0x000fe2000801080d */
[----:B------:R-:W-:Y:S01]  /*5560*/  FFMA.FTZ R191, R126, UR10, -R129 ;  /* 0x0000000a7ebf7c23 */ /* 0x000fe20008010881 */
[--C-:B------:R-:W-:Y:S01]  /*5570*/  FFMA.FTZ R124, R137, UR10, -R13.reuse ;  /* 0x0000000a897c7c23 */ /* 0x100fe2000801080d */
[----:B------:R-:W-:Y:S01]  /*5580*/  FFMA.FTZ R169, R125, UR10, -R13 ;  /* 0x0000000a7da97c23 */ /* 0x000fe2000801080d */
[--C-:B------:R-:W-:Y:S01]  /*5590*/  FFMA.FTZ R137, R127, UR10, -R129.reuse ;  /* 0x0000000a7f897c23 */ /* 0x100fe20008010881 */
[----:B------:R-:W-:Y:S01]  /*55a0*/  FFMA.FTZ R185, R130, UR10, -R129 ;  /* 0x0000000a82b97c23 */ /* 0x000fe20008010881 */
[----:B------:R-:W-:Y:S01]  /*55b0*/  FFMA.FTZ R180, R136, UR10, -R13 ;  /* 0x0000000a88b47c23 */ /* 0x000fe2000801080d */
[----:B------:R-:W0:Y:S01]  /*55c0*/  MUFU.EX2 R188, R188 ;  /* 0x000000bc00bc7308 */ /* 0x000e220000000800 */
[----:B------:R-:W-:Y:S01]  /*55d0*/  FFMA.FTZ R136, R131, UR10, -R129 ;  /* 0x0000000a83887c23 */ /* 0x000fe20008010881 */
[----:B------:R-:W-:Y:S01]  /*55e0*/  FFMA.FTZ R186, R132, UR10, -R13 ;  /* 0x0000000a84ba7c23 */ /* 0x000fe2000801080d */
[----:B------:R-:W-:Y:S01]  /*55f0*/  FFMA.FTZ R187, R134, UR10, -R129 ;  /* 0x0000000a86bb7c23 */ /* 0x000fe20008010881 */
[----:B------:R-:W-:Y:S01]  /*5600*/  FFMA.FTZ R125, R133, UR10, -R13 ;  /* 0x0000000a857d7c23 */ /* 0x000fe2000801080d */
[--C-:B------:R-:W-:Y:S01]  /*5610*/  FFMA.FTZ R135, R135, UR10, -R129.reuse ;  /* 0x0000000a87877c23 */ /* 0x100fe20008010881 */
[--C-:B------:R-:W-:Y:S01]  /*5620*/  FFMA.FTZ R181, R138, UR10, -R129.reuse ;  /* 0x0000000a8ab57c23 */ /* 0x100fe20008010881 */
[--C-:B------:R-:W-:Y:S01]  /*5630*/  FFMA.FTZ R134, R139, UR10, -R129.reuse ;  /* 0x0000000a8b867c23 */ /* 0x100fe20008010881 */
[----:B------:R-:W-:Y:S01]  /*5640*/  MUFU.EX2 R0, R0 ;  /* 0x0000000000007308 */ /* 0x000fe20000000800 */
[----:B------:R-:W-:Y:S01]  /*5650*/  FFMA.FTZ R183, R142, UR10, -R129 ;  /* 0x0000000a8eb77c23 */ /* 0x000fe20008010881 */
[----:B------:R-:W-:Y:S01]  /*5660*/  FFMA.FTZ R121, R141, UR10, -R13 ;  /* 0x0000000a8d797c23 */ /* 0x000fe2000801080d */
[----:B------:R-:W-:Y:S01]  /*5670*/  FFMA.FTZ R133, R143, UR10, -R129 ;  /* 0x0000000a8f857c23 */ /* 0x000fe20008010881 */
[----:B------:R-:W-:Y:S01]  /*5680*/  FFMA.FTZ R176, R144, UR10, -R13 ;  /* 0x0000000a90b07c23 */ /* 0x000fe2000801080d */
[----:B------:R-:W-:Y:S01]  /*5690*/  FFMA.FTZ R177, R146, UR10, -R129 ;  /* 0x0000000a92b17c23 */ /* 0x000fe20008010881 */
[----:B------:R-:W-:Y:S01]  /*56a0*/  FFMA.FTZ R120, R145, UR10, -R13 ;  /* 0x0000000a91787c23 */ /* 0x000fe2000801080d */
[----:B------:R-:W-:Y:S01]  /*56b0*/  FFMA.FTZ R132, R147, UR10, -R129 ;  /* 0x0000000a93847c23 */ /* 0x000fe20008010881 */
[----:B------:R-:W1:Y:S01]  /*56c0*/  MUFU.EX2 R189, R189 ;  /* 0x000000bd00bd7308 */ /* 0x000e620000000800 */
[----:B0-----:R-:W-:Y:S01]  /*56d0*/  FFMA.FTZ R122, R12, R11, R188 ;  /* 0x0000000b0c7a7223 */ /* 0x001fe200000100bc */
[----:B------:R-:W-:Y:S01]  /*56e0*/  FFMA.FTZ R178, R148, UR10, -R13 ;  /* 0x0000000a94b27c23 */ /* 0x000fe2000801080d */
[----:B------:R-:W-:Y:S01]  /*56f0*/  FFMA.FTZ R179, R150, UR10, -R129 ;  /* 0x0000000a96b37c23 */ /* 0x000fe20008010881 */
[----:B------:R-:W-:Y:S01]  /*5700*/  FFMA.FTZ R21, R149, UR10, -R13 ;  /* 0x0000000a95157c23 */ /* 0x000fe2000801080d */
[----:B------:R-:W-:Y:S01]  /*5710*/  FFMA.FTZ R131, R151, UR10, -R129 ;  /* 0x0000000a97837c23 */ /* 0x000fe20008010881 */
[----:B------:R-:W-:Y:S01]  /*5720*/  FFMA.FTZ R172, R152, UR10, -R13 ;  /* 0x0000000a98ac7c23 */ /* 0x000fe2000801080d */
[----:B------:R-:W-:Y:S01]  /*5730*/  FFMA.FTZ R173, R154, UR10, -R129 ;  /* 0x0000000a9aad7c23 */ /* 0x000fe20008010881 */
[----:B------:R-:W0:Y:S01]  /*5740*/  MUFU.EX2 R171, R171 ;  /* 0x000000ab00ab7308 */ /* 0x000e220000000800 */
[----:B------:R-:W-:Y:S01]  /*5750*/  FFMA.FTZ R20, R153, UR10, -R13 ;  /* 0x0000000a99147c23 */ /* 0x000fe2000801080d */
[----:B------:R-:W-:Y:S01]  /*5760*/  FFMA.FTZ R130, R155, UR10, -R129 ;  /* 0x0000000a9b827c23 */ /* 0x000fe20008010881 */
[----:B------:R-:W-:Y:S01]  /*5770*/  FFMA.FTZ R174, R156, UR10, -R13 ;  /* 0x0000000a9cae7c23 */ /* 0x000fe2000801080d */
[----:B------:R-:W-:Y:S01]  /*5780*/  FFMA.FTZ R175, R158, UR10, -R129 ;  /* 0x0000000a9eaf7c23 */ /* 0x000fe20008010881 */
[----:B------:R-:W-:Y:S01]  /*5790*/  FFMA.FTZ R15, R157, UR10, -R13 ;  /* 0x0000000a9d0f7c23 */ /* 0x000fe2000801080d */
[----:B------:R-:W-:Y:S01]  /*57a0*/  FFMA.FTZ R127, R159, UR10, -R129 ;  /* 0x0000000a9f7f7c23 */ /* 0x000fe20008010881 */
[----:B------:R-:W-:Y:S01]  /*57b0*/  FFMA.FTZ R168, R160, UR10, -R13 ;  /* 0x0000000aa0a87c23 */ /* 0x000fe2000801080d */
[----:B------:R-:W2:Y:S01]  /*57c0*/  MUFU.EX2 R140, R140 ;  /* 0x0000008c008c7308 */ /* 0x000ea20000000800 */
[----:B-1----:R-:W-:Y:S01]  /*57d0*/  FFMA.FTZ R11, R0, R10, R189 ;  /* 0x0000000a000b7223 */ /* 0x002fe200000100bd */
[----:B------:R-:W-:Y:S01]  /*57e0*/  FFMA.FTZ R14, R161, UR10, -R13 ;  /* 0x0000000aa10e7c23 */ /* 0x000fe2000801080d */
[----:B------:R-:W-:Y:S01]  /*57f0*/  FFMA.FTZ R126, R163, UR10, -R129 ;  /* 0x0000000aa37e7c23 */ /* 0x000fe20008010881 */
[--C-:B------:R-:W-:Y:S01]  /*5800*/  FFMA.FTZ R170, R164, UR10, -R13.reuse ;  /* 0x0000000aa4aa7c23 */ /* 0x100fe2000801080d */
[----:B------:R-:W-:-:S03]  /*5810*/  FFMA.FTZ R13, R165, UR10, -R13 ;  /* 0x0000000aa50d7c23 */ /* 0x000fc6000801080d */
[----:B------:R-:W1:Y:S01]  /*5820*/  MUFU.EX2 R190, R190 ;  /* 0x000000be00be7308 */ /* 0x000e620000000800 */
[----:B0-----:R-:W-:-:S07]  /*5830*/  FADD.FTZ R123, R171, R122 ;  /* 0x0000007aab7b7221 */ /* 0x001fce0000010000 */
[----:B------:R-:W0:Y:S01]  /*5840*/  MUFU.EX2 R191, R191 ;  /* 0x000000bf00bf7308 */ /* 0x000e220000000800 */
[----:B--2---:R-:W-:-:S07]  /*5850*/  FADD.FTZ R10, R140, R11 ;  /* 0x0000000b8c0a7221 */ /* 0x004fce0000010000 */
[----:B------:R-:W2:Y:S01]  /*5860*/  MUFU.EX2 R169, R169 ;  /* 0x000000a900a97308 */ /* 0x000ea20000000800 */
[----:B-1----:R-:W-:-:S07]  /*5870*/  FADD.FTZ R122, R190, R123 ;  /* 0x0000007bbe7a7221 */ /* 0x002fce0000010000 */
        /* <DEDUP_REMOVED lines=35> */
[----:B-1----:R-:W-:Y:S01]  /*5ab0*/  FADD.FTZ R11, R121, R122 ;  /* 0x0000007a790b7221 */ /* 0x002fe20000010000 */
[----:B------:R-:W-:-:S06]  /*5ac0*/  FFMA.FTZ R122, R162, UR10, -R129 ;  /* 0x0000000aa27a7c23 */ /* 0x000fcc0008010881 */
        /* <DEDUP_REMOVED lines=9> */
[----:B--2---:R-:W-:Y:S01]  /*5b60*/  FADD.FTZ R10, R132, R123 ;  /* 0x0000007b840a7221 */ /* 0x004fe20000010000 */
[--C-:B------:R-:W-:Y:S01]  /*5b70*/  FFMA.FTZ R123, R166, UR10, -R129.reuse ;  /* 0x0000000aa67b7c23 */ /* 0x100fe20008010881 */
[----:B------:R-:W-:-:S05]  /*5b80*/  FFMA.FTZ R129, R167, UR10, -R129 ;  /* 0x0000000aa7817c23 */ /* 0x000fca0008010881 */
        /* <DEDUP_REMOVED lines=36> */
[----:B-1----:R-:W-:-:S03]  /*5dd0*/  FADD.FTZ R11, R13, R138 ;  /* 0x0000008a0d0b7221 */ /* 0x002fc60000010000 */
[----:B0-----:R-:W-:Y:S01]  /*5de0*/  FADD.FTZ R10, R129, R10 ;  /* 0x0000000a810a7221 */ /* 0x001fe20000010000 */
[----:B------:R-:W-:Y:S06]  /*5df0*/  @!P0 BRA `(.L_x_204) ;  /* 0x0000000000048947 */ /* 0x000fec0003800000 */
[----:B------:R-:W-:Y:S01]  /*5e00*/  BPT.TRAP 0x1 ;  /* 0x000000040000795c */ /* 0x000fe20000300000 */
.L_x_204:
[----:B------:R-:W-:Y:S01]  /*5e10*/  R2UR UR6, R5 ;  /* 0x00000000050672ca */ /* 0x000fe200000e0000 */
[----:B------:R-:W-:Y:S01]  /*5e20*/  UISETP.GT.AND UP0, UPT, UR5, UR60, UPT ;  /* 0x0000003c0500728c */ /* 0x000fe2000bf04270 */
[----:B------:R-:W-:Y:S01]  /*5e30*/  F2FP.BF16.F32.PACK_AB R188, R171, R188 ;  /* 0x000000bcabbc723e */ /* 0x000fe200000010ff */
[----:B------:R-:W-:Y:S01]  /*5e40*/  UIADD3 UR9, UR9, 0x30860, URZ ;  /* 0x0003086009097890 */ /* 0x000fe2000fffe03f */
[----:B------:R-:W-:Y:S01]  /*5e50*/  F2FP.BF16.F32.PACK_AB R190, R169, R190 ;  /* 0x000000bea9be723e */ /* 0x000fe200000010ff */
[----:B------:R-:W-:Y:S01]  /*5e60*/  UIADD3 UR5, UR5, -0x1, URZ ;  /* 0xffffffff05057890 */ /* 0x000fe2000fffe03f */
[----:B------:R-:W-:Y:S01]  /*5e70*/  F2FP.BF16.F32.PACK_AB R168, R14, R168 ;  /* 0x000000a80ea8723e */ /* 0x000fe200000010ff */
[----:B------:R-:W-:Y:S01]  /*5e80*/  UMOV UR7, UR38 ;  /* 0x0000002600077c82 */ /* 0x000fe20008000000 */
[----:B------:R-:W-:Y:S01]  /*5e90*/  PLOP3.LUT P1, PT, PT, PT, UP0, 0x80, 0x0 ;  /* 0x000000000000781c */ /* 0x000fe20003f2f008 */
[----:B------:R-:W-:Y:S01]  /*5ea0*/  IMAD.MOV.U32 R14, RZ, RZ, R3 ;  /* 0x000000ffff0e7224 */ /* 0x000fe200078e0003 */
[----:B------:R-:W-:Y:S01]  /*5eb0*/  F2FP.BF16.F32.PACK_AB R170, R13, R170 ;  /* 0x000000aa0daa723e */ /* 0x000fe200000010ff */
[----:B------:R-:W-:Y:S01]  /*5ec0*/  IMAD.MOV.U32 R13, RZ, RZ, R2 ;  /* 0x000000ffff0d7224 */ /* 0x000fe200078e0002 */
[----:B------:R-:W-:Y:S01]  /*5ed0*/  F2FP.BF16.F32.PACK_AB R189, R140, R189 ;  /* 0x000000bd8cbd723e */ /* 0x000fe200000010ff */
[----:B------:R-:W-:Y:S01]  /*5ee0*/  UPRMT UR9, UR6, 0x654, UR9 ;  /* 0x0000065406097896 */ /* 0x000fe20008000009 */
[----:B------:R-:W-:-:S02]  /*5ef0*/  F2FP.BF16.F32.PACK_AB R191, R137, R191 ;  /* 0x000000bf89bf723e */ /* 0x000fc400000010ff */
[----:B------:R-:W-:Y:S01]  /*5f00*/  UMOV UR6, UR39 ;  /* 0x0000002700067c82 */ /* 0x000fe20008000000 */
[----:B------:R-:W-:Y:S02]  /*5f10*/  F2FP.BF16.F32.PACK_AB R184, R128, R184 ;  /* 0x000000b880b8723e */ /* 0x000fe400000010ff */
[----:B------:R-:W-:Y:S02]  /*5f20*/  F2FP.BF16.F32.PACK_AB R185, R136, R185 ;  /* 0x000000b988b9723e */ /* 0x000fe400000010ff */
[----:B------:R-:W-:Y:S01]  /*5f30*/  F2FP.BF16.F32.PACK_AB R186, R125, R186 ;  /* 0x000000ba7dba723e */ /* 0x000fe200000010ff */
        /* <DEDUP_REMOVED lines=15> */
[----:B------:R-:W-:Y:S01]  /*6030*/  F2FP.BF16.F32.PACK_AB R171, R129, R123 ;  /* 0x0000007b81ab723e */ /* 0x000fe200000010ff */
[----:B------:R-:W-:Y:S06]  /*6040*/  @P1 BRA `(.L_x_205) ;  /* 0xffffffe000541947 */ /* 0x000fec000383ffff */
.L_x_194:
        /* <DEDUP_REMOVED lines=99> */
.L_x_206:
[----:B------:R-:W-:Y:S02]  /*6680*/  IMAD.U32 R0, RZ, RZ, UR39 ;  /* 0x00000027ff007e24 */ /* 0x000fe4000f8e00ff */
[----:B------:R-:W-:-:S03]  /*6690*/  IMAD.U32 R13, RZ, RZ, UR38 ;  /* 0x00000026ff0d7e24 */ /* 0x000fc6000f8e00ff */
[----:B------:R-:W-:Y:S01]  /*66a0*/  SHF.L.U32 R0, R0, 0x1f, RZ ;  /* 0x0000001f00007819 */ /* 0x000fe200000006ff */
[----:B------:R-:W-:-:S04]  /*66b0*/  IMAD R13, R13, 0x8, R4 ;  /* 0x000000080d0d7824 */ /* 0x000fc800078e0204 */
[----:B------:R0:W1:Y:S01]  /*66c0*/  SYNCS.PHASECHK.TRANS64.TRYWAIT P1, [R13+URZ+0x30850], R0 ;  /* 0x030850000d0075a7 */ /* 0x000062000802017f */
[----:B------:R-:W-:Y:S05]  /*66d0*/  @!P0 BRA `(.L_x_207) ;  /* 0x0000000000048947 */ /* 0x000fea0003800000 */
[----:B------:R-:W-:Y:S01]  /*66e0*/  BPT.TRAP 0x1 ;  /* 0x000000040000795c */ /* 0x000fe20000300000 */
.L_x_207:
[----:B------:R-:W-:Y:S02]  /*66f0*/  VIADD R4, R4, 0x400 ;  /* 0x0000040004047836 */ /* 0x000fe40000000000 */
[----:B------:R-:W-:-:S03]  /*6700*/  IMAD.U32 R7, RZ, RZ, UR38 ;  /* 0x00000026ff077e24 */ /* 0x000fc6000f8e00ff */
[----:B------:R-:W-:-:S04]  /*6710*/  SHF.R.U32.HI R4, RZ, 0x4, R4 ;  /* 0x00000004ff047819 */ /* 0x000fc80000011604 */
[----:B------:R-:W-:-:S04]  /*6720*/  LOP3.LUT R4, R4, 0x3fff, RZ, 0xc0, !PT ;  /* 0x00003fff04047812 */ /* 0x000fc800078ec0ff */
[----:B------:R-:W-:Y:S01]  /*6730*/  LOP3.LUT R4, R4, 0x3000000, RZ, 0xfc, !PT ;  /* 0x0300000004047812 */ /* 0x000fe200078efcff */
[----:B-1----:R-:W-:Y:S06]  /*6740*/  @P1 BRA `(.L_x_208) ;  /* 0x0000000000081947 */ /* 0x002fec0003800000 */
[----:B------:R-:W1:Y:S02]  /*6750*/  SYNCS.PHASECHK.TRANS64.TRYWAIT P1, [R13+URZ+0x30850], R0 ;  /* 0x030850000d0075a7 */ /* 0x000e64000802017f */
[----:B-1----:R-:W-:Y:S05]  /*6760*/  @!P1 BRA `(.L_x_209) ;  /* 0x000000a400049947 */ /* 0x002fea0003800000 */
.L_x_208:
[----:B------:R-:W-:Y:S01]  /*6770*/  IMAD R6, R7, 0x900, R4 ;  /* 0x0000090007067824 */ /* 0x000fe200078e0204 */
[----:B------:R-:W-:Y:S05]  /*6780*/  WARPSYNC.ALL ;  /* 0x0000000000007948 */ /* 0x000fea0003800000 */
[----:B------:R-:W-:Y:S01]  /*6790*/  IMAD.MOV.U32 R7, RZ, RZ, 0x40000040 ;  /* 0x40000040ff077424 */ /* 0x000fe200078e00ff */
[C---:B------:R-:W-:Y:S01]  /*67a0*/  R2UR UR6, R6.reuse ;  /* 0x00000000060672ca */ /* 0x040fe200000e0000 */
[----:B------:R-:W-:Y:S01]  /*67b0*/  WARPGROUP.ARRIVE ;  /* 0x00000000000079c5 */ /* 0x000fe20000000000 */
[----:B------:R-:W-:Y:S01]  /*67c0*/  VIADD R8, R6, 0x80 ;  /* 0x0000008006087836 */ /* 0x000fe20000000000 */
[----:B01----:R-:W0:Y:S01]  /*67d0*/  SHFL.BFLY PT, R0, R11, 0x2, 0x1f ;  /* 0x0c401f000b007f89 */ /* 0x003e2200000e0000 */
[----:B------:R-:W-:Y:S01]  /*67e0*/  R2UR UR7, R7 ;  /* 0x00000000070772ca */ /* 0x000fe200000e0000 */
[----:B------:R-:W-:-:S02]  /*67f0*/  IMAD.MOV.U32 R9, RZ, RZ, 0x40000040 ;  /* 0x40000040ff097424 */ /* 0x000fc400078e00ff */
[----:B------:R-:W-:-:S10]  /*6800*/  IMAD.MOV.U32 R7, RZ, RZ, 0x40000040 ;  /* 0x40000040ff077424 */ /* 0x000fd400078e00ff */
[----:B------:R-:W-:Y:S01]  /*6810*/  HGMMA.64x192x16.F32.BF16 R24, R188, gdesc[UR4].tnspB, R24, gsb0 ;  /* 0x42e00004bc187df0 */ /* 0x000fe20008001818 */
[----:B------:R-:W-:Y:S01]  /*6820*/  R2UR UR6, R8 ;  /* 0x00000000080672ca */ /* 0x000fe200000e0000 */
[----:B------:R-:W-:Y:S01]  /*6830*/  VIADD R8, R6, 0x100 ;  /* 0x0000010006087836 */ /* 0x000fe20000000000 */
[----:B------:R-:W-:Y:S01]  /*6840*/  R2UR UR7, R9 ;  /* 0x00000000090772ca */ /* 0x000fe200000e0000 */
[----:B------:R-:W-:Y:S02]  /*6850*/  IMAD.MOV.U32 R9, RZ, RZ, 0x40000040 ;  /* 0x40000040ff097424 */ /* 0x000fe400078e00ff */
[----:B0-----:R-:W-:Y:S01]  /*6860*/  FADD.FTZ R0, R0, R11 ;  /* 0x0000000b00007221 */ /* 0x001fe20000010000 */
[----:B------:R-:W-:Y:S02]  /*6870*/  WARPGROUP.DEPBAR.LE gsb0, 0x0 ;  /* 0x00008000000079c5 */ /* 0x000fe40000010000 */
[----:B------:R-:W-:-:S11]  /*6880*/  WARPGROUP.ARRIVE ;  /* 0x00000000000079c5 */ /* 0x000fd60000000000 */
[----:B------:R-:W-:Y:S01]  /*6890*/  HGMMA.64x192x16.F32.BF16 R24, R184, gdesc[UR4].tnspB, R24, gsb0 ;  /* 0x42e00004b8187df0 */ /* 0x000fe20008001818 */
[----:B------:R-:W-:Y:S01]  /*68a0*/  R2UR UR6, R8 ;  /* 0x00000000080672ca */ /* 0x000fe200000e0000 */
[----:B------:R-:W-:Y:S01]  /*68b0*/  VIADD R8, R6, 0x180 ;  /* 0x0000018006087836 */ /* 0x000fe20000000000 */
[----:B------:R-:W-:Y:S02]  /*68c0*/  R2UR UR7, R9 ;  /* 0x00000000090772ca */ /* 0x000fe400000e0000 */
[----:B------:R-:W-:Y:S01]  /*68d0*/  MOV R9, 0x40000040 ;  /* 0x4000004000097802 */ /* 0x000fe20000000f00 */
[----:B------:R-:W-:Y:S02]  /*68e0*/  WARPGROUP.DEPBAR.LE gsb0, 0x0 ;  /* 0x00008000000079c5 */ /* 0x000fe40000010000 */
[----:B------:R-:W-:-:S12]  /*68f0*/  WARPGROUP.ARRIVE ;  /* 0x00000000000079c5 */ /* 0x000fd80000000000 */
[----:B------:R-:W-:Y:S01]  /*6900*/  HGMMA.64x192x16.F32.BF16 R24, R180, gdesc[UR4].tnspB, R24, gsb0 ;  /* 0x42e00004b4187df0 */ /* 0x000fe20008001818 */
[----:B------:R-:W-:Y:S01]  /*6910*/  R2UR UR6, R8 ;  /* 0x00000000080672ca */ /* 0x000fe200000e0000 */
[C---:B------:R-:W-:Y:S01]  /*6920*/  VIADD R8, R6.reuse, 0x200 ;  /* 0x0000020006087836 */ /* 0x040fe20000000000 */
[----:B------:R-:W-:Y:S01]  /*6930*/  R2UR UR7, R9 ;  /* 0x00000000090772ca */ /* 0x000fe200000e0000 */
[----:B------:R-:W-:Y:S02]  /*6940*/  IMAD.MOV.U32 R9, RZ, RZ, 0x40000040 ;  /* 0x40000040ff097424 */ /* 0x000fe400078e00ff */
[----:B------:R-:W-:Y:S01]  /*6950*/  VIADD R6, R6, 0x280 ;  /* 0x0000028006067836 */ /* 0x000fe20000000000 */
[----:B------:R-:W-:Y:S02]  /*6960*/  WARPGROUP.DEPBAR.LE gsb0, 0x0 ;  /* 0x00008000000079c5 */ /* 0x000fe40000010000 */
[----:B------:R-:W-:-:S11]  /*6970*/  WARPGROUP.ARRIVE ;  /* 0x00000000000079c5 */ /* 0x000fd60000000000 */
[----:B------:R-:W-:Y:S01]  /*6980*/  HGMMA.64x192x16.F32.BF16 R24, R176, gdesc[UR4].tnspB, R24, gsb0 ;  /* 0x42e00004b0187df0 */ /* 0x000fe20008001818 */
[----:B------:R-:W-:Y:S01]  /*6990*/  R2UR UR6, R8 ;  /* 0x00000000080672ca */ /* 0x000fe200000e0000 */
[----:B------:R-:W-:Y:S01]  /*69a0*/  IMAD.U32 R8, RZ, RZ, UR10 ;  /* 0x0000000aff087e24 */ /* 0x000fe2000f8e00ff */
[----:B------:R-:W-:Y:S01]  /*69b0*/  R2UR UR7, R9 ;  /* 0x00000000090772ca */ /* 0x000fe200000e0000 */
[----:B------:R-:W-:Y:S02]  /*69c0*/  WARPGROUP.DEPBAR.LE gsb0, 0x0 ;  /* 0x00008000000079c5 */ /* 0x000fe40000010000 */
[----:B------:R-:W-:-:S14]  /*69d0*/  WARPGROUP.ARRIVE ;  /* 0x00000000000079c5 */ /* 0x000fdc0000000000 */
[----:B------:R-:W-:Y:S01]  /*69e0*/  HGMMA.64x192x16.F32.BF16 R24, R172, gdesc[UR4].tnspB, R24, gsb0 ;  /* 0x42e00004ac187df0 */ /* 0x000fe20008001818 */
[----:B------:R-:W-:Y:S02]  /*69f0*/  R2UR UR6, R6 ;  /* 0x00000000060672ca */ /* 0x000fe400000e0000 */
[----:B------:R-:W-:Y:S02]  /*6a00*/  R2UR UR7, R7 ;  /* 0x00000000070772ca */ /* 0x000fe400000e0000 */
[----:B------:R-:W0:Y:S02]  /*6a10*/  SHFL.BFLY PT, R7, R10, 0x2, 0x1f ;  /* 0x0c401f000a077f89 */ /* 0x000e2400000e0000 */
[----:B0-----:R-:W-:Y:S01]  /*6a20*/  FADD.FTZ R4, R7, R10 ;  /* 0x0000000a07047221 */ /* 0x001fe20000010000 */
[----:B------:R-:W-:Y:S01]  /*6a30*/  IMAD.U32 R10, RZ, RZ, UR10 ;  /* 0x0000000aff0a7e24 */ /* 0x000fe2000f8e00ff */
[----:B------:R-:W0:Y:S04]  /*6a40*/  SHFL.BFLY PT, R7, R0, 0x1, 0x1f ;  /* 0x0c201f0000077f89 */ /* 0x000e2800000e0000 */
[----:B------:R-:W1:Y:S01]  /*6a50*/  SHFL.BFLY PT, R9, R4, 0x1, 0x1f ;  /* 0x0c201f0004097f89 */ /* 0x000e6200000e0000 */
[----:B0-----:R-:W-:Y:S01]  /*6a60*/  FADD.FTZ R12, R0, R7 ;  /* 0x00000007000c7221 */ /* 0x001fe20000010000 */
[----:B------:R-:W-:Y:S01]  /*6a70*/  CS2R R6, SRZ ;  /* 0x0000000000067805 */ /* 0x000fe2000001ff00 */
[----:B------:R-:W-:-:S02]  /*6a80*/  IMAD.MOV.U32 R0, RZ, RZ, -0x800000 ;  /* 0xff800000ff007424 */ /* 0x000fc400078e00ff */
[----:B-1----:R-:W-:Y:S01]  /*6a90*/  FADD.FTZ R14, R4, R9 ;  /* 0x00000009040e7221 */ /* 0x002fe20000010000 */
[----:B------:R-:W-:Y:S01]  /*6aa0*/  FSETP.NE.FTZ.AND P1, PT, R12, RZ, PT ;  /* 0x000000ff0c00720b */ /* 0x000fe20003f35000 */
[----:B------:R-:W-:-:S03]  /*6ab0*/  IMAD.MOV.U32 R4, RZ, RZ, -0x800000 ;  /* 0xff800000ff047424 */ /* 0x000fc600078e00ff */
        /* <DEDUP_REMOVED lines=13> */
[----:B------:R-:W-:Y:S03]  /*6b90*/  HGMMA.64x192x16.F32.BF16 R24, R168, gdesc[UR4].tnspB, R24, gsb0 ;  /* 0x42e00004a8187df0 */ /* 0x000fe60008001818 */
[----:B------:R-:W-:Y:S02]  /*6ba0*/  WARPGROUP.DEPBAR.LE gsb0, 0x0 ;  /* 0x00008000000079c5 */ /* 0x000fe40000010000 */
[----:B--23--:R-:W-:Y:S05]  /*6bb0*/  @!P0 BRA `(.L_x_210) ;  /* 0x0000000000048947 */ /* 0x00cfea0003800000 */
[----:B------:R-:W-:Y:S01]  /*6bc0*/  BPT.TRAP 0x1 ;  /* 0x000000040000795c */ /* 0x000fe20000300000 */
.L_x_210:
[----:B------:R-:W-:Y:S01]  /*6bd0*/  R2UR UR4, R214 ;  /* 0x00000000d60472ca */ /* 0x000fe200000e0000 */
[----:B------:R-:W-:Y:S01]  /*6be0*/  VIADD R2, R13, 0x30860 ;  /* 0x000308600d027836 */ /* 0x000fe20000000000 */
[----:B------:R-:W-:Y:S01]  /*6bf0*/  UIADD3 UR38, UR38, 0x1, URZ ;  /* 0x0000000126267890 */ /* 0x000fe2000fffe03f */
[-C--:B------:R-:W-:Y:S01]  /*6c00*/  FMUL.FTZ R24, R24, R7.reuse ;  /* 0x0000000718187220 */ /* 0x080fe20000410000 */
[-C--:B------:R-:W-:Y:S01]  /*6c10*/  FMUL.FTZ R25, R25, R7.reuse ;  /* 0x0000000719197220 */ /* 0x080fe20000410000 */
[-C--:B------:R-:W-:Y:S01]  /*6c20*/  FMUL.FTZ R28, R28, R7.reuse ;  /* 0x000000071c1c7220 */ /* 0x080fe20000410000 */
[----:B------:R-:W-:Y:S01]  /*6c30*/  PRMT R2, R5, 0x654, R2 ;  /* 0x0000065405027816 */ /* 0x000fe20000000002 */
[----:B------:R-:W-:Y:S01]  /*6c40*/  UISETP.NE.AND UP0, UPT, UR38, 0x2, UPT ;  /* 0x000000022600788c */ /* 0x000fe2000bf05270 */
[-C--:B------:R-:W-:Y:S01]  /*6c50*/  FMUL.FTZ R29, R29, R7.reuse ;  /* 0x000000071d1d7220 */ /* 0x080fe20000410000 */
[-C--:B------:R-:W-:Y:S01]  /*6c60*/  FMUL.FTZ R32, R32, R7.reuse ;  /* 0x0000000720207220 */ /* 0x080fe20000410000 */
[----:B------:R1:W-:Y:S01]  /*6c70*/  SYNCS.ARRIVE.TRANS64.RED.A1T0 RZ, [R2+URZ], RZ ;  /* 0x000000ff02ff79a7 */ /* 0x0003e2000810043f */
[-C--:B------:R-:W-:Y:S01]  /*6c80*/  FMUL.FTZ R33, R33, R7.reuse ;  /* 0x0000000721217220 */ /* 0x080fe20000410000 */
[-C--:B------:R-:W-:Y:S01]  /*6c90*/  FMUL.FTZ R36, R36, R7.reuse ;  /* 0x0000000724247220 */ /* 0x080fe20000410000 */
[----:B------:R-:W-:Y:S01]  /*6ca0*/  UIADD3 UR4, UR4, 0x1, URZ ;  /* 0x0000000104047890 */ /* 0x000fe2000fffe03f */
[-C--:B------:R-:W-:Y:S01]  /*6cb0*/  FMUL.FTZ R37, R37, R7.reuse ;  /* 0x0000000725257220 */ /* 0x080fe20000410000 */
[-C--:B------:R-:W-:Y:S01]  /*6cc0*/  FMUL.FTZ R40, R40, R7.reuse ;  /* 0x0000000728287220 */ /* 0x080fe20000410000 */
[-C--:B------:R-:W-:Y:S01]  /*6cd0*/  FMUL.FTZ R41, R41, R7.reuse ;  /* 0x0000000729297220 */ /* 0x080fe20000410000 */
[-C--:B------:R-:W-:Y:S01]  /*6ce0*/  FMUL.FTZ R44, R44, R7.reuse ;  /* 0x000000072c2c7220 */ /* 0x080fe20000410000 */
[-C--:B------:R-:W-:Y:S01]  /*6cf0*/  FMUL.FTZ R45, R45, R7.reuse ;  /* 0x000000072d2d7220 */ /* 0x080fe20000410000 */
[----:B------:R-:W-:Y:S01]  /*6d00*/  IMAD.U32 R214, RZ, RZ, UR4 ;  /* 0x00000004ffd67e24 */ /* 0x000fe2000f8e00ff */
[----:B------:R-:W-:Y:S01]  /*6d10*/  USEL UR4, URZ, 0x1, UP0 ;  /* 0x000000013f047887 */ /* 0x000fe20008000000 */
        /* <DEDUP_REMOVED lines=18> */
[-C--:B-1----:R-:W-:Y:S01]  /*6e40*/  FMUL.FTZ R2, R84, R7.reuse ;  /* 0x0000000754027220 */ /* 0x082fe20000410000 */
        /* <DEDUP_REMOVED lines=18> */
[-C--:B0-----:R-:W-:Y:S01]  /*6f70*/  FMUL.FTZ R26, R26, R6.reuse ;  /* 0x000000061a1a7220 */ /* 0x081fe20000410000 */
        /* <DEDUP_REMOVED lines=47> */
[----:B------:R-:W-:-:S02]  /*7270*/  USEL UR38, UR38, URZ, UP0 ;  /* 0x0000003f26267287 */ /* 0x000fc40008000000 */
[----:B------:R-:W-:-:S12]  /*7280*/  ULOP3.LUT UR39, UR39, UR4, URZ, 0x3c, !UPT ;  /* 0x0000000427277292 */ /* 0x000fd8000f8e3c3f */
.L_x_186:
[----:B------:R-:W0:Y:S08]  /*7290*/  S2UR UR4, SR_CgaCtaId ;  /* 0x00000000000479c3 */ /* 0x000e300000008800 */
[----:B------:R-:W-:Y:S06]  /*72a0*/  BAR.SYNC.DEFER_BLOCKING 0x5, 0x180 ;  /* 0x0146000000007b1d */ /* 0x000fec0000010000 */
[----:B------:R-:W-:Y:S01]  /*72b0*/  UMOV UR8, 0x400 ;  /* 0x0000040000087882 */ /* 0x000fe20000000000 */
[----:B------:R-:W-:Y:S01]  /*72c0*/  BSSY B0, `(.L_x_211) ;  /* 0x00003c8000007945 */ /* 0x000fe20003800000 */
[----:B0-----:R-:W-:-:S09]  /*72d0*/  ULEA UR8, UR4, UR8, 0x18 ;  /* 0x0000000804087291 */ /* 0x001fd2000f8ec03f */
[----:B------:R-:W0:Y:S02]  /*72e0*/  LDS.128 R8, [UR8+0x308d0] ;  /* 0x0308d008ff087984 */ /* 0x000e240008000c00 */
[----:B0-----:R-:W-:Y:S02]  /*72f0*/  R2UR UR6, R9 ;  /* 0x00000000090672ca */ /* 0x001fe400000e0000 */
[----:B------:R-:W-:Y:S02]  /*7300*/  R2UR UR5, R10 ;  /* 0x000000000a0572ca */ /* 0x000fe400000e0000 */
[----:B------:R-:W-:Y:S01]  /*7310*/  R2UR UR7, R11 ;  /* 0x000000000b0772ca */ /* 0x000fe200000e0000 */
[----:B------:R-:W-:Y:S06]  /*7320*/  BAR.ARV 0x4, 0x180 ;  /* 0x0106000000007b1d */ /* 0x000fec0000002000 */
[----:B------:R-:W-:Y:S08]  /*7330*/  @P0 BRA `(.L_x_212) ;  /* 0x0000002c00580947 */ /* 0x000ff00003800000 */
[----:B------:R-:W2:Y:S01]  /*7340*/  LDL R5, [R1+0x24] ;  /* 0x0000240001057983 */ /* 0x000ea20000100800 */
[----:B------:R-:W0:Y:S01]  /*7350*/  S2UR UR4, SR_SWINHI ;  /* 0x00000000000479c3 */ /* 0x000e220000002f00 */
[----:B------:R-:W-:Y:S01]  /*7360*/  IMAD.MOV.U32 R8, RZ, RZ, 0x2 ;  /* 0x00000002ff087424 */ /* 0x000fe200078e00ff */
[----:B------:R-:W-:Y:S01]  /*7370*/  R2UR UR20, R18 ;  /* 0x00000000121472ca */ /* 0x000fe200000e0000 */
[----:B------:R-:W-:Y:S01]  /*7380*/  ULDC.64 UR14, c[0x0][0xc00] ;  /* 0x00030000000e7ab9 */ /* 0x000fe20000000a00 */
[----:B------:R-:W-:Y:S01]  /*7390*/  R2UR UR17, R215 ;  /* 0x00000000d71172ca */ /* 0x000fe200000e0000 */
[----:B------:R-:W3:Y:S01]  /*73a0*/  LDL R140, [R1+0x20] ;  /* 0x00002000018c7983 */ /* 0x000ee20000100800 */
[----:B------:R-:W-:Y:S02]  /*73b0*/  R2UR UR19, R212 ;  /* 0x00000000d41372ca */ /* 0x000fe400000e0000 */
[----:B------:R-:W-:Y:S02]  /*73c0*/  R2UR UR18, R23 ;  /* 0x00000000171272ca */ /* 0x000fe400000e0000 */
[----:B------:R-:W-:Y:S01]  /*73d0*/  R2UR UR22, R211 ;  /* 0x00000000d31672ca */ /* 0x000fe200000e0000 */
[----:B------:R-:W-:Y:S01]  /*73e0*/  UMOV UR10, UR8 ;  /* 0x00000008000a7c82 */ /* 0x000fe20008000000 */
[----:B0-----:R-:W-:Y:S01]  /*73f0*/  UMOV UR11, UR4 ;  /* 0x00000004000b7c82 */ /* 0x001fe20008000000 */
[----:B------:R-:W-:-:S04]  /*7400*/  USHF.L.U32 UR4, UR61, 0x2, URZ ;  /* 0x000000023d047899 */ /* 0x000fc8000800063f */
[----:B------:R-:W-:Y:S02]  /*7410*/  USHF.L.U64.HI UR16, UR61, 0x2, UR17 ;  /* 0x000000023d107899 */ /* 0x000fe40008010211 */
[----:B------:R-:W-:-:S04]  /*7420*/  UIADD3 UR9, UP0, UR4, UR14, URZ ;  /* 0x0000000e04097290 */ /* 0x000fc8000ff1e03f */
[----:B------:R-:W-:Y:S01]  /*7430*/  UIADD3.X UR12, UR16, UR15, URZ, UP0, !UPT ;  /* 0x0000000f100c7290 */ /* 0x000fe200087fe43f */
[----:B------:R-:W-:Y:S01]  /*7440*/  BAR.SYNC.DEFER_BLOCKING 0x1, 0x100 ;  /* 0x0044000000007b1d */ /* 0x000fe20000010000 */
[----:B--2---:R-:W-:-:S03]  /*7450*/  IMAD.WIDE R8, R5, R8, UR10 ;  /* 0x0000000a05087e25 */ /* 0x004fc6000f8e0208 */
[C---:B------:R-:W-:Y:S02]  /*7460*/  LOP3.LUT R5, R8.reuse, 0x380, RZ, 0xc0, !PT ;  /* 0x0000038008057812 */ /* 0x040fe400078ec0ff */
[C---:B------:R-:W-:Y:S02]  /*7470*/  IADD3 R6, P2, R8.reuse, 0x20, RZ ;  /* 0x0000002008067810 */ /* 0x040fe40007f5e0ff */
[C---:B------:R-:W-:Y:S02]  /*7480*/  IADD3 R11, P1, R8.reuse, 0x40, RZ ;  /* 0x00000040080b7810 */ /* 0x040fe40007f3e0ff */
[C---:B------:R-:W-:Y:S02]  /*7490*/  IADD3 R133, P6, R8.reuse, 0x60, RZ ;  /* 0x0000006008857810 */ /* 0x040fe40007fde0ff */
[C---:B------:R-:W-:Y:S02]  /*74a0*/  IADD3 R135, P5, R8.reuse, 0x4000, RZ ;  /* 0x0000400008877810 */ /* 0x040fe40007fbe0ff */
[----:B------:R-:W-:Y:S01]  /*74b0*/  SHF.R.U64 R5, R5, 0x3, RZ ;  /* 0x0000000305057819 */ /* 0x000fe200000012ff */
[--C-:B------:R-:W-:Y:S01]  /*74c0*/  IMAD.X R13, RZ, RZ, R9.reuse, P2 ;  /* 0x000000ffff0d7224 */ /* 0x100fe200010e0609 */
[C---:B------:R-:W-:Y:S01]  /*74d0*/  IADD3 R88, P0, R8.reuse, 0x4020, RZ ;  /* 0x0000402008587810 */ /* 0x040fe20007f1e0ff */
[--C-:B------:R-:W-:Y:S01]  /*74e0*/  IMAD.X R15, RZ, RZ, R9.reuse, P1 ;  /* 0x000000ffff0f7224 */ /* 0x100fe200008e0609 */
[C---:B------:R-:W-:Y:S01]  /*74f0*/  IADD3 R137, P4, R8.reuse, 0x4040, RZ ;  /* 0x0000404008897810 */ /* 0x040fe20007f9e0ff */
[--C-:B------:R-:W-:Y:S01]  /*7500*/  IMAD.X R85, RZ, RZ, R9.reuse, P6 ;  /* 0x000000ffff557224 */ /* 0x100fe200030e0609 */
[C---:B------:R-:W-:Y:S01]  /*7510*/  IADD3 R139, P3, R8.reuse, 0x4060, RZ ;  /* 0x00004060088b7810 */ /* 0x040fe20007f7e0ff */
[----:B------:R-:W-:Y:S01]  /*7520*/  IMAD.X R87, RZ, RZ, R9, P5 ;  /* 0x000000ffff577224 */ /* 0x000fe200028e0609 */
[----:B------:R-:W-:-:S02]  /*7530*/  IADD3 R94, P2, R8, 0x8000, RZ ;  /* 0x00008000085e7810 */ /* 0x000fc40007f5e0ff */
[C---:B------:R-:W-:Y:S02]  /*7540*/  IADD3 R128, P1, R8.reuse, 0x8020, RZ ;  /* 0x0000802008807810 */ /* 0x040fe40007f3e0ff */
[C---:B------:R-:W-:Y:S02]  /*7550*/  IADD3 R141, P6, R8.reuse, 0x8040, RZ ;  /* 0x00008040088d7810 */ /* 0x040fe40007fde0ff */
[----:B------:R-:W-:Y:S02]  /*7560*/  IADD3 R143, P5, R8, 0x8060, RZ ;  /* 0x00008060088f7810 */ /* 0x000fe40007fbe0ff */
[----:B------:R-:W-:Y:S02]  /*7570*/  LOP3.LUT R8, R5, R8, RZ, 0x3c, !PT ;  /* 0x0000000805087212 */ /* 0x000fe400078e3cff */
[----:B------:R-:W-:Y:S02]  /*7580*/  LOP3.LUT R5, R6, 0x380, RZ, 0xc0, !PT ;  /* 0x0000038006057812 */ /* 0x000fe400078ec0ff */
[----:B------:R-:W-:-:S02]  /*7590*/  LOP3.LUT R10, R11, 0x380, RZ, 0xc0, !PT ;  /* 0x000003800b0a7812 */ /* 0x000fc400078ec0ff */
[----:B------:R-:W-:Y:S02]  /*75a0*/  SHF.R.U64 R5, R5, 0x3, RZ ;  /* 0x0000000305057819 */ /* 0x000fe400000012ff */
[----:B------:R-:W-:Y:S02]  /*75b0*/  SHF.R.U64 R10, R10, 0x3, RZ ;  /* 0x000000030a0a7819 */ /* 0x000fe400000012ff */
[----:B------:R-:W-:Y:S02]  /*75c0*/  LOP3.LUT R12, R5, R6, RZ, 0x3c, !PT ;  /* 0x00000006050c7212 */ /* 0x000fe400078e3cff */
[----:B------:R-:W-:Y:S02]  /*75d0*/  LOP3.LUT R6, R137, 0x380, RZ, 0xc0, !PT ;  /* 0x0000038089067812 */ /* 0x000fe400078ec0ff */
[----:B------:R-:W-:Y:S02]  /*75e0*/  LOP3.LUT R5, R88, 0x380, RZ, 0xc0, !PT ;  /* 0x0000038058057812 */ /* 0x000fe400078ec0ff */
[----:B------:R-:W-:-:S02]  /*75f0*/  LOP3.LUT R18, R133, 0x380, RZ, 0xc0, !PT ;  /* 0x0000038085127812 */ /* 0x000fc400078ec0ff */
[----:B------:R-:W-:Y:S02]  /*7600*/  LOP3.LUT R86, R135, 0x380, RZ, 0xc0, !PT ;  /* 0x0000038087567812 */ /* 0x000fe400078ec0ff */
[----:B------:R-:W-:Y:S02]  /*7610*/  SHF.R.U64 R6, R6, 0x3, RZ ;  /* 0x0000000306067819 */ /* 0x000fe400000012ff */
[----:B------:R-:W-:Y:S02]  /*7620*/  LOP3.LUT R14, R10, R11, RZ, 0x3c, !PT ;  /* 0x0000000b0a0e7212 */ /* 0x000fe400078e3cff */
[----:B------:R-:W-:Y:S02]  /*7630*/  SHF.R.U64 R5, R5, 0x3, RZ ;  /* 0x0000000305057819 */ /* 0x000fe400000012ff */
[----:B------:R-:W-:Y:S02]  /*7640*/  LOP3.LUT R10, R139, 0x380, RZ, 0xc0, !PT ;  /* 0x000003808b0a7812 */ /* 0x000fe400078ec0ff */
[----:B------:R-:W-:-:S02]  /*7650*/  LOP3.LUT R11, R94, 0x380, RZ, 0xc0, !PT ;  /* 0x000003805e0b7812 */ /* 0x000fc400078ec0ff */
[----:B------:R-:W-:Y:S02]  /*7660*/  SHF.R.U64 R18, R18, 0x3, RZ ;  /* 0x0000000312127819 */ /* 0x000fe400000012ff */
[----:B------:R-:W-:Y:S02]  /*7670*/  SHF.R.U64 R86, R86, 0x3, RZ ;  /* 0x0000000356567819 */ /* 0x000fe400000012ff */
[----:B------:R-:W-:Y:S02]  /*7680*/  LOP3.LUT R90, R6, R137, RZ, 0x3c, !PT ;  /* 0x00000089065a7212 */ /* 0x000fe400078e3cff */
[----:B------:R-:W-:Y:S02]  /*7690*/  LOP3.LUT R88, R5, R88, RZ, 0x3c, !PT ;  /* 0x0000005805587212 */ /* 0x000fe400078e3cff */
[----:B------:R-:W-:Y:S02]  /*76a0*/  LOP3.LUT R6, R141, 0x380, RZ, 0xc0, !PT ;  /* 0x000003808d067812 */ /* 0x000fe400078ec0ff */
[----:B------:R-:W-:-:S02]  /*76b0*/  SHF.R.U64 R10, R10, 0x3, RZ ;  /* 0x000000030a0a7819 */ /* 0x000fc400000012ff */
[----:B------:R-:W-:Y:S02]  /*76c0*/  SHF.R.U64 R11, R11, 0x3, RZ ;  /* 0x000000030b0b7819 */ /* 0x000fe400000012ff */
[----:B------:R-:W-:Y:S02]  /*76d0*/  LOP3.LUT R5, R128, 0x380, RZ, 0xc0, !PT ;  /* 0x0000038080057812 */ /* 0x000fe400078ec0ff */
[----:B------:R-:W-:Y:S01]  /*76e0*/  LOP3.LUT R132, R143, 0x380, RZ, 0xc0, !PT ;  /* 0x000003808f847812 */ /* 0x000fe200078ec0ff */
[--C-:B------:R-:W-:Y:S01]  /*76f0*/  IMAD.X R89, RZ, RZ, R9.reuse, P0 ;  /* 0x000000ffff597224 */ /* 0x100fe200000e0609 */
[----:B------:R-:W-:Y:S02]  /*7700*/  LOP3.LUT R84, R18, R133, RZ, 0x3c, !PT ;  /* 0x0000008512547212 */ /* 0x000fe400078e3cff */
[----:B------:R-:W-:Y:S01]  /*7710*/  LOP3.LUT R86, R86, R135, RZ, 0x3c, !PT ;  /* 0x0000008756567212 */ /* 0x000fe200078e3cff */
[--C-:B------:R-:W-:Y:S01]  /*7720*/  IMAD.X R93, RZ, RZ, R9.reuse, P3 ;  /* 0x000000ffff5d7224 */ /* 0x100fe200018e0609 */
[----:B------:R-:W-:Y:S01]  /*7730*/  SHF.R.U64 R6, R6, 0x3, RZ ;  /* 0x0000000306067819 */ /* 0x000fe200000012ff */
[--C-:B------:R-:W-:Y:S01]  /*7740*/  IMAD.X R95, RZ, RZ, R9.reuse, P2 ;  /* 0x000000ffff5f7224 */ /* 0x100fe200010e0609 */
[----:B------:R-:W-:Y:S01]  /*7750*/  IADD3.X R91, RZ, R9, RZ, P4, !PT ;  /* 0x00000009ff5b7210 */ /* 0x000fe200027fe4ff */
[--C-:B------:R-:W-:Y:S01]  /*7760*/  IMAD.X R129, RZ, RZ, R9.reuse, P1 ;  /* 0x000000ffff817224 */ /* 0x100fe200008e0609 */
[----:B------:R-:W-:Y:S01]  /*7770*/  LOP3.LUT R92, R10, R139, RZ, 0x3c, !PT ;  /* 0x0000008b0a5c7212 */ /* 0x000fe200078e3cff */
[--C-:B------:R-:W-:Y:S01]  /*7780*/  IMAD.X R131, RZ, RZ, R9.reuse, P6 ;  /* 0x000000ffff837224 */ /* 0x100fe200030e0609 */
[----:B------:R-:W-:Y:S01]  /*7790*/  LOP3.LUT R94, R11, R94, RZ, 0x3c, !PT ;  /* 0x0000005e0b5e7212 */ /* 0x000fe200078e3cff */
[----:B------:R-:W-:Y:S01]  /*77a0*/  IMAD.X R7, RZ, RZ, R9, P5 ;  /* 0x000000ffff077224 */ /* 0x000fe200028e0609 */
[----:B------:R-:W-:-:S02]  /*77b0*/  MOV R18, R8 ;  /* 0x0000000800127202 */ /* 0x000fc40000000f00 */
[----:B------:R-:W-:Y:S02]  /*77c0*/  SHF.R.U64 R5, R5, 0x3, RZ ;  /* 0x0000000305057819 */ /* 0x000fe400000012ff */
[----:B------:R-:W-:Y:S02]  /*77d0*/  SHF.R.U64 R132, R132, 0x3, RZ ;  /* 0x0000000384847819 */ /* 0x000fe400000012ff */
[----:B------:R-:W-:Y:S02]  /*77e0*/  F2FP.BF16.F32.PACK_AB R8, R25, R24 ;  /* 0x000000181908723e */ /* 0x000fe400000010ff */
[----:B------:R-:W-:Y:S02]  /*77f0*/  F2FP.BF16.F32.PACK_AB R9, R27, R26 ;  /* 0x0000001a1b09723e */ /* 0x000fe400000010ff */
[----:B------:R-:W-:Y:S02]  /*7800*/  F2FP.BF16.F32.PACK_AB R10, R29, R28 ;  /* 0x0000001c1d0a723e */ /* 0x000fe400000010ff */
[----:B------:R-:W-:-:S02]  /*7810*/  F2FP.BF16.F32.PACK_AB R11, R31, R30 ;  /* 0x0000001e1f0b723e */ /* 0x000fc400000010ff */
[----:B------:R-:W-:Y:S02]  /*7820*/  MOV R136, R84 ;  /* 0x0000005400887202 */ /* 0x000fe40000000f00 */
[----:B------:R-:W-:Y:S02]  /*7830*/  MOV R135, R86 ;  /* 0x0000005600877202 */ /* 0x000fe40000000f00 */
[----:B------:R-:W-:Y:S02]  /*7840*/  LOP3.LUT R130, R6, R141, RZ, 0x3c, !PT ;  /* 0x0000008d06827212 */ /* 0x000fe400078e3cff */
[----:B------:R-:W-:Y:S02]  /*7850*/  MOV R138, R12 ;  /* 0x0000000c008a7202 */ /* 0x000fe40000000f00 */
[----:B------:R-:W-:Y:S02]  /*7860*/  F2FP.BF16.F32.PACK_AB R84, R33, R32 ;  /* 0x000000202154723e */ /* 0x000fe400000010ff */
[----:B------:R-:W-:-:S02]  /*7870*/  F2FP.BF16.F32.PACK_AB R85, R35, R34 ;  /* 0x000000222355723e */ /* 0x000fc400000010ff */
[----:B------:R-:W-:Y:S02]  /*7880*/  F2FP.BF16.F32.PACK_AB R86, R37, R36 ;  /* 0x000000242556723e */ /* 0x000fe400000010ff */
[----:B------:R-:W-:Y:S02]  /*7890*/  F2FP.BF16.F32.PACK_AB R87, R39, R38 ;  /* 0x000000262757723e */ /* 0x000fe400000010ff */
[----:B------:R-:W-:Y:S02]  /*78a0*/  LOP3.LUT R128, R5, R128, RZ, 0x3c, !PT ;  /* 0x0000008005807212 */ /* 0x000fe400078e3cff */
[----:B------:R-:W-:Y:S02]  /*78b0*/  LOP3.LUT R6, R132, R143, RZ, 0x3c, !PT ;  /* 0x0000008f84067212 */ /* 0x000fe400078e3cff */
[----:B------:R-:W-:Y:S02]  /*78c0*/  MOV R134, R88 ;  /* 0x0000005800867202 */ /* 0x000fe40000000f00 */
[----:B------:R-:W-:Y:S01]  /*78d0*/  MOV R133, R90 ;  /* 0x0000005a00857202 */ /* 0x000fe20000000f00 */
[----:B------:R0:W-:Y:S01]  /*78e0*/  STSM.16.M88.4 [R18], R8 ;  /* 0x0000000812007844 */ /* 0x0001e20000000200 */
[----:B------:R-:W-:-:S02]  /*78f0*/  MOV R137, R14 ;  /* 0x0000000e00897202 */ /* 0x000fc40000000f00 */
[----:B------:R-:W-:Y:S02]  /*7900*/  MOV R132, R92 ;  /* 0x0000005c00847202 */ /* 0x000fe40000000f00 */
[----:B------:R-:W-:Y:S02]  /*7910*/  MOV R5, R94 ;  /* 0x0000005e00057202 */ /* 0x000fe40000000f00 */
[----:B------:R-:W-:Y:S02]  /*7920*/  F2FP.BF16.F32.PACK_AB R88, R41, R40 ;  /* 0x000000282958723e */ /* 0x000fe400000010ff */
[----:B------:R-:W-:Y:S02]  /*7930*/  F2FP.BF16.F32.PACK_AB R89, R43, R42 ;  /* 0x0000002a2b59723e */ /* 0x000fe400000010ff */
[----:B------:R-:W-:Y:S02]  /*7940*/  F2FP.BF16.F32.PACK_AB R90, R45, R44 ;  /* 0x0000002c2d5a723e */ /* 0x000fe400000010ff */
[----:B------:R-:W-:-:S02]  /*7950*/  F2FP.BF16.F32.PACK_AB R91, R47, R46 ;  /* 0x0000002e2f5b723e */ /* 0x000fc400000010ff */
[----:B------:R-:W-:Y:S02]  /*7960*/  F2FP.BF16.F32.PACK_AB R92, R49, R48 ;  /* 0x00000030315c723e */ /* 0x000fe400000010ff */
[----:B------:R-:W-:Y:S02]  /*7970*/  F2FP.BF16.F32.PACK_AB R93, R51, R50 ;  /* 0x00000032335d723e */ /* 0x000fe400000010ff */
[----:B------:R-:W-:Y:S02]  /*7980*/  F2FP.BF16.F32.PACK_AB R94, R53, R52 ;  /* 0x00000034355e723e */ /* 0x000fe400000010ff */
[----:B------:R-:W-:Y:S01]  /*7990*/  F2FP.BF16.F32.PACK_AB R95, R55, R54 ;  /* 0x00000036375f723e */ /* 0x000fe200000010ff */
[----:B------:R1:W-:Y:S01]  /*79a0*/  STSM.16.M88.4 [R138], R84 ;  /* 0x000000548a007844 */ /* 0x0003e20000000200 */
[----:B0-----:R-:W-:Y:S02]  /*79b0*/  F2FP.BF16.F32.PACK_AB R8, R57, R56 ;  /* 0x000000383908723e */ /* 0x001fe400000010ff */
[----:B------:R-:W-:-:S02]  /*79c0*/  F2FP.BF16.F32.PACK_AB R9, R59, R58 ;  /* 0x0000003a3b09723e */ /* 0x000fc400000010ff */
[----:B------:R-:W-:Y:S02]  /*79d0*/  F2FP.BF16.F32.PACK_AB R10, R61, R60 ;  /* 0x0000003c3d0a723e */ /* 0x000fe400000010ff */
[----:B------:R-:W-:Y:S02]  /*79e0*/  F2FP.BF16.F32.PACK_AB R11, R63, R62 ;  /* 0x0000003e3f0b723e */ /* 0x000fe400000010ff */
[----:B------:R-:W-:Y:S02]  /*79f0*/  F2FP.BF16.F32.PACK_AB R12, R65, R64 ;  /* 0x00000040410c723e */ /* 0x000fe400000010ff */
[----:B------:R-:W-:Y:S02]  /*7a00*/  F2FP.BF16.F32.PACK_AB R13, R67, R66 ;  /* 0x00000042430d723e */ /* 0x000fe400000010ff */
[----:B------:R-:W-:Y:S02]  /*7a10*/  F2FP.BF16.F32.PACK_AB R14, R69, R68 ;  /* 0x00000044450e723e */ /* 0x000fe400000010ff */
[----:B------:R-:W-:Y:S01]  /*7a20*/  F2FP.BF16.F32.PACK_AB R15, R71, R70 ;  /* 0x00000046470f723e */ /* 0x000fe200000010ff */
[----:B------:R0:W-:Y:S01]  /*7a30*/  STSM.16.M88.4 [R137], R88 ;  /* 0x0000005889007844 */ /* 0x0001e20000000200 */
[----:B-1----:R-:W-:-:S02]  /*7a40*/  F2FP.BF16.F32.PACK_AB R84, R73, R72 ;  /* 0x000000484954723e */ /* 0x002fc400000010ff */
[----:B------:R-:W-:Y:S02]  /*7a50*/  F2FP.BF16.F32.PACK_AB R85, R75, R74 ;  /* 0x0000004a4b55723e */ /* 0x000fe400000010ff */
[----:B------:R-:W-:Y:S02]  /*7a60*/  F2FP.BF16.F32.PACK_AB R86, R77, R76 ;  /* 0x0000004c4d56723e */ /* 0x000fe400000010ff */
[----:B------:R-:W-:Y:S01]  /*7a70*/  F2FP.BF16.F32.PACK_AB R87, R79, R78 ;  /* 0x0000004e4f57723e */ /* 0x000fe200000010ff */
[----:B------:R1:W-:Y:S01]  /*7a80*/  STSM.16.M88.4 [R136], R92 ;  /* 0x0000005c88007844 */ /* 0x0003e20000000200 */
[----:B------:R-:W-:-:S03]  /*7a90*/  MOV R128, R128 ;  /* 0x0000008000807202 */ /* 0x000fc60000000f00 */
[----:B------:R2:W-:Y:S01]  /*7aa0*/  STSM.16.M88.4 [R135], R8 ;  /* 0x0000000887007844 */ /* 0x0005e20000000200 */
[----:B------:R-:W-:Y:S02]  /*7ab0*/  MOV R130, R130 ;  /* 0x0000008200827202 */ /* 0x000fe40000000f00 */
[----:B0-----:R-:W-:Y:S02]  /*7ac0*/  F2FP.BF16.F32.PACK_AB R88, R81, R80 ;  /* 0x000000505158723e */ /* 0x001fe400000010ff */
        /* <DEDUP_REMOVED lines=9> */
[----:B--2---:R-:W-:Y:S02]  /*7b60*/  F2FP.BF16.F32.PACK_AB R8, R97, R96 ;  /* 0x000000606108723e */ /* 0x004fe400000010ff */
[----:B------:R-:W-:Y:S02]  /*7b70*/  F2FP.BF16.F32.PACK_AB R9, R99, R98 ;  /* 0x000000626309723e */ /* 0x000fe400000010ff */
[----:B------:R-:W-:-:S02]  /*7b80*/  F2FP.BF16.F32.PACK_AB R10, R101, R100 ;  /* 0x00000064650a723e */ /* 0x000fc400000010ff */
[----:B------:R-:W-:Y:S02]  /*7b90*/  F2FP.BF16.F32.PACK_AB R11, R103, R102 ;  /* 0x00000066670b723e */ /* 0x000fe400000010ff */
[----:B0-----:R-:W-:Y:S02]  /*7ba0*/  F2FP.BF16.F32.PACK_AB R12, R105, R104 ;  /* 0x00000068690c723e */ /* 0x001fe400000010ff */
[----:B------:R-:W-:Y:S02]  /*7bb0*/  F2FP.BF16.F32.PACK_AB R13, R107, R106 ;  /* 0x0000006a6b0d723e */ /* 0x000fe400000010ff */
[----:B------:R-:W-:Y:S02]  /*7bc0*/  F2FP.BF16.F32.PACK_AB R14, R109, R108 ;  /* 0x0000006c6d0e723e */ /* 0x000fe400000010ff */
[----:B------:R-:W-:Y:S01]  /*7bd0*/  F2FP.BF16.F32.PACK_AB R15, R111, R110 ;  /* 0x0000006e6f0f723e */ /* 0x000fe200000010ff */
[----:B------:R-:W-:Y:S01]  /*7be0*/  STSM.16.M88.4 [R132], R88 ;  /* 0x0000005884007844 */ /* 0x000fe20000000200 */
[----:B------:R-:W-:-:S02]  /*7bf0*/  MOV R18, R6 ;  /* 0x0000000600127202 */ /* 0x000fc40000000f00 */
[----:B-1----:R-:W-:Y:S02]  /*7c00*/  F2FP.BF16.F32.PACK_AB R84, R113, R112 ;  /* 0x000000707154723e */ /* 0x002fe400000010ff */
[----:B------:R-:W-:Y:S02]  /*7c10*/  F2FP.BF16.F32.PACK_AB R85, R115, R114 ;  /* 0x000000727355723e */ /* 0x000fe400000010ff */
[----:B------:R-:W-:Y:S02]  /*7c20*/  F2FP.BF16.F32.PACK_AB R86, R117, R116 ;  /* 0x000000747556723e */ /* 0x000fe400000010ff */
[----:B------:R-:W-:Y:S01]  /*7c30*/  F2FP.BF16.F32.PACK_AB R87, R119, R118 ;  /* 0x000000767757723e */ /* 0x000fe200000010ff */
[----:B------:R-:W-:Y:S04]  /*7c40*/  STSM.16.M88.4 [R5], R92 ;  /* 0x0000005c05007844 */ /* 0x000fe80000000200 */
[----:B------:R-:W-:Y:S04]  /*7c50*/  STSM.16.M88.4 [R128], R8 ;  /* 0x0000000880007844 */ /* 0x000fe80000000200 */
[----:B------:R-:W-:Y:S04]  /*7c60*/  STSM.16.M88.4 [R130], R12 ;  /* 0x0000000c82007844 */ /* 0x000fe80000000200 */
[----:B------:R0:W-:Y:S01]  /*7c70*/  STSM.16.M88.4 [R18], R84 ;  /* 0x0000005412007844 */ /* 0x0001e20000000200 */
[----:B------:R-:W-:Y:S01]  /*7c80*/  BAR.SYNC.DEFER_BLOCKING 0x1, 0x100 ;  /* 0x0044000000007b1d */ /* 0x000fe20000010000 */
[----:B------:R-:W-:-:S04]  /*7c90*/  ISETP.NE.U32.AND P0, PT, RZ, UR14, PT ;  /* 0x0000000eff007c0c */ /* 0x000fc8000bf05070 */
[----:B------:R-:W-:Y:S01]  /*7ca0*/  ISETP.NE.AND.EX P0, PT, RZ, UR15, PT, P0 ;  /* 0x0000000fff007c0c */ /* 0x000fe2000bf05300 */
[----:B------:R-:W-:Y:S02]  /*7cb0*/  IMAD.U32 R6, RZ, RZ, UR9 ;  /* 0x00000009ff067e24 */ /* 0x000fe4000f8e00ff */
[----:B------:R-:W-:Y:S01]  /*7cc0*/  IMAD.U32 R7, RZ, RZ, UR12 ;  /* 0x0000000cff077e24 */ /* 0x000fe2000f8e00ff */
[----:B------:R-:W-:Y:S01]  /*7cd0*/  ULDC.64 UR12, c[0x0][0xc08] ;  /* 0x00030200000c7ab9 */ /* 0x000fe20000000a00 */
[----:B0-----:R-:W0:Y:S08]  /*7ce0*/  LDC R18, c[0x0][0xbe8] ;  /* 0x0002fa00ff127b82 */ /* 0x001e300000000800 */
[----:B------:R-:W2:Y:S01]  /*7cf0*/  @P0 LDG.E R88, desc[UR36][R6.64] ;  /* 0x0000002406580981 */ /* 0x000ea2000c1e1900 */
[----:B------:R-:W-:-:S04]  /*7d00*/  UISETP.NE.U32.AND UP0, UPT, UR12, URZ, UPT ;  /* 0x0000003f0c00728c */ /* 0x000fc8000bf05070 */
[----:B------:R-:W-:Y:S01]  /*7d10*/  UISETP.NE.AND.EX UP0, UPT, UR13, URZ, UPT, UP0 ;  /* 0x0000003f0d00728c */ /* 0x000fe2000bf05300 */
[----:B0-----:R-:W-:-:S10]  /*7d20*/  ISETP.NE.AND P1, PT, R18, 0x1, PT ;  /* 0x000000011200780c */ /* 0x001fd40003f25270 */
[----:B------:R-:W-:Y:S01]  /*7d30*/  @UP0 UIADD3 UR12, UP1, UR4, UR12, URZ ;  /* 0x0000000c040c0290 */ /* 0x000fe2000ff3e03f */
[----:B------:R-:W-:Y:S02]  /*7d40*/  PLOP3.LUT P4, PT, PT, PT, UP0, 0x80, 0x0 ;  /* 0x000000000000781c */ /* 0x000fe40003f8f008 */
[----:B------:R-:W-:Y:S01]  /*7d50*/  ULDC UR4, c[0x0][0xa88] ;  /* 0x0002a20000047ab9 */ /* 0x000fe20000000800 */
[----:B------:R-:W-:Y:S01]  /*7d60*/  @UP0 UIADD3.X UR13, UR16, UR13, URZ, UP1, !UPT ;  /* 0x0000000d100d0290 */ /* 0x000fe20008ffe43f */
[----:B------:R-:W-:Y:S01]  /*7d70*/  IMAD.U32 R5, RZ, RZ, UR4 ;  /* 0x00000004ff057e24 */ /* 0x000fe2000f8e00ff */
[----:B------:R-:W-:Y:S01]  /*7d80*/  UISETP.NE.AND UP0, UPT, UR20, URZ, UPT ;  /* 0x0000003f1400728c */ /* 0x000fe2000bf05270 */
[----:B------:R-:W-:Y:S01]  /*7d90*/  ULDC UR4, c[0x0][0xad4] ;  /* 0x0002b50000047ab9 */ /* 0x000fe20000000800 */
[----:B------:R-:W0:Y:S02]  /*7da0*/  @P1 LDC R10, c[0x0][0xbec] ;  /* 0x0002fb00ff0a1b82 */ /* 0x000e240000000800 */
[----:B------:R-:W-:Y:S01]  /*7db0*/  USEL UR4, UR20, UR4, UP0 ;  /* 0x0000000414047287 */ /* 0x000fe20008000000 */
[----:B------:R-:W-:-:S03]  /*7dc0*/  UMOV UR21, 0x9b8 ;  /* 0x000009b800157882 */ /* 0x000fc60000000000 */
[----:B------:R-:W-:Y:S02]  /*7dd0*/  UISETP.GT.AND UP1, UPT, UR4, 0x1, UPT ;  /* 0x000000010400788c */ /* 0x000fe4000bf24270 */
[----:B------:R-:W1:Y:S02]  /*7de0*/  @P1 LDC R13, c[0x0][0xbf0] ;  /* 0x0002fc00ff0d1b82 */ /* 0x000e640000000800 */
[----:B------:R-:W-:Y:S02]  /*7df0*/  USEL UR21, UR21, 0x978, UP1 ;  /* 0x0000097815157887 */ /* 0x000fe40008800000 */
[----:B------:R-:W-:Y:S01]  /*7e00*/  UISETP.NE.U32.AND UP0, UPT, UR14, URZ, UPT ;  /* 0x0000003f0e00728c */ /* 0x000fe2000bf05070 */
[----:B------:R-:W-:Y:S01]  /*7e10*/  IMAD.U32 R15, RZ, RZ, UR19 ;  /* 0x00000013ff0f7e24 */ /* 0x000fe2000f8e00ff */
[----:B------:R-:W-:Y:S01]  /*7e20*/  UMOV UR4, URZ ;  /* 0x0000003f00047c82 */ /* 0x000fe20008000000 */
[----:B------:R-:W-:Y:S01]  /*7e30*/  IMAD.U32 R8, RZ, RZ, UR12 ;  /* 0x0000000cff087e24 */ /* 0x000fe2000f8e00ff */
[----:B------:R-:W-:Y:S01]  /*7e40*/  UISETP.NE.AND.EX UP0, UPT, UR15, URZ, UPT, UP0 ;  /* 0x0000003f0f00728c */ /* 0x000fe2000bf05300 */
[----:B------:R-:W-:-:S02]  /*7e50*/  IMAD.U32 R9, RZ, RZ, UR13 ;  /* 0x0000000dff097e24 */ /* 0x000fc4000f8e00ff */
[----:B---3--:R-:W-:Y:S01]  /*7e60*/  IMAD R15, R15, 0x80, R140 ;  /* 0x000000800f0f7824 */ /* 0x008fe200078e028c */
[----:B------:R-:W-:Y:S02]  /*7e70*/  USEL UR61, UR61, URZ, !UP0 ;  /* 0x0000003f3d3d7287 */ /* 0x000fe4000c000000 */
[----:B------:R-:W-:Y:S01]  /*7e80*/  USEL UR20, UR17, URZ, !UP0 ;  /* 0x0000003f11147287 */ /* 0x000fe2000c000000 */
[----:B------:R0:W5:Y:S01]  /*7e90*/  @P4 LDG.E R5, desc[UR36][R8.64] ;  /* 0x0000002408054981 */ /* 0x000162000c1e1900 */
[----:B------:R-:W-:Y:S01]  /*7ea0*/  USEL UR9, UR18, URZ, UP1 ;  /* 0x0000003f12097287 */ /* 0x000fe20008800000 */
[----:B------:R-:W-:Y:S01]  /*7eb0*/  ULDC.64 UR12, c[0x0][UR21+0x218] ;  /* 0x00008600150c7abb */ /* 0x000fe20008000a00 */
[----:B------:R-:W-:Y:S01]  /*7ec0*/  ULDC.64 UR16, c[0x0][UR21+0x220] ;  /* 0x0000880015107abb */ /* 0x000fe20008000a00 */
[----:B------:R-:W-:Y:S01]  /*7ed0*/  ULDC.64 UR18, c[0x0][UR21+0x228] ;  /* 0x00008a0015127abb */ /* 0x000fe20008000a00 */
[----:B------:R-:W-:Y:S02]  /*7ee0*/  UIMAD.WIDE.U32 UR14, UR12, UR22, URZ ;  /* 0x000000160c0e72a5 */ /* 0x000fe4000f8e003f */
[----:B------:R-:W-:Y:S01]  /*7ef0*/  UIMAD UR17, UR17, UR61, URZ ;  /* 0x0000003d111172a4 */ /* 0x000fe2000f8e023f */
[----:B0-----:R-:W-:Y:S01]  /*7f00*/  @P1 IMAD.HI.U32 R8, R15, R10, RZ ;  /* 0x0000000a0f081227 */ /* 0x001fe200078e00ff */
[----:B------:R-:W-:-:S02]  /*7f10*/  UIMAD UR22, UR13, UR22, URZ ;  /* 0x000000160d1672a4 */ /* 0x000fc4000f8e023f */
[----:B------:R-:W-:Y:S01]  /*7f20*/  UIMAD.WIDE.U32 UR12, UR16, UR61, URZ ;  /* 0x0000003d100c72a5 */ /* 0x000fe2000f8e003f */
[----:B------:R-:W-:Y:S01]  /*7f30*/  IMAD.MOV.U32 R11, RZ, RZ, R15 ;  /* 0x000000ffff0b7224 */ /* 0x000fe200078e000f */
[----:B------:R-:W-:Y:S01]  /*7f40*/  UIMAD.WIDE.U32 UR24, UR18, UR9, URZ ;  /* 0x00000009121872a5 */ /* 0x000fe2000f8e003f */
[----:B-1----:R-:W-:Y:S01]  /*7f50*/  @P1 SHF.R.U32.HI R11, RZ, R13, R8 ;  /* 0x0000000dff0b1219 */ /* 0x002fe20000011608 */
[----:B------:R-:W-:Y:S02]  /*7f60*/  UIMAD UR9, UR19, UR9, URZ ;  /* 0x00000009130972a4 */ /* 0x000fe4000f8e023f */
[----:B------:R-:W-:Y:S02]  /*7f70*/  UIMAD UR17, UR16, UR20, UR17 ;  /* 0x00000014101172a4 */ /* 0x000fe4000f8e0211 */
[----:B------:R-:W-:Y:S01]  /*7f80*/  UIADD3 UR22, UR15, UR22, URZ ;  /* 0x000000160f167290 */ /* 0x000fe2000fffe03f */
[----:B------:R-:W-:Y:S02]  /*7f90*/  IMAD.MOV R13, RZ, RZ, -R11 ;  /* 0x000000ffff0d7224 */ /* 0x000fe400078e0a0b */
[----:B------:R-:W-:-:S02]  /*7fa0*/  IMAD.U32 R8, RZ, RZ, UR24 ;  /* 0x00000018ff087e24 */ /* 0x000fc4000f8e00ff */
[----:B------:R-:W-:Y:S01]  /*7fb0*/  IMAD.U32 R9, RZ, RZ, UR25 ;  /* 0x00000019ff097e24 */ /* 0x000fe2000f8e00ff */
[----:B------:R-:W-:Y:S01]  /*7fc0*/  SHF.R.S32.HI R9, RZ, 0x1f, R11 ;  /* 0x0000001fff097819 */ /* 0x000fe2000001140b */
[----:B------:R-:W-:-:S05]  /*7fd0*/  IMAD R13, R18, R13, R15 ;  /* 0x0000000d120d7224 */ /* 0x000fca00078e020f */
[----:B------:R-:W-:Y:S02]  /*7fe0*/  SHF.R.S32.HI R10, RZ, 0x1f, R13 ;  /* 0x0000001fff0a7819 */ /* 0x000fe4000001140d */
[----:B--2---:R-:W-:-:S13]  /*7ff0*/  @P0 R2UR UR4, R88 ;  /* 0x00000000580402ca */ /* 0x004fda00000e0000 */
[----:B------:R-:W-:Y:S02]  /*8000*/  UIADD3 UR14, UP0, UP2, UR12, UR14, UR4 ;  /* 0x0000000e0c0e7290 */ /* 0x000fe4000fa1e004 */
[----:B------:R-:W-:Y:S02]  /*8010*/  UIADD3 UR12, UR25, UR9, URZ ;  /* 0x00000009190c7290 */ /* 0x000fe4000fffe03f */
[----:B------:R-:W-:Y:S02]  /*8020*/  UIADD3 UR9, UR13, UR17, URZ ;  /* 0x000000110d097290 */ /* 0x000fe4000fffe03f */
[----:B------:R-:W-:Y:S01]  /*8030*/  USHF.R.S32.HI UR15, URZ, 0x1f, UR4 ;  /* 0x0000001f3f0f7899 */ /* 0x000fe20008011404 */
[----:B------:R-:W-:Y:S01]  /*8040*/  IADD3 R8, P2, P3, R11, UR14, R8 ;  /* 0x0000000e0b087c10 */ /* 0x000fe2000fb5e008 */
[----:B------:R-:W-:Y:S01]  /*8050*/  ULDC.64 UR16, c[0x0][0xba8] ;  /* 0x0002ea0000107ab9 */ /* 0x000fe20000000a00 */
[----:B------:R-:W-:Y:S01]  /*8060*/  MOV R12, UR12 ;  /* 0x0000000c000c7c02 */ /* 0x000fe20008000f00 */
[----:B------:R-:W-:Y:S01]  /*8070*/  UIADD3.X UR9, UR9, UR22, UR15, UP0, UP2 ;  /* 0x0000001609097290 */ /* 0x000fe200087e440f */
[----:B------:R-:W-:Y:S01]  /*8080*/  ULDC.64 UR12, c[0x0][UR21+0x210] ;  /* 0x00008400150c7abb */ /* 0x000fe20008000a00 */
[----:B------:R-:W-:Y:S01]  /*8090*/  @!UP1 ULDC UR16, c[0x0][0xb50] ;  /* 0x0002d40000109ab9 */ /* 0x000fe20000000800 */
[----:B------:R-:W-:Y:S01]  /*80a0*/  IMAD R11, R13, UR13, RZ ;  /* 0x0000000d0d0b7c24 */ /* 0x000fe2000f8e02ff */
[----:B------:R-:W-:-:S02]  /*80b0*/  @!UP1 ULDC UR17, c[0x0][0xb54] ;  /* 0x0002d50000119ab9 */ /* 0x000fc40000000800 */
[----:B------:R-:W-:Y:S01]  /*80c0*/  IADD3.X R9, R9, UR9, R12, P2, P3 ;  /* 0x0000000909097c10 */ /* 0x000fe200097e640c */
[----:B------:R-:W-:Y:S02]  /*80d0*/  IMAD R11, R10, UR12, R11 ;  /* 0x0000000c0a0b7c24 */ /* 0x000fe4000f8e020b */
[----:B------:R-:W-:-:S04]  /*80e0*/  IMAD.WIDE.U32 R8, R13, UR12, R8 ;  /* 0x0000000c0d087c25 */ /* 0x000fc8000f8e0008 */
[----:B------:R-:W-:Y:S01]  /*80f0*/  IMAD.IADD R9, R9, 0x1, R11 ;  /* 0x0000000109097824 */ /* 0x000fe200078e020b */
[----:B------:R-:W-:-:S04]  /*8100*/  LEA R10, P2, R8, UR16, 0x2 ;  /* 0x00000010080a7c11 */ /* 0x000fc8000f8410ff */
[----:B------:R-:W-:Y:S01]  /*8110*/  LEA.HI.X R11, R8, UR17, R9, 0x2, P2 ;  /* 0x00000011080b7c11 */ /* 0x000fe200090f1409 */
[----:B------:R-:W-:Y:S08]  /*8120*/  @P4 BRA `(.L_x_213) ;  /* 0x0000000000104947 */ /* 0x000ff00003800000 */
[----:B------:R-:W-:Y:S05]  /*8130*/  @!P0 BRA `(.L_x_213) ;  /* 0x00000000000c8947 */ /* 0x000fea0003800000 */
[----:B------:R-:W2:Y:S04]  /*8140*/  LDG.E R8, desc[UR36][R6.64] ;  /* 0x0000002406087981 */ /* 0x000ea8000c1e1900 */
[----:B-----5:R-:W2:Y:S02]  /*8150*/  LDG.E R5, desc[UR36][R6.64+0x4] ;  /* 0x0000042406057981 */ /* 0x020ea4000c1e1900 */
[----:B--2---:R-:W-:-:S07]  /*8160*/  IMAD.IADD R5, R5, 0x1, -R8 ;  /* 0x0000000105057824 */ /* 0x004fce00078e0a08 */
.L_x_213:
[----:B------:R-:W2:Y:S01]  /*8170*/  LDL R12, [R1+0x1c] ;  /* 0x00001c00010c7983 */ /* 0x000ea20000100800 */
[----:B------:R-:W-:Y:S01]  /*8180*/  R2UR UR9, R212 ;  /* 0x00000000d40972ca */ /* 0x000fe200000e0000 */
[----:B-----5:R-:W-:Y:S01]  /*8190*/  IMAD R84, R5, R18, RZ ;  /* 0x0000001205547224 */ /* 0x020fe200078e02ff */
[----:B------:R-:W-:Y:S01]  /*81a0*/  LOP3.LUT P0, RZ, R216, 0x3, RZ, 0xc0, !PT ;  /* 0x00000003d8ff7812 */ /* 0x000fe2000780c0ff */
[----:B------:R-:W-:Y:S01]  /*81b0*/  SHFL.IDX PT, R6, R10, RZ, 0x1c1f ;  /* 0x001c1fff0a067589 */ /* 0x000fe200000e0000 */
[----:B------:R-:W-:-:S03]  /*81c0*/  PLOP3.LUT P3, PT, PT, PT, UP1, 0x80, 0x0 ;  /* 0x000000000000781c */ /* 0x000fc60003f6f018 */
[----:B------:R-:W0:Y:S04]  /*81d0*/  SHFL.IDX PT, R7, R11, RZ, 0x1c1f ;  /* 0x001c1fff0b077589 */ /* 0x000e2800000e0000 */
[----:B------:R-:W-:Y:S02]  /*81e0*/  SHFL.IDX PT, R8, R10, 0x1, 0x1c1f ;  /* 0x003c1f000a087f89 */ /* 0x000fe400000e0000 */
[----:B------:R-:W-:Y:S02]  /*81f0*/  IMAD.U32 R13, RZ, RZ, UR9 ;  /* 0x00000009ff0d7e24 */ /* 0x000fe4000f8e00ff */
[----:B------:R-:W1:Y:S02]  /*8200*/  SHFL.IDX PT, R9, R11, 0x1, 0x1c1f ;  /* 0x003c1f000b097f89 */ /* 0x000e6400000e0000 */
[----:B--2---:R-:W-:-:S04]  /*8210*/  IMAD R13, R13, 0x80, R12 ;  /* 0x000000800d0d7824 */ /* 0x004fc800078e020c */
[C---:B------:R-:W-:Y:S01]  /*8220*/  VIADD R5, R13.reuse, 0x8 ;  /* 0x000000080d057836 */ /* 0x040fe20000000000 */
[----:B------:R-:W-:-:S04]  /*8230*/  ISETP.GE.OR P2, PT, R13, R84, P0 ;  /* 0x000000540d00720c */ /* 0x000fc80000746670 */
[----:B------:R-:W-:-:S09]  /*8240*/  ISETP.GE.OR P0, PT, R5, R84, P0 ;  /* 0x000000540500720c */ /* 0x000fd20000706670 */
[----:B0-----:R0:W-:Y:S01]  /*8250*/  @!P2 ST.E desc[UR36][R6.64], R0 ;  /* 0x000000000600a985 */ /* 0x0011e2000c101924 */
[----:B------:R-:W-:-:S03]  /*8260*/  ISETP.GE.AND P2, PT, R13, R84, PT ;  /* 0x000000540d00720c */ /* 0x000fc60003f46270 */
[----:B-1----:R0:W-:Y:S01]  /*8270*/  @!P0 ST.E desc[UR36][R8.64], R4 ;  /* 0x0000000408008985 */ /* 0x0021e2000c101924 */
[----:B------:R-:W-:Y:S01]  /*8280*/  ISETP.GE.AND P0, PT, R5, R84, PT ;  /* 0x000000540500720c */ /* 0x000fe20003f06270 */
[----:B------:R-:W-:-:S12]  /*8290*/  @P3 BRA `(.L_x_214) ;  /* 0x0000000c00543947 */ /* 0x000fd80003800000 */
[----:B0-----:R-:W-:Y:S01]  /*82a0*/  IMAD.SHL.U32 R0, R16, 0x8, RZ ;  /* 0x0000000810007824 */ /* 0x001fe200078e00ff */
[----:B------:R-:W-:Y:S01]  /*82b0*/  R2UR UR16, R212 ;  /* 0x00000000d41072ca */ /* 0x000fe200000e0000 */
[----:B------:R-:W-:Y:S01]  /*82c0*/  IMAD.MOV.U32 R3, RZ, RZ, 0x2 ;  /* 0x00000002ff037424 */ /* 0x000fe200078e00ff */
[----:B------:R-:W0:Y:S01]  /*82d0*/  @P1 LDC R23, c[0x0][0xbf0] ;  /* 0x0002fc00ff171b82 */ /* 0x000e220000000800 */
[----:B------:R-:W-:Y:S01]  /*82e0*/  IMAD R2, R213, 0x40, R0 ;  /* 0x00000040d5027824 */ /* 0x000fe200078e0200 */
[----:B------:R-:W-:Y:S01]  /*82f0*/  ULDC.64 UR12, c[0x0][0xaa0] ;  /* 0x0002a800000c7ab9 */ /* 0x000fe20000000a00 */
[----:B------:R-:W-:Y:S02]  /*8300*/  R2UR UR17, R211 ;  /* 0x00000000d31172ca */ /* 0x000fe400000e0000 */
[----:B------:R-:W-:-:S03]  /*8310*/  IMAD.WIDE R2, R2, R3, UR10 ;  /* 0x0000000a02027e25 */ /* 0x000fc6000f8e0203 */
[C---:B------:R-:W-:Y:S02]  /*8320*/  IADD3 R33, P2, R2.reuse, 0x5000, RZ ;  /* 0x0000500002217810 */ /* 0x040fe40007f5e0ff */
[C---:B------:R-:W-:Y:S02]  /*8330*/  IADD3 R9, P4, R2.reuse, 0x1000, RZ ;  /* 0x0000100002097810 */ /* 0x040fe40007f9e0ff */
[C---:B------:R-:W-:Y:S02]  /*8340*/  IADD3 R13, P3, R2.reuse, 0x2000, RZ ;  /* 0x00002000020d7810 */ /* 0x040fe40007f7e0ff */
[C---:B------:R-:W-:Y:S02]  /*8350*/  IADD3 R25, P6, R2.reuse, 0x3000, RZ ;  /* 0x0000300002197810 */ /* 0x040fe40007fde0ff */
[----:B------:R-:W-:Y:S02]  /*8360*/  IADD3 R29, P5, R2, 0x4000, RZ ;  /* 0x00004000021d7810 */ /* 0x000fe40007fbe0ff */
[----:B------:R-:W-:-:S02]  /*8370*/  LOP3.LUT R32, R33, 0x380, RZ, 0xc0, !PT ;  /* 0x0000038021207812 */ /* 0x000fc400078ec0ff */
[----:B------:R-:W-:Y:S02]  /*8380*/  LOP3.LUT R8, R9, 0x380, RZ, 0xc0, !PT ;  /* 0x0000038009087812 */ /* 0x000fe400078ec0ff */
[----:B------:R-:W-:Y:S02]  /*8390*/  LOP3.LUT R12, R13, 0x380, RZ, 0xc0, !PT ;  /* 0x000003800d0c7812 */ /* 0x000fe400078ec0ff */
[----:B------:R-:W-:Y:S02]  /*83a0*/  LOP3.LUT R24, R25, 0x380, RZ, 0xc0, !PT ;  /* 0x0000038019187812 */ /* 0x000fe400078ec0ff */
[----:B------:R-:W-:Y:S02]  /*83b0*/  LOP3.LUT R28, R29, 0x380, RZ, 0xc0, !PT ;  /* 0x000003801d1c7812 */ /* 0x000fe400078ec0ff */
[----:B------:R-:W-:Y:S02]  /*83c0*/  SHF.R.U64 R32, R32, 0x3, RZ ;  /* 0x0000000320207819 */ /* 0x000fe400000012ff */
[----:B------:R-:W-:-:S02]  /*83d0*/  SHF.R.U64 R8, R8, 0x3, RZ ;  /* 0x0000000308087819 */ /* 0x000fc400000012ff */
[----:B------:R-:W-:Y:S02]  /*83e0*/  SHF.R.U64 R12, R12, 0x3, RZ ;  /* 0x000000030c0c7819 */ /* 0x000fe400000012ff */
[----:B------:R-:W-:Y:S02]  /*83f0*/  SHF.R.U64 R24, R24, 0x3, RZ ;  /* 0x0000000318187819 */ /* 0x000fe400000012ff */
[----:B------:R-:W-:Y:S02]  /*8400*/  SHF.R.U64 R28, R28, 0x3, RZ ;  /* 0x000000031c1c7819 */ /* 0x000fe400000012ff */
[----:B------:R-:W-:Y:S01]  /*8410*/  LOP3.LUT R32, R32, R33, RZ, 0x3c, !PT ;  /* 0x0000002120207212 */ /* 0x000fe200078e3cff */
[--C-:B------:R-:W-:Y:S01]  /*8420*/  IMAD.X R33, RZ, RZ, R3.reuse, P2 ;  /* 0x000000ffff217224 */ /* 0x100fe200010e0603 */
        /* <DEDUP_REMOVED lines=8> */
[C---:B------:R-:W-:Y:S01]  /*84b0*/  IADD3 R5, P2, R2.reuse, 0xb000, RZ ;  /* 0x0000b00002057810 */ /* 0x040fe20007f5e0ff */
[----:B------:R-:W-:Y:S01]  /*84c0*/  UIMAD UR9, UR15, UR12, URZ ;  /* 0x0000000c0f0972a4 */ /* 0x000fe2000f8e023f */
[C---:B------:R-:W-:Y:S01]  /*84d0*/  IADD3 R37, P0, R2.reuse, 0x6000, RZ ;  /* 0x0000600002257810 */ /* 0x040fe20007f1e0ff */
[----:B------:R-:W-:Y:S01]  /*84e0*/  UIMAD.WIDE.U32 UR10, UR4, UR12, URZ ;  /* 0x0000000c040a72a5 */ /* 0x000fe2000f8e003f */
[C---:B------:R-:W-:Y:S01]  /*84f0*/  IADD3 R41, P4, R2.reuse, 0x7000, RZ ;  /* 0x0000700002297810 */ /* 0x040fe20007f9e0ff */
[----:B------:R-:W-:Y:S01]  /*8500*/  IMAD.X R57, RZ, RZ, R3, P2 ;  /* 0x000000ffff397224 */ /* 0x000fe200010e0603 */
[C---:B------:R-:W-:Y:S01]  /*8510*/  IADD3 R45, P3, R2.reuse, 0x8000, RZ ;  /* 0x00008000022d7810 */ /* 0x040fe20007f7e0ff */
[----:B------:R-:W-:Y:S01]  /*8520*/  IMAD.U32 R21, RZ, RZ, UR16 ;  /* 0x00000010ff157e24 */ /* 0x000fe2000f8e00ff */
[C---:B------:R-:W-:Y:S01]  /*8530*/  IADD3 R49, P6, R2.reuse, 0x9000, RZ ;  /* 0x0000900002317810 */ /* 0x040fe20007fde0ff */
[----:B------:R-:W-:Y:S01]  /*8540*/  ULDC.64 UR14, c[0x0][0xaf0] ;  /* 0x0002bc00000e7ab9 */ /* 0x000fe20000000a00 */
[C---:B------:R-:W-:Y:S01]  /*8550*/  IADD3 R53, P5, R2.reuse, 0xa000, RZ ;  /* 0x0000a00002357810 */ /* 0x040fe20007fbe0ff */
[----:B------:R-:W5:Y:S01]  /*8560*/  LD.E.128 R8, desc[UR36][R8.64] ;  /* 0x0000002408087980 */ /* 0x000f62000c101d00 */
[----:B------:R-:W-:-:S02]  /*8570*/  LOP3.LUT R7, R2, 0x380, RZ, 0xc0, !PT ;  /* 0x0000038002077812 */ /* 0x000fc400078ec0ff */
[----:B------:R-:W-:Y:S01]  /*8580*/  LOP3.LUT R4, R5, 0x380, RZ, 0xc0, !PT ;  /* 0x0000038005047812 */ /* 0x000fe200078ec0ff */
[----:B------:R-:W5:Y:S01]  /*8590*/  LD.E.128 R12, desc[UR36][R12.64] ;  /* 0x000000240c0c7980 */ /* 0x000f62000c101d00 */
[----:B------:R-:W-:Y:S02]  /*85a0*/  LOP3.LUT R36, R37, 0x380, RZ, 0xc0, !PT ;  /* 0x0000038025247812 */ /* 0x000fe400078ec0ff */
[----:B------:R-:W-:Y:S01]  /*85b0*/  LOP3.LUT R40, R41, 0x380, RZ, 0xc0, !PT ;  /* 0x0000038029287812 */ /* 0x000fe200078ec0ff */
[----:B------:R-:W5:Y:S01]  /*85c0*/  LD.E.128 R24, desc[UR36][R24.64] ;  /* 0x0000002418187980 */ /* 0x000f62000c101d00 */
[----:B------:R-:W-:Y:S02]  /*85d0*/  LOP3.LUT R44, R45, 0x380, RZ, 0xc0, !PT ;  /* 0x000003802d2c7812 */ /* 0x000fe400078ec0ff */
[----:B------:R-:W-:Y:S01]  /*85e0*/  LOP3.LUT R48, R49, 0x380, RZ, 0xc0, !PT ;  /* 0x0000038031307812 */ /* 0x000fe200078ec0ff */
[----:B------:R-:W5:Y:S01]  /*85f0*/  LD.E.128 R28, desc[UR36][R28.64] ;  /* 0x000000241c1c7980 */ /* 0x000f62000c101d00 */
[----:B------:R-:W-:-:S02]  /*8600*/  LOP3.LUT R52, R53, 0x380, RZ, 0xc0, !PT ;  /* 0x0000038035347812 */ /* 0x000fc400078ec0ff */
[----:B------:R-:W-:Y:S01]  /*8610*/  SHF.R.U64 R7, R7, 0x3, RZ ;  /* 0x0000000307077819 */ /* 0x000fe200000012ff */
[----:B------:R-:W5:Y:S01]  /*8620*/  LD.E.128 R32, desc[UR36][R32.64] ;  /* 0x0000002420207980 */ /* 0x000f62000c101d00 */
[----:B------:R-:W-:Y:S02]  /*8630*/  SHF.R.U64 R4, R4, 0x3, RZ ;  /* 0x0000000304047819 */ /* 0x000fe400000012ff */
[----:B------:R-:W-:Y:S02]  /*8640*/  SHF.R.U64 R36, R36, 0x3, RZ ;  /* 0x0000000324247819 */ /* 0x000fe400000012ff */
[----:B------:R-:W-:Y:S02]  /*8650*/  SHF.R.U64 R40, R40, 0x3, RZ ;  /* 0x0000000328287819 */ /* 0x000fe400000012ff */
[----:B------:R-:W-:Y:S02]  /*8660*/  SHF.R.U64 R44, R44, 0x3, RZ ;  /* 0x000000032c2c7819 */ /* 0x000fe400000012ff */
[----:B------:R-:W-:-:S02]  /*8670*/  SHF.R.U64 R48, R48, 0x3, RZ ;  /* 0x0000000330307819 */ /* 0x000fc400000012ff */
[----:B------:R-:W-:Y:S02]  /*8680*/  SHF.R.U64 R52, R52, 0x3, RZ ;  /* 0x0000000334347819 */ /* 0x000fe400000012ff */
[----:B------:R-:W-:Y:S02]  /*8690*/  LOP3.LUT R2, R7, R2, RZ, 0x3c, !PT ;  /* 0x0000000207027212 */ /* 0x000fe400078e3cff */
[----:B------:R-:W-:Y:S01]  /*86a0*/  LOP3.LUT R36, R36, R37, RZ, 0x3c, !PT ;  /* 0x0000002524247212 */ /* 0x000fe200078e3cff */
[--C-:B------:R-:W-:Y:S01]  /*86b0*/  IMAD.X R37, RZ, RZ, R3.reuse, P0 ;  /* 0x000000ffff257224 */ /* 0x100fe200000e0603 */
[----:B------:R-:W-:Y:S01]  /*86c0*/  LOP3.LUT R40, R40, R41, RZ, 0x3c, !PT ;  /* 0x0000002928287212 */ /* 0x000fe200078e3cff */
[--C-:B------:R-:W-:Y:S01]  /*86d0*/  IMAD.X R41, RZ, RZ, R3.reuse, P4 ;  /* 0x000000ffff297224 */ /* 0x100fe200020e0603 */
[----:B------:R-:W-:Y:S01]  /*86e0*/  LOP3.LUT R44, R44, R45, RZ, 0x3c, !PT ;  /* 0x0000002d2c2c7212 */ /* 0x000fe200078e3cff */
[--C-:B------:R-:W-:Y:S01]  /*86f0*/  IMAD.X R45, RZ, RZ, R3.reuse, P3 ;  /* 0x000000ffff2d7224 */ /* 0x100fe200018e0603 */
[----:B------:R-:W-:Y:S01]  /*8700*/  LOP3.LUT R48, R48, R49, RZ, 0x3c, !PT ;  /* 0x0000003130307212 */ /* 0x000fe200078e3cff */
[----:B------:R-:W-:Y:S01]  /*8710*/  UIMAD UR9, UR4, UR13, UR9 ;  /* 0x0000000d040972a4 */ /* 0x000fe2000f8e0209 */
[----:B------:R-:W-:Y:S01]  /*8720*/  LOP3.LUT R52, R52, R53, RZ, 0x3c, !PT ;  /* 0x0000003534347212 */ /* 0x000fe200078e3cff */
[----:B------:R-:W-:Y:S01]  /*8730*/  IMAD.X R53, RZ, RZ, R3, P5 ;  /* 0x000000ffff357224 */ /* 0x000fe200028e0603 */
[----:B------:R-:W-:Y:S01]  /*8740*/  LOP3.LUT R56, R4, R5, RZ, 0x3c, !PT ;  /* 0x0000000504387212 */ /* 0x000fe200078e3cff */
[----:B------:R-:W-:Y:S01]  /*8750*/  ULDC.64 UR12, c[0x0][0xae8] ;  /* 0x0002ba00000c7ab9 */ /* 0x000fe20000000a00 */
[----:B------:R-:W-:Y:S01]  /*8760*/  IADD3.X R49, RZ, R3, RZ, P6, !PT ;  /* 0x00000003ff317210 */ /* 0x000fe200037fe4ff */
[----:B------:R1:W5:Y:S01]  /*8770*/  LD.E.128 R4, desc[UR36][R2.64] ;  /* 0x0000002402047980 */ /* 0x000362000c101d00 */
[----:B------:R-:W-:-:S02]  /*8780*/  UIADD3 UR11, UR11, UR9, URZ ;  /* 0x000000090b0b7290 */ /* 0x000fc4000fffe03f */
[----:B------:R-:W-:Y:S01]  /*8790*/  USHF.R.S32.HI UR4, URZ, 0x1f, UR61 ;  /* 0x0000001f3f047899 */ /* 0x000fe2000801143d */
[----:B------:R-:W5:Y:S04]  /*87a0*/  LD.E.128 R36, desc[UR36][R36.64] ;  /* 0x0000002424247980 */ /* 0x000f68000c101d00 */
[----:B------:R-:W5:Y:S01]  /*87b0*/  LD.E.128 R40, desc[UR36][R40.64] ;  /* 0x0000002428287980 */ /* 0x000f62000c101d00 */
[----:B-1----:R-:W1:Y:S01]  /*87c0*/  @P1 LDC R3, c[0x0][0xbec] ;  /* 0x0002fb00ff031b82 */ /* 0x002e620000000800 */
[----:B------:R-:W-:Y:S01]  /*87d0*/  IMAD R2, R16, 0x20, R213 ;  /* 0x0000002010027824 */ /* 0x000fe200078e02d5 */
[----:B------:R-:W-:Y:S01]  /*87e0*/  UIMAD.WIDE.U32 UR10, UR17, UR12, UR10 ;  /* 0x0000000c110a72a5 */ /* 0x000fe2000f8e000a */
[----:B------:R-:W5:Y:S02]  /*87f0*/  LD.E.128 R44, desc[UR36][R44.64] ;  /* 0x000000242c2c7980 */ /* 0x000f64000c101d00 */
[----:B------:R-:W-:Y:S01]  /*8800*/  IMAD R60, R21, 0x80, R2 ;  /* 0x00000080153c7824 */ /* 0x000fe200078e0202 */
[----:B------:R-:W-:Y:S01]  /*8810*/  UIMAD UR4, UR4, UR14, URZ ;  /* 0x0000000e040472a4 */ /* 0x000fe2000f8e023f */
[----:B------:R-:W5:Y:S01]  /*8820*/  LD.E.128 R48, desc[UR36][R48.64] ;  /* 0x0000002430307980 */ /* 0x000f62000c101d00 */
[----:B------:R-:W-:Y:S01]  /*8830*/  UIMAD UR11, UR17, UR13, UR11 ;  /* 0x0000000d110b72a4 */ /* 0x000fe2000f8e020b */
[----:B------:R-:W-:Y:S01]  /*8840*/  IMAD.MOV.U32 R21, RZ, RZ, R60 ;  /* 0x000000ffff157224 */ /* 0x000fe200078e003c */
[----:B------:R-:W-:Y:S01]  /*8850*/  UIMAD UR4, UR61, UR15, UR4 ;  /* 0x0000000f3d0472a4 */ /* 0x000fe2000f8e0204 */
[----:B------:R-:W5:Y:S01]  /*8860*/  LD.E.128 R52, desc[UR36][R52.64] ;  /* 0x0000002434347980 */ /* 0x000f62000c101d00 */
[----:B------:R-:W-:Y:S01]  /*8870*/  UIMAD.WIDE.U32 UR10, UR61, UR14, UR10 ;  /* 0x0000000e3d0a72a5 */ /* 0x000fe2000f8e000a */
[----:B------:R-:W-:-:S02]  /*8880*/  ULDC.64 UR12, c[0x0][0xae0] ;  /* 0x0002b800000c7ab9 */ /* 0x000fc40000000a00 */
[----:B------:R-:W5:Y:S01]  /*8890*/  LD.E.128 R56, desc[UR36][R56.64] ;  /* 0x0000002438387980 */ /* 0x000f62000c101d00 */
[----:B-1----:R-:W-:Y:S01]  /*88a0*/  @P1 IMAD.HI.U32 R2, R60, R3, RZ ;  /* 0x000000033c021227 */ /* 0x002fe200078e00ff */
[----:B------:R-:W-:Y:S01]  /*88b0*/  UIADD3 UR4, UR11, UR4, URZ ;  /* 0x000000040b047290 */ /* 0x000fe2000fffe03f */
[----:B------:R-:W-:Y:S01]  /*88c0*/  @!PT LDS RZ, [RZ] ;  /* 0x00000000fffff984 */ /* 0x000fe20000000800 */
[----:B------:R-:W-:Y:S01]  /*88d0*/  @!PT LDS RZ, [RZ] ;  /* 0x00000000fffff984 */ /* 0x000fe20000000800 */
[----:B------:R-:W-:Y:S01]  /*88e0*/  @!PT LDS RZ, [RZ] ;  /* 0x00000000fffff984 */ /* 0x000fe20000000800 */
[----:B------:R-:W-:Y:S01]  /*88f0*/  @!PT LDS RZ, [RZ] ;  /* 0x00000000fffff984 */ /* 0x000fe20000000800 */
[----:B------:R1:W-:Y:S06]  /*8900*/  MEMBAR.ALL.CTA ;  /* 0x0000000000007992 */ /* 0x0003ec0000008000 */
[----:B-1----:R-:W1:Y:S01]  /*8910*/  FENCE.VIEW.ASYNC.S ;  /* 0x00000000000073c6 */ /* 0x002e620000000000 */
[----:B0-----:R-:W-:-:S04]  /*8920*/  @P1 SHF.R.U32.HI R21, RZ, R23, R2 ;  /* 0x00000017ff151219 */ /* 0x001fc80000011602 */
[--C-:B------:R-:W-:Y:S01]  /*8930*/  SHF.R.S32.HI R20, RZ, 0x1f, R21.reuse ;  /* 0x0000001fff147819 */ /* 0x100fe20000011415 */
[----:B------:R-:W-:Y:S02]  /*8940*/  IMAD.MOV R23, RZ, RZ, -R21 ;  /* 0x000000ffff177224 */ /* 0x000fe400078e0a15 */
[----:B------:R-:W-:Y:S02]  /*8950*/  IMAD.U32 R3, RZ, RZ, UR11 ;  /* 0x0000000bff037e24 */ /* 0x000fe4000f8e00ff */
[----:B------:R-:W-:Y:S02]  /*8960*/  IMAD R23, R18, R23, R60 ;  /* 0x0000001712177224 */ /* 0x000fe400078e023c */
[----:B------:R-:W-:Y:S01]  /*8970*/  IMAD.U32 R2, RZ, RZ, UR10 ;  /* 0x0000000aff027e24 */ /* 0x000fe2000f8e00ff */
[----:B------:R-:W-:Y:S01]  /*8980*/  ULDC.64 UR10, c[0x0][0xad8] ;  /* 0x0002b600000a7ab9 */ /* 0x000fe20000000a00 */
[----:B------:R-:W-:Y:S02]  /*8990*/  IMAD.U32 R3, RZ, RZ, UR4 ;  /* 0x00000004ff037e24 */ /* 0x000fe4000f8e00ff */
[----:B------:R-:W-:Y:S01]  /*89a0*/  IMAD R20, R20, UR12, RZ ;  /* 0x0000000c14147c24 */ /* 0x000fe2000f8e02ff */
[----:B------:R-:W-:Y:S01]  /*89b0*/  SHF.R.S32.HI R18, RZ, 0x1f, R23 ;  /* 0x0000001fff127819 */ /* 0x000fe20000011417 */
[----:B------:R-:W-:-:S04]  /*89c0*/  IMAD.WIDE.U32 R2, R21, UR12, R2 ;  /* 0x0000000c15027c25 */ /* 0x000fc8000f8e0002 */
[----:B------:R-:W-:Y:S02]  /*89d0*/  IMAD R61, R21, UR13, R20 ;  /* 0x0000000d153d7c24 */ /* 0x000fe4000f8e0214 */
[----:B------:R-:W-:Y:S02]  /*89e0*/  IMAD.U32 R20, RZ, RZ, UR16 ;  /* 0x00000010ff147e24 */ /* 0x000fe4000f8e00ff */
[----:B------:R-:W-:Y:S02]  /*89f0*/  IMAD.IADD R3, R3, 0x1, R61 ;  /* 0x0000000103037824 */ /* 0x000fe400078e023d */
[----:B------:R-:W-:Y:S02]  /*8a00*/  IMAD R18, R18, UR10, RZ ;  /* 0x0000000a12127c24 */ /* 0x000fe4000f8e02ff */
[----:B------:R-:W-:Y:S01]  /*8a10*/  IMAD R63, R20, 0x80, R213 ;  /* 0x00000080143f7824 */ /* 0x000fe200078e02d5 */
[----:B------:R-:W-:Y:S01]  /*8a20*/  UIADD3 UR8, UR8, 0x30820, URZ ;  /* 0x0003082008087890 */ /* 0x000fe2000fffe03f */
[----:B------:R-:W-:-:S02]  /*8a30*/  IMAD R61, R23, UR11, R18 ;  /* 0x0000000b173d7c24 */ /* 0x000fc4000f8e0212 */
[----:B------:R-:W-:Y:S01]  /*8a40*/  IMAD.WIDE.U32 R2, R23, UR10, R2 ;  /* 0x0000000a17027c25 */ /* 0x000fe2000f8e0002 */
[CC--:B------:R-:W-:Y:S01]  /*8a50*/  ISETP.GE.AND P2, PT, R63.reuse, R84.reuse, PT ;  /* 0x000000543f00720c */ /* 0x0c0fe20003f46270 */
[----:B------:R-:W-:Y:S02]  /*8a60*/  ULDC.64 UR10, c[0x0][0xa80] ;  /* 0x0002a000000a7ab9 */ /* 0x000fe40000000a00 */
[----:B------:R-:W-:Y:S01]  /*8a70*/  VIADD R23, R63, 0x40 ;  /* 0x000000403f177836 */ /* 0x000fe20000000000 */
[----:B------:R-:W-:Y:S01]  /*8a80*/  UPRMT UR8, URZ, 0x654, UR8 ;  /* 0x000006543f087896 */ /* 0x000fe20008000008 */
[----:B------:R-:W-:Y:S01]  /*8a90*/  IMAD.IADD R3, R3, 0x1, R61 ;  /* 0x0000000103037824 */ /* 0x000fe200078e023d */
[C---:B------:R-:W-:Y:S01]  /*8aa0*/  LEA R18, P3, R2.reuse, UR10, 0x1 ;  /* 0x0000000a02127c11 */ /* 0x040fe2000f8608ff */
[----:B------:R-:W-:Y:S01]  /*8ab0*/  VIADD R21, R63, 0x20 ;  /* 0x000000203f157836 */ /* 0x000fe20000000000 */
[-C--:B------:R-:W-:Y:S02]  /*8ac0*/  ISETP.GE.AND P1, PT, R23, R84.reuse, PT ;  /* 0x000000541700720c */ /* 0x080fe40003f26270 */
[----:B------:R-:W-:Y:S01]  /*8ad0*/  LEA.HI.X R23, R2, UR11, R3, 0x1, P3 ;  /* 0x0000000b02177c11 */ /* 0x000fe200098f0c03 */
[C---:B------:R-:W-:Y:S01]  /*8ae0*/  VIADD R66, R0.reuse, 0x80 ;  /* 0x0000008000427836 */ /* 0x040fe20000000000 */
[----:B------:R-:W-:Y:S01]  /*8af0*/  ISETP.GE.AND P0, PT, R21, R84, PT ;  /* 0x000000541500720c */ /* 0x000fe20003f06270 */
[----:B-1----:R-:W-:Y:S01]  /*8b00*/  SYNCS.ARRIVE.TRANS64.RED.A1T0 RZ, [UR8], RZ ;  /* 0x000000ffffff79a7 */ /* 0x002fe20008100408 */
[----:B------:R-:W-:Y:S01]  /*8b10*/  IADD3 R64, R0, 0x40, RZ ;  /* 0x0000004000407810 */ /* 0x000fe20007ffe0ff */
[----:B------:R0:W1:Y:S01]  /*8b20*/  SHFL.IDX PT, R21, R18, RZ, 0x181f ;  /* 0x00181fff12157589 */ /* 0x00006200000e0000 */
[----:B------:R-:W-:Y:S03]  /*8b30*/  BSSY B1, `(.L_x_215) ;  /* 0x0000013000017945 */ /* 0x000fe60003800000 */
[----:B------:R0:W2:Y:S01]  /*8b40*/  SHFL.IDX PT, R61, R23, RZ, 0x181f ;  /* 0x00181fff173d7589 */ /* 0x0000a200000e0000 */
[----:B------:R-:W-:-:S02]  /*8b50*/  SHF.R.S32.HI R62, RZ, 0x1f, R0 ;  /* 0x0000001fff3e7819 */ /* 0x000fc40000011400 */
[----:B------:R-:W-:Y:S02]  /*8b60*/  SHF.R.S32.HI R65, RZ, 0x1f, R64 ;  /* 0x0000001fff417819 */ /* 0x000fe40000011440 */
[----:B------:R-:W-:Y:S01]  /*8b70*/  SHF.R.S32.HI R67, RZ, 0x1f, R66 ;  /* 0x0000001fff437819 */ /* 0x000fe20000011442 */
[----:B------:R-:W-:Y:S06]  /*8b80*/  @P2 BRA `(.L_x_216) ;  /* 0x0000000000342947 */ /* 0x000fec0003800000 */
[----:B------:R-:W-:Y:S02]  /*8b90*/  ULDC UR4, c[0x0][0xac8] ;  /* 0x0002b20000047ab9 */ /* 0x000fe40000000800 */
[----:B------:R-:W-:Y:S02]  /*8ba0*/  ISETP.GE.AND P4, PT, R0, UR4, PT ;  /* 0x0000000400007c0c */ /* 0x000fe4000bf86270 */
[----:B------:R-:W-:Y:S02]  /*8bb0*/  ISETP.GE.AND P3, PT, R64, UR4, PT ;  /* 0x0000000440007c0c */ /* 0x000fe4000bf66270 */
[----:B------:R-:W-:-:S09]  /*8bc0*/  ISETP.GE.AND P2, PT, R66, UR4, PT ;  /* 0x0000000442007c0c */ /* 0x000fd2000bf46270 */
[-C--:B-1----:R-:W-:Y:S02]  /*8bd0*/  @!P4 LEA R2, P6, R0, R21.reuse, 0x1 ;  /* 0x000000150002c211 */ /* 0x082fe400078c08ff */
[----:B------:R-:W-:Y:S02]  /*8be0*/  @!P3 LEA R20, P5, R64, R21, 0x1 ;  /* 0x000000154014b211 */ /* 0x000fe400078a08ff */
[----:B--2---:R-:W-:Y:S02]  /*8bf0*/  @!P4 LEA.HI.X R3, R0, R61, R62, 0x1, P6 ;  /* 0x0000003d0003c211 */ /* 0x004fe400030f0c3e */
[----:B------:R-:W-:Y:S02]  /*8c00*/  @!P2 LEA R60, P6, R66, R21, 0x1 ;  /* 0x00000015423ca211 */ /* 0x000fe400078c08ff */
[-C--:B------:R-:W-:Y:S01]  /*8c10*/  @!P3 LEA.HI.X R21, R64, R61.reuse, R65, 0x1, P5 ;  /* 0x0000003d4015b211 */ /* 0x080fe200028f0c41 */
[----:B-----5:R3:W-:Y:S01]  /*8c20*/  @!P4 ST.E.128 desc[UR36][R2.64], R4 ;  /* 0x000000040200c985 */ /* 0x0207e2000c101d24 */
[----:B------:R-:W-:-:S03]  /*8c30*/  @!P2 LEA.HI.X R61, R66, R61, R67, 0x1, P6 ;  /* 0x0000003d423da211 */ /* 0x000fc600030f0c43 */
[----:B------:R3:W-:Y:S04]  /*8c40*/  @!P3 ST.E.128 desc[UR36][R20.64], R28 ;  /* 0x0000001c1400b985 */ /* 0x0007e8000c101d24 */
[----:B------:R3:W-:Y:S02]  /*8c50*/  @!P2 ST.E.128 desc[UR36][R60.64], R44 ;  /* 0x0000002c3c00a985 */ /* 0x0007e4000c101d24 */
.L_x_216:
[----:B------:R-:W-:Y:S05]  /*8c60*/  BSYNC B1 ;  /* 0x0000000000017941 */ /* 0x000fea0003800000 */
.L_x_215:
[----:B---3-5:R3:W4:Y:S01]  /*8c70*/  SHFL.IDX PT, R7, R23, 0x1, 0x181f ;  /* 0x00381f0017077f89 */ /* 0x02872200000e0000 */
[----:B------:R-:W-:Y:S03]  /*8c80*/  BSSY B1, `(.L_x_217) ;  /* 0x0000010000017945 */ /* 0x000fe60003800000 */
[----:B------:R3:W0:Y:S01]  /*8c90*/  SHFL.IDX PT, R3, R18, 0x1, 0x181f ;  /* 0x00381f0012037f89 */ /* 0x00062200000e0000 */
[----:B------:R-:W-:Y:S05]  /*8ca0*/  @P0 BRA `(.L_x_218) ;  /* 0x0000000000340947 */ /* 0x000fea0003800000 */
[----:B------:R-:W-:Y:S02]  /*8cb0*/  ULDC UR4, c[0x0][0xac8] ;  /* 0x0002b20000047ab9 */ /* 0x000fe40000000800 */
[----:B------:R-:W-:Y:S02]  /*8cc0*/  ISETP.GE.AND P4, PT, R0, UR4, PT ;  /* 0x0000000400007c0c */ /* 0x000fe4000bf86270 */
[----:B------:R-:W-:Y:S02]  /*8cd0*/  ISETP.GE.AND P5, PT, R64, UR4, PT ;  /* 0x0000000440007c0c */ /* 0x000fe4000bfa6270 */
[----:B------:R-:W-:-:S09]  /*8ce0*/  ISETP.GE.AND P6, PT, R66, UR4, PT ;  /* 0x0000000442007c0c */ /* 0x000fd2000bfc6270 */
[-C--:B0-----:R-:W-:Y:S02]  /*8cf0*/  @!P4 LEA R2, P0, R0, R3.reuse, 0x1 ;  /* 0x000000030002c211 */ /* 0x081fe400078008ff */
[-C--:B------:R-:W-:Y:S02]  /*8d00*/  @!P5 LEA R4, P2, R64, R3.reuse, 0x1 ;  /* 0x000000034004d211 */ /* 0x080fe400078408ff */
[----:B------:R-:W-:Y:S02]  /*8d10*/  @!P6 LEA R6, P3, R66, R3, 0x1 ;  /* 0x000000034206e211 */ /* 0x000fe400078608ff */
[-C--:B----4-:R-:W-:Y:S02]  /*8d20*/  @!P4 LEA.HI.X R3, R0, R7.reuse, R62, 0x1, P0 ;  /* 0x000000070003c211 */ /* 0x090fe400000f0c3e */
[-C--:B------:R-:W-:Y:S02]  /*8d30*/  @!P5 LEA.HI.X R5, R64, R7.reuse, R65, 0x1, P2 ;  /* 0x000000074005d211 */ /* 0x080fe400010f0c41 */
[----:B------:R-:W-:Y:S01]  /*8d40*/  @!P6 LEA.HI.X R7, R66, R7, R67, 0x1, P3 ;  /* 0x000000074207e211 */ /* 0x000fe200018f0c43 */
[----:B------:R0:W-:Y:S04]  /*8d50*/  @!P4 ST.E.128 desc[UR36][R2.64], R8 ;  /* 0x000000080200c985 */ /* 0x0001e8000c101d24 */
[----:B------:R0:W-:Y:S04]  /*8d60*/  @!P5 ST.E.128 desc[UR36][R4.64], R32 ;  /* 0x000000200400d985 */ /* 0x0001e8000c101d24 */
[----:B------:R0:W-:Y:S02]  /*8d70*/  @!P6 ST.E.128 desc[UR36][R6.64], R48 ;  /* 0x000000300600e985 */ /* 0x0001e4000c101d24 */
.L_x_218:
[----:B------:R-:W-:Y:S05]  /*8d80*/  BSYNC B1 ;  /* 0x0000000000017941 */ /* 0x000fea0003800000 */
.L_x_217:
[----:B0---4-:R0:W4:Y:S01]  /*8d90*/  SHFL.IDX PT, R7, R23, 0x2, 0x181f ;  /* 0x00581f0017077f89 */ /* 0x01112200000e0000 */
        /* <DEDUP_REMOVED lines=16> */
.L_x_220:
[----:B------:R-:W-:Y:S05]  /*8ea0*/  BSYNC B1 ;  /* 0x0000000000017941 */ /* 0x000fea0003800000 */
.L_x_219:
[----:B0-----:R-:W-:Y:S01]  /*8eb0*/  VIADD R3, R63, 0x60 ;  /* 0x000000603f037836 */ /* 0x001fe20000000000 */
[----:B---3--:R-:W0:Y:S04]  /*8ec0*/  SHFL.IDX PT, R23, R23, 0x3, 0x181f ;  /* 0x00781f0017177f89 */ /* 0x008e2800000e0000 */
[----:B------:R-:W-:Y:S01]  /*8ed0*/  ISETP.GE.AND P0, PT, R3, R84, PT ;  /* 0x000000540300720c */ /* 0x000fe20003f06270 */
[----:B----4-:R3:W4:-:S12]  /*8ee0*/  SHFL.IDX PT, R7, R18, 0x3, 0x181f ;  /* 0x00781f0012077f89 */ /* 0x01071800000e0000 */
[----:B---3--:R-:W-:Y:S05]  /*8ef0*/  @P0 BRA `(.L_x_221) ;  /* 0x0000002000100947 */ /* 0x008fea0003800000 */
[----:B------:R-:W-:Y:S02]  /*8f00*/  ULDC UR4, c[0x0][0xac8] ;  /* 0x0002b20000047ab9 */ /* 0x000fe40000000800 */
[----:B------:R-:W-:Y:S02]  /*8f10*/  ISETP.GE.AND P2, PT, R0, UR4, PT ;  /* 0x0000000400007c0c */ /* 0x000fe4000bf46270 */
[----:B------:R-:W-:-:S11]  /*8f20*/  ISETP.GE.AND P3, PT, R64, UR4, PT ;  /* 0x0000000440007c0c */ /* 0x000fd6000bf66270 */
[-C--:B----4-:R-:W-:Y:S02]  /*8f30*/  @!P2 LEA R2, P0, R0, R7.reuse, 0x1 ;  /* 0x000000070002a211 */ /* 0x090fe400078008ff */
[----:B------:R-:W-:Y:S02]  /*8f40*/  @!P3 LEA R4, P1, R64, R7, 0x1 ;  /* 0x000000074004b211 */ /* 0x000fe400078208ff */
[-C--:B0-----:R-:W-:Y:S02]  /*8f50*/  @!P2 LEA.HI.X R3, R0, R23.reuse, R62, 0x1, P0 ;  /* 0x000000170003a211 */ /* 0x081fe400000f0c3e */
[----:B------:R-:W-:Y:S02]  /*8f60*/  @!P3 LEA.HI.X R5, R64, R23, R65, 0x1, P1 ;  /* 0x000000174005b211 */ /* 0x000fe400008f0c41 */
[----:B------:R-:W-:Y:S01]  /*8f70*/  ISETP.GE.AND P0, PT, R66, UR4, PT ;  /* 0x0000000442007c0c */ /* 0x000fe2000bf06270 */
[----:B------:R3:W-:Y:S04]  /*8f80*/  @!P2 ST.E.128 desc[UR36][R2.64], R24 ;  /* 0x000000180200a985 */ /* 0x0007e8000c101d24 */
[----:B------:R3:W-:Y:S08]  /*8f90*/  @!P3 ST.E.128 desc[UR36][R4.64], R40 ;  /* 0x000000280400b985 */ /* 0x0007f0000c101d24 */
[----:B------:R-:W-:Y:S05]  /*8fa0*/  @P0 BRA `(.L_x_221) ;  /* 0x0000001c00e40947 */ /* 0x000fea0003800000 */
[----:B---3--:R-:W-:-:S04]  /*8fb0*/  LEA R2, P0, R66, R7, 0x1 ;  /* 0x0000000742027211 */ /* 0x008fc800078008ff */
[----:B------:R-:W-:-:S05]  /*8fc0*/  LEA.HI.X R3, R66, R23, R67, 0x1, P0 ;  /* 0x0000001742037211 */ /* 0x000fca00000f0c43 */
[----:B------:R0:W-:Y:S01]  /*8fd0*/  ST.E.128 desc[UR36][R2.64], R56 ;  /* 0x0000003802007985 */ /* 0x0001e2000c101d24 */
[----:B------:R-:W-:Y:S05]  /*8fe0*/  BRA `(.L_x_221) ;  /* 0x0000001c00d47947 */ /* 0x000fea0003800000 */
.L_x_214:
[----:B------:R-:W-:Y:S01]  /*8ff0*/  ULDC.64 UR12, c[0x0][0xb08] ;  /* 0x0002c200000c7ab9 */ /* 0x000fe20000000a00 */
[----:B------:R-:W-:Y:S01]  /*9000*/  R2UR UR16, R211 ;  /* 0x00000000d31072ca */ /* 0x000fe200000e0000 */
[----:B------:R-:W-:Y:S01]  /*9010*/  UIMAD UR9, UR15, UR12, URZ ;  /* 0x0000000c0f0972a4 */ /* 0x000fe2000f8e023f */
[----:B0-----:R-:W0:Y:S01]  /*9020*/  @P1 LDC R0, c[0x0][0xbec] ;  /* 0x0002fb00ff001b82 */ /* 0x001e220000000800 */
[----:B------:R-:W-:Y:S01]  /*9030*/  UIMAD.WIDE.U32 UR10, UR4, UR12, URZ ;  /* 0x0000000c040a72a5 */ /* 0x000fe2000f8e003f */
[----:B------:R-:W-:Y:S01]  /*9040*/  R2UR UR14, R23 ;  /* 0x00000000170e72ca */ /* 0x000fe200000e0000 */
[----:B------:R-:W-:Y:S01]  /*9050*/  UIMAD UR9, UR4, UR13, UR9 ;  /* 0x0000000d040972a4 */ /* 0x000fe2000f8e0209 */
[----:B------:R-:W-:Y:S01]  /*9060*/  IMAD.MOV.U32 R7, RZ, RZ, R15 ;  /* 0x000000ffff077224 */ /* 0x000fe200078e000f */
[----:B------:R-:W-:Y:S01]  /*9070*/  USHF.R.S32.HI UR4, URZ, 0x1f, UR61 ;  /* 0x0000001f3f047899 */ /* 0x000fe2000801143d */
[----:B------:R-:W-:Y:S01]  /*9080*/  BSSY B1, `(.L_x_222) ;  /* 0x0000096000017945 */ /* 0x000fe20003800000 */
[----:B------:R-:W-:Y:S01]  /*9090*/  UIADD3 UR11, UR11, UR9, URZ ;  /* 0x000000090b0b7290 */ /* 0x000fe2000fffe03f */
[----:B------:R-:W1:Y:S01]  /*90a0*/  @P1 LDC R5, c[0x0][0xbf0] ;  /* 0x0002fc00ff051b82 */ /* 0x000e620000000800 */
[----:B------:R-:W-:Y:S01]  /*90b0*/  ULDC.64 UR12, c[0x0][0xb38] ;  /* 0x0002ce00000c7ab9 */ /* 0x000fe20000000a00 */
[----:B------:R-:W-:Y:S01]  /*90c0*/  UIADD3 UR8, UR8, 0x30820, URZ ;  /* 0x0003082008087890 */ /* 0x000fe2000fffe03f */
[----:B------:R-:W-:Y:S01]  /*90d0*/  SHF.R.S32.HI R84, RZ, 0x1f, R205 ;  /* 0x0000001fff547819 */ /* 0x000fe200000114cd */
[----:B------:R-:W-:Y:S01]  /*90e0*/  UIMAD.WIDE.U32 UR10, UR16, UR12, UR10 ;  /* 0x0000000c100a72a5 */ /* 0x000fe2000f8e000a */
[----:B------:R-:W-:Y:S01]  /*90f0*/  SHF.R.S32.HI R85, RZ, 0x1f, R206 ;  /* 0x0000001fff557819 */ /* 0x000fe200000114ce */
[----:B------:R-:W-:Y:S01]  /*9100*/  UPRMT UR8, URZ, 0x654, UR8 ;  /* 0x000006543f087896 */ /* 0x000fe20008000008 */
[----:B------:R-:W-:Y:S01]  /*9110*/  SHF.R.S32.HI R86, RZ, 0x1f, R207 ;  /* 0x0000001fff567819 */ /* 0x000fe200000114cf */
[----:B------:R-:W-:Y:S01]  /*9120*/  UIMAD UR11, UR16, UR13, UR11 ;  /* 0x0000000d100b72a4 */ /* 0x000fe2000f8e020b */
[----:B------:R-:W-:-:S02]  /*9130*/  SHF.R.S32.HI R87, RZ, 0x1f, R208 ;  /* 0x0000001fff577819 */ /* 0x000fc400000114d0 */
[----:B------:R-:W-:Y:S01]  /*9140*/  ULDC.64 UR12, c[0x0][0xb40] ;  /* 0x0002d000000c7ab9 */ /* 0x000fe20000000a00 */
[----:B------:R-:W-:Y:S01]  /*9150*/  SHF.R.S32.HI R88, RZ, 0x1f, R209 ;  /* 0x0000001fff587819 */ /* 0x000fe200000114d1 */
[----:B------:R-:W-:Y:S01]  /*9160*/  UIMAD UR4, UR4, UR12, URZ ;  /* 0x0000000c040472a4 */ /* 0x000fe2000f8e023f */
[----:B------:R-:W-:Y:S01]  /*9170*/  SHF.R.S32.HI R89, RZ, 0x1f, R210 ;  /* 0x0000001fff597819 */ /* 0x000fe200000114d2 */
[----:B------:R-:W-:Y:S01]  /*9180*/  UIMAD.WIDE.U32 UR10, UR61, UR12, UR10 ;  /* 0x0000000c3d0a72a5 */ /* 0x000fe2000f8e000a */
[----:B0-----:R-:W-:Y:S01]  /*9190*/  @P1 IMAD.HI.U32 R0, R15, R0, RZ ;  /* 0x000000000f001227 */ /* 0x001fe200078e00ff */
[----:B------:R-:W-:Y:S01]  /*91a0*/  UIMAD UR4, UR61, UR13, UR4 ;  /* 0x0000000d3d0472a4 */ /* 0x000fe2000f8e0204 */
[----:B------:R-:W-:Y:S02]  /*91b0*/  SYNCS.ARRIVE.TRANS64.RED.A1T0 RZ, [UR8], RZ ;  /* 0x000000ffffff79a7 */ /* 0x000fe40008100408 */
[----:B------:R-:W-:Y:S01]  /*91c0*/  ULDC.64 UR12, c[0x0][0xb48] ;  /* 0x0002d200000c7ab9 */ /* 0x000fe20000000a00 */
[----:B------:R-:W-:Y:S01]  /*91d0*/  UIADD3 UR11, UR11, UR4, URZ ;  /* 0x000000040b0b7290 */ /* 0x000fe2000fffe03f */
[----:B-1----:R-:W-:-:S03]  /*91e0*/  @P1 SHF.R.U32.HI R7, RZ, R5, R0 ;  /* 0x00000005ff071219 */ /* 0x002fc60000011600 */
[----:B------:R-:W-:Y:S01]  /*91f0*/  UIMAD.WIDE.U32 UR10, UR14, UR12, UR10 ;  /* 0x0000000c0e0a72a5 */ /* 0x000fe2000f8e000a */
[--C-:B------:R-:W-:Y:S01]  /*9200*/  SHF.R.S32.HI R0, RZ, 0x1f, R7.reuse ;  /* 0x0000001fff007819 */ /* 0x100fe20000011407 */
[----:B------:R-:W-:Y:S02]  /*9210*/  IMAD.MOV R9, RZ, RZ, -R7 ;  /* 0x000000ffff097224 */ /* 0x000fe400078e0a07 */
[----:B------:R-:W-:Y:S02]  /*9220*/  UIMAD UR4, UR14, UR13, UR11 ;  /* 0x0000000d0e0472a4 */ /* 0x000fe4000f8e020b */
[----:B------:R-:W-:Y:S01]  /*9230*/  IMAD.U32 R5, RZ, RZ, UR11 ;  /* 0x0000000bff057e24 */ /* 0x000fe2000f8e00ff */
[----:B------:R-:W-:Y:S01]  /*9240*/  ULDC.64 UR12, c[0x0][0xb30] ;  /* 0x0002cc00000c7ab9 */ /* 0x000fe20000000a00 */
[----:B------:R-:W-:Y:S02]  /*9250*/  IMAD R9, R18, R9, R15 ;  /* 0x0000000912097224 */ /* 0x000fe400078e020f */
[----:B------:R-:W-:-:S02]  /*9260*/  IMAD R0, R0, UR12, RZ ;  /* 0x0000000c00007c24 */ /* 0x000fc4000f8e02ff */
[----:B------:R-:W-:Y:S01]  /*9270*/  IMAD.U32 R4, RZ, RZ, UR10 ;  /* 0x0000000aff047e24 */ /* 0x000fe2000f8e00ff */
[----:B------:R-:W-:Y:S01]  /*9280*/  ULDC.64 UR10, c[0x0][0xb28] ;  /* 0x0002ca00000a7ab9 */ /* 0x000fe20000000a00 */
[----:B------:R-:W-:Y:S02]  /*9290*/  IMAD.U32 R5, RZ, RZ, UR4 ;  /* 0x00000004ff057e24 */ /* 0x000fe4000f8e00ff */
[C---:B------:R-:W-:Y:S01]  /*92a0*/  IMAD R11, R7.reuse, UR13, R0 ;  /* 0x0000000d070b7c24 */ /* 0x040fe2000f8e0200 */
[----:B------:R-:W-:Y:S01]  /*92b0*/  SHF.R.S32.HI R0, RZ, 0x1f, R9 ;  /* 0x0000001fff007819 */ /* 0x000fe20000011409 */
[----:B------:R-:W-:-:S04]  /*92c0*/  IMAD.WIDE.U32 R4, R7, UR12, R4 ;  /* 0x0000000c07047c25 */ /* 0x000fc8000f8e0004 */
[----:B------:R-:W-:Y:S02]  /*92d0*/  IMAD R0, R0, UR10, RZ ;  /* 0x0000000a00007c24 */ /* 0x000fe4000f8e02ff */
[----:B------:R-:W-:Y:S02]  /*92e0*/  IMAD.IADD R5, R5, 0x1, R11 ;  /* 0x0000000105057824 */ /* 0x000fe400078e020b */
[C---:B------:R-:W-:Y:S02]  /*92f0*/  IMAD R7, R9.reuse, UR11, R0 ;  /* 0x0000000b09077c24 */ /* 0x040fe4000f8e0200 */
[----:B------:R-:W-:Y:S01]  /*9300*/  IMAD.WIDE.U32 R4, R9, UR10, R4 ;  /* 0x0000000a09047c25 */ /* 0x000fe2000f8e0004 */
[----:B------:R-:W-:-:S03]  /*9310*/  ULDC.64 UR10, c[0x0][0xb00] ;  /* 0x0002c000000a7ab9 */ /* 0x000fc60000000a00 */
[----:B------:R-:W-:Y:S01]  /*9320*/  IMAD.IADD R5, R5, 0x1, R7 ;  /* 0x0000000105057824 */ /* 0x000fe200078e0207 */
[----:B------:R-:W-:-:S04]  /*9330*/  LEA R0, P1, R4, UR10, 0x2 ;  /* 0x0000000a04007c11 */ /* 0x000fc8000f8210ff */
[----:B------:R-:W-:Y:S02]  /*9340*/  LEA.HI.X R18, R4, UR11, R5, 0x2, P1 ;  /* 0x0000000b04127c11 */ /* 0x000fe400088f1405 */
[----:B------:R0:W1:Y:S04]  /*9350*/  SHFL.IDX PT, R4, R0, RZ, 0x1c1f ;  /* 0x001c1fff00047589 */ /* 0x00006800000e0000 */
[----:B------:R0:W2:Y:S01]  /*9360*/  SHFL.IDX PT, R5, R18, RZ, 0x1c1f ;  /* 0x001c1fff12057589 */ /* 0x0000a200000e0000 */
[----:B------:R-:W-:Y:S05]  /*9370*/  @P2 BRA `(.L_x_223) ;  /* 0x0000000400982947 */ /* 0x000fea0003800000 */
[----:B------:R-:W-:Y:S01]  /*9380*/  ULDC UR4, c[0x0][0xac8] ;  /* 0x0002b20000047ab9 */ /* 0x000fe20000000800 */
[C---:B------:R-:W-:Y:S01]  /*9390*/  VIADD R13, R17.reuse, 0x18 ;  /* 0x00000018110d7836 */ /* 0x040fe20000000000 */
[----:B------:R-:W-:Y:S01]  /*93a0*/  ISETP.GE.AND P5, PT, R22, UR4, PT ;  /* 0x0000000416007c0c */ /* 0x000fe2000bfa6270 */
[C---:B------:R-:W-:Y:S01]  /*93b0*/  VIADD R15, R17.reuse, 0x20 ;  /* 0x00000020110f7836 */ /* 0x040fe20000000000 */
[----:B------:R-:W-:Y:S02]  /*93c0*/  ISETP.GE.AND P6, PT, R17, UR4, PT ;  /* 0x0000000411007c0c */ /* 0x000fe4000bfc6270 */
[----:B------:R-:W-:Y:S02]  /*93d0*/  ISETP.GE.AND P4, PT, R210, UR4, PT ;  /* 0x00000004d2007c0c */ /* 0x000fe4000bf86270 */
[----:B------:R-:W-:Y:S02]  /*93e0*/  ISETP.GE.AND P2, PT, R13, UR4, PT ;  /* 0x000000040d007c0c */ /* 0x000fe4000bf46270 */
[----:B------:R-:W-:-:S02]  /*93f0*/  SHF.R.S32.HI R9, RZ, 0x1f, R22 ;  /* 0x0000001fff097819 */ /* 0x000fc40000011416 */
[----:B------:R-:W-:Y:S02]  /*9400*/  ISETP.GE.AND P1, PT, R15, UR4, PT ;  /* 0x000000040f007c0c */ /* 0x000fe4000bf26270 */
[----:B------:R-:W-:Y:S02]  /*9410*/  SHF.R.S32.HI R14, RZ, 0x1f, R13 ;  /* 0x0000001fff0e7819 */ /* 0x000fe4000001140d */
[CC--:B-1----:R-:W-:Y:S01]  /*9420*/  @!P5 LEA R10, P3, R22.reuse, R4.reuse, 0x2 ;  /* 0x00000004160ad211 */ /* 0x0c2fe200078610ff */
[----:B--2---:R-:W-:Y:S01]  /*9430*/  @!P6 IMAD.WIDE R6, R17, 0x4, R4 ;  /* 0x000000041106e825 */ /* 0x004fe200078e0204 */
[----:B------:R-:W-:Y:S02]  /*9440*/  SHF.R.S32.HI R23, RZ, 0x1f, R15 ;  /* 0x0000001fff177819 */ /* 0x000fe4000001140f */
[----:B------:R-:W-:Y:S02]  /*9450*/  @!P5 LEA.HI.X R11, R22, R5, R9, 0x2, P3 ;  /* 0x00000005160bd211 */ /* 0x000fe400018f1409 */
[-C--:B------:R-:W-:Y:S01]  /*9460*/  @!P4 LEA R8, P3, R210, R4.reuse, 0x2 ;  /* 0x00000004d208c211 */ /* 0x080fe200078610ff */
[----:B------:R1:W-:Y:S01]  /*9470*/  @!P6 ST.E.64 desc[UR36][R6.64], R24 ;  /* 0x000000180600e985 */ /* 0x0003e2000c101b24 */
[----:B------:R-:W-:-:S02]  /*9480*/  @!P2 LEA R12, P6, R13, R4, 0x2 ;  /* 0x000000040d0ca211 */ /* 0x000fc400078c10ff */
[-C--:B------:R-:W-:Y:S02]  /*9490*/  @!P4 LEA.HI.X R9, R210, R5.reuse, R89, 0x2, P3 ;  /* 0x00000005d209c211 */ /* 0x080fe400018f1459 */
[----:B------:R-:W-:Y:S02]  /*94a0*/  ISETP.GE.AND P3, PT, R19, UR4, PT ;  /* 0x0000000413007c0c */ /* 0x000fe4000bf66270 */
[-C--:B------:R-:W-:Y:S01]  /*94b0*/  @!P2 LEA.HI.X R13, R13, R5.reuse, R14, 0x2, P6 ;  /* 0x000000050d0da211 */ /* 0x080fe200030f140e */
[----:B------:R2:W-:Y:S01]  /*94c0*/  @!P4 ST.E.64 desc[UR36][R8.64], R28 ;  /* 0x0000001c0800c985 */ /* 0x0005e2000c101b24 */
[----:B------:R-:W-:Y:S02]  /*94d0*/  @!P1 LEA R14, P6, R15, R4, 0x2 ;  /* 0x000000040f0e9211 */ /* 0x000fe400078c10ff */
[----:B------:R-:W-:Y:S01]  /*94e0*/  ISETP.GE.AND P4, PT, R209, UR4, PT ;  /* 0x00000004d1007c0c */ /* 0x000fe2000bf86270 */
[----:B------:R3:W-:Y:S01]  /*94f0*/  @!P5 ST.E.64 desc[UR36][R10.64], R32 ;  /* 0x000000200a00d985 */ /* 0x0007e2000c101b24 */
[----:B------:R-:W-:-:S02]  /*9500*/  @!P1 LEA.HI.X R15, R15, R5, R23, 0x2, P6 ;  /* 0x000000050f0f9211 */ /* 0x000fc400030f1417 */
[----:B-1----:R-:W-:Y:S01]  /*9510*/  SHF.R.S32.HI R7, RZ, 0x1f, R19 ;  /* 0x0000001fff077819 */ /* 0x002fe20000011413 */
[----:B------:R1:W-:Y:S01]  /*9520*/  @!P2 ST.E.64 desc[UR36][R12.64], R36 ;  /* 0x000000240c00a985 */ /* 0x0003e2000c101b24 */
[----:B------:R-:W-:Y:S02]  /*9530*/  ISETP.GE.AND P2, PT, R208, UR4, PT ;  /* 0x00000004d0007c0c */ /* 0x000fe4000bf46270 */
[-C--:B------:R-:W-:Y:S01]  /*9540*/  @!P3 LEA R6, P5, R19, R4.reuse, 0x2 ;  /* 0x000000041306b211 */ /* 0x080fe200078a10ff */
[----:B------:R-:W-:Y:S01]  /*9550*/  @!P1 ST.E.64 desc[UR36][R14.64], R40 ;  /* 0x000000280e009985 */ /* 0x000fe2000c101b24 */
[----:B------:R-:W-:Y:S02]  /*9560*/  ISETP.GE.AND P1, PT, R207, UR4, PT ;  /* 0x00000004cf007c0c */ /* 0x000fe4000bf26270 */
[----:B------:R-:W-:Y:S02]  /*9570*/  @!P3 LEA.HI.X R7, R19, R5, R7, 0x2, P5 ;  /* 0x000000051307b211 */ /* 0x000fe400028f1407 */
[----:B------:R-:W-:-:S03]  /*9580*/  @!P4 LEA R24, P5, R209, R4, 0x2 ;  /* 0x00000004d118c211 */ /* 0x000fc600078a10ff */
[----:B------:R4:W-:Y:S01]  /*9590*/  @!P3 ST.E.64 desc[UR36][R6.64], R44 ;  /* 0x0000002c0600b985 */ /* 0x0009e2000c101b24 */
[----:B------:R-:W-:Y:S02]  /*95a0*/  ISETP.GE.AND P3, PT, R206, UR4, PT ;  /* 0x00000004ce007c0c */ /* 0x000fe4000bf66270 */
[CC--:B--2---:R-:W-:Y:S02]  /*95b0*/  @!P2 LEA R8, P6, R208.reuse, R4.reuse, 0x2 ;  /* 0x00000004d008a211 */ /* 0x0c4fe400078c10ff */
[-C--:B------:R-:W-:Y:S02]  /*95c0*/  @!P4 LEA.HI.X R25, R209, R5.reuse, R88, 0x2, P5 ;  /* 0x00000005d119c211 */ /* 0x080fe400028f1458 */
[----:B------:R-:W-:Y:S02]  /*95d0*/  @!P2 LEA.HI.X R9, R208, R5, R87, 0x2, P6 ;  /* 0x00000005d009a211 */ /* 0x000fe400030f1457 */
[----:B---3--:R-:W-:Y:S01]  /*95e0*/  @!P1 LEA R10, P5, R207, R4, 0x2 ;  /* 0x00000004cf0a9211 */ /* 0x008fe200078a10ff */
[----:B------:R-:W-:Y:S01]  /*95f0*/  @!P4 ST.E.64 desc[UR36][R24.64], R48 ;  /* 0x000000301800c985 */ /* 0x000fe2000c101b24 */
[----:B------:R-:W-:-:S02]  /*9600*/  ISETP.GE.AND P4, PT, R205, UR4, PT ;  /* 0x00000004cd007c0c */ /* 0x000fc4000bf86270 */
[-C--:B------:R-:W-:Y:S01]  /*9610*/  @!P1 LEA.HI.X R11, R207, R5.reuse, R86, 0x2, P5 ;  /* 0x00000005cf0b9211 */ /* 0x080fe200028f1456 */
[----:B------:R2:W-:Y:S01]  /*9620*/  @!P2 ST.E.64 desc[UR36][R8.64], R52 ;  /* 0x000000340800a985 */ /* 0x0005e2000c101b24 */
[----:B------:R-:W-:Y:S02]  /*9630*/  ISETP.GE.AND P2, PT, R204, UR4, PT ;  /* 0x00000004cc007c0c */ /* 0x000fe4000bf46270 */
[C---:B-1----:R-:W-:Y:S01]  /*9640*/  @!P3 LEA R12, P6, R206.reuse, R4, 0x2 ;  /* 0x00000004ce0cb211 */ /* 0x042fe200078c10ff */
[----:B------:R1:W-:Y:S01]  /*9650*/  @!P1 ST.E.64 desc[UR36][R10.64], R56 ;  /* 0x000000380a009985 */ /* 0x0003e2000c101b24 */
[----:B------:R-:W-:Y:S02]  /*9660*/  ISETP.GE.AND P1, PT, R203, UR4, PT ;  /* 0x00000004cb007c0c */ /* 0x000fe4000bf26270 */
[----:B------:R-:W-:-:S03]  /*9670*/  @!P3 LEA.HI.X R13, R206, R5, R85, 0x2, P6 ;  /* 0x00000005ce0db211 */ /* 0x000fc600030f1455 */
[CC--:B----4-:R-:W-:Y:S02]  /*9680*/  @!P4 LEA R6, P5, R205.reuse, R4.reuse, 0x2 ;  /* 0x00000004cd06c211 */ /* 0x0d0fe400078a10ff */
[----:B------:R3:W-:Y:S01]  /*9690*/  @!P3 ST.E.64 desc[UR36][R12.64], R60 ;  /* 0x0000003c0c00b985 */ /* 0x0007e2000c101b24 */
[----:B------:R-:W-:Y:S02]  /*96a0*/  ISETP.GE.AND P3, PT, R202, UR4, PT ;  /* 0x00000004ca007c0c */ /* 0x000fe4000bf66270 */
[CC--:B------:R-:W-:Y:S02]  /*96b0*/  @!P2 LEA R14, P6, R204.reuse, R4.reuse, 0x2 ;  /* 0x00000004cc0ea211 */ /* 0x0c0fe400078c10ff */
[-C--:B------:R-:W-:Y:S02]  /*96c0*/  @!P4 LEA.HI.X R7, R205, R5.reuse, R84, 0x2, P5 ;  /* 0x00000005cd07c211 */ /* 0x080fe400028f1454 */
[----:B------:R-:W-:Y:S02]  /*96d0*/  @!P2 LEA.HI.X R15, R204, R5, R229, 0x2, P6 ;  /* 0x00000005cc0fa211 */ /* 0x000fe400030f14e5 */
[----:B------:R-:W-:Y:S01]  /*96e0*/  ISETP.GE.AND P5, PT, R201, UR4, PT ;  /* 0x00000004c9007c0c */ /* 0x000fe2000bfa6270 */
[----:B------:R4:W-:Y:S01]  /*96f0*/  @!P4 ST.E.64 desc[UR36][R6.64], R64 ;  /* 0x000000400600c985 */ /* 0x0009e2000c101b24 */
[----:B--2---:R-:W-:-:S03]  /*9700*/  @!P1 LEA R8, P4, R203, R4, 0x2 ;  /* 0x00000004cb089211 */ /* 0x004fc600078810ff */
[----:B------:R2:W-:Y:S01]  /*9710*/  @!P2 ST.E.64 desc[UR36][R14.64], R68 ;  /* 0x000000440e00a985 */ /* 0x0005e2000c101b24 */
[----:B------:R-:W-:Y:S02]  /*9720*/  ISETP.GE.AND P2, PT, R200, UR4, PT ;  /* 0x00000004c8007c0c */ /* 0x000fe4000bf46270 */
[----:B------:R-:W-:Y:S02]  /*9730*/  @!P1 LEA.HI.X R9, R203, R5, R228, 0x2, P4 ;  /* 0x00000005cb099211 */ /* 0x000fe400020f14e4 */
[----:B-1----:R-:W-:-:S03]  /*9740*/  @!P3 LEA R10, P6, R202, R4, 0x2 ;  /* 0x00000004ca0ab211 */ /* 0x002fc600078c10ff */
[----:B------:R1:W-:Y:S01]  /*9750*/  @!P1 ST.E.64 desc[UR36][R8.64], R72 ;  /* 0x0000004808009985 */ /* 0x0003e2000c101b24 */
[-C--:B------:R-:W-:Y:S02]  /*9760*/  @!P3 LEA.HI.X R11, R202, R5.reuse, R227, 0x2, P6 ;  /* 0x00000005ca0bb211 */ /* 0x080fe400030f14e3 */
[----:B------:R-:W-:Y:S02]  /*9770*/  ISETP.GE.AND P1, PT, R199, UR4, PT ;  /* 0x00000004c7007c0c */ /* 0x000fe4000bf26270 */
[CC--:B---3--:R-:W-:Y:S01]  /*9780*/  @!P5 LEA R12, P4, R201.reuse, R4.reuse, 0x2 ;  /* 0x00000004c90cd211 */ /* 0x0c8fe200078810ff */
[----:B------:R3:W-:Y:S01]  /*9790*/  @!P3 ST.E.64 desc[UR36][R10.64], R76 ;  /* 0x0000004c0a00b985 */ /* 0x0007e2000c101b24 */
[----:B----4-:R-:W-:Y:S02]  /*97a0*/  @!P2 LEA R6, P6, R200, R4, 0x2 ;  /* 0x00000004c806a211 */ /* 0x010fe400078c10ff */
[----:B------:R-:W-:Y:S02]  /*97b0*/  ISETP.GE.AND P3, PT, R198, UR4, PT ;  /* 0x00000004c6007c0c */ /* 0x000fe4000bf66270 */
[----:B------:R-:W-:-:S02]  /*97c0*/  @!P5 LEA.HI.X R13, R201, R5, R226, 0x2, P4 ;  /* 0x00000005c90dd211 */ /* 0x000fc400020f14e2 */
[----:B------:R-:W-:Y:S02]  /*97d0*/  ISETP.GE.AND P4, PT, R197, UR4, PT ;  /* 0x00000004c5007c0c */ /* 0x000fe4000bf86270 */
[----:B------:R-:W-:Y:S01]  /*97e0*/  @!P2 LEA.HI.X R7, R200, R5, R225, 0x2, P6 ;  /* 0x00000005c807a211 */ /* 0x000fe200030f14e1 */
[----:B------:R-:W-:Y:S01]  /*97f0*/  @!P5 ST.E.64 desc[UR36][R12.64], R80 ;  /* 0x000000500c00d985 */ /* 0x000fe2000c101b24 */
[----:B--2---:R-:W-:-:S03]  /*9800*/  @!P1 LEA R14, P5, R199, R4, 0x2 ;  /* 0x00000004c70e9211 */ /* 0x004fc600078a10ff */
[----:B------:R2:W-:Y:S01]  /*9810*/  @!P2 ST.E.64 desc[UR36][R6.64], R2 ;  /* 0x000000020600a985 */ /* 0x0005e2000c101b24 */
[----:B------:R-:W-:Y:S02]  /*9820*/  ISETP.GE.AND P2, PT, R196, UR4, PT ;  /* 0x00000004c4007c0c */ /* 0x000fe4000bf46270 */
[-C--:B------:R-:W-:Y:S02]  /*9830*/  @!P1 LEA.HI.X R15, R199, R5.reuse, R224, 0x2, P5 ;  /* 0x00000005c70f9211 */ /* 0x080fe400028f14e0 */
[CC--:B-1----:R-:W-:Y:S02]  /*9840*/  @!P3 LEA R8, P6, R198.reuse, R4.reuse, 0x2 ;  /* 0x00000004c608b211 */ /* 0x0c2fe400078c10ff */
[----:B---3--:R-:W-:Y:S01]  /*9850*/  @!P4 LEA R10, P5, R197, R4, 0x2 ;  /* 0x00000004c50ac211 */ /* 0x008fe200078a10ff */
[----:B------:R-:W-:Y:S01]  /*9860*/  @!P1 ST.E.64 desc[UR36][R14.64], R20 ;  /* 0x000000140e009985 */ /* 0x000fe2000c101b24 */
[----:B------:R-:W-:Y:S02]  /*9870*/  @!P3 LEA.HI.X R9, R198, R5, R223, 0x2, P6 ;  /* 0x00000005c609b211 */ /* 0x000fe400030f14df */
[----:B------:R-:W-:-:S02]  /*9880*/  ISETP.GE.AND P1, PT, R195, UR4, PT ;  /* 0x00000004c3007c0c */ /* 0x000fc4000bf26270 */
[-C--:B------:R-:W-:Y:S01]  /*9890*/  @!P4 LEA.HI.X R11, R197, R5.reuse, R222, 0x2, P5 ;  /* 0x00000005c50bc211 */ /* 0x080fe200028f14de */
[----:B------:R1:W-:Y:S01]  /*98a0*/  @!P3 ST.E.64 desc[UR36][R8.64], R120 ;  /* 0x000000780800b985 */ /* 0x0003e2000c101b24 */
[----:B------:R-:W-:Y:S02]  /*98b0*/  ISETP.GE.AND P5, PT, R194, UR4, PT ;  /* 0x00000004c2007c0c */ /* 0x000fe4000bfa6270 */
[----:B--2---:R-:W-:Y:S01]  /*98c0*/  @!P2 LEA R2, P6, R196, R4, 0x2 ;  /* 0x00000004c402a211 */ /* 0x004fe200078c10ff */
[----:B------:R3:W-:Y:S01]  /*98d0*/  @!P4 ST.E.64 desc[UR36][R10.64], R96 ;  /* 0x000000600a00c985 */ /* 0x0007e2000c101b24 */
[----:B------:R-:W-:Y:S02]  /*98e0*/  ISETP.GE.AND P3, PT, R193, UR4, PT ;  /* 0x00000004c1007c0c */ /* 0x000fe4000bf66270 */
[----:B------:R-:W-:Y:S02]  /*98f0*/  ISETP.GE.AND P4, PT, R192, UR4, PT ;  /* 0x00000004c0007c0c */ /* 0x000fe4000bf86270 */
[----:B------:R-:W-:-:S02]  /*9900*/  @!P2 LEA.HI.X R3, R196, R5, R221, 0x2, P6 ;  /* 0x00000005c403a211 */ /* 0x000fc400030f14dd */
[----:B------:R-:W-:-:S03]  /*9910*/  @!P1 LEA R6, P6, R195, R4, 0x2 ;  /* 0x00000004c3069211 */ /* 0x000fc600078c10ff */
[----:B------:R3:W-:Y:S01]  /*9920*/  @!P2 ST.E.64 desc[UR36][R2.64], R100 ;  /* 0x000000640200a985 */ /* 0x0007e2000c101b24 */
[CC--:B------:R-:W-:Y:S02]  /*9930*/  @!P5 LEA R12, P2, R194.reuse, R4.reuse, 0x2 ;  /* 0x00000004c20cd211 */ /* 0x0c0fe400078410ff */
[-C--:B------:R-:W-:Y:S02]  /*9940*/  @!P1 LEA.HI.X R7, R195, R5.reuse, R220, 0x2, P6 ;  /* 0x00000005c3079211 */ /* 0x080fe400030f14dc */
[CC--:B-1----:R-:W-:Y:S02]  /*9950*/  @!P3 LEA R8, P6, R193.reuse, R4.reuse, 0x2 ;  /* 0x00000004c108b211 */ /* 0x0c2fe400078c10ff */
[-C--:B------:R-:W-:Y:S01]  /*9960*/  @!P5 LEA.HI.X R13, R194, R5.reuse, R219, 0x2, P2 ;  /* 0x00000005c20dd211 */ /* 0x080fe200010f14db */
[----:B------:R3:W-:Y:S01]  /*9970*/  @!P1 ST.E.64 desc[UR36][R6.64], R104 ;  /* 0x0000006806009985 */ /* 0x0007e2000c101b24 */
[C---:B------:R-:W-:Y:S02]  /*9980*/  @!P4 LEA R4, P2, R192.reuse, R4, 0x2 ;  /* 0x00000004c004c211 */ /* 0x040fe400078410ff */
[-C--:B------:R-:W-:Y:S01]  /*9990*/  @!P3 LEA.HI.X R9, R193, R5.reuse, R218, 0x2, P6 ;  /* 0x00000005c109b211 */ /* 0x080fe200030f14da */
[----:B------:R3:W-:Y:S01]  /*99a0*/  @!P5 ST.E.64 desc[UR36][R12.64], R108 ;  /* 0x0000006c0c00d985 */ /* 0x0007e2000c101b24 */
[----:B------:R-:W-:-:S03]  /*99b0*/  @!P4 LEA.HI.X R5, R192, R5, R217, 0x2, P2 ;  /* 0x00000005c005c211 */ /* 0x000fc600010f14d9 */
[----:B------:R3:W-:Y:S04]  /*99c0*/  @!P3 ST.E.64 desc[UR36][R8.64], R112 ;  /* 0x000000700800b985 */ /* 0x0007e8000c101b24 */
[----:B------:R3:W-:Y:S02]  /*99d0*/  @!P4 ST.E.64 desc[UR36][R4.64], R116 ;  /* 0x000000740400c985 */ /* 0x0007e4000c101b24 */
.L_x_223:
[----:B------:R-:W-:Y:S05]  /*99e0*/  BSYNC B1 ;  /* 0x0000000000017941 */ /* 0x000fea0003800000 */
.L_x_222:
[----:B--23--:R2:W3:Y:S04]  /*99f0*/  SHFL.IDX PT, R5, R18, 0x1, 0x1c1f ;  /* 0x003c1f0012057f89 */ /* 0x00c4e800000e0000 */
[----:B-1----:R2:W1:Y:S01]  /*9a00*/  SHFL.IDX PT, R4, R0, 0x1, 0x1c1f ;  /* 0x003c1f0000047f89 */ /* 0x00246200000e0000 */
[----:B------:R-:W-:Y:S05]  /*9a10*/  @P0 BRA `(.L_x_221) ;  /* 0x0000001400480947 */ /* 0x000fea0003800000 */
[C---:B------:R-:W-:Y:S01]  /*9a20*/  VIADD R9, R17.reuse, 0x18 ;  /* 0x0000001811097836 */ /* 0x040fe20000000000 */
[----:B------:R-:W-:Y:S01]  /*9a30*/  ULDC UR4, c[0x0][0xac8] ;  /* 0x0002b20000047ab9 */ /* 0x000fe20000000800 */
[----:B------:R-:W-:Y:S01]  /*9a40*/  VIADD R13, R17, 0x20 ;  /* 0x00000020110d7836 */ /* 0x000fe20000000000 */
[----:B------:R-:W-:Y:S02]  /*9a50*/  ISETP.GE.AND P6, PT, R210, UR4, PT ;  /* 0x00000004d2007c0c */ /* 0x000fe4000bfc6270 */
[----:B------:R-:W-:Y:S02]  /*9a60*/  ISETP.GE.AND P5, PT, R9, UR4, PT ;  /* 0x0000000409007c0c */ /* 0x000fe4000bfa6270 */
[----:B------:R-:W-:Y:S02]  /*9a70*/  ISETP.GE.AND P4, PT, R22, UR4, PT ;  /* 0x0000000416007c0c */ /* 0x000fe4000bf86270 */
[----:B------:R-:W-:Y:S02]  /*9a80*/  ISETP.GE.AND P2, PT, R17, UR4, PT ;  /* 0x0000000411007c0c */ /* 0x000fe4000bf46270 */
[----:B------:R-:W-:-:S02]  /*9a90*/  ISETP.GE.AND P3, PT, R13, UR4, PT ;  /* 0x000000040d007c0c */ /* 0x000fc4000bf66270 */
[----:B0-2---:R-:W-:-:S03]  /*9aa0*/  SHF.R.S32.HI R0, RZ, 0x1f, R9 ;  /* 0x0000001fff007819 */ /* 0x005fc60000011409 */
[CC--:B-1----:R-:W-:Y:S02]  /*9ab0*/  @!P6 LEA R6, P0, R210.reuse, R4.reuse, 0x2 ;  /* 0x00000004d206e211 */ /* 0x0c2fe400078010ff */
[CC--:B------:R-:W-:Y:S02]  /*9ac0*/  @!P5 LEA R10, P1, R9.reuse, R4.reuse, 0x2 ;  /* 0x00000004090ad211 */ /* 0x0c0fe400078210ff */
[-C--:B---3--:R-:W-:Y:S02]  /*9ad0*/  @!P6 LEA.HI.X R7, R210, R5.reuse, R89, 0x2, P0 ;  /* 0x00000005d207e211 */ /* 0x088fe400000f1459 */
[----:B------:R-:W-:Y:S01]  /*9ae0*/  @!P5 LEA.HI.X R11, R9, R5, R0, 0x2, P1 ;  /* 0x00000005090bd211 */ /* 0x000fe200008f1400 */
[----:B------:R-:W-:Y:S01]  /*9af0*/  @!P2 IMAD.WIDE R2, R17, 0x4, R4 ;  /* 0x000000041102a825 */ /* 0x000fe200078e0204 */
[----:B------:R-:W-:Y:S02]  /*9b00*/  SHF.R.S32.HI R9, RZ, 0x1f, R22 ;  /* 0x0000001fff097819 */ /* 0x000fe40000011416 */
[----:B------:R-:W-:-:S02]  /*9b10*/  @!P4 LEA R8, P1, R22, R4, 0x2 ;  /* 0x000000041608c211 */ /* 0x000fc400078210ff */
[----:B------:R-:W-:Y:S01]  /*9b20*/  ISETP.GE.AND P0, PT, R19, UR4, PT ;  /* 0x0000000413007c0c */ /* 0x000fe2000bf06270 */
[----:B------:R0:W-:Y:S01]  /*9b30*/  @!P2 ST.E.64 desc[UR36][R2.64], R26 ;  /* 0x0000001a0200a985 */ /* 0x0001e2000c101b24 */
[----:B------:R-:W-:Y:S02]  /*9b40*/  @!P4 LEA.HI.X R9, R22, R5, R9, 0x2, P1 ;  /* 0x000000051609c211 */ /* 0x000fe400008f1409 */
[----:B------:R-:W-:Y:S01]  /*9b50*/  ISETP.GE.AND P1, PT, R209, UR4, PT ;  /* 0x00000004d1007c0c */ /* 0x000fe2000bf26270 */
[----:B------:R1:W-:Y:S01]  /*9b60*/  @!P6 ST.E.64 desc[UR36][R6.64], R30 ;  /* 0x0000001e0600e985 */ /* 0x0003e2000c101b24 */
[----:B------:R-:W-:Y:S02]  /*9b70*/  SHF.R.S32.HI R0, RZ, 0x1f, R13 ;  /* 0x0000001fff007819 */ /* 0x000fe4000001140d */
[----:B------:R-:W-:Y:S01]  /*9b80*/  @!P3 LEA R12, P6, R13, R4, 0x2 ;  /* 0x000000040d0cb211 */ /* 0x000fe200078c10ff */
[----:B------:R2:W-:Y:S01]  /*9b90*/  @!P4 ST.E.64 desc[UR36][R8.64], R34 ;  /* 0x000000220800c985 */ /* 0x0005e2000c101b24 */
[----:B------:R-:W-:-:S02]  /*9ba0*/  ISETP.GE.AND P2, PT, R208, UR4, PT ;  /* 0x00000004d0007c0c */ /* 0x000fc4000bf46270 */
[-C--:B------:R-:W-:Y:S01]  /*9bb0*/  @!P3 LEA.HI.X R13, R13, R5.reuse, R0, 0x2, P6 ;  /* 0x000000050d0db211 */ /* 0x080fe200030f1400 */
[----:B------:R3:W-:Y:S01]  /*9bc0*/  @!P5 ST.E.64 desc[UR36][R10.64], R38 ;  /* 0x000000260a00d985 */ /* 0x0007e2000c101b24 */
[----:B------:R-:W-:Y:S02]  /*9bd0*/  SHF.R.S32.HI R0, RZ, 0x1f, R19 ;  /* 0x0000001fff007819 */ /* 0x000fe40000011413 */
[-C--:B0-----:R-:W-:Y:S01]  /*9be0*/  @!P0 LEA R2, P4, R19, R4.reuse, 0x2 ;  /* 0x0000000413028211 */ /* 0x081fe200078810ff */
[----:B------:R0:W-:Y:S01]  /*9bf0*/  @!P3 ST.E.64 desc[UR36][R12.64], R42 ;  /* 0x0000002a0c00b985 */ /* 0x0001e2000c101b24 */
[----:B------:R-:W-:Y:S02]  /*9c00*/  ISETP.GE.AND P3, PT, R207, UR4, PT ;  /* 0x00000004cf007c0c */ /* 0x000fe4000bf66270 */
[----:B-1----:R-:W-:Y:S02]  /*9c10*/  @!P1 LEA R6, P5, R209, R4, 0x2 ;  /* 0x00000004d1069211 */ /* 0x002fe400078a10ff */
[----:B------:R-:W-:-:S02]  /*9c20*/  @!P0 LEA.HI.X R3, R19, R5, R0, 0x2, P4 ;  /* 0x0000000513038211 */ /* 0x000fc400020f1400 */
[----:B------:R-:W-:Y:S02]  /*9c30*/  ISETP.GE.AND P4, PT, R206, UR4, PT ;  /* 0x00000004ce007c0c */ /* 0x000fe4000bf86270 */
[CC--:B------:R-:W-:Y:S01]  /*9c40*/  @!P2 LEA R14, P6, R208.reuse, R4.reuse, 0x2 ;  /* 0x00000004d00ea211 */ /* 0x0c0fe200078c10ff */
[----:B------:R1:W-:Y:S01]  /*9c50*/  @!P0 ST.E.64 desc[UR36][R2.64], R46 ;  /* 0x0000002e02008985 */ /* 0x0003e2000c101b24 */
[-C--:B------:R-:W-:Y:S02]  /*9c60*/  @!P1 LEA.HI.X R7, R209, R5.reuse, R88, 0x2, P5 ;  /* 0x00000005d1079211 */ /* 0x080fe400028f1458 */
[----:B------:R-:W-:Y:S02]  /*9c70*/  ISETP.GE.AND P5, PT, R205, UR4, PT ;  /* 0x00000004cd007c0c */ /* 0x000fe4000bfa6270 */
[----:B------:R-:W-:Y:S01]  /*9c80*/  @!P2 LEA.HI.X R15, R208, R5, R87, 0x2, P6 ;  /* 0x00000005d00fa211 */ /* 0x000fe200030f1457 */
[----:B------:R4:W-:Y:S01]  /*9c90*/  @!P1 ST.E.64 desc[UR36][R6.64], R50 ;  /* 0x0000003206009985 */ /* 0x0009e2000c101b24 */
[----:B--2---:R-:W-:-:S02]  /*9ca0*/  @!P3 LEA R8, P6, R207, R4, 0x2 ;  /* 0x00000004cf08b211 */ /* 0x004fc400078c10ff */
[----:B------:R-:W-:Y:S01]  /*9cb0*/  ISETP.GE.AND P0, PT, R204, UR4, PT ;  /* 0x00000004cc007c0c */ /* 0x000fe2000bf06270 */
[----:B------:R2:W-:Y:S01]  /*9cc0*/  @!P2 ST.E.64 desc[UR36][R14.64], R54 ;  /* 0x000000360e00a985 */ /* 0x0005e2000c101b24 */
[----:B------:R-:W-:Y:S02]  /*9cd0*/  ISETP.GE.AND P1, PT, R203, UR4, PT ;  /* 0x00000004cb007c0c */ /* 0x000fe4000bf26270 */
[CC--:B---3--:R-:W-:Y:S02]  /*9ce0*/  @!P4 LEA R10, P2, R206.reuse, R4.reuse, 0x2 ;  /* 0x00000004ce0ac211 */ /* 0x0c8fe400078410ff */
[-C--:B------:R-:W-:Y:S02]  /*9cf0*/  @!P3 LEA.HI.X R9, R207, R5.reuse, R86, 0x2, P6 ;  /* 0x00000005cf09b211 */ /* 0x080fe400030f1456 */
[----:B0-----:R-:W-:Y:S02]  /*9d00*/  @!P5 LEA R12, P6, R205, R4, 0x2 ;  /* 0x00000004cd0cd211 */ /* 0x001fe400078c10ff */
[----:B------:R-:W-:Y:S01]  /*9d10*/  @!P4 LEA.HI.X R11, R206, R5, R85, 0x2, P2 ;  /* 0x00000005ce0bc211 */ /* 0x000fe200010f1455 */
[----:B------:R0:W-:Y:S01]  /*9d20*/  @!P3 ST.E.64 desc[UR36][R8.64], R58 ;  /* 0x0000003a0800b985 */ /* 0x0001e2000c101b24 */
[----:B------:R-:W-:-:S02]  /*9d30*/  ISETP.GE.AND P2, PT, R202, UR4, PT ;  /* 0x00000004ca007c0c */ /* 0x000fc4000bf46270 */
[-C--:B------:R-:W-:Y:S01]  /*9d40*/  @!P5 LEA.HI.X R13, R205, R5.reuse, R84, 0x2, P6 ;  /* 0x00000005cd0dd211 */ /* 0x080fe200030f1454 */
[----:B------:R3:W-:Y:S01]  /*9d50*/  @!P4 ST.E.64 desc[UR36][R10.64], R62 ;  /* 0x0000003e0a00c985 */ /* 0x0007e2000c101b24 */
[-C--:B-1----:R-:W-:Y:S02]  /*9d60*/  @!P0 LEA R2, P6, R204, R4.reuse, 0x2 ;  /* 0x00000004cc028211 */ /* 0x082fe400078c10ff */
[----:B----4-:R-:W-:Y:S01]  /*9d70*/  @!P1 LEA R6, P3, R203, R4, 0x2 ;  /* 0x00000004cb069211 */ /* 0x010fe200078610ff */
[----:B------:R1:W-:Y:S01]  /*9d80*/  @!P5 ST.E.64 desc[UR36][R12.64], R66 ;  /* 0x000000420c00d985 */ /* 0x0003e2000c101b24 */
[----:B------:R-:W-:Y:S02]  /*9d90*/  ISETP.GE.AND P5, PT, R201, UR4, PT ;  /* 0x00000004c9007c0c */ /* 0x000fe4000bfa6270 */
[----:B------:R-:W-:Y:S02]  /*9da0*/  ISETP.GE.AND P4, PT, R200, UR4, PT ;  /* 0x00000004c8007c0c */ /* 0x000fe4000bf86270 */
[----:B------:R-:W-:-:S02]  /*9db0*/  @!P0 LEA.HI.X R3, R204, R5, R229, 0x2, P6 ;  /* 0x00000005cc038211 */ /* 0x000fc400030f14e5 */
[-C--:B------:R-:W-:Y:S02]  /*9dc0*/  @!P1 LEA.HI.X R7, R203, R5.reuse, R228, 0x2, P3 ;  /* 0x00000005cb079211 */ /* 0x080fe400018f14e4 */
[CC--:B--2---:R-:W-:Y:S01]  /*9dd0*/  @!P2 LEA R14, P6, R202.reuse, R4.reuse, 0x2 ;  /* 0x00000004ca0ea211 */ /* 0x0c4fe200078c10ff */
[----:B------:R2:W-:Y:S01]  /*9de0*/  @!P0 ST.E.64 desc[UR36][R2.64], R70 ;  /* 0x0000004602008985 */ /* 0x0005e2000c101b24 */
[----:B------:R-:W-:Y:S02]  /*9df0*/  ISETP.GE.AND P3, PT, R199, UR4, PT ;  /* 0x00000004c7007c0c */ /* 0x000fe4000bf66270 */
[----:B------:R-:W-:Y:S01]  /*9e00*/  @!P2 LEA.HI.X R15, R202, R5, R227, 0x2, P6 ;  /* 0x00000005ca0fa211 */ /* 0x000fe200030f14e3 */
[----:B------:R4:W-:Y:S01]  /*9e10*/  @!P1 ST.E.64 desc[UR36][R6.64], R74 ;  /* 0x0000004a06009985 */ /* 0x0009e2000c101b24 */
[----:B------:R-:W-:Y:S02]  /*9e20*/  ISETP.GE.AND P0, PT, R198, UR4, PT ;  /* 0x00000004c6007c0c */ /* 0x000fe4000bf06270 */
[-C--:B0-----:R-:W-:Y:S01]  /*9e30*/  @!P5 LEA R8, P1, R201, R4.reuse, 0x2 ;  /* 0x00000004c908d211 */ /* 0x081fe200078210ff */
[----:B------:R-:W-:Y:S01]  /*9e40*/  @!P2 ST.E.64 desc[UR36][R14.64], R78 ;  /* 0x0000004e0e00a985 */ /* 0x000fe2000c101b24 */
[----:B---3--:R-:W-:-:S02]  /*9e50*/  @!P4 LEA R10, P2, R200, R4, 0x2 ;  /* 0x00000004c80ac211 */ /* 0x008fc400078410ff */
[-C--:B------:R-:W-:Y:S02]  /*9e60*/  @!P5 LEA.HI.X R9, R201, R5.reuse, R226, 0x2, P1 ;  /* 0x00000005c909d211 */ /* 0x080fe400008f14e2 */
[----:B------:R-:W-:Y:S02]  /*9e70*/  ISETP.GE.AND P1, PT, R197, UR4, PT ;  /* 0x00000004c5007c0c */ /* 0x000fe4000bf26270 */
[CC--:B-1----:R-:W-:Y:S01]  /*9e80*/  @!P3 LEA R12, P6, R199.reuse, R4.reuse, 0x2 ;  /* 0x00000004c70cb211 */ /* 0x0c2fe200078c10ff */
[----:B------:R0:W-:Y:S01]  /*9e90*/  @!P5 ST.E.64 desc[UR36][R8.64], R82 ;  /* 0x000000520800d985 */ /* 0x0001e2000c101b24 */
[-C--:B------:R-:W-:Y:S02]  /*9ea0*/  @!P4 LEA.HI.X R11, R200, R5.reuse, R225, 0x2, P2 ;  /* 0x00000005c80bc211 */ /* 0x080fe400010f14e1 */
[----:B------:R-:W-:Y:S02]  /*9eb0*/  @!P3 LEA.HI.X R13, R199, R5, R224, 0x2, P6 ;  /* 0x00000005c70db211 */ /* 0x000fe400030f14e0 */
[----:B--2---:R-:W-:Y:S01]  /*9ec0*/  @!P0 LEA R2, P5, R198, R4, 0x2 ;  /* 0x00000004c6028211 */ /* 0x004fe200078a10ff */
[----:B------:R1:W-:Y:S01]  /*9ed0*/  @!P4 ST.E.64 desc[UR36][R10.64], R122 ;  /* 0x0000007a0a00c985 */ /* 0x0003e2000c101b24 */
[----:B------:R-:W-:-:S02]  /*9ee0*/  ISETP.GE.AND P4, PT, R196, UR4, PT ;  /* 0x00000004c4007c0c */ /* 0x000fc4000bf86270 */
[----:B------:R-:W-:Y:S01]  /*9ef0*/  ISETP.GE.AND P2, PT, R194, UR4, PT ;  /* 0x00000004c2007c0c */ /* 0x000fe2000bf46270 */
[----:B------:R2:W-:Y:S01]  /*9f00*/  @!P3 ST.E.64 desc[UR36][R12.64], R124 ;  /* 0x0000007c0c00b985 */ /* 0x0005e2000c101b24 */
[----:B------:R-:W-:Y:S02]  /*9f10*/  ISETP.GE.AND P3, PT, R195, UR4, PT ;  /* 0x00000004c3007c0c */ /* 0x000fe4000bf66270 */
[----:B------:R-:W-:Y:S02]  /*9f20*/  @!P0 LEA.HI.X R3, R198, R5, R223, 0x2, P5 ;  /* 0x00000005c6038211 */ /* 0x000fe400028f14df */
[----:B------:R-:W-:Y:S02]  /*9f30*/  ISETP.GE.AND P5, PT, R193, UR4, PT ;  /* 0x00000004c1007c0c */ /* 0x000fe4000bfa6270 */
[-C--:B----4-:R-:W-:Y:S01]  /*9f40*/  @!P1 LEA R6, P6, R197, R4.reuse, 0x2 ;  /* 0x00000004c5069211 */ /* 0x090fe200078c10ff */
[----:B------:R3:W-:Y:S02]  /*9f50*/  @!P0 ST.E.64 desc[UR36][R2.64], R126 ;  /* 0x0000007e02008985 */ /* 0x0007e4000c101b24 */
[----:B0-----:R-:W-:-:S02]  /*9f60*/  @!P4 LEA R8, P0, R196, R4, 0x2 ;  /* 0x00000004c408c211 */ /* 0x001fc400078010ff */
[-C--:B------:R-:W-:Y:S02]  /*9f70*/  @!P1 LEA.HI.X R7, R197, R5.reuse, R222, 0x2, P6 ;  /* 0x00000005c5079211 */ /* 0x080fe400030f14de */
[-C--:B-1----:R-:W-:Y:S02]  /*9f80*/  @!P3 LEA R10, P6, R195, R4.reuse, 0x2 ;  /* 0x00000004c30ab211 */ /* 0x082fe400078c10ff */
[-C--:B------:R-:W-:Y:S01]  /*9f90*/  @!P4 LEA.HI.X R9, R196, R5.reuse, R221, 0x2, P0 ;  /* 0x00000005c409c211 */ /* 0x080fe200000f14dd */
[----:B------:R3:W-:Y:S01]  /*9fa0*/  @!P1 ST.E.64 desc[UR36][R6.64], R98 ;  /* 0x0000006206009985 */ /* 0x0007e2000c101b24 */
[-C--:B--2---:R-:W-:Y:S02]  /*9fb0*/  @!P2 LEA R12, P1, R194, R4.reuse, 0x2 ;  /* 0x00000004c20ca211 */ /* 0x084fe400078210ff */
[----:B------:R-:W-:Y:S01]  /*9fc0*/  @!P5 LEA R14, P0, R193, R4, 0x2 ;  /* 0x00000004c10ed211 */ /* 0x000fe200078010ff */
[----:B------:R3:W-:Y:S01]  /*9fd0*/  @!P4 ST.E.64 desc[UR36][R8.64], R102 ;  /* 0x000000660800c985 */ /* 0x0007e2000c101b24 */
[----:B------:R-:W-:-:S02]  /*9fe0*/  @!P3 LEA.HI.X R11, R195, R5, R220, 0x2, P6 ;  /* 0x00000005c30bb211 */ /* 0x000fc400030f14dc */
[-C--:B------:R-:W-:Y:S02]  /*9ff0*/  @!P2 LEA.HI.X R13, R194, R5.reuse, R219, 0x2, P1 ;  /* 0x00000005c20da211 */ /* 0x080fe400008f14db */
[----:B------:R-:W-:Y:S01]  /*a000*/  @!P5 LEA.HI.X R15, R193, R5, R218, 0x2, P0 ;  /* 0x00000005c10fd211 */ /* 0x000fe200000f14da */
[----:B------:R3:W-:Y:S01]  /*a010*/  @!P3 ST.E.64 desc[UR36][R10.64], R106 ;  /* 0x0000006a0a00b985 */ /* 0x0007e2000c101b24 */
[----:B------:R-:W-:-:S03]  /*a020*/  ISETP.GE.AND P0, PT, R192, UR4, PT ;  /* 0x00000004c0007c0c */ /* 0x000fc6000bf06270 */
[----:B------:R3:W-:Y:S04]  /*a030*/  @!P2 ST.E.64 desc[UR36][R12.64], R110 ;  /* 0x0000006e0c00a985 */ /* 0x0007e8000c101b24 */
[----:B------:R3:W-:Y:S06]  /*a040*/  @!P5 ST.E.64 desc[UR36][R14.64], R114 ;  /* 0x000000720e00d985 */ /* 0x0007ec000c101b24 */
[----:B------:R-:W-:Y:S05]  /*a050*/  @P0 BRA `(.L_x_221) ;  /* 0x0000000c00b80947 */ /* 0x000fea0003800000 */
[----:B---3--:R-:W-:-:S04]  /*a060*/  LEA R2, P0, R192, R4, 0x2 ;  /* 0x00000004c0027211 */ /* 0x008fc800078010ff */
[----:B------:R-:W-:-:S05]  /*a070*/  LEA.HI.X R3, R192, R5, R217, 0x2, P0 ;  /* 0x00000005c0037211 */ /* 0x000fca00000f14d9 */
[----:B------:R0:W-:Y:S01]  /*a080*/  ST.E.64 desc[UR36][R2.64], R118 ;  /* 0x0000007602007985 */ /* 0x0001e2000c101b24 */
[----:B------:R-:W-:Y:S05]  /*a090*/  BRA `(.L_x_221) ;  /* 0x0000000c00a87947 */ /* 0x000fea0003800000 */
.L_x_212:
[----:B------:R-:W-:Y:S01]  /*a0a0*/  ULDC.64 UR8, c[0x0][0xc00] ;  /* 0x0003000000087ab9 */ /* 0x000fe20000000a00 */
[----:B------:R-:W-:Y:S01]  /*a0b0*/  R2UR UR10, R18 ;  /* 0x00000000120a72ca */ /* 0x000fe200000e0000 */
[----:B------:R-:W-:-:S04]  /*a0c0*/  UISETP.NE.U32.AND UP0, UPT, UR8, URZ, UPT ;  /* 0x0000003f0800728c */ /* 0x000fc8000bf05070 */
[----:B------:R-:W-:-:S03]  /*a0d0*/  UISETP.NE.AND.EX UP0, UPT, UR9, URZ, UPT, UP0 ;  /* 0x0000003f0900728c */ /* 0x000fc6000bf05300 */
[----:B------:R-:W-:Y:S02]  /*a0e0*/  ULDC.64 UR8, c[0x0][0xc00] ;  /* 0x0003000000087ab9 */ /* 0x000fe40000000a00 */
[----:B------:R-:W-:Y:S01]  /*a0f0*/  UIMAD.WIDE UR8, UR61, 0x4, UR8 ;  /* 0x000000043d0878a5 */ /* 0x000fe2000f8e0208 */
[----:B------:R-:W-:-:S05]  /*a100*/  PLOP3.LUT P1, PT, PT, PT, UP0, 0x80, 0x0 ;  /* 0x000000000000781c */ /* 0x000fca0003f2f008 */
[----:B------:R-:W-:Y:S02]  /*a110*/  IMAD.U32 R2, RZ, RZ, UR8 ;  /* 0x00000008ff027e24 */ /* 0x000fe4000f8e00ff */
[----:B------:R-:W-:Y:S01]  /*a120*/  IMAD.U32 R3, RZ, RZ, UR9 ;  /* 0x00000009ff037e24 */ /* 0x000fe2000f8e00ff */
[----:B------:R-:W-:Y:S02]  /*a130*/  ULDC.64 UR8, c[0x0][0xc08] ;  /* 0x0003020000087ab9 */ /* 0x000fe40000000a00 */
[----:B------:R-:W-:-:S03]  /*a140*/  UISETP.NE.U32.AND UP1, UPT, UR8, URZ, UPT ;  /* 0x0000003f0800728c */ /* 0x000fc6000bf25070 */
[----:B------:R-:W2:Y:S01]  /*a150*/  @P1 LDG.E R6, desc[UR36][R2.64] ;  /* 0x0000002402061981 */ /* 0x000ea2000c1e1900 */
[----:B------:R-:W-:Y:S01]  /*a160*/  UISETP.NE.AND.EX UP1, UPT, UR9, URZ, UPT, UP1 ;  /* 0x0000003f0900728c */ /* 0x000fe2000bf25310 */
[----:B------:R-:W-:Y:S02]  /*a170*/  ULDC UR4, c[0x0][0xa88] ;  /* 0x0002a20000047ab9 */ /* 0x000fe40000000800 */
[----:B------:R-:W-:-:S03]  /*a180*/  IMAD.U32 R0, RZ, RZ, UR4 ;  /* 0x00000004ff007e24 */ /* 0x000fc6000f8e00ff */
[----:B------:R-:W-:-:S05]  /*a190*/  PLOP3.LUT P2, PT, PT, PT, UP1, 0x80, 0x0 ;  /* 0x000000000000781c */ /* 0x000fca0003f4f018 */
[----:B------:R-:W-:Y:S02]  /*a1a0*/  @UP1 ULDC.64 UR8, c[0x0][0xc08] ;  /* 0x0003020000081ab9 */ /* 0x000fe40000000a00 */
[----:B------:R-:W-:-:S06]  /*a1b0*/  @UP1 UIMAD.WIDE UR8, UR61, 0x4, UR8 ;  /* 0x000000043d0818a5 */ /* 0x000fcc000f8e0208 */
[----:B------:R-:W-:Y:S01]  /*a1c0*/  MOV R4, UR8 ;  /* 0x0000000800047c02 */ /* 0x000fe20008000f00 */
[----:B------:R-:W-:-:S05]  /*a1d0*/  IMAD.U32 R5, RZ, RZ, UR9 ;  /* 0x00000009ff057e24 */ /* 0x000fca000f8e00ff */
[----:B------:R0:W5:Y:S01]  /*a1e0*/  @P2 LDG.E R0, desc[UR36][R4.64] ;  /* 0x0000002404002981 */ /* 0x000162000c1e1900 */
[----:B------:R-:W-:Y:S01]  /*a1f0*/  UMOV UR4, URZ ;  /* 0x0000003f00047c82 */ /* 0x000fe20008000000 */
[----:B------:R-:W-:Y:S01]  /*a200*/  UISETP.NE.AND UP1, UPT, UR10, URZ, UPT ;  /* 0x0000003f0a00728c */ /* 0x000fe2000bf25270 */
[----:B------:R-:W1:Y:S10]  /*a210*/  S2R R7, SR_TID.X ;  /* 0x0000000000077919 */ /* 0x000e740000002100 */
[----:B------:R-:W-:-:S02]  /*a220*/  @!UP1 ULDC UR10, c[0x0][0xad4] ;  /* 0x0002b500000a9ab9 */ /* 0x000fc40000000800 */
[----:B------:R-:W-:Y:S02]  /*a230*/  IMAD.U32 R18, RZ, RZ, UR10 ;  /* 0x0000000aff127e24 */ /* 0x000fe4000f8e00ff */
[----:B-1----:R-:W-:-:S05]  /*a240*/  VIADD R7, R7, 0xffffff80 ;  /* 0xffffff8007077836 */ /* 0x002fca0000000000 */
[----:B------:R-:W-:Y:S02]  /*a250*/  ISETP.GT.AND P0, PT, R7, 0x7f, PT ;  /* 0x0000007f0700780c */ /* 0x000fe40003f04270 */
[----:B--2---:R-:W-:-:S13]  /*a260*/  @P1 R2UR UR4, R6 ;  /* 0x00000000060412ca */ /* 0x004fda00000e0000 */
[----:B------:R-:W-:Y:S01]  /*a270*/  USHF.R.S32.HI UR20, URZ, 0x1f, UR4 ;  /* 0x0000001f3f147899 */ /* 0x000fe20008011404 */
[----:B0-----:R-:W-:Y:S11]  /*a280*/  @P2 BRA `(.L_x_224) ;  /* 0x0000000000102947 */ /* 0x001ff60003800000 */
[----:B------:R-:W-:Y:S05]  /*a290*/  @!P1 BRA `(.L_x_224) ;  /* 0x00000000000c9947 */ /* 0x000fea0003800000 */
[----:B------:R-:W2:Y:S04]  /*a2a0*/  LDG.E R5, desc[UR36][R2.64] ;  /* 0x0000002402057981 */ /* 0x000ea8000c1e1900 */
[----:B-----5:R-:W2:Y:S02]  /*a2b0*/  LDG.E R0, desc[UR36][R2.64+0x4] ;  /* 0x0000042402007981 */ /* 0x020ea4000c1e1900 */
[----:B--2---:R-:W-:-:S07]  /*a2c0*/  IMAD.IADD R0, R0, 0x1, -R5 ;  /* 0x0000000100007824 */ /* 0x004fce00078e0a05 */
.L_x_224:
[----:B------:R-:W-:Y:S01]  /*a2d0*/  R2UR UR8, R215 ;  /* 0x00000000d70872ca */ /* 0x000fe200000e0000 */
[----:B------:R-:W-:Y:S01]  /*a2e0*/  USEL UR61, UR61, URZ, !UP0 ;  /* 0x0000003f3d3d7287 */ /* 0x000fe2000c000000 */
[----:B------:R-:W-:Y:S11]  /*a2f0*/  BSSY B1, `(.L_x_225) ;  /* 0x000003d000017945 */ /* 0x000ff60003800000 */
[----:B------:R-:W-:Y:S01]  /*a300*/  USEL UR12, UR8, URZ, !UP0 ;  /* 0x0000003f080c7287 */ /* 0x000fe2000c000000 */
[----:B------:R-:W-:Y:S11]  /*a310*/  @P0 BRA `(.L_x_226) ;  /* 0x0000000000e80947 */ /* 0x000ff60003800000 */
[----:B------:R-:W0:Y:S01]  /*a320*/  S2R R2, SR_TID.X ;  /* 0x0000000000027919 */ /* 0x000e220000002100 */
[----:B------:R-:W1:Y:S01]  /*a330*/  LDC R9, c[0x0][0xbe8] ;  /* 0x0002fa00ff097b82 */ /* 0x000e620000000800 */
[----:B------:R-:W-:-:S13]  /*a340*/  R2UR UR8, R212 ;  /* 0x00000000d40872ca */ /* 0x000fda00000e0000 */
[----:B------:R-:W-:-:S04]  /*a350*/  IMAD.U32 R3, RZ, RZ, UR8 ;  /* 0x00000008ff037e24 */ /* 0x000fc8000f8e00ff */
[----:B0-----:R-:W-:Y:S02]  /*a360*/  IMAD R2, R3, 0x80, R2 ;  /* 0x0000008003027824 */ /* 0x001fe400078e0202 */
[----:B-1---5:R-:W-:Y:S02]  /*a370*/  IMAD R3, R0, R9, RZ ;  /* 0x0000000900037224 */ /* 0x022fe400078e02ff */
[----:B------:R-:W-:-:S05]  /*a380*/  VIADD R4, R2, 0xffffff80 ;  /* 0xffffff8002047836 */ /* 0x000fca0000000000 */
[----:B------:R-:W-:-:S13]  /*a390*/  ISETP.GE.AND P0, PT, R4, R3, PT ;  /* 0x000000030400720c */ /* 0x000fda0003f06270 */
[----:B------:R-:W-:Y:S05]  /*a3a0*/  @P0 BRA `(.L_x_226) ;  /* 0x0000000000c40947 */ /* 0x000fea0003800000 */
[----:B------:R-:W-:Y:S01]  /*a3b0*/  ISETP.NE.AND P0, PT, R9, 0x1, PT ;  /* 0x000000010900780c */ /* 0x000fe20003f05270 */
[----:B------:R-:W-:Y:S01]  /*a3c0*/  UMOV UR18, 0x9b8 ;  /* 0x000009b800127882 */ /* 0x000fe20000000000 */
[----:B------:R-:W-:Y:S01]  /*a3d0*/  R2UR UR9, R18 ;  /* 0x00000000120972ca */ /* 0x000fe200000e0000 */
[----:B------:R-:W-:Y:S01]  /*a3e0*/  IMAD.MOV.U32 R5, RZ, RZ, R4 ;  /* 0x000000ffff057224 */ /* 0x000fe200078e0004 */
[----:B------:R-:W-:Y:S02]  /*a3f0*/  R2UR UR8, R23 ;  /* 0x00000000170872ca */ /* 0x000fe400000e0000 */
[----:B------:R-:W-:-:S07]  /*a400*/  R2UR UR19, R211 ;  /* 0x00000000d31372ca */ /* 0x000fce00000e0000 */
[----:B------:R-:W0:Y:S02]  /*a410*/  @P0 LDC R3, c[0x0][0xbec] ;  /* 0x0002fb00ff030b82 */ /* 0x000e240000000800 */
[----:B------:R-:W-:-:S04]  /*a420*/  UISETP.GT.AND UP0, UPT, UR9, 0x1, UPT ;  /* 0x000000010900788c */ /* 0x000fc8000bf04270 */
[----:B------:R-:W-:Y:S02]  /*a430*/  USEL UR18, UR18, 0x978, UP0 ;  /* 0x0000097812127887 */ /* 0x000fe40008000000 */
[----:B------:R-:W1:Y:S01]  /*a440*/  @P0 LDC R7, c[0x0][0xbf0] ;  /* 0x0002fc00ff070b82 */ /* 0x000e620000000800 */
[----:B------:R-:W-:-:S09]  /*a450*/  USEL UR13, UR8, URZ, UP0 ;  /* 0x0000003f080d7287 */ /* 0x000fd20008000000 */
[----:B------:R-:W-:Y:S01]  /*a460*/  ULDC.64 UR8, c[0x0][UR18+0x218] ;  /* 0x0000860012087abb */ /* 0x000fe20008000a00 */
[----:B------:R-:W-:Y:S01]  /*a470*/  ULDC.64 UR14, c[0x0][UR18+0x220] ;  /* 0x00008800120e7abb */ /* 0x000fe20008000a00 */
[----:B------:R-:W-:Y:S01]  /*a480*/  ULDC.64 UR16, c[0x0][UR18+0x228] ;  /* 0x00008a0012107abb */ /* 0x000fe20008000a00 */
[----:B------:R-:W-:Y:S02]  /*a490*/  UIMAD.WIDE.U32 UR10, UR8, UR19, URZ ;  /* 0x00000013080a72a5 */ /* 0x000fe4000f8e003f */
[----:B------:R-:W-:Y:S01]  /*a4a0*/  UIMAD UR19, UR9, UR19, URZ ;  /* 0x00000013091372a4 */ /* 0x000fe2000f8e023f */
[----:B0-----:R-:W-:Y:S01]  /*a4b0*/  @P0 IMAD.HI.U32 R2, R4, R3, RZ ;  /* 0x0000000304020227 */ /* 0x001fe200078e00ff */
[----:B------:R-:W-:Y:S02]  /*a4c0*/  UIMAD UR15, UR15, UR61, URZ ;  /* 0x0000003d0f0f72a4 */ /* 0x000fe4000f8e023f */
[----:B------:R-:W-:Y:S02]  /*a4d0*/  UIMAD.WIDE.U32 UR22, UR16, UR13, URZ ;  /* 0x0000000d101672a5 */ /* 0x000fe4000f8e003f */
[----:B------:R-:W-:-:S02]  /*a4e0*/  UIMAD.WIDE.U32 UR8, UR14, UR61, URZ ;  /* 0x0000003d0e0872a5 */ /* 0x000fc4000f8e003f */
[----:B------:R-:W-:Y:S01]  /*a4f0*/  UIMAD UR13, UR17, UR13, URZ ;  /* 0x0000000d110d72a4 */ /* 0x000fe2000f8e023f */
[----:B-1----:R-:W-:Y:S01]  /*a500*/  @P0 SHF.R.U32.HI R5, RZ, R7, R2 ;  /* 0x00000007ff050219 */ /* 0x002fe20000011602 */
[----:B------:R-:W-:Y:S01]  /*a510*/  UIMAD UR15, UR14, UR12, UR15 ;  /* 0x0000000c0e0f72a4 */ /* 0x000fe2000f8e020f */
[----:B------:R-:W-:Y:S01]  /*a520*/  IMAD.U32 R2, RZ, RZ, UR22 ;  /* 0x00000016ff027e24 */ /* 0x000fe2000f8e00ff */
[----:B------:R-:W-:Y:S01]  /*a530*/  UIADD3 UR10, UP1, UP2, UR8, UR10, UR4 ;  /* 0x0000000a080a7290 */ /* 0x000fe2000fa3e004 */
[----:B------:R-:W-:Y:S01]  /*a540*/  IMAD.U32 R3, RZ, RZ, UR23 ;  /* 0x00000017ff037e24 */ /* 0x000fe2000f8e00ff */
[----:B------:R-:W-:Y:S01]  /*a550*/  UIADD3 UR13, UR23, UR13, URZ ;  /* 0x0000000d170d7290 */ /* 0x000fe2000fffe03f */
[--C-:B------:R-:W-:Y:S01]  /*a560*/  IMAD.MOV R7, RZ, RZ, -R5.reuse ;  /* 0x000000ffff077224 */ /* 0x100fe200078e0a05 */
[----:B------:R-:W-:Y:S02]  /*a570*/  UIADD3 UR19, UR11, UR19, URZ ;  /* 0x000000130b137290 */ /* 0x000fe4000fffe03f */
[----:B------:R-:W-:Y:S01]  /*a580*/  UIADD3 UR15, UR9, UR15, URZ ;  /* 0x0000000f090f7290 */ /* 0x000fe2000fffe03f */
[----:B------:R-:W-:Y:S01]  /*a590*/  IADD3 R2, P0, P1, R5, UR10, R2 ;  /* 0x0000000a05027c10 */ /* 0x000fe2000f91e002 */
[----:B------:R-:W-:Y:S01]  /*a5a0*/  IMAD R7, R9, R7, R4 ;  /* 0x0000000709077224 */ /* 0x000fe200078e0204 */
[----:B------:R-:W-:Y:S01]  /*a5b0*/  SHF.R.S32.HI R5, RZ, 0x1f, R5 ;  /* 0x0000001fff057819 */ /* 0x000fe20000011405 */
[----:B------:R-:W-:Y:S01]  /*a5c0*/  UIADD3.X UR10, UR15, UR19, UR20, UP1, UP2 ;  /* 0x000000130f0a7290 */ /* 0x000fe20008fe4414 */
[----:B------:R-:W-:Y:S01]  /*a5d0*/  IMAD.U32 R6, RZ, RZ, UR13 ;  /* 0x0000000dff067e24 */ /* 0x000fe2000f8e00ff */
[----:B------:R-:W-:Y:S01]  /*a5e0*/  ULDC.64 UR8, c[0x0][UR18+0x210] ;  /* 0x0000840012087abb */ /* 0x000fe20008000a00 */
[----:B------:R-:W-:Y:S01]  /*a5f0*/  SHF.R.S32.HI R4, RZ, 0x1f, R7 ;  /* 0x0000001fff047819 */ /* 0x000fe20000011407 */
[----:B------:R-:W-:-:S02]  /*a600*/  IMAD R9, R7, UR9, RZ ;  /* 0x0000000907097c24 */ /* 0x000fc4000f8e02ff */
[----:B------:R-:W-:Y:S01]  /*a610*/  IADD3.X R3, R5, UR10, R6, P0, P1 ;  /* 0x0000000a05037c10 */ /* 0x000fe200087e2406 */
[----:B------:R-:W-:Y:S01]  /*a620*/  ULDC.64 UR10, c[0x0][0xba8] ;  /* 0x0002ea00000a7ab9 */ /* 0x000fe20000000a00 */
[----:B------:R-:W-:Y:S01]  /*a630*/  IMAD R9, R4, UR8, R9 ;  /* 0x0000000804097c24 */ /* 0x000fe2000f8e0209 */
[----:B------:R-:W-:Y:S01]  /*a640*/  @!UP0 ULDC UR10, c[0x0][0xb50] ;  /* 0x0002d400000a8ab9 */ /* 0x000fe20000000800 */
[----:B------:R-:W-:Y:S01]  /*a650*/  @!UP0 ULDC UR11, c[0x0][0xb54] ;  /* 0x0002d500000b8ab9 */ /* 0x000fe20000000800 */
[----:B------:R-:W-:-:S04]  /*a660*/  IMAD.WIDE.U32 R2, R7, UR8, R2 ;  /* 0x0000000807027c25 */ /* 0x000fc8000f8e0002 */
[----:B------:R-:W-:Y:S01]  /*a670*/  IMAD.IADD R3, R3, 0x1, R9 ;  /* 0x0000000103037824 */ /* 0x000fe200078e0209 */
[----:B------:R-:W-:-:S04]  /*a680*/  LEA R4, P0, R2, UR10, 0x2 ;  /* 0x0000000a02047c11 */ /* 0x000fc8000f8010ff */
[----:B------:R-:W-:Y:S01]  /*a690*/  LEA.HI.X R5, R2, UR11, R3, 0x2, P0 ;  /* 0x0000000b02057c11 */ /* 0x000fe200080f1403 */
[----:B------:R-:W-:-:S05]  /*a6a0*/  IMAD.MOV.U32 R3, RZ, RZ, -0x800000 ;  /* 0xff800000ff037424 */ /* 0x000fca00078e00ff */
[----:B------:R0:W-:Y:S03]  /*a6b0*/  STG.E desc[UR36][R4.64], R3 ;  /* 0x0000000304007986 */ /* 0x0001e6000c101924 */
.L_x_226:
[----:B------:R-:W-:Y:S05]  /*a6c0*/  BSYNC B1 ;  /* 0x0000000000017941 */ /* 0x000fea0003800000 */
.L_x_225:
[----:B------:R-:W-:-:S13]  /*a6d0*/  R2UR UR8, R18 ;  /* 0x00000000120872ca */ /* 0x000fda00000e0000 */
[----:B------:R-:W-:-:S06]  /*a6e0*/  UISETP.GT.AND UP0, UPT, UR8, 0x1, UPT ;  /* 0x000000010800788c */ /* 0x000fcc000bf04270 */
[----:B------:R-:W-:-:S13]  /*a6f0*/  PLOP3.LUT P0, PT, PT, PT, UP0, 0x80, 0x0 ;  /* 0x000000000000781c */ /* 0x000fda0003f0f008 */
[----:B------:R-:W-:Y:S05]  /*a700*/  @P0 BRA `(.L_x_221) ;  /* 0x00000008000c0947 */ /* 0x000fea0003800000 */
[----:B------:R-:W1:Y:S01]  /*a710*/  LDC R11, c[0x0][0xbe8] ;  /* 0x0002fa00ff0b7b82 */ /* 0x000e620000000800 */
[----:B------:R-:W-:Y:S01]  /*a720*/  R2UR UR13, R212 ;  /* 0x00000000d40d72ca */ /* 0x000fe200000e0000 */
[----:B------:R-:W-:Y:S01]  /*a730*/  ULDC.64 UR14, c[0x0][0xaa0] ;  /* 0x0002a800000e7ab9 */ /* 0x000fe20000000a00 */
[----:B------:R-:W-:Y:S01]  /*a740*/  R2UR UR16, R211 ;  /* 0x00000000d31072ca */ /* 0x000fe200000e0000 */
[----:B------:R-:W-:Y:S01]  /*a750*/  UIMAD UR10, UR20, UR14, URZ ;  /* 0x0000000e140a72a4 */ /* 0x000fe2000f8e023f */
[----:B------:R-:W-:Y:S01]  /*a760*/  IMAD R2, R16, 0x20, R213 ;  /* 0x0000002010027824 */ /* 0x000fe200078e02d5 */
[----:B------:R-:W-:Y:S01]  /*a770*/  UIMAD.WIDE.U32 UR8, UR4, UR14, URZ ;  /* 0x0000000e040872a5 */ /* 0x000fe2000f8e003f */
[----:B------:R-:W-:Y:S01]  /*a780*/  BSSY B1, `(.L_x_227) ;  /* 0x0000045000017945 */ /* 0x000fe20003800000 */
[----:B------:R-:W-:-:S04]  /*a790*/  UIMAD UR10, UR4, UR15, UR10 ;  /* 0x0000000f040a72a4 */ /* 0x000fc8000f8e020a */
[----:B------:R-:W-:Y:S02]  /*a7a0*/  UIADD3 UR9, UR9, UR10, URZ ;  /* 0x0000000a09097290 */ /* 0x000fe4000fffe03f */
[----:B0-----:R-:W-:Y:S01]  /*a7b0*/  IMAD.U32 R5, RZ, RZ, UR13 ;  /* 0x0000000dff057e24 */ /* 0x001fe2000f8e00ff */
[----:B------:R-:W-:Y:S01]  /*a7c0*/  ULDC.64 UR10, c[0x0][0xae8] ;  /* 0x0002ba00000a7ab9 */ /* 0x000fe20000000a00 */
[----:B------:R-:W-:Y:S01]  /*a7d0*/  IMAD.U32 R8, RZ, RZ, UR13 ;  /* 0x0000000dff087e24 */ /* 0x000fe2000f8e00ff */
[----:B------:R-:W-:Y:S02]  /*a7e0*/  UIMAD.WIDE.U32 UR8, UR16, UR10, UR8 ;  /* 0x0000000a100872a5 */ /* 0x000fe4000f8e0008 */
[----:B------:R-:W-:Y:S01]  /*a7f0*/  LEA R6, R5, R2, 0x7 ;  /* 0x0000000205067211 */ /* 0x000fe200078e38ff */
[----:B------:R-:W-:Y:S01]  /*a800*/  IMAD R8, R8, 0x80, R213 ;  /* 0x0000008008087824 */ /* 0x000fe200078e02d5 */
[----:B------:R-:W-:Y:S01]  /*a810*/  UIMAD UR9, UR16, UR11, UR9 ;  /* 0x0000000b100972a4 */ /* 0x000fe2000f8e0209 */
[----:B-1----:R-:W-:-:S02]  /*a820*/  ISETP.NE.AND P0, PT, R11, 0x1, PT ;  /* 0x000000010b00780c */ /* 0x002fc40003f05270 */
[----:B------:R-:W-:Y:S01]  /*a830*/  ULDC.64 UR10, c[0x0][0xaf0] ;  /* 0x0002bc00000a7ab9 */ /* 0x000fe20000000a00 */
[----:B------:R-:W-:Y:S01]  /*a840*/  IMAD.MOV.U32 R5, RZ, RZ, R6 ;  /* 0x000000ffff057224 */ /* 0x000fe200078e0006 */
[----:B------:R-:W-:Y:S02]  /*a850*/  UIMAD UR12, UR12, UR10, URZ ;  /* 0x0000000a0c0c72a4 */ /* 0x000fe4000f8e023f */
[----:B------:R-:W-:Y:S02]  /*a860*/  UIMAD.WIDE.U32 UR8, UR61, UR10, UR8 ;  /* 0x0000000a3d0872a5 */ /* 0x000fe4000f8e0008 */
[----:B------:R-:W-:-:S03]  /*a870*/  UIMAD UR4, UR61, UR11, UR12 ;  /* 0x0000000b3d0472a4 */ /* 0x000fc6000f8e020c */
[----:B------:R-:W-:Y:S01]  /*a880*/  ULDC.64 UR10, c[0x0][0xae0] ;  /* 0x0002b800000a7ab9 */ /* 0x000fe20000000a00 */
[----:B------:R-:W-:Y:S01]  /*a890*/  UIADD3 UR4, UR9, UR4, URZ ;  /* 0x0000000409047290 */ /* 0x000fe2000fffe03f */
[----:B------:R-:W0:Y:S08]  /*a8a0*/  @P0 LDC R3, c[0x0][0xbec] ;  /* 0x0002fb00ff030b82 */ /* 0x000e300000000800 */
[----:B------:R-:W1:Y:S01]  /*a8b0*/  @P0 LDC R7, c[0x0][0xbf0] ;  /* 0x0002fc00ff070b82 */ /* 0x000e620000000800 */
[----:B0-----:R-:W-:-:S04]  /*a8c0*/  @P0 IMAD.HI.U32 R2, R6, R3, RZ ;  /* 0x0000000306020227 */ /* 0x001fc800078e00ff */
[----:B------:R-:W-:Y:S02]  /*a8d0*/  IMAD.U32 R3, RZ, RZ, UR9 ;  /* 0x00000009ff037e24 */ /* 0x000fe4000f8e00ff */
[----:B------:R-:W-:Y:S01]  /*a8e0*/  IMAD.U32 R3, RZ, RZ, UR4 ;  /* 0x00000004ff037e24 */ /* 0x000fe2000f8e00ff */
[----:B-1----:R-:W-:-:S04]  /*a8f0*/  @P0 SHF.R.U32.HI R5, RZ, R7, R2 ;  /* 0x00000007ff050219 */ /* 0x002fc80000011602 */
[--C-:B------:R-:W-:Y:S01]  /*a900*/  SHF.R.S32.HI R2, RZ, 0x1f, R5.reuse ;  /* 0x0000001fff027819 */ /* 0x100fe20000011405 */
[----:B------:R-:W-:-:S04]  /*a910*/  IMAD.MOV R7, RZ, RZ, -R5 ;  /* 0x000000ffff077224 */ /* 0x000fc800078e0a05 */
[----:B------:R-:W-:Y:S02]  /*a920*/  IMAD R4, R2, UR10, RZ ;  /* 0x0000000a02047c24 */ /* 0x000fe4000f8e02ff */
[----:B------:R-:W-:Y:S02]  /*a930*/  IMAD R7, R11, R7, R6 ;  /* 0x000000070b077224 */ /* 0x000fe400078e0206 */
[----:B------:R-:W-:Y:S01]  /*a940*/  IMAD.U32 R2, RZ, RZ, UR8 ;  /* 0x00000008ff027e24 */ /* 0x000fe2000f8e00ff */
[----:B------:R-:W-:Y:S01]  /*a950*/  ULDC.64 UR8, c[0x0][0xad8] ;  /* 0x0002b60000087ab9 */ /* 0x000fe20000000a00 */
[C---:B------:R-:W-:Y:S01]  /*a960*/  IMAD R9, R5.reuse, UR11, R4 ;  /* 0x0000000b05097c24 */ /* 0x040fe2000f8e0204 */
[----:B------:R-:W-:Y:S01]  /*a970*/  SHF.R.S32.HI R4, RZ, 0x1f, R7 ;  /* 0x0000001fff047819 */ /* 0x000fe20000011407 */
[----:B------:R-:W-:-:S04]  /*a980*/  IMAD.WIDE.U32 R2, R5, UR10, R2 ;  /* 0x0000000a05027c25 */ /* 0x000fc8000f8e0002 */
[----:B------:R-:W-:Y:S02]  /*a990*/  IMAD.IADD R3, R3, 0x1, R9 ;  /* 0x0000000103037824 */ /* 0x000fe400078e0209 */
[----:B------:R-:W-:Y:S02]  /*a9a0*/  IMAD R6, R4, UR8, RZ ;  /* 0x0000000804067c24 */ /* 0x000fe4000f8e02ff */
[----:B-----5:R-:W-:Y:S02]  /*a9b0*/  IMAD R11, R0, R11, RZ ;  /* 0x0000000b000b7224 */ /* 0x020fe400078e02ff */
[C---:B------:R-:W-:Y:S02]  /*a9c0*/  VIADD R4, R8.reuse, 0x40 ;  /* 0x0000004008047836 */ /* 0x040fe40000000000 */
[C---:B------:R-:W-:Y:S01]  /*a9d0*/  IMAD R5, R7.reuse, UR9, R6 ;  /* 0x0000000907057c24 */ /* 0x040fe2000f8e0206 */
[-C--:B------:R-:W-:Y:S01]  /*a9e0*/  ISETP.GE.AND P2, PT, R8, R11.reuse, PT ;  /* 0x0000000b0800720c */ /* 0x080fe20003f46270 */
[----:B------:R-:W-:Y:S01]  /*a9f0*/  IMAD.WIDE.U32 R2, R7, UR8, R2 ;  /* 0x0000000807027c25 */ /* 0x000fe2000f8e0002 */
[----:B------:R-:W-:Y:S01]  /*aa00*/  ULDC.64 UR8, c[0x0][0xa80] ;  /* 0x0002a00000087ab9 */ /* 0x000fe20000000a00 */
[----:B------:R-:W-:-:S02]  /*aa10*/  ISETP.GE.AND P1, PT, R4, R11, PT ;  /* 0x0000000b0400720c */ /* 0x000fc40003f26270 */
[----:B------:R-:W-:Y:S01]  /*aa20*/  IMAD.IADD R3, R3, 0x1, R5 ;  /* 0x0000000103037824 */ /* 0x000fe200078e0205 */
[----:B------:R-:W-:Y:S01]  /*aa30*/  LEA R4, P3, R2, UR8, 0x1 ;  /* 0x0000000802047c11 */ /* 0x000fe2000f8608ff */
[----:B------:R-:W-:Y:S02]  /*aa40*/  VIADD R0, R8, 0x20 ;  /* 0x0000002008007836 */ /* 0x000fe40000000000 */
[----:B------:R-:W-:Y:S01]  /*aa50*/  IMAD.SHL.U32 R7, R16, 0x8, RZ ;  /* 0x0000000810077824 */ /* 0x000fe200078e00ff */
[----:B------:R-:W-:Y:S02]  /*aa60*/  LEA.HI.X R5, R2, UR9, R3, 0x1, P3 ;  /* 0x0000000902057c11 */ /* 0x000fe400098f0c03 */
[----:B------:R-:W-:Y:S01]  /*aa70*/  ISETP.GE.AND P0, PT, R0, R11, PT ;  /* 0x0000000b0000720c */ /* 0x000fe20003f06270 */
[C---:B------:R-:W-:Y:S01]  /*aa80*/  VIADD R9, R7.reuse, 0x40 ;  /* 0x0000004007097836 */ /* 0x040fe20000000000 */
[----:B------:R0:W1:Y:S01]  /*aa90*/  SHFL.IDX PT, R2, R4, RZ, 0x181f ;  /* 0x00181fff04027589 */ /* 0x00006200000e0000 */
[----:B------:R-:W-:Y:S01]  /*aaa0*/  VIADD R13, R7, 0x80 ;  /* 0x00000080070d7836 */ /* 0x000fe20000000000 */
[----:B------:R-:W-:-:S02]  /*aab0*/  SHF.R.S32.HI R6, RZ, 0x1f, R7 ;  /* 0x0000001fff067819 */ /* 0x000fc40000011407 */
[----:B------:R0:W2:Y:S01]  /*aac0*/  SHFL.IDX PT, R0, R5, RZ, 0x181f ;  /* 0x00181fff05007589 */ /* 0x0000a200000e0000 */
        /* <DEDUP_REMOVED lines=12> */
[----:B------:R3:W-:Y:S01]  /*ab90*/  @!P4 ST.E.128 desc[UR36][R14.64], RZ ;  /* 0x000000ff0e00c985 */ /* 0x0007e2000c101d24 */
[----:B------:R-:W-:-:S03]  /*aba0*/  @!P2 LEA.HI.X R3, R13, R0, R12, 0x1, P6 ;  /* 0x000000000d03a211 */ /* 0x000fc600030f0c0c */
[----:B------:R3:W-:Y:S04]  /*abb0*/  @!P3 ST.E.128 desc[UR36][R20.64], RZ ;  /* 0x000000ff1400b985 */ /* 0x0007e8000c101d24 */
[----:B------:R3:W-:Y:S02]  /*abc0*/  @!P2 ST.E.128 desc[UR36][R2.64], RZ ;  /* 0x000000ff0200a985 */ /* 0x0007e4000c101d24 */
.L_x_228:
[----:B------:R-:W-:Y:S05]  /*abd0*/  BSYNC B1 ;  /* 0x0000000000017941 */ /* 0x000fea0003800000 */
.L_x_227:
[----:B--2---:R2:W4:Y:S01]  /*abe0*/  SHFL.IDX PT, R0, R5, 0x1, 0x181f ;  /* 0x00381f0005007f89 */ /* 0x00452200000e0000 */
[----:B------:R-:W-:Y:S03]  /*abf0*/  BSSY B1, `(.L_x_229) ;  /* 0x0000010000017945 */ /* 0x000fe60003800000 */
[----:B-1-3--:R2:W1:Y:S01]  /*ac00*/  SHFL.IDX PT, R2, R4, 0x1, 0x181f ;  /* 0x00381f0004027f89 */ /* 0x00a46200000e0000 */
[----:B------:R-:W-:Y:S05]  /*ac10*/  @P0 BRA `(.L_x_230) ;  /* 0x0000000000340947 */ /* 0x000fea0003800000 */
[----:B------:R-:W-:Y:S02]  /*ac20*/  ULDC UR4, c[0x0][0xac8] ;  /* 0x0002b20000047ab9 */ /* 0x000fe40000000800 */
[----:B------:R-:W-:Y:S02]  /*ac30*/  ISETP.GE.AND P4, PT, R7, UR4, PT ;  /* 0x0000000407007c0c */ /* 0x000fe4000bf86270 */
[----:B------:R-:W-:Y:S02]  /*ac40*/  ISETP.GE.AND P5, PT, R9, UR4, PT ;  /* 0x0000000409007c0c */ /* 0x000fe4000bfa6270 */
[----:B------:R-:W-:-:S09]  /*ac50*/  ISETP.GE.AND P6, PT, R13, UR4, PT ;  /* 0x000000040d007c0c */ /* 0x000fd2000bfc6270 */
[-C--:B-1----:R-:W-:Y:S02]  /*ac60*/  @!P4 LEA R14, P0, R7, R2.reuse, 0x1 ;  /* 0x00000002070ec211 */ /* 0x082fe400078008ff */
[-C--:B------:R-:W-:Y:S02]  /*ac70*/  @!P5 LEA R20, P2, R9, R2.reuse, 0x1 ;  /* 0x000000020914d211 */ /* 0x080fe400078408ff */
[----:B------:R-:W-:Y:S02]  /*ac80*/  @!P6 LEA R2, P3, R13, R2, 0x1 ;  /* 0x000000020d02e211 */ /* 0x000fe400078608ff */
[-C--:B----4-:R-:W-:Y:S02]  /*ac90*/  @!P4 LEA.HI.X R15, R7, R0.reuse, R6, 0x1, P0 ;  /* 0x00000000070fc211 */ /* 0x090fe400000f0c06 */
[-C--:B------:R-:W-:Y:S02]  /*aca0*/  @!P5 LEA.HI.X R21, R9, R0.reuse, R10, 0x1, P2 ;  /* 0x000000000915d211 */ /* 0x080fe400010f0c0a */
[----:B------:R-:W-:Y:S01]  /*acb0*/  @!P6 LEA.HI.X R3, R13, R0, R12, 0x1, P3 ;  /* 0x000000000d03e211 */ /* 0x000fe200018f0c0c */
[----:B------:R3:W-:Y:S04]  /*acc0*/  @!P4 ST.E.128 desc[UR36][R14.64], RZ ;  /* 0x000000ff0e00c985 */ /* 0x0007e8000c101d24 */
[----:B------:R3:W-:Y:S04]  /*acd0*/  @!P5 ST.E.128 desc[UR36][R20.64], RZ ;  /* 0x000000ff1400d985 */ /* 0x0007e8000c101d24 */
[----:B------:R3:W-:Y:S02]  /*ace0*/  @!P6 ST.E.128 desc[UR36][R2.64], RZ ;  /* 0x000000ff0200e985 */ /* 0x0007e4000c101d24 */
.L_x_230:
[----:B------:R-:W-:Y:S05]  /*acf0*/  BSYNC B1 ;  /* 0x0000000000017941 */ /* 0x000fea0003800000 */
.L_x_229:
[----:B----4-:R4:W0:Y:S01]  /*ad00*/  SHFL.IDX PT, R0, R5, 0x2, 0x181f ;  /* 0x00581f0005007f89 */ /* 0x01082200000e0000 */
        /* <DEDUP_REMOVED lines=10> */
[-C--:B0-----:R-:W-:Y:S02]  /*adb0*/  @!P3 LEA.HI.X R15, R7, R0.reuse, R6, 0x1, P0 ;  /* 0x00000000070fb211 */ /* 0x081fe400000f0c06 */
[-C--:B------:R-:W-:Y:S02]  /*adc0*/  @!P4 LEA.HI.X R21, R9, R0.reuse, R10, 0x1, P1 ;  /* 0x000000000915c211 */ /* 0x080fe400008f0c0a */
[----:B------:R-:W-:Y:S01]  /*add0*/  @!P5 LEA.HI.X R3, R13, R0, R12, 0x1, P2 ;  /* 0x000000000d03d211 */ /* 0x000fe200010f0c0c */
[----:B------:R3:W-:Y:S04]  /*ade0*/  @!P3 ST.E.128 desc[UR36][R14.64], RZ ;  /* 0x000000ff0e00b985 */ /* 0x0007e8000c101d24 */
[----:B------:R3:W-:Y:S04]  /*adf0*/  @!P4 ST.E.128 desc[UR36][R20.64], RZ ;  /* 0x000000ff1400c985 */ /* 0x0007e8000c101d24 */
[----:B------:R3:W-:Y:S02]  /*ae00*/  @!P5 ST.E.128 desc[UR36][R2.64], RZ ;  /* 0x000000ff0200d985 */ /* 0x0007e4000c101d24 */
.L_x_232:
[----:B------:R-:W-:Y:S05]  /*ae10*/  BSYNC B1 ;  /* 0x0000000000017941 */ /* 0x000fea0003800000 */
.L_x_231:
[----:B0-----:R-:W-:Y:S01]  /*ae20*/  VIADD R0, R8, 0x60 ;  /* 0x0000006008007836 */ /* 0x001fe20000000000 */
[----:B--2-4-:R-:W0:Y:S04]  /*ae30*/  SHFL.IDX PT, R5, R5, 0x3, 0x181f ;  /* 0x00781f0005057f89 */ /* 0x014e2800000e0000 */
[----:B------:R-:W-:Y:S01]  /*ae40*/  ISETP.GE.AND P0, PT, R0, R11, PT ;  /* 0x0000000b0000720c */ /* 0x000fe20003f06270 */
[----:B-1-3--:R1:W2:-:S12]  /*ae50*/  SHFL.IDX PT, R2, R4, 0x3, 0x181f ;  /* 0x00781f0004027f89 */ /* 0x00a29800000e0000 */
[----:B-1----:R-:W-:Y:S05]  /*ae60*/  @P0 BRA `(.L_x_221) ;  /* 0x0000000000340947 */ /* 0x002fea0003800000 */
[----:B------:R-:W-:Y:S02]  /*ae70*/  ULDC UR4, c[0x0][0xac8] ;  /* 0x0002b20000047ab9 */ /* 0x000fe40000000800 */
[----:B------:R-:W-:Y:S02]  /*ae80*/  ISETP.GE.AND P3, PT, R7, UR4, PT ;  /* 0x0000000407007c0c */ /* 0x000fe4000bf66270 */
[----:B------:R-:W-:Y:S02]  /*ae90*/  ISETP.GE.AND P4, PT, R9, UR4, PT ;  /* 0x0000000409007c0c */ /* 0x000fe4000bf86270 */
[----:B------:R-:W-:-:S09]  /*aea0*/  ISETP.GE.AND P5, PT, R13, UR4, PT ;  /* 0x000000040d007c0c */ /* 0x000fd2000bfa6270 */
[-C--:B--2---:R-:W-:Y:S02]  /*aeb0*/  @!P3 LEA R14, P0, R7, R2.reuse, 0x1 ;  /* 0x00000002070eb211 */ /* 0x084fe400078008ff */
        /* <DEDUP_REMOVED lines=8> */
.L_x_221:
[----:B------:R-:W-:Y:S05]  /*af40*/  BSYNC B0 ;  /* 0x0000000000007941 */ /* 0x000fea0003800000 */
.L_x_211:
[----:B------:R-:W-:Y:S02]  /*af50*/  ULDC UR4, c[0x0][0xc3c] ;  /* 0x00030f0000047ab9 */ /* 0x000fe40000000800 */
[----:B------:R-:W-:-:S06]  /*af60*/  UISETP.GE.AND UP0, UPT, UR7, UR4, UPT ;  /* 0x000000040700728c */ /* 0x000fcc000bf06270 */
[----:B------:R-:W-:-:S13]  /*af70*/  PLOP3.LUT P0, PT, PT, PT, UP0, 0x80, 0x0 ;  /* 0x000000000000781c */ /* 0x000fda0003f0f008 */
[----:B------:R-:W-:Y:S05]  /*af80*/  @!P0 BRA `(.L_x_233) ;  /* 0xffffff6000188947 */ /* 0x000fea000383ffff */
[----:B------:R-:W-:Y:S05]  /*af90*/  EXIT ;  /* 0x000000000000794d */ /* 0x000fea0003800000 */
.L_x_182:
[----:B------:R-:W-:-:S08]  /*afa0*/  NOP ;  /* 0x0000000000007918 */ /* 0x000fd00000000000 */
[----:B0-----:R-:W0:-:S00]  /*afb0*/  USETMAXREG.DEALLOC.CTAPOOL 0x28 ;  /* 0x00000028000079c8 */ /* 0x001e0000080e0500 */
[----:B0-----:R-:W-:Y:S01]  /*afc0*/  LOP3.LUT R2, R2, 0x3, RZ, 0xc0, !PT ;  /* 0x0000000302027812 */ /* 0x001fe200078ec0ff */
[----:B------:R-:W-:Y:S01]  /*afd0*/  IMAD.MOV.U32 R6, RZ, RZ, RZ ;  /* 0x000000ffff067224 */ /* 0x000fe200078e00ff */
[----:B------:R-:W-:-:S04]  /*afe0*/  LOP3.LUT R23, R23, 0xffffff7f, RZ, 0xc0, !PT ;  /* 0xffffff7f17177812 */ /* 0x000fc800078ec0ff */
[----:B------:R-:W0:Y:S02]  /*aff0*/  SHFL.IDX PT, R2, R2, RZ, 0x1f ;  /* 0x00001fff02027589 */ /* 0x000e2400000e0000 */
[----:B0-----:R-:W-:-:S13]  /*b000*/  ISETP.NE.AND P0, PT, R2, RZ, PT ;  /* 0x000000ff0200720c */ /* 0x001fda0003f05270 */
[----:B------:R-:W-:Y:S01]  /*b010*/  @P0 LOP3.LUT R23, R23, 0x80, RZ, 0xfc, !PT ;  /* 0x0000008017170812 */ /* 0x000fe200078efcff */
[----:B------:R-:W-:Y:S06]  /*b020*/  @!P0 BRA `(.L_x_234) ;  /* 0x00000000001c8947 */ /* 0x000fec0003800000 */
[----:B------:R-:W0:Y:S08]  /*b030*/  S2UR UR5, SR_CgaCtaId ;  /* 0x00000000000579c3 */ /* 0x000e300000008800 */
[----:B------:R-:W-:Y:S06]  /*b040*/  BAR.SYNC.DEFER_BLOCKING 0x5, 0x180 ;  /* 0x0146000000007b1d */ /* 0x000fec0000010000 */
[----:B------:R-:W-:-:S02]  /*b050*/  UMOV UR4, 0x400 ;  /* 0x0000040000047882 */ /* 0x000fc40000000000 */
[----:B0-----:R-:W-:-:S09]  /*b060*/  ULEA UR4, UR5, UR4, 0x18 ;  /* 0x0000000405047291 */ /* 0x001fd2000f8ec03f */
[----:B------:R-:W0:Y:S01]  /*b070*/  LDS.128 R16, [UR4+0x308d0] ;  /* 0x0308d004ff107984 */ /* 0x000e220008000c00 */
[----:B------:R-:W-:Y:S06]  /*b080*/  BAR.ARV 0x4, 0x180 ;  /* 0x0106000000007b1d */ /* 0x000fec0000002000 */
[----:B------:R-:W-:Y:S05]  /*b090*/  BRA `(.L_x_235) ;  /* 0x0000000800947947 */ /* 0x000fea0003800000 */
.L_x_234:
[----:B------:R-:W-:Y:S01]  /*b0a0*/  LOP3.LUT R7, R0, 0x1f, RZ, 0xc0, !PT ;  /* 0x0000001f00077812 */ /* 0x000fe200078ec0ff */
[----:B------:R-:W-:Y:S01]  /*b0b0*/  ULDC UR4, c[0x0][0xc3c] ;  /* 0x00030f0000047ab9 */ /* 0x000fe20000000800 */
[----:B------:R-:W-:Y:S01]  /*b0c0*/  MOV R9, RZ ;  /* 0x000000ff00097202 */ /* 0x000fe20000000f00 */
[----:B------:R-:W0:Y:S01]  /*b0d0*/  S2UR UR6, SR_CTAID.X ;  /* 0x00000000000679c3 */ /* 0x000e220000002500 */
[----:B------:R-:W-:Y:S01]  /*b0e0*/  ISETP.NE.AND P0, PT, R7, 0x1f, PT ;  /* 0x0000001f0700780c */ /* 0x000fe20003f05270 */
[----:B------:R-:W-:-:S03]  /*b0f0*/  ULDC UR5, c[0x0][0xc38] ;  /* 0x00030e0000057ab9 */ /* 0x000fc60000000800 */
[----:B------:R-:W-:-:S13]  /*b100*/  ISETP.GE.OR P1, PT, R7, UR4, !P0 ;  /* 0x0000000407007c0c */ /* 0x000fda000c726670 */
[----:B------:R-:W1:Y:S08]  /*b110*/  @!P1 LDC.64 R4, c[0x0][0xc80] ;  /* 0x00032000ff049b82 */ /* 0x000e700000000a00 */
[----:B------:R-:W2:Y:S01]  /*b120*/  @!P1 LDC.64 R2, c[0x0][0xc78] ;  /* 0x00031e00ff029b82 */ /* 0x000ea20000000a00 */
[----:B-1----:R-:W-:-:S05]  /*b130*/  @!P1 IMAD.WIDE.U32 R4, R7, 0x4, R4 ;  /* 0x0000000407049825 */ /* 0x002fca00078e0004 */
[----:B------:R-:W3:Y:S01]  /*b140*/  @!P1 LDG.E R6, desc[UR36][R4.64] ;  /* 0x0000002404069981 */ /* 0x000ee2000c1e1900 */
[----:B--2---:R-:W-:-:S05]  /*b150*/  @!P1 IMAD.WIDE.U32 R2, R7, 0x4, R2 ;  /* 0x0000000407029825 */ /* 0x004fca00078e0002 */
[----:B------:R-:W3:Y:S01]  /*b160*/  @!P1 LDG.E R9, desc[UR36][R2.64] ;  /* 0x0000002402099981 */ /* 0x000ee2000c1e1900 */
[C---:B------:R-:W-:Y:S02]  /*b170*/  ISETP.NE.AND P1, PT, R7.reuse, RZ, PT ;  /* 0x000000ff0700720c */ /* 0x040fe40003f25270 */
[C---:B------:R-:W-:Y:S02]  /*b180*/  ISETP.GE.U32.AND P2, PT, R7.reuse, 0x2, PT ;  /* 0x000000020700780c */ /* 0x040fe40003f46070 */
[C---:B------:R-:W-:Y:S02]  /*b190*/  ISETP.GE.U32.AND P3, PT, R7.reuse, 0x4, PT ;  /* 0x000000040700780c */ /* 0x040fe40003f66070 */
[C---:B------:R-:W-:Y:S02]  /*b1a0*/  ISETP.GE.U32.AND P4, PT, R7.reuse, 0x8, PT ;  /* 0x000000080700780c */ /* 0x040fe40003f86070 */
[----:B------:R-:W-:Y:S01]  /*b1b0*/  ISETP.GE.U32.AND P5, PT, R7, 0x10, PT ;  /* 0x000000100700780c */ /* 0x000fe20003fa6070 */
[----:B------:R-:W-:Y:S01]  /*b1c0*/  UMOV UR4, URZ ;  /* 0x0000003f00047c82 */ /* 0x000fe20008000000 */
[----:B---3--:R-:W-:-:S05]  /*b1d0*/  IMAD R8, R6, R9, RZ ;  /* 0x0000000906087224 */ /* 0x008fca00078e02ff */
[----:B------:R-:W1:Y:S02]  /*b1e0*/  SHFL.UP PT, R10, R8, 0x1, RZ ;  /* 0x04200000080a7989 */ /* 0x000e6400000e00ff */
[----:B-1----:R-:W-:-:S05]  /*b1f0*/  SEL R11, R10, RZ, P1 ;  /* 0x000000ff0a0b7207 */ /* 0x002fca0000800000 */
[----:B------:R-:W-:-:S05]  /*b200*/  IMAD.IADD R11, R8, 0x1, R11 ;  /* 0x00000001080b7824 */ /* 0x000fca00078e020b */
        /* <DEDUP_REMOVED lines=12> */
[----:B------:R-:W1:Y:S02]  /*b2d0*/  SHFL.IDX PT, R8, R5, 0x1f, 0x1f ;  /* 0x03e01f0005087f89 */ /* 0x000e6400000e0000 */
[----:B-1----:R-:W-:-:S05]  /*b2e0*/  IMAD R8, R8, UR5, RZ ;  /* 0x0000000508087c24 */ /* 0x002fca000f8e02ff */
[----:B0-----:R-:W-:Y:S01]  /*b2f0*/  ISETP.GT.AND P6, PT, R8, UR6, PT ;  /* 0x0000000608007c0c */ /* 0x001fe2000bfc4270 */
[----:B------:R-:W-:-:S12]  /*b300*/  IMAD.MOV.U32 R3, RZ, RZ, R8 ;  /* 0x000000ffff037224 */ /* 0x000fd800078e0008 */
[----:B------:R-:W-:Y:S05]  /*b310*/  @P6 BRA `(.L_x_236) ;  /* 0x0000000000986947 */ /* 0x000fea0003800000 */
[----:B------:R-:W-:Y:S01]  /*b320*/  IMAD.MOV.U32 R8, RZ, RZ, R3 ;  /* 0x000000ffff087224 */ /* 0x000fe200078e0003 */
[----:B------:R-:W-:Y:S01]  /*b330*/  UMOV UR4, URZ ;  /* 0x0000003f00047c82 */ /* 0x000fe20008000000 */
[----:B------:R-:W-:-:S05]  /*b340*/  ULDC UR5, c[0x0][0xc38] ;  /* 0x00030e0000057ab9 */ /* 0x000fca0000000800 */
.L_x_238:
[----:B------:R-:W0:Y:S01]  /*b350*/  LDC R2, c[0x0][0xc3c] ;  /* 0x00030f00ff027b82 */ /* 0x000e220000000800 */
[----:B------:R-:W-:-:S06]  /*b360*/  UIADD3 UR4, UR4, 0x1f, URZ ;  /* 0x0000001f04047890 */ /* 0x000fcc000fffe03f */
[----:B0-----:R-:W-:-:S13]  /*b370*/  ISETP.LE.AND P6, PT, R2, UR4, PT ;  /* 0x0000000402007c0c */ /* 0x001fda000bfc3270 */
[----:B------:R-:W-:Y:S05]  /*b380*/  @P6 BRA `(.L_x_237) ;  /* 0x0000000400ac6947 */ /* 0x000fea0003800000 */
[----:B------:R-:W-:Y:S02]  /*b390*/  VIADD R9, R7, UR4 ;  /* 0x0000000407097c36 */ /* 0x000fe40008000000 */
[----:B------:R-:W-:-:S03]  /*b3a0*/  IMAD.MOV.U32 R6, RZ, RZ, RZ ;  /* 0x000000ffff067224 */ /* 0x000fc600078e00ff */
[----:B------:R-:W-:-:S13]  /*b3b0*/  ISETP.GE.OR P6, PT, R9, R2, !P0 ;  /* 0x000000020900720c */ /* 0x000fda00047c6670 */
[----:B------:R-:W0:Y:S08]  /*b3c0*/  @!P6 LDC.64 R4, c[0x0][0xc80] ;  /* 0x00032000ff04eb82 */ /* 0x000e300000000a00 */
[----:B------:R-:W1:Y:S01]  /*b3d0*/  @!P6 LDC.64 R2, c[0x0][0xc78] ;  /* 0x00031e00ff02eb82 */ /* 0x000e620000000a00 */
[----:B0-----:R-:W-:-:S05]  /*b3e0*/  @!P6 IMAD.WIDE R4, R9, 0x4, R4 ;  /* 0x000000040904e825 */ /* 0x001fca00078e0204 */
[----:B------:R-:W2:Y:S01]  /*b3f0*/  @!P6 LDG.E R6, desc[UR36][R4.64] ;  /* 0x000000240406e981 */ /* 0x000ea2000c1e1900 */
[----:B-1----:R-:W-:-:S04]  /*b400*/  @!P6 IMAD.WIDE R2, R9, 0x4, R2 ;  /* 0x000000040902e825 */ /* 0x002fc800078e0202 */
[----:B------:R-:W-:-:S06]  /*b410*/  IMAD.MOV.U32 R9, RZ, RZ, RZ ;  /* 0x000000ffff097224 */ /* 0x000fcc00078e00ff */
[----:B------:R-:W2:Y:S02]  /*b420*/  @!P6 LDG.E R9, desc[UR36][R2.64] ;  /* 0x000000240209e981 */ /* 0x000ea4000c1e1900 */
[----:B--2---:R-:W-:-:S05]  /*b430*/  IMAD R13, R6, R9, RZ ;  /* 0x00000009060d7224 */ /* 0x004fca00078e02ff */
[----:B------:R-:W0:Y:S02]  /*b440*/  SHFL.UP PT, R10, R13, 0x1, RZ ;  /* 0x042000000d0a7989 */ /* 0x000e2400000e00ff */
[----:B0-----:R-:W-:-:S05]  /*b450*/  SEL R10, R10, RZ, P1 ;  /* 0x000000ff0a0a7207 */ /* 0x001fca0000800000 */
[----:B------:R-:W-:-:S05]  /*b460*/  IMAD.IADD R10, R13, 0x1, R10 ;  /* 0x000000010d0a7824 */ /* 0x000fca00078e020a */
        /* <DEDUP_REMOVED lines=12> */
[----:B------:R-:W0:Y:S02]  /*b530*/  SHFL.IDX PT, R2, R5, 0x1f, 0x1f ;  /* 0x03e01f0005027f89 */ /* 0x000e2400000e0000 */
[----:B0-----:R-:W-:-:S04]  /*b540*/  IMAD R3, R2, UR5, RZ ;  /* 0x0000000502037c24 */ /* 0x001fc8000f8e02ff */
[----:B------:R-:W-:-:S05]  /*b550*/  IMAD.IADD R8, R3, 0x1, R8 ;  /* 0x0000000103087824 */ /* 0x000fca00078e0208 */
[----:B------:R-:W-:-:S13]  /*b560*/  ISETP.GT.AND P6, PT, R8, UR6, PT ;  /* 0x0000000608007c0c */ /* 0x000fda000bfc4270 */
[----:B------:R-:W-:Y:S05]  /*b570*/  @!P6 BRA `(.L_x_238) ;  /* 0xfffffffc0074e947 */ /* 0x000fea000383ffff */
.L_x_236:
[----:B------:R-:W-:Y:S01]  /*b580*/  IADD3 R11, -R3, R8, RZ ;  /* 0x00000008030b7210 */ /* 0x000fe20007ffe1ff */
[----:B------:R-:W-:-:S04]  /*b590*/  IMAD.MOV.U32 R16, RZ, RZ, RZ ;  /* 0x000000ffff107224 */ /* 0x000fc800078e00ff */
[----:B------:R-:W-:-:S05]  /*b5a0*/  IMAD R2, R5, UR5, R11 ;  /* 0x0000000505027c24 */ /* 0x000fca000f8e020b */
[----:B------:R-:W-:-:S13]  /*b5b0*/  ISETP.GT.AND P0, PT, R2, UR6, PT ;  /* 0x0000000602007c0c */ /* 0x000fda000bf04270 */
[----:B------:R-:W-:-:S04]  /*b5c0*/  VOTE.ANY R8, PT, !P0 ;  /* 0x0000000000087806 */ /* 0x000fc800040e0100 */
[----:B------:R-:W0:Y:S01]  /*b5d0*/  POPC R19, R8 ;  /* 0x0000000800137309 */ /* 0x000e220000000000 */
[----:B------:R-:W-:Y:S01]  /*b5e0*/  ISETP.NE.AND P0, PT, R8, RZ, PT ;  /* 0x000000ff0800720c */ /* 0x000fe20003f05270 */
[----:B0-----:R-:W0:Y:S04]  /*b5f0*/  SHFL.IDX PT, R6, R6, R19, 0x1f ;  /* 0x00001f1306067589 */ /* 0x001e2800000e0000 */
[----:B------:R1:W2:Y:S01]  /*b600*/  SHFL.IDX PT, R9, R9, R19, 0x1f ;  /* 0x00001f1309097589 */ /* 0x0002a200000e0000 */
[----:B0-----:R-:W-:-:S04]  /*b610*/  IABS R4, R6 ;  /* 0x0000000600047213 */ /* 0x001fc80000000000 */
[----:B------:R-:W0:Y:S08]  /*b620*/  I2F.RP R10, R4 ;  /* 0x00000004000a7306 */ /* 0x000e300000209400 */
[----:B0-----:R-:W0:Y:S02]  /*b630*/  MUFU.RCP R10, R10 ;  /* 0x0000000a000a7308 */ /* 0x001e240000001000 */
[----:B0-----:R-:W-:-:S06]  /*b640*/  VIADD R2, R10, 0xffffffe ;  /* 0x0ffffffe0a027836 */ /* 0x001fcc0000000000 */
[----:B------:R-:W0:Y:S02]  /*b650*/  F2I.FTZ.U32.TRUNC.NTZ R3, R2 ;  /* 0x0000000200037305 */ /* 0x000e24000021f000 */
[----:B0-----:R-:W-:Y:S01]  /*b660*/  IMAD.MOV R12, RZ, RZ, -R3 ;  /* 0x000000ffff0c7224 */ /* 0x001fe200078e0a03 */
[----:B-12---:R-:W-:Y:S06]  /*b670*/  @!P0 BRA `(.L_x_239) ;  /* 0x0000000000088947 */ /* 0x006fec0003800000 */
[----:B------:R-:W-:-:S06]  /*b680*/  VIADD R16, R19, 0xffffffff ;  /* 0xffffffff13107836 */ /* 0x000fcc0000000000 */
[----:B------:R0:W1:Y:S02]  /*b690*/  SHFL.IDX PT, R16, R5, R16, 0x1f ;  /* 0x00001f1005107589 */ /* 0x00006400000e0000 */
.L_x_239:
[----:B-1----:R-:W-:Y:S01]  /*b6a0*/  IMAD R16, R16, UR5, R11 ;  /* 0x0000000510107c24 */ /* 0x002fe2000f8e020b */
[----:B0-----:R-:W-:Y:S01]  /*b6b0*/  IABS R5, R9 ;  /* 0x0000000900057213 */ /* 0x001fe20000000000 */
[----:B------:R-:W-:Y:S01]  /*b6c0*/  IMAD.MOV.U32 R11, RZ, RZ, R12 ;  /* 0x000000ffff0b7224 */ /* 0x000fe200078e000c */
[----:B------:R-:W-:Y:S01]  /*b6d0*/  IABS R12, R6 ;  /* 0x00000006000c7213 */ /* 0x000fe20000000000 */
[----:B------:R-:W-:Y:S01]  /*b6e0*/  IMAD.MOV.U32 R2, RZ, RZ, RZ ;  /* 0x000000ffff027224 */ /* 0x000fe200078e00ff */
[----:B------:R-:W-:Y:S01]  /*b6f0*/  IADD3 R17, -R16, UR6, RZ ;  /* 0x0000000610117c10 */ /* 0x000fe2000fffe1ff */
[----:B------:R-:W-:Y:S01]  /*b700*/  IMAD R11, R11, R4, RZ ;  /* 0x000000040b0b7224 */ /* 0x000fe200078e02ff */
[----:B------:R-:W0:Y:S01]  /*b710*/  I2F.RP R8, R5 ;  /* 0x0000000500087306 */ /* 0x000e220000209400 */
[----:B------:R-:W-:Y:S01]  /*b720*/  IMAD.MOV R12, RZ, RZ, -R12 ;  /* 0x000000ffff0c7224 */ /* 0x000fe200078e0a0c */
[----:B------:R-:W-:Y:S01]  /*b730*/  IABS R10, R17 ;  /* 0x00000011000a7213 */ /* 0x000fe20000000000 */
[----:B------:R-:W-:-:S04]  /*b740*/  IMAD.HI.U32 R2, R3, R11, R2 ;  /* 0x0000000b03027227 */ /* 0x000fc800078e0002 */
[----:B------:R-:W-:Y:S02]  /*b750*/  IMAD.MOV.U32 R3, RZ, RZ, R10 ;  /* 0x000000ffff037224 */ /* 0x000fe400078e000a */
[----:B------:R-:W-:Y:S02]  /*b760*/  IMAD.MOV.U32 R10, RZ, RZ, R12 ;  /* 0x000000ffff0a7224 */ /* 0x000fe400078e000c */
[----:B------:R-:W-:-:S04]  /*b770*/  IMAD.HI.U32 R2, R2, R3, RZ ;  /* 0x0000000302027227 */ /* 0x000fc800078e00ff */
[----:B------:R-:W-:Y:S01]  /*b780*/  IMAD R3, R2, R10, R3 ;  /* 0x0000000a02037224 */ /* 0x000fe200078e0203 */
[----:B0-----:R-:W0:Y:S01]  /*b790*/  MUFU.RCP R8, R8 ;  /* 0x0000000800087308 */ /* 0x001e220000001000 */
[----:B------:R-:W-:-:S03]  /*b7a0*/  VIADD R19, R19, UR4 ;  /* 0x0000000413137c36 */ /* 0x000fc60008000000 */
[----:B------:R-:W-:-:S13]  /*b7b0*/  ISETP.GT.U32.AND P1, PT, R4, R3, PT ;  /* 0x000000030400720c */ /* 0x000fda0003f24070 */
[----:B------:R-:W-:Y:S02]  /*b7c0*/  @!P1 IMAD.IADD R3, R3, 0x1, -R4 ;  /* 0x0000000103039824 */ /* 0x000fe400078e0a04 */
[----:B0-----:R-:W-:Y:S02]  /*b7d0*/  VIADD R10, R8, 0xffffffe ;  /* 0x0ffffffe080a7836 */ /* 0x001fe40000000000 */
[----:B------:R-:W-:Y:S01]  /*b7e0*/  @!P1 VIADD R2, R2, 0x1 ;  /* 0x0000000102029836 */ /* 0x000fe20000000000 */
[----:B------:R-:W-:Y:S02]  /*b7f0*/  ISETP.GE.U32.AND P0, PT, R3, R4, PT ;  /* 0x000000040300720c */ /* 0x000fe40003f06070 */
[----:B------:R-:W-:Y:S01]  /*b800*/  LOP3.LUT R4, R17, R6, RZ, 0x3c, !PT ;  /* 0x0000000611047212 */ /* 0x000fe200078e3cff */
[----:B------:R0:W1:Y:S01]  /*b810*/  F2I.FTZ.U32.TRUNC.NTZ R3, R10 ;  /* 0x0000000a00037305 */ /* 0x000062000021f000 */
[----:B------:R-:W-:Y:S02]  /*b820*/  ISETP.NE.AND P1, PT, R6, RZ, PT ;  /* 0x000000ff0600720c */ /* 0x000fe40003f25270 */
[----:B------:R-:W-:-:S02]  /*b830*/  ISETP.GE.AND P2, PT, R4, RZ, PT ;  /* 0x000000ff0400720c */ /* 0x000fc40003f46270 */
[----:B0-----:R-:W-:-:S05]  /*b840*/  IABS R10, R9 ;  /* 0x00000009000a7213 */ /* 0x001fca0000000000 */
[----:B------:R-:W-:Y:S01]  /*b850*/  @P0 VIADD R2, R2, 0x1 ;  /* 0x0000000102020836 */ /* 0x000fe20000000000 */
[----:B------:R-:W-:-:S03]  /*b860*/  IADD3 R10, RZ, -R10, RZ ;  /* 0x8000000aff0a7210 */ /* 0x000fc60007ffe0ff */
[----:B------:R-:W-:Y:S02]  /*b870*/  IMAD.MOV.U32 R8, RZ, RZ, R2 ;  /* 0x000000ffff087224 */ /* 0x000fe400078e0002 */
[----:B-1----:R-:W-:Y:S02]  /*b880*/  IMAD.MOV R2, RZ, RZ, -R3 ;  /* 0x000000ffff027224 */ /* 0x002fe400078e0a03 */
[----:B------:R-:W-:Y:S01]  /*b890*/  @!P2 IMAD.MOV R8, RZ, RZ, -R8 ;  /* 0x000000ffff08a224 */ /* 0x000fe200078e0a08 */
[----:B------:R-:W-:Y:S01]  /*b8a0*/  @!P1 LOP3.LUT R8, RZ, R6, RZ, 0x33, !PT ;  /* 0x00000006ff089212 */ /* 0x000fe200078e33ff */
[----:B------:R-:W-:Y:S02]  /*b8b0*/  IMAD R11, R2, R5, RZ ;  /* 0x00000005020b7224 */ /* 0x000fe400078e02ff */
[----:B------:R-:W-:Y:S01]  /*b8c0*/  IMAD.MOV.U32 R2, RZ, RZ, RZ ;  /* 0x000000ffff027224 */ /* 0x000fe200078e00ff */
[-C--:B------:R-:W-:Y:S01]  /*b8d0*/  IABS R4, R8.reuse ;  /* 0x0000000800047213 */ /* 0x080fe20000000000 */
[----:B------:R-:W-:-:S02]  /*b8e0*/  IMAD R6, R6, R8, RZ ;  /* 0x0000000806067224 */ /* 0x000fc400078e02ff */
[----:B------:R-:W-:-:S04]  /*b8f0*/  IMAD.HI.U32 R2, R3, R11, R2 ;  /* 0x0000000b03027227 */ /* 0x000fc800078e0002 */
[----:B------:R-:W-:Y:S02]  /*b900*/  IMAD.MOV.U32 R3, RZ, RZ, R4 ;  /* 0x000000ffff037224 */ /* 0x000fe400078e0004 */
[----:B------:R-:W-:Y:S02]  /*b910*/  IMAD.MOV.U32 R4, RZ, RZ, R10 ;  /* 0x000000ffff047224 */ /* 0x000fe400078e000a */
[----:B------:R-:W-:-:S04]  /*b920*/  IMAD.HI.U32 R2, R2, R3, RZ ;  /* 0x0000000302027227 */ /* 0x000fc800078e00ff */
[----:B------:R-:W-:Y:S01]  /*b930*/  IMAD R4, R2, R4, R3 ;  /* 0x0000000402047224 */ /* 0x000fe200078e0203 */
[----:B------:R-:W-:Y:S01]  /*b940*/  LOP3.LUT R3, R8, R9, RZ, 0x3c, !PT ;  /* 0x0000000908037212 */ /* 0x000fe200078e3cff */
[----:B------:R-:W-:-:S03]  /*b950*/  IMAD.IADD R17, R17, 0x1, -R6 ;  /* 0x0000000111117824 */ /* 0x000fc600078e0a06 */
[----:B------:R-:W-:Y:S02]  /*b960*/  ISETP.GT.U32.AND P1, PT, R5, R4, PT ;  /* 0x000000040500720c */ /* 0x000fe40003f24070 */
[----:B------:R-:W-:-:S11]  /*b970*/  ISETP.GE.AND P2, PT, R3, RZ, PT ;  /* 0x000000ff0300720c */ /* 0x000fd60003f46270 */
[----:B------:R-:W-:Y:S02]  /*b980*/  @!P1 IMAD.IADD R4, R4, 0x1, -R5 ;  /* 0x0000000104049824 */ /* 0x000fe400078e0a05 */
[----:B------:R-:W-:Y:S01]  /*b990*/  @!P1 VIADD R2, R2, 0x1 ;  /* 0x0000000102029836 */ /* 0x000fe20000000000 */
[----:B------:R-:W-:Y:S02]  /*b9a0*/  ISETP.NE.AND P1, PT, R9, RZ, PT ;  /* 0x000000ff0900720c */ /* 0x000fe40003f25270 */
[----:B------:R-:W-:-:S13]  /*b9b0*/  ISETP.GE.U32.AND P0, PT, R4, R5, PT ;  /* 0x000000050400720c */ /* 0x000fda0003f06070 */
[----:B------:R-:W-:-:S04]  /*b9c0*/  @P0 VIADD R2, R2, 0x1 ;  /* 0x0000000102020836 */ /* 0x000fc80000000000 */
[----:B------:R-:W-:Y:S01]  /*b9d0*/  @!P2 IMAD.MOV R2, RZ, RZ, -R2 ;  /* 0x000000ffff02a224 */ /* 0x000fe200078e0a02 */
[----:B------:R-:W-:-:S05]  /*b9e0*/  @!P1 LOP3.LUT R2, RZ, R9, RZ, 0x33, !PT ;  /* 0x00000009ff029212 */ /* 0x000fca00078e33ff */
[----:B------:R-:W-:-:S04]  /*b9f0*/  IMAD.MOV R18, RZ, RZ, -R2 ;  /* 0x000000ffff127224 */ /* 0x000fc800078e0a02 */
[C---:B------:R-:W-:Y:S02]  /*ba00*/  IMAD R18, R9.reuse, R18, R8 ;  /* 0x0000001209127224 */ /* 0x040fe400078e0208 */
[----:B------:R-:W-:-:S04]  /*ba10*/  IMAD R9, R9, 0x1000000, R2 ;  /* 0x0100000009097824 */ /* 0x000fc800078e0202 */
[----:B------:R-:W-:Y:S01]  /*ba20*/  IMAD R18, R18, 0x10000, R9 ;  /* 0x0001000012127824 */ /* 0x000fe200078e0209 */
[----:B------:R-:W-:Y:S06]  /*ba30*/  BRA `(.L_x_240) ;  /* 0x0000000000147947 */ /* 0x000fec0003800000 */
.L_x_237:
[----:B------:R-:W-:Y:S01]  /*ba40*/  ULDC UR4, c[0x0][0xc3c] ;  /* 0x00030f0000047ab9 */ /* 0x000fe20000000800 */
[----:B------:R-:W-:Y:S02]  /*ba50*/  IMAD.MOV.U32 R17, RZ, RZ, RZ ;  /* 0x000000ffff117224 */ /* 0x000fe400078e00ff */
[----:B------:R-:W-:Y:S02]  /*ba60*/  IMAD.U32 R16, RZ, RZ, UR6 ;  /* 0x00000006ff107e24 */ /* 0x000fe4000f8e00ff */
[----:B------:R-:W-:Y:S02]  /*ba70*/  IMAD.MOV.U32 R18, RZ, RZ, RZ ;  /* 0x000000ffff127224 */ /* 0x000fe400078e00ff */
[----:B------:R-:W-:-:S07]  /*ba80*/  IMAD.U32 R19, RZ, RZ, UR4 ;  /* 0x00000004ff137e24 */ /* 0x000fce000f8e00ff */
.L_x_240:
[----:B------:R-:W-:-:S13]  /*ba90*/  ISETP.NE.AND P0, PT, R7, RZ, PT ;  /* 0x000000ff0700720c */ /* 0x000fda0003f05270 */
[----:B------:R-:W0:Y:S01]  /*baa0*/  @!P0 S2R R3, SR_CgaCtaId ;  /* 0x0000000000038919 */ /* 0x000e220000008800 */
[----:B------:R-:W-:-:S04]  /*bab0*/  @!P0 MOV R2, 0x400 ;  /* 0x0000040000028802 */ /* 0x000fc80000000f00 */
[----:B0-----:R-:W-:-:S05]  /*bac0*/  @!P0 LEA R2, R3, R2, 0x18 ;  /* 0x0000000203028211 */ /* 0x001fca00078ec0ff */
[----:B------:R1:W-:Y:S01]  /*bad0*/  @!P0 STS.128 [R2+0x308d0], R16 ;  /* 0x0308d01002008388 */ /* 0x0003e20000000c00 */
[----:B------:R-:W-:Y:S06]  /*bae0*/  BAR.ARV 0x5, 0x180 ;  /* 0x0146000000007b1d */ /* 0x000fec0000002000 */
.L_x_235:
[----:B------:R2:W-:Y:S01]  /*baf0*/  STL [R1+0x20], RZ ;  /* 0x000020ff01007387 */ /* 0x0005e20000100800 */
[----:B------:R-:W-:Y:S01]  /*bb00*/  ULDC UR4, c[0x0][0xc3c] ;  /* 0x00030f0000047ab9 */ /* 0x000fe20000000800 */
[----:B------:R-:W-:Y:S01]  /*bb10*/  MOV R28, 0x1 ;  /* 0x00000001001c7802 */ /* 0x000fe20000000f00 */
[----:B------:R-:W-:Y:S01]  /*bb20*/  IMAD.MOV.U32 R27, RZ, RZ, RZ ;  /* 0x000000ffff1b7224 */ /* 0x000fe200078e00ff */
[----:B0-----:R-:W-:-:S13]  /*bb30*/  ISETP.GE.AND P0, PT, R19, UR4, PT ;  /* 0x0000000413007c0c */ /* 0x001fda000bf06270 */
[----:B--2---:R-:W-:Y:S05]  /*bb40*/  @P0 BRA `(.L_x_241) ;  /* 0x0000004800c40947 */ /* 0x004fea0003800000 */
[----:B-1----:R-:W2:Y:S01]  /*bb50*/  LDL R2, [R1+0x2c] ;  /* 0x00002c0001027983 */ /* 0x002ea20000100800 */
[----:B------:R-:W0:Y:S01]  /*bb60*/  S2UR UR5, SR_CgaCtaId ;  /* 0x00000000000579c3 */ /* 0x000e220000008800 */
[----:B------:R-:W-:Y:S01]  /*bb70*/  IMAD.SHL.U32 R31, R0, 0x8, RZ ;  /* 0x00000008001f7824 */ /* 0x000fe200078e00ff */
[----:B------:R-:W-:Y:S01]  /*bb80*/  BSSY B8, `(.L_x_241) ;  /* 0x00004ad000087945 */ /* 0x000fe20003800000 */
[----:B------:R1:W-:Y:S01]  /*bb90*/  STL [R1+0x20], RZ ;  /* 0x000020ff01007387 */ /* 0x0003e20000100800 */
[----:B------:R-:W-:Y:S01]  /*bba0*/  IMAD.MOV.U32 R28, RZ, RZ, 0x1 ;  /* 0x00000001ff1c7424 */ /* 0x000fe200078e00ff */
[----:B------:R-:W-:Y:S01]  /*bbb0*/  ULDC UR39, c[0x0][0xc] ;  /* 0x0000030000277ab9 */ /* 0x000fe20000000800 */
[----:B------:R-:W-:Y:S01]  /*bbc0*/  LOP3.LUT R3, R31, 0x1f8, RZ, 0xc0, !PT ;  /* 0x000001f81f037812 */ /* 0x000fe200078ec0ff */
[----:B------:R-:W-:-:S03]  /*bbd0*/  IMAD.MOV.U32 R27, RZ, RZ, RZ ;  /* 0x000000ffff1b7224 */ /* 0x000fc600078e00ff */
[----:B------:R-:W-:-:S04]  /*bbe0*/  LOP3.LUT R34, R3, 0x38, R0, 0x78, !PT ;  /* 0x0000003803227812 */ /* 0x000fc800078e7800 */
[----:B------:R-:W-:Y:S02]  /*bbf0*/  LOP3.LUT R34, R34, 0x200, R31, 0xf8, !PT ;  /* 0x0000020022227812 */ /* 0x000fe400078ef81f */
[----:B------:R-:W-:-:S04]  /*bc00*/  LOP3.LUT R31, R31, 0x38, RZ, 0xc0, !PT ;  /* 0x000000381f1f7812 */ /* 0x000fc800078ec0ff */
[C---:B------:R-:W-:Y:S02]  /*bc10*/  LOP3.LUT R33, R31.reuse, 0x40, RZ, 0xfc, !PT ;  /* 0x000000401f217812 */ /* 0x040fe400078efcff */
[----:B------:R-:W-:Y:S02]  /*bc20*/  LOP3.LUT R32, R31, 0x80, RZ, 0xfc, !PT ;  /* 0x000000801f207812 */ /* 0x000fe400078efcff */
[----:B--2---:R-:W-:Y:S02]  /*bc30*/  R2UR UR4, R2 ;  /* 0x00000000020472ca */ /* 0x004fe400000e0000 */
[C---:B------:R-:W-:Y:S01]  /*bc40*/  LOP3.LUT R2, R0.reuse, 0x7f, RZ, 0xc0, !PT ;  /* 0x0000007f00027812 */ /* 0x040fe200078ec0ff */
[----:B------:R-:W-:-:S03]  /*bc50*/  IMAD.SHL.U32 R0, R0, 0x10, RZ ;  /* 0x0000001000007824 */ /* 0x000fc600078e00ff */
[----:B------:R-:W-:-:S04]  /*bc60*/  SHF.R.U32.HI R2, RZ, 0x3, R2 ;  /* 0x00000003ff027819 */ /* 0x000fc80000011602 */
[----:B------:R-:W-:-:S03]  /*bc70*/  LOP3.LUT R0, R2, 0x70, R0, 0xf8, !PT ;  /* 0x0000007002007812 */ /* 0x000fc600078ef800 */
[----:B------:R-:W-:-:S03]  /*bc80*/  ULOP3.LUT UR38, UR4, 0x2, URZ, 0xfc, !UPT ;  /* 0x0000000204267892 */ /* 0x000fc6000f8efc3f */
[----:B------:R-:W-:Y:S02]  /*bc90*/  UMOV UR4, 0x400 ;  /* 0x0000040000047882 */ /* 0x000fe40000000000 */
[----:B0-----:R-:W-:-:S06]  /*bca0*/  ULEA UR4, UR5, UR4, 0x18 ;  /* 0x0000000405047291 */ /* 0x001fcc000f8ec03f */
[----:B------:R-:W-:-:S04]  /*bcb0*/  IMAD.U32 R22, RZ, RZ, UR4 ;  /* 0x00000004ff167e24 */ /* 0x000fc8000f8e00ff */
[----:B-1----:R-:W-:-:S07]  /*bcc0*/  IMAD R36, R34, 0x2, R22 ;  /* 0x0000000222247824 */ /* 0x002fce00078e0216 */
.L_x_304:
[----:B0-----:R-:W0:Y:S02]  /*bcd0*/  LDC.64 R2, c[0x0][0xc88] ;  /* 0x00032200ff027b82 */ /* 0x001e240000000a00 */
[----:B0-----:R-:W-:-:S05]  /*bce0*/  IMAD.WIDE R2, R19, 0x4, R2 ;  /* 0x0000000413027825 */ /* 0x001fca00078e0202 */
[----:B--2---:R-:W2:Y:S01]  /*bcf0*/  LDG.E R29, desc[UR36][R2.64] ;  /* 0x00000024021d7981 */ /* 0x004ea2000c1e1900 */
[----:B------:R-:W-:Y:S05]  /*bd00*/  YIELD ;  /* 0x0000000000007946 */ /* 0x000fea0003800000 */
[----:B------:R-:W-:Y:S01]  /*bd10*/  ULDC.64 UR4, c[0x0][0xa28] ;  /* 0x00028a0000047ab9 */ /* 0x000fe20000000a00 */
[----:B------:R-:W-:Y:S01]  /*bd20*/  IMAD.MOV.U32 R6, RZ, RZ, RZ ;  /* 0x000000ffff067224 */ /* 0x000fe200078e00ff */
[----:B------:R-:W-:Y:S01]  /*bd30*/  ISETP.NE.U32.AND P0, PT, RZ, UR4, PT ;  /* 0x00000004ff007c0c */ /* 0x000fe2000bf05070 */
[----:B------:R-:W-:-:S03]  /*bd40*/  ULDC.64 UR6, c[0x0][0xa18] ;  /* 0x0002860000067ab9 */ /* 0x000fc60000000a00 */
[----:B------:R-:W-:Y:S01]  /*bd50*/  ISETP.NE.AND.EX P0, PT, RZ, UR5, PT, P0 ;  /* 0x00000005ff007c0c */ /* 0x000fe2000bf05300 */
[----:B------:R-:W-:Y:S01]  /*bd60*/  IMAD.MOV.U32 R35, RZ, RZ, RZ ;  /* 0x000000ffff237224 */ /* 0x000fe200078e00ff */
[----:B--2---:R-:W-:-:S11]  /*bd70*/  SHF.R.S32.HI R0, RZ, 0x1f, R29 ;  /* 0x0000001fff007819 */ /* 0x004fd6000001141d */
[C---:B------:R-:W-:Y:S01]  /*bd80*/  @P0 LEA R2, P1, R29.reuse, UR4, 0x2 ;  /* 0x000000041d020c11 */ /* 0x040fe2000f8210ff */
[C---:B------:R-:W-:Y:S01]  /*bd90*/  IMAD.SHL.U32 R24, R29.reuse, 0x4, RZ ;  /* 0x000000041d187824 */ /* 0x040fe200078e00ff */
[C-C-:B------:R-:W-:Y:S01]  /*bda0*/  SHF.L.U64.HI R25, R29.reuse, 0x2, R0.reuse ;  /* 0x000000021d197819 */ /* 0x140fe20000010200 */
[----:B------:R0:W-:Y:S01]  /*bdb0*/  STL [R1+0x10], R0 ;  /* 0x0000100001007387 */ /* 0x0001e20000100800 */
[----:B------:R-:W-:Y:S01]  /*bdc0*/  @P0 LEA.HI.X R3, R29, UR5, R0, 0x2, P1 ;  /* 0x000000051d030c11 */ /* 0x000fe200088f1400 */
[----:B------:R-:W-:-:S04]  /*bdd0*/  ULDC.64 UR4, c[0x0][0xa00] ;  /* 0x0002800000047ab9 */ /* 0x000fc80000000a00 */
[----:B------:R1:W2:Y:S01]  /*bde0*/  @P0 LDG.E R6, desc[UR36][R2.64] ;  /* 0x0000002402060981 */ /* 0x0002a2000c1e1900 */
[----:B------:R-:W-:Y:S02]  /*bdf0*/  ISETP.NE.U32.AND P0, PT, RZ, UR4, PT ;  /* 0x00000004ff007c0c */ /* 0x000fe4000bf05070 */
[----:B------:R-:W-:Y:S02]  /*be00*/  LOP3.LUT R23, R23, 0xffffffbf, RZ, 0xc0, !PT ;  /* 0xffffffbf17177812 */ /* 0x000fe400078ec0ff */
[----:B------:R-:W-:Y:S02]  /*be10*/  ISETP.NE.AND.EX P2, PT, RZ, UR5, PT, P0 ;  /* 0x00000005ff007c0c */ /* 0x000fe4000bf45300 */
[----:B------:R-:W-:Y:S02]  /*be20*/  ISETP.NE.U32.AND P0, PT, RZ, UR6, PT ;  /* 0x00000006ff007c0c */ /* 0x000fe4000bf05070 */
[----:B-1----:R-:W-:Y:S02]  /*be30*/  IADD3 R2, P1, R24, UR4, RZ ;  /* 0x0000000418027c10 */ /* 0x002fe4000ff3e0ff */
[----:B------:R-:W-:-:S02]  /*be40*/  ISETP.NE.AND.EX P0, PT, RZ, UR7, PT, P0 ;  /* 0x00000007ff007c0c */ /* 0x000fc4000bf05300 */
[----:B------:R-:W-:Y:S01]  /*be50*/  IADD3.X R3, R25, UR5, RZ, P1, !PT ;  /* 0x0000000519037c10 */ /* 0x000fe20008ffe4ff */
[----:B------:R-:W-:-:S04]  /*be60*/  ULDC.64 UR4, c[0x0][0x418] ;  /* 0x0001060000047ab9 */ /* 0x000fc80000000a00 */
[----:B------:R-:W-:Y:S01]  /*be70*/  @P2 LOP3.LUT R23, R23, 0x40, RZ, 0xfc, !PT ;  /* 0x0000004017172812 */ /* 0x000fe200078efcff */
[----:B------:R1:W5:Y:S05]  /*be80*/  @P2 LDG.E R35, desc[UR36][R2.64] ;  /* 0x0000002402232981 */ /* 0x00036a000c1e1900 */
[----:B------:R-:W-:-:S04]  /*be90*/  @P0 IADD3 R4, P1, R24, UR6, RZ ;  /* 0x0000000618040c10 */ /* 0x000fc8000ff3e0ff */
[----:B------:R-:W-:-:S05]  /*bea0*/  @P0 IADD3.X R5, R25, UR7, RZ, P1, !PT ;  /* 0x0000000719050c10 */ /* 0x000fca0008ffe4ff */
[----:B0-----:R-:W3:Y:S01]  /*beb0*/  @P0 LDG.E R0, desc[UR36][R4.64] ;  /* 0x0000002404000981 */ /* 0x001ee2000c1e1900 */
[----:B------:R-:W-:-:S03]  /*bec0*/  UISETP.NE.U32.AND UP0, UPT, UR4, URZ, UPT ;  /* 0x0000003f0400728c */ /* 0x000fc6000bf05070 */
[----:B------:R-:W-:Y:S01]  /*bed0*/  ULDC UR4, c[0x0][0x424] ;  /* 0x0001090000047ab9 */ /* 0x000fe20000000800 */
[----:B------:R-:W-:-:S03]  /*bee0*/  UISETP.NE.AND.EX UP0, UPT, UR5, URZ, UPT, UP0 ;  /* 0x0000003f0500728c */ /* 0x000fc6000bf05300 */
[----:B------:R-:W-:Y:S01]  /*bef0*/  ULDC UR5, c[0x0][0x2f0] ;  /* 0x0000bc0000057ab9 */ /* 0x000fe20000000800 */
[----:B------:R-:W-:-:S04]  /*bf00*/  USEL UR4, UR4, 0x1, UP0 ;  /* 0x0000000104047887 */ /* 0x000fc80008000000 */
[----:B------:R-:W-:-:S06]  /*bf10*/  UIMAD UR4, UR4, UR5, URZ ;  /* 0x00000005040472a4 */ /* 0x000fcc000f8e023f */
[----:B------:R-:W-:Y:S01]  /*bf20*/  IMAD.U32 R37, RZ, RZ, UR4 ;  /* 0x00000004ff257e24 */ /* 0x000fe2000f8e00ff */
[----:B--2---:R1:W-:Y:S04]  /*bf30*/  STL [R1+0x4], R6 ;  /* 0x0000040601007387 */ /* 0x0043e80000100800 */
[----:B---3--:R1:W-:Y:S01]  /*bf40*/  @P0 STL [R1+0x18], R0 ;  /* 0x0000180001000387 */ /* 0x0083e20000100800 */
[----:B------:R-:W-:Y:S05]  /*bf50*/  @P0 BRA `(.L_x_242) ;  /* 0x0000000000200947 */ /* 0x000fea0003800000 */
[----:B------:R-:W-:Y:S02]  /*bf60*/  ULDC UR4, c[0x0][0x288] ;  /* 0x0000a20000047ab9 */ /* 0x000fe40000000800 */
[----:B-1----:R-:W-:-:S05]  /*bf70*/  IMAD.U32 R0, RZ, RZ, UR4 ;  /* 0x00000004ff007e24 */ /* 0x002fca000f8e00ff */
[----:B------:R0:W-:Y:S01]  /*bf80*/  STL [R1+0x18], R0 ;  /* 0x0000180001007387 */ /* 0x0001e20000100800 */
[----:B------:R-:W-:Y:S05]  /*bf90*/  @!P2 BRA `(.L_x_242) ;  /* 0x000000000010a947 */ /* 0x000fea0003800000 */
[----:B------:R-:W2:Y:S04]  /*bfa0*/  LDG.E R5, desc[UR36][R2.64] ;  /* 0x0000002402057981 */ /* 0x000ea8000c1e1900 */
[----:B0-----:R-:W2:Y:S02]  /*bfb0*/  LDG.E R0, desc[UR36][R2.64+0x4] ;  /* 0x0000042402007981 */ /* 0x001ea4000c1e1900 */
[----:B--2---:R-:W-:-:S05]  /*bfc0*/  IMAD.IADD R0, R0, 0x1, -R5 ;  /* 0x0000000100007824 */ /* 0x004fca00078e0a05 */
[----:B------:R2:W-:Y:S02]  /*bfd0*/  STL [R1+0x18], R0 ;  /* 0x0000180001007387 */ /* 0x0005e40000100800 */
.L_x_242:
[----:B------:R-:W-:Y:S01]  /*bfe0*/  ULDC.64 UR4, c[0x0][0xa20] ;  /* 0x0002880000047ab9 */ /* 0x000fe20000000a00 */
[----:B------:R-:W-:Y:S01]  /*bff0*/  IMAD.MOV.U32 R30, RZ, RZ, R29 ;  /* 0x000000ffff1e7224 */ /* 0x000fe200078e001d */
[----:B------:R-:W-:-:S04]  /*c000*/  ISETP.NE.U32.AND P0, PT, RZ, UR4, PT ;  /* 0x00000004ff007c0c */ /* 0x000fc8000bf05070 */
[----:B------:R-:W-:-:S13]  /*c010*/  ISETP.NE.AND.EX P0, PT, RZ, UR5, PT, P0 ;  /* 0x00000005ff007c0c */ /* 0x000fda000bf05300 */
[----:B------:R-:W-:Y:S05]  /*c020*/  @!P0 BRA `(.L_x_243) ;  /* 0x0000000000108947 */ /* 0x000fea0003800000 */
[----:B-1----:R-:W-:-:S04]  /*c030*/  IADD3 R2, P0, R24, UR4, RZ ;  /* 0x0000000418027c10 */ /* 0x002fc8000ff1e0ff */
[----:B------:R-:W-:-:S05]  /*c040*/  IADD3.X R3, R25, UR5, RZ, P0, !PT ;  /* 0x0000000519037c10 */ /* 0x000fca00087fe4ff */
[----:B------:R1:W5:Y:S01]  /*c050*/  LDG.E R37, desc[UR36][R2.64] ;  /* 0x0000002402257981 */ /* 0x000362000c1e1900 */
[----:B------:R-:W-:Y:S05]  /*c060*/  BRA `(.L_x_244) ;  /* 0x0000000000247947 */ /* 0x000fea0003800000 */
.L_x_243:
[----:B------:R-:W-:Y:S02]  /*c070*/  ULDC.64 UR4, c[0x0][0xa08] ;  /* 0x0002820000047ab9 */ /* 0x000fe40000000a00 */
[----:B------:R-:W-:-:S04]  /*c080*/  ISETP.NE.U32.AND P0, PT, RZ, UR4, PT ;  /* 0x00000004ff007c0c */ /* 0x000fc8000bf05070 */
[----:B------:R-:W-:-:S13]  /*c090*/  ISETP.NE.AND.EX P0, PT, RZ, UR5, PT, P0 ;  /* 0x00000005ff007c0c */ /* 0x000fda000bf05300 */
[----:B------:R-:W-:Y:S05]  /*c0a0*/  @!P0 BRA `(.L_x_244) ;  /* 0x0000000000148947 */ /* 0x000fea0003800000 */
[----:B-1----:R-:W1:Y:S02]  /*c0b0*/  LDC.64 R2, c[0x0][0xa08] ;  /* 0x00028200ff027b82 */ /* 0x002e640000000a00 */
[----:B-1----:R-:W-:-:S05]  /*c0c0*/  IMAD.WIDE R2, R30, 0x4, R2 ;  /* 0x000000041e027825 */ /* 0x002fca00078e0202 */
[----:B------:R-:W3:Y:S04]  /*c0d0*/  LDG.E R37, desc[UR36][R2.64] ;  /* 0x0000002402257981 */ /* 0x000ee8000c1e1900 */
[----:B0-2---:R-:W3:Y:S02]  /*c0e0*/  LDG.E R0, desc[UR36][R2.64+0x4] ;  /* 0x0000042402007981 */ /* 0x005ee4000c1e1900 */
[----:B---3--:R-:W-:-:S07]  /*c0f0*/  IMAD.IADD R37, R0, 0x1, -R37 ;  /* 0x0000000100257824 */ /* 0x008fce00078e0a25 */
.L_x_244:
[----:B-----5:R-:W-:Y:S01]  /*c100*/  IMAD.IADD R37, R37, 0x1, -R6 ;  /* 0x0000000125257824 */ /* 0x020fe200078e0a06 */
[----:B012---:R-:W-:Y:S01]  /*c110*/  LOP3.LUT R0, R18, 0xff000000, RZ, 0xc0, !PT ;  /* 0xff00000012007812 */ /* 0x007fe200078ec0ff */
[----:B------:R-:W-:Y:S03]  /*c120*/  BSSY B0, `(.L_x_245) ;  /* 0x0000029000007945 */ /* 0x000fe60003800000 */
[C---:B------:R-:W-:Y:S02]  /*c130*/  IADD3 R2, R37.reuse, 0x5f, RZ ;  /* 0x0000005f25027810 */ /* 0x040fe40007ffe0ff */
[----:B------:R-:W-:Y:S02]  /*c140*/  ISETP.GE.AND P0, PT, R37, 0x1, PT ;  /* 0x000000012500780c */ /* 0x000fe40003f06270 */
[----:B------:R-:W-:Y:S01]  /*c150*/  SHF.R.U32.HI R3, RZ, 0x8, R0 ;  /* 0x00000008ff037819 */ /* 0x000fe20000011600 */
[----:B------:R-:W-:Y:S01]  /*c160*/  IMAD.HI R2, R2, 0x2aaaaaab, RZ ;  /* 0x2aaaaaab02027827 */ /* 0x000fe200078e02ff */
[----:B------:R-:W-:-:S04]  /*c170*/  LOP3.LUT R0, R18, 0xff0000, RZ, 0xc0, !PT ;  /* 0x00ff000012007812 */ /* 0x000fc800078ec0ff */
[----:B------:R-:W-:Y:S02]  /*c180*/  LEA.HI R5, R0, R3, RZ, 0x10 ;  /* 0x0000000300057211 */ /* 0x000fe400078f80ff */
[----:B------:R-:W-:Y:S02]  /*c190*/  SHF.R.U32.HI R3, RZ, 0x1f, R2 ;  /* 0x0000001fff037819 */ /* 0x000fe40000011602 */
[----:B------:R-:W-:Y:S02]  /*c1a0*/  LOP3.LUT R4, R5, 0xff, RZ, 0xc0, !PT ;  /* 0x000000ff05047812 */ /* 0x000fe400078ec0ff */
[----:B------:R-:W-:Y:S01]  /*c1b0*/  LEA.HI.SX32 R0, R2, R3, 0x1c ;  /* 0x0000000302007211 */ /* 0x000fe200078fe2ff */
[----:B------:R-:W-:Y:S01]  /*c1c0*/  IMAD.MOV.U32 R3, RZ, RZ, RZ ;  /* 0x000000ffff037224 */ /* 0x000fe200078e00ff */
[----:B------:R-:W-:Y:S06]  /*c1d0*/  @!P0 BRA `(.L_x_246) ;  /* 0x0000000000748947 */ /* 0x000fec0003800000 */
[----:B------:R-:W-:-:S04]  /*c1e0*/  SHF.R.U32.HI R5, RZ, 0x10, R5 ;  /* 0x00000010ff057819 */ /* 0x000fc80000011605 */
[----:B------:R-:W-:-:S13]  /*c1f0*/  ISETP.NE.AND P0, PT, R5, RZ, PT ;  /* 0x000000ff0500720c */ /* 0x000fda0003f05270 */
[----:B------:R-:W0:Y:S02]  /*c200*/  @!P0 LDC R5, c[0x0][0x9f0] ;  /* 0x00027c00ff058b82 */ /* 0x000e240000000800 */
[-C--:B0-----:R-:W-:Y:S02]  /*c210*/  IABS R6, R5.reuse ;  /* 0x0000000500067213 */ /* 0x081fe40000000000 */
[----:B------:R-:W-:Y:S02]  /*c220*/  IADD3 R8, R5, -0x1, R0 ;  /* 0xffffffff05087810 */ /* 0x000fe40007ffe000 */
[----:B------:R-:W0:Y:S02]  /*c230*/  I2F.RP R7, R6 ;  /* 0x0000000600077306 */ /* 0x000e240000209400 */
[----:B------:R-:W-:-:S04]  /*c240*/  LOP3.LUT R2, R8, R5, RZ, 0x3c, !PT ;  /* 0x0000000508027212 */ /* 0x000fc800078e3cff */
[----:B------:R-:W-:Y:S01]  /*c250*/  ISETP.GE.AND P2, PT, R2, RZ, PT ;  /* 0x000000ff0200720c */ /* 0x000fe20003f46270 */
[----:B------:R-:W-:Y:S01]  /*c260*/  IMAD.MOV.U32 R2, RZ, RZ, RZ ;  /* 0x000000ffff027224 */ /* 0x000fe200078e00ff */
[----:B0-----:R-:W0:Y:S02]  /*c270*/  MUFU.RCP R7, R7 ;  /* 0x0000000700077308 */ /* 0x001e240000001000 */
[----:B0-----:R-:W-:Y:S01]  /*c280*/  VIADD R3, R7, 0xffffffe ;  /* 0x0ffffffe07037836 */ /* 0x001fe20000000000 */
[----:B------:R-:W-:-:S05]  /*c290*/  IABS R7, R5 ;  /* 0x0000000500077213 */ /* 0x000fca0000000000 */
[----:B------:R-:W0:Y:S01]  /*c2a0*/  F2I.FTZ.U32.TRUNC.NTZ R3, R3 ;  /* 0x0000000300037305 */ /* 0x000e22000021f000 */
[----:B------:R-:W-:Y:S02]  /*c2b0*/  IMAD.MOV R7, RZ, RZ, -R7 ;  /* 0x000000ffff077224 */ /* 0x000fe400078e0a07 */
[----:B0-----:R-:W-:-:S04]  /*c2c0*/  IMAD.MOV R9, RZ, RZ, -R3 ;  /* 0x000000ffff097224 */ /* 0x001fc800078e0a03 */
[----:B------:R-:W-:-:S04]  /*c2d0*/  IMAD R9, R9, R6, RZ ;  /* 0x0000000609097224 */ /* 0x000fc800078e02ff */
[----:B------:R-:W-:Y:S01]  /*c2e0*/  IMAD.HI.U32 R2, R3, R9, R2 ;  /* 0x0000000903027227 */ /* 0x000fe200078e0002 */
[----:B------:R-:W-:-:S05]  /*c2f0*/  IABS R3, R8 ;  /* 0x0000000800037213 */ /* 0x000fca0000000000 */
[----:B------:R-:W-:-:S04]  /*c300*/  IMAD.HI.U32 R2, R2, R3, RZ ;  /* 0x0000000302027227 */ /* 0x000fc800078e00ff */
[----:B------:R-:W-:-:S05]  /*c310*/  IMAD R3, R2, R7, R3 ;  /* 0x0000000702037224 */ /* 0x000fca00078e0203 */
[----:B------:R-:W-:-:S13]  /*c320*/  ISETP.GT.U32.AND P1, PT, R6, R3, PT ;  /* 0x000000030600720c */ /* 0x000fda0003f24070 */
[----:B------:R-:W-:Y:S02]  /*c330*/  @!P1 IMAD.IADD R3, R3, 0x1, -R6 ;  /* 0x0000000103039824 */ /* 0x000fe400078e0a06 */
[----:B------:R-:W-:Y:S01]  /*c340*/  @!P1 VIADD R2, R2, 0x1 ;  /* 0x0000000102029836 */ /* 0x000fe20000000000 */
[----:B------:R-:W-:Y:S02]  /*c350*/  ISETP.NE.AND P1, PT, R5, RZ, PT ;  /* 0x000000ff0500720c */ /* 0x000fe40003f25270 */
[----:B------:R-:W-:-:S13]  /*c360*/  ISETP.GE.U32.AND P0, PT, R3, R6, PT ;  /* 0x000000060300720c */ /* 0x000fda0003f06070 */
[----:B------:R-:W-:-:S04]  /*c370*/  @P0 VIADD R2, R2, 0x1 ;  /* 0x0000000102020836 */ /* 0x000fc80000000000 */
[----:B------:R-:W-:Y:S01]  /*c380*/  @!P2 IMAD.MOV R2, RZ, RZ, -R2 ;  /* 0x000000ffff02a224 */ /* 0x000fe200078e0a02 */
[----:B------:R-:W-:-:S05]  /*c390*/  @!P1 LOP3.LUT R2, RZ, R5, RZ, 0x33, !PT ;  /* 0x00000005ff029212 */ /* 0x000fca00078e33ff */
[----:B------:R-:W-:-:S07]  /*c3a0*/  IMAD.MOV.U32 R3, RZ, RZ, R2 ;  /* 0x000000ffff037224 */ /* 0x000fce00078e0002 */
.L_x_246:
[----:B------:R-:W-:Y:S05]  /*c3b0*/  BSYNC B0 ;  /* 0x0000000000007941 */ /* 0x000fea0003800000 */
.L_x_245:
[-C--:B------:R-:W-:Y:S01]  /*c3c0*/  IMAD R2, R4, R3.reuse, RZ ;  /* 0x0000000304027224 */ /* 0x080fe200078e02ff */
[----:B------:R-:W-:Y:S04]  /*c3d0*/  BSSY B7, `(.L_x_247) ;  /* 0x0000365000077945 */ /* 0x000fe80003800000 */
[----:B------:R-:W-:Y:S01]  /*c3e0*/  VIADDMNMX R0, R2, R3, R0, PT ;  /* 0x0000000302007246 */ /* 0x000fe20003800100 */
[----:B------:R0:W-:Y:S03]  /*c3f0*/  STL [R1], R2 ;  /* 0x0000000201007387 */ /* 0x0001e60000100800 */
[----:B------:R-:W-:Y:S01]  /*c400*/  ISETP.GT.AND P0, PT, R0, R2, PT ;  /* 0x000000020000720c */ /* 0x000fe20003f04270 */
[----:B------:R0:W-:-:S12]  /*c410*/  STL [R1+0x1c], R0 ;  /* 0x00001c0001007387 */ /* 0x0001d80000100800 */
[----:B0-----:R-:W-:Y:S05]  /*c420*/  @P0 BRA `(.L_x_248) ;  /* 0x0000000000440947 */ /* 0x001fea0003800000 */
[----:B------:R-:W0:Y:S02]  /*c430*/  S2R R2, SR_TID.X ;  /* 0x0000000000027919 */ /* 0x000e240000002100 */
[----:B0-----:R-:W-:-:S04]  /*c440*/  LOP3.LUT R2, R2, 0x7f, RZ, 0xc0, !PT ;  /* 0x0000007f02027812 */ /* 0x001fc800078ec0ff */
[----:B------:R-:W-:-:S13]  /*c450*/  ISETP.NE.AND P0, PT, R2, RZ, PT ;  /* 0x000000ff0200720c */ /* 0x000fda0003f05270 */
[----:B------:R-:W-:Y:S05]  /*c460*/  @P0 BRA `(.L_x_249) ;  /* 0x00000034006c0947 */ /* 0x000fea0003800000 */
[----:B------:R-:W0:Y:S01]  /*c470*/  S2R R7, SR_LANEID ;  /* 0x0000000000077919 */ /* 0x000e220000000000 */
[----:B------:R-:W-:Y:S01]  /*c480*/  VOTEU.ANY UR4, UPT, PT ;  /* 0x0000000000047886 */ /* 0x000fe200038e0100 */
[----:B------:R-:W1:Y:S01]  /*c490*/  LDC.64 R2, c[0x0][0xc60] ;  /* 0x00031800ff027b82 */ /* 0x000e620000000a00 */
[----:B------:R-:W0:Y:S08]  /*c4a0*/  FLO.U32 R0, UR4 ;  /* 0x0000000400007d00 */ /* 0x000e3000080e0000 */
[----:B------:R-:W1:Y:S01]  /*c4b0*/  POPC R5, UR4 ;  /* 0x0000000400057d09 */ /* 0x000e620008000000 */
[----:B0-----:R-:W-:-:S13]  /*c4c0*/  ISETP.EQ.U32.AND P0, PT, R0, R7, PT ;  /* 0x000000070000720c */ /* 0x001fda0003f02070 */
[----:B-1----:R-:W2:Y:S01]  /*c4d0*/  @P0 ATOMG.E.ADD.STRONG.GPU PT, R3, desc[UR36][R2.64], R5 ;  /* 0x00000005020309a8 */ /* 0x002ea200081ee1e4 */
[----:B------:R-:W0:Y:S02]  /*c4e0*/  S2R R4, SR_LTMASK ;  /* 0x0000000000047919 */ /* 0x000e240000003900 */
[----:B0-----:R-:W-:-:S04]  /*c4f0*/  LOP3.LUT R4, R4, UR4, RZ, 0xc0, !PT ;  /* 0x0000000404047c12 */ /* 0x001fc8000f8ec0ff */
[----:B------:R-:W0:Y:S01]  /*c500*/  POPC R7, R4 ;  /* 0x0000000400077309 */ /* 0x000e220000000000 */
[----:B--2---:R-:W0:Y:S02]  /*c510*/  SHFL.IDX PT, R0, R3, R0, 0x1f ;  /* 0x00001f0003007589 */ /* 0x004e2400000e0000 */
[----:B0-----:R-:W-:Y:S01]  /*c520*/  IADD3 R16, R0, UR39, R7 ;  /* 0x0000002700107c10 */ /* 0x001fe2000fffe007 */
[----:B------:R-:W-:Y:S06]  /*c530*/  BRA `(.L_x_249) ;  /* 0x0000003400387947 */ /* 0x000fec0003800000 */
.L_x_248:
[----:B------:R-:W-:Y:S01]  /*c540*/  VIADD R0, R22, 0x1e400 ;  /* 0x0001e40016007836 */ /* 0x000fe20000000000 */
[----:B------:R-:W-:Y:S04]  /*c550*/  BSSY B6, `(.L_x_250) ;  /* 0x0000013000067945 */ /* 0x000fe80003800000 */
[----:B------:R-:W-:-:S13]  /*c560*/  LOP3.LUT P0, RZ, R0, 0x3ff, RZ, 0xc0, !PT ;  /* 0x000003ff00ff7812 */ /* 0x000fda000780c0ff */
[----:B------:R-:W-:Y:S05]  /*c570*/  @!P0 BRA `(.L_x_251) ;  /* 0x0000000000408947 */ /* 0x000fea0003800000 */
[----:B------:R-:W-:Y:S01]  /*c580*/  MOV R2, 0x0 ;  /* 0x0000000000027802 */ /* 0x000fe20000000f00 */
[----:B------:R-:W-:Y:S01]  /*c590*/  ULDC.64 UR6, c[0x4][0x88] ;  /* 0x0100220000067ab9 */ /* 0x000fe20000000a00 */
[----:B------:R-:W-:Y:S01]  /*c5a0*/  ULDC.64 UR8, c[0x4][0x90] ;  /* 0x0100240000087ab9 */ /* 0x000fe20000000a00 */
[----:B------:R-:W-:Y:S01]  /*c5b0*/  ULDC.64 UR4, c[0x4][0x8] ;  /* 0x0100020000047ab9 */ /* 0x000fe20000000a00 */
[----:B------:R-:W-:Y:S01]  /*c5c0*/  IMAD.U32 R4, RZ, RZ, UR6 ;  /* 0x00000006ff047e24 */ /* 0x000fe2000f8e00ff */
[----:B------:R-:W-:Y:S01]  /*c5d0*/  MOV R11, UR5 ;  /* 0x00000005000b7c02 */ /* 0x000fe20008000f00 */
[----:B------:R-:W0:Y:S01]  /*c5e0*/  LDC.64 R2, c[0x4][R2] ;  /* 0x0100000002027b82 */ /* 0x000e220000000a00 */
[----:B------:R-:W-:Y:S02]  /*c5f0*/  IMAD.U32 R5, RZ, RZ, UR7 ;  /* 0x00000007ff057e24 */ /* 0x000fe4000f8e00ff */
[----:B------:R-:W-:Y:S02]  /*c600*/  IMAD.U32 R6, RZ, RZ, UR8 ;  /* 0x00000008ff067e24 */ /* 0x000fe4000f8e00ff */
[----:B------:R-:W-:-:S02]  /*c610*/  IMAD.U32 R7, RZ, RZ, UR9 ;  /* 0x00000009ff077e24 */ /* 0x000fc4000f8e00ff */
[----:B------:R-:W-:Y:S02]  /*c620*/  IMAD.U32 R10, RZ, RZ, UR4 ;  /* 0x00000004ff0a7e24 */ /* 0x000fe4000f8e00ff */
[----:B------:R-:W-:Y:S02]  /*c630*/  IMAD.MOV.U32 R8, RZ, RZ, 0x70 ;  /* 0x00000070ff087424 */ /* 0x000fe400078e00ff */
[----:B------:R-:W-:Y:S02]  /*c640*/  IMAD.MOV.U32 R12, RZ, RZ, 0x1 ;  /* 0x00000001ff0c7424 */ /* 0x000fe400078e00ff */
[----:B------:R-:W-:-:S07]  /*c650*/  IMAD.MOV.U32 R13, RZ, RZ, RZ ;  /* 0x000000ffff0d7224 */ /* 0x000fce00078e00ff */
[----:B------:R-:W-:-:S07]  /*c660*/  LEPC R20, `(.L_x_251) ;  /* 0x000000001014794e */ /* 0x000fce0000000000 */
[----:B0-----:R-:W-:Y:S05]  /*c670*/  CALL.ABS.NOINC R2 ;  /* 0x0000000002007343 */ /* 0x001fea0003c00000 */
.L_x_251:
[----:B------:R-:W-:Y:S05]  /*c680*/  BSYNC B6 ;  /* 0x0000000000067941 */ /* 0x000fea0003800000 */
.L_x_250:
        /* <DEDUP_REMOVED lines=8> */
[----:B------:R0:W1:Y:S01]  /*c710*/  LDC.64 R2, c[0x4][R26] ;  /* 0x010000001a027b82 */ /* 0x0000620000000a00 */
[----:B------:R-:W-:Y:S02]  /*c720*/  IMAD.U32 R4, RZ, RZ, UR6 ;  /* 0x00000006ff047e24 */ /* 0x000fe4000f8e00ff */
[----:B------:R-:W-:Y:S02]  /*c730*/  IMAD.U32 R5, RZ, RZ, UR7 ;  /* 0x00000007ff057e24 */ /* 0x000fe4000f8e00ff */
[----:B------:R-:W-:Y:S02]  /*c740*/  IMAD.U32 R6, RZ, RZ, UR8 ;  /* 0x00000008ff067e24 */ /* 0x000fe4000f8e00ff */
[----:B------:R-:W-:-:S02]  /*c750*/  IMAD.U32 R7, RZ, RZ, UR9 ;  /* 0x00000009ff077e24 */ /* 0x000fc4000f8e00ff */
[----:B------:R-:W-:Y:S02]  /*c760*/  IMAD.U32 R10, RZ, RZ, UR4 ;  /* 0x00000004ff0a7e24 */ /* 0x000fe4000f8e00ff */
[----:B------:R-:W-:Y:S02]  /*c770*/  IMAD.U32 R11, RZ, RZ, UR5 ;  /* 0x00000005ff0b7e24 */ /* 0x000fe4000f8e00ff */
[----:B------:R-:W-:Y:S02]  /*c780*/  IMAD.MOV.U32 R8, RZ, RZ, 0x70 ;  /* 0x00000070ff087424 */ /* 0x000fe400078e00ff */
[----:B------:R-:W-:Y:S02]  /*c790*/  IMAD.MOV.U32 R12, RZ, RZ, 0x1 ;  /* 0x00000001ff0c7424 */ /* 0x000fe400078e00ff */
[----:B0-----:R-:W-:-:S07]  /*c7a0*/  IMAD.MOV.U32 R13, RZ, RZ, RZ ;  /* 0x000000ffff0d7224 */ /* 0x001fce00078e00ff */
[----:B------:R-:W-:-:S07]  /*c7b0*/  LEPC R20, `(.L_x_254) ;  /* 0x000000001014794e */ /* 0x000fce0000000000 */
[----:B-1----:R-:W-:Y:S05]  /*c7c0*/  CALL.ABS.NOINC R2 ;  /* 0x0000000002007343 */ /* 0x002fea0003c00000 */
.L_x_254:
[----:B------:R0:W1:Y:S01]  /*c7d0*/  LDC.64 R2, c[0x4][R26] ;  /* 0x010000001a027b82 */ /* 0x0000620000000a00 */
[----:B------:R-:W-:Y:S01]  /*c7e0*/  ULDC.64 UR6, c[0x4][0x88] ;  /* 0x0100220000067ab9 */ /* 0x000fe20000000a00 */
[----:B------:R-:W-:Y:S01]  /*c7f0*/  ULDC.64 UR8, c[0x4][0x90] ;  /* 0x0100240000087ab9 */ /* 0x000fe20000000a00 */
[----:B------:R-:W-:Y:S01]  /*c800*/  ULDC.64 UR4, c[0x4][0x18] ;  /* 0x0100060000047ab9 */ /* 0x000fe20000000a00 */
[----:B------:R-:W-:Y:S01]  /*c810*/  IMAD.U32 R4, RZ, RZ, UR6 ;  /* 0x00000006ff047e24 */ /* 0x000fe2000f8e00ff */
[----:B------:R-:W-:Y:S01]  /*c820*/  MOV R7, UR9 ;  /* 0x0000000900077c02 */ /* 0x000fe20008000f00 */
[----:B------:R-:W-:Y:S02]  /*c830*/  IMAD.U32 R5, RZ, RZ, UR7 ;  /* 0x00000007ff057e24 */ /* 0x000fe4000f8e00ff */
[----:B------:R-:W-:Y:S02]  /*c840*/  IMAD.U32 R6, RZ, RZ, UR8 ;  /* 0x00000008ff067e24 */ /* 0x000fe4000f8e00ff */
[----:B------:R-:W-:-:S02]  /*c850*/  IMAD.U32 R10, RZ, RZ, UR4 ;  /* 0x00000004ff0a7e24 */ /* 0x000fc4000f8e00ff */
[----:B------:R-:W-:Y:S02]  /*c860*/  IMAD.U32 R11, RZ, RZ, UR5 ;  /* 0x00000005ff0b7e24 */ /* 0x000fe4000f8e00ff */
[----:B------:R-:W-:Y:S02]  /*c870*/  IMAD.MOV.U32 R8, RZ, RZ, 0x70 ;  /* 0x00000070ff087424 */ /* 0x000fe400078e00ff */
[----:B------:R-:W-:Y:S02]  /*c880*/  IMAD.MOV.U32 R12, RZ, RZ, 0x1 ;  /* 0x00000001ff0c7424 */ /* 0x000fe400078e00ff */
[----:B0-----:R-:W-:-:S07]  /*c890*/  IMAD.MOV.U32 R13, RZ, RZ, RZ ;  /* 0x000000ffff0d7224 */ /* 0x001fce00078e00ff */
[----:B------:R-:W-:-:S07]  /*c8a0*/  LEPC R20, `(.L_x_253) ;  /* 0x000000001014794e */ /* 0x000fce0000000000 */
[----:B-1----:R-:W-:Y:S05]  /*c8b0*/  CALL.ABS.NOINC R2 ;  /* 0x0000000002007343 */ /* 0x002fea0003c00000 */
.L_x_253:
[----:B------:R-:W-:Y:S05]  /*c8c0*/  BSYNC B6 ;  /* 0x0000000000067941 */ /* 0x000fea0003800000 */
.L_x_252:
[----:B------:R-:W2:Y:S01]  /*c8d0*/  LDL R21, [R1+0x1c] ;  /* 0x00001c0001157983 */ /* 0x000ea20000100800 */
[----:B------:R-:W-:Y:S01]  /*c8e0*/  ULDC.64 UR4, c[0x0][0x9f8] ;  /* 0x00027e0000047ab9 */ /* 0x000fe20000000a00 */
[----:B------:R-:W0:Y:S02]  /*c8f0*/  LDC R6, c[0x0][0x430] ;  /* 0x00010c00ff067b82 */ /* 0x000e240000000800 */
[----:B------:R-:W3:Y:S01]  /*c900*/  LDL R2, [R1+0x4] ;  /* 0x0000040001027983 */ /* 0x000ee20000100800 */
[----:B------:R-:W-:-:S04]  /*c910*/  ISETP.NE.U32.AND P0, PT, RZ, UR4, PT ;  /* 0x00000004ff007c0c */ /* 0x000fc8000bf05070 */
[----:B------:R-:W-:-:S13]  /*c920*/  ISETP.NE.AND.EX P0, PT, RZ, UR5, PT, P0 ;  /* 0x00000005ff007c0c */ /* 0x000fda000bf05300 */
[----:B------:R-:W-:Y:S01]  /*c930*/  @P0 IADD3 R24, P1, R24, UR4, RZ ;  /* 0x0000000418180c10 */ /* 0x000fe2000ff3e0ff */
[----:B------:R-:W1:Y:S01]  /*c940*/  S2R R20, SR_TID.X ;  /* 0x0000000000147919 */ /* 0x000e620000002100 */
[----:B------:R-:W-:Y:S01]  /*c950*/  LOP3.LUT R23, R23, 0xffffffdf, RZ, 0xc0, !PT ;  /* 0xffffffdf17177812 */ /* 0x000fe200078ec0ff */
[----:B------:R-:W-:Y:S01]  /*c960*/  ULDC UR4, c[0x0][0x2f4] ;  /* 0x0000bd0000047ab9 */ /* 0x000fe20000000800 */
[----:B------:R-:W-:-:S05]  /*c970*/  @P0 IADD3.X R25, R25, UR5, RZ, P1, !PT ;  /* 0x0000000519190c10 */ /* 0x000fca0008ffe4ff */
[----:B------:R2:W4:Y:S01]  /*c980*/  @P0 LDG.E R30, desc[UR36][R24.64] ;  /* 0x00000024181e0981 */ /* 0x000522000c1e1900 */
[----:B0-----:R-:W-:-:S13]  /*c990*/  ISETP.NE.AND P2, PT, R6, 0x1, PT ;  /* 0x000000010600780c */ /* 0x001fda0003f45270 */
[----:B------:R-:W0:Y:S01]  /*c9a0*/  @P2 LDC R3, c[0x0][0x434] ;  /* 0x00010d00ff032b82 */ /* 0x000e220000000800 */
[----:B------:R-:W-:-:S07]  /*c9b0*/  @P2 LOP3.LUT R23, R23, 0x20, RZ, 0xfc, !PT ;  /* 0x0000002017172812 */ /* 0x000fce00078efcff */
[----:B------:R-:W0:Y:S01]  /*c9c0*/  @P2 LDC R5, c[0x0][0x438] ;  /* 0x00010e00ff052b82 */ /* 0x000e220000000800 */
[----:B-1----:R-:W-:-:S04]  /*c9d0*/  LOP3.LUT R20, R20, 0x7f, RZ, 0xc0, !PT ;  /* 0x0000007f14147812 */ /* 0x002fc800078ec0ff */
[----:B------:R-:W-:Y:S02]  /*c9e0*/  SHF.R.U32.HI R26, RZ, 0x3, R20 ;  /* 0x00000003ff1a7819 */ /* 0x000fe40000011614 */
[----:B------:R-:W1:Y:S02]  /*c9f0*/  S2R R20, SR_TID.X ;  /* 0x0000000000147919 */ /* 0x000e640000002100 */
[----:B-1----:R-:W-:-:S05]  /*ca00*/  IMAD.SHL.U32 R20, R20, 0x10, RZ ;  /* 0x0000001014147824 */ /* 0x002fca00078e00ff */
[----:B------:R-:W-:Y:S02]  /*ca10*/  LOP3.LUT R20, R26, 0x70, R20, 0xf8, !PT ;  /* 0x000000701a147812 */ /* 0x000fe400078ef814 */
[----:B------:R-:W-:Y:S02]  /*ca20*/  ISETP.GE.AND P3, PT, R31, UR4, PT ;  /* 0x000000041f007c0c */ /* 0x000fe4000bf66270 */
[----:B------:R-:W-:Y:S01]  /*ca30*/  LOP3.LUT R23, R23, 0xffffffef, RZ, 0xc0, !PT ;  /* 0xffffffef17177812 */ /* 0x000fe200078ec0ff */
[----:B------:R-:W-:Y:S01]  /*ca40*/  UMOV UR5, 0xffffffff ;  /* 0xffffffff00057882 */ /* 0x000fe20000000000 */
[----:B------:R-:W-:Y:S01]  /*ca50*/  LOP3.LUT R26, R18, 0xffff, RZ, 0xc0, !PT ;  /* 0x0000ffff121a7812 */ /* 0x000fe200078ec0ff */
[----:B--2---:R-:W-:-:S04]  /*ca60*/  VIADD R25, R21, 0xffffffff ;  /* 0xffffffff15197836 */ /* 0x004fc80000000000 */
[----:B------:R-:W-:-:S05]  /*ca70*/  IMAD R0, R25, 0x60, R20 ;  /* 0x0000006019007824 */ /* 0x000fca00078e0214 */
[C---:B------:R-:W-:Y:S01]  /*ca80*/  ISETP.GE.AND P0, PT, R0.reuse, R37, PT ;  /* 0x000000250000720c */ /* 0x040fe20003f06270 */
[----:B---3--:R-:W-:-:S03]  /*ca90*/  IMAD.IADD R0, R0, 0x1, R2 ;  /* 0x0000000100007824 */ /* 0x008fc600078e0202 */
[----:B------:R-:W-:Y:S01]  /*caa0*/  ISETP.GT.U32.OR P0, PT, R20, 0x5f, P0 ;  /* 0x0000005f1400780c */ /* 0x000fe20000704470 */
[----:B0-----:R-:W-:-:S04]  /*cab0*/  @P2 IMAD.HI.U32 R2, R0, R3, RZ ;  /* 0x0000000300022227 */ /* 0x001fc800078e00ff */
[----:B------:R-:W-:Y:S01]  /*cac0*/  IMAD.MOV.U32 R4, RZ, RZ, R0 ;  /* 0x000000ffff047224 */ /* 0x000fe200078e0000 */
[----:B------:R-:W-:-:S05]  /*cad0*/  @P2 SHF.R.U32.HI R4, RZ, R5, R2 ;  /* 0x00000005ff042219 */ /* 0x000fca0000011602 */
[----:B------:R-:W-:Y:S02]  /*cae0*/  IMAD.MOV R5, RZ, RZ, -R4 ;  /* 0x000000ffff057224 */ /* 0x000fe400078e0a04 */
[----:B------:R-:W0:Y:S02]  /*caf0*/  @!P0 LDC.64 R2, c[0x0][0x428] ;  /* 0x00010a00ff028b82 */ /* 0x000e240000000a00 */
[----:B------:R-:W-:Y:S01]  /*cb00*/  IMAD R0, R6, R5, R0 ;  /* 0x0000000506007224 */ /* 0x000fe200078e0200 */
[----:B------:R-:W-:Y:S02]  /*cb10*/  @!P0 SHF.R.S32.HI R5, RZ, 0x1f, R4 ;  /* 0x0000001fff058819 */ /* 0x000fe40000011404 */
[----:B----4-:R-:W-:-:S05]  /*cb20*/  SHF.R.S32.HI R6, RZ, 0x1f, R30 ;  /* 0x0000001fff067819 */ /* 0x010fca000001141e */
[----:B------:R0:W-:Y:S02]  /*cb30*/  STL [R1+0x8], R6 ;  /* 0x0000080601007387 */ /* 0x0001e40000100800 */
[-C--:B0-----:R-:W-:Y:S02]  /*cb40*/  @!P0 IMAD R6, R6, R2.reuse, RZ ;  /* 0x0000000206068224 */ /* 0x081fe400078e02ff */
[----:B------:R-:W-:-:S04]  /*cb50*/  @!P0 IMAD.WIDE.U32 R4, R30, R2, R4 ;  /* 0x000000021e048225 */ /* 0x000fc800078e0004 */
[----:B------:R-:W-:Y:S02]  /*cb60*/  @!P0 IMAD R6, R30, R3, R6 ;  /* 0x000000031e068224 */ /* 0x000fe400078e0206 */
[----:B------:R-:W0:Y:S02]  /*cb70*/  @!P0 LDC.64 R2, c[0x0][0x418] ;  /* 0x00010600ff028b82 */ /* 0x000e240000000a00 */
[----:B------:R-:W-:Y:S02]  /*cb80*/  @!P0 IMAD.IADD R6, R5, 0x1, R6 ;  /* 0x0000000105068824 */ /* 0x000fe400078e0206 */
[----:B------:R-:W-:-:S05]  /*cb90*/  IMAD.U32 R5, RZ, RZ, UR38 ;  /* 0x00000026ff057e24 */ /* 0x000fca000f8e00ff */
[----:B------:R-:W-:-:S13]  /*cba0*/  ISETP.NE.AND P2, PT, R5, 0x3, PT ;  /* 0x000000030500780c */ /* 0x000fda0003f45270 */
[----:B------:R-:W-:Y:S02]  /*cbb0*/  @P2 LOP3.LUT R23, R23, 0x10, RZ, 0xfc, !PT ;  /* 0x0000001017172812 */ /* 0x000fe400078efcff */
[C---:B0-----:R-:W-:Y:S02]  /*cbc0*/  @!P0 LEA R2, P1, R4.reuse, R2, 0x2 ;  /* 0x0000000204028211 */ /* 0x041fe400078210ff */
[----:B------:R-:W-:Y:S02]  /*cbd0*/  LOP3.LUT R23, R23, 0xfffffffb, RZ, 0xc0, !PT ;  /* 0xfffffffb17177812 */ /* 0x000fe400078ec0ff */
[----:B------:R-:W-:Y:S01]  /*cbe0*/  @!P0 LEA.HI.X R3, R4, R3, R6, 0x2, P1 ;  /* 0x0000000304038211 */ /* 0x000fe200008f1406 */
[----:B------:R-:W-:Y:S01]  /*cbf0*/  IMAD.MOV.U32 R4, RZ, RZ, RZ ;  /* 0x000000ffff047224 */ /* 0x000fe200078e00ff */
[----:B------:R-:W-:Y:S02]  /*cc00*/  ISETP.GE.AND P1, PT, R33, UR4, PT ;  /* 0x0000000421007c0c */ /* 0x000fe4000bf26270 */
[----:B------:R-:W-:-:S03]  /*cc10*/  @P3 LOP3.LUT R23, R23, 0x4, RZ, 0xfc, !PT ;  /* 0x0000000417173812 */ /* 0x000fc600078efcff */
[----:B------:R0:W5:Y:S01]  /*cc20*/  @!P0 LDG.E R4, desc[UR36][R2.64] ;  /* 0x0000002402048981 */ /* 0x000162000c1e1900 */
[----:B------:R-:W-:Y:S02]  /*cc30*/  ISETP.GE.AND P0, PT, R32, UR4, PT ;  /* 0x0000000420007c0c */ /* 0x000fe4000bf06270 */
[----:B------:R-:W-:-:S04]  /*cc40*/  LOP3.LUT R23, R23, 0xfffffffe, RZ, 0xc0, !PT ;  /* 0xfffffffe17177812 */ /* 0x000fc800078ec0ff */
[----:B------:R-:W-:-:S04]  /*cc50*/  LOP3.LUT R23, R23, 0xfffffffd, RZ, 0xc0, !PT ;  /* 0xfffffffd17177812 */ /* 0x000fc800078ec0ff */
[----:B------:R-:W-:-:S04]  /*cc60*/  @P1 LOP3.LUT R23, R23, 0x2, RZ, 0xfc, !PT ;  /* 0x0000000217171812 */ /* 0x000fc800078efcff */
[----:B------:R-:W-:Y:S01]  /*cc70*/  @P0 LOP3.LUT R23, R23, 0x1, RZ, 0xfc, !PT ;  /* 0x0000000117170812 */ /* 0x000fe200078efcff */
[----:B0-----:R-:W-:Y:S06]  /*cc80*/  BRA.DIV UR5, `(.L_x_255) ;  /* 0x0000003e05d07947 */ /* 0x001fec000b800000 */
.L_x_321:
[----:B------:R-:W-:Y:S02]  /*cc90*/  ISETP.GT.U32.AND P0, PT, R20, 0x5f, PT ;  /* 0x0000005f1400780c */ /* 0x000fe40003f04070 */
[----:B------:R-:W-:-:S11]  /*cca0*/  LOP3.LUT R23, R23, 0xfffffff7, RZ, 0xc0, !PT ;  /* 0xfffffff717177812 */ /* 0x000fd600078ec0ff */
[----:B------:R-:W-:Y:S01]  /*ccb0*/  @P0 LOP3.LUT R23, R23, 0x8, RZ, 0xfc, !PT ;  /* 0x0000000817170812 */ /* 0x000fe200078efcff */
[----:B------:R-:W-:Y:S06]  /*ccc0*/  @!P2 BRA `(.L_x_256) ;  /* 0x000000000004a947 */ /* 0x000fec0003800000 */
[----:B------:R-:W-:Y:S01]  /*ccd0*/  BPT.TRAP 0x1 ;  /* 0x000000040000795c */ /* 0x000fe20000300000 */
.L_x_256:
[----:B------:R-:W-:Y:S01]  /*cce0*/  SHF.R.S32.HI R5, RZ, 0x1f, R0 ;  /* 0x0000001fff057819 */ /* 0x000fe20000011400 */
[----:B------:R-:W-:Y:S01]  /*ccf0*/  ULDC.64 UR4, c[0x0][0x328] ;  /* 0x0000ca0000047ab9 */ /* 0x000fe20000000a00 */
[----:B------:R-:W-:Y:S01]  /*cd00*/  ULDC.64 UR6, c[0x0][0x318] ;  /* 0x0000c60000067ab9 */ /* 0x000fe20000000a00 */
[----:B------:R-:W-:Y:S02]  /*cd10*/  BSSY B0, `(.L_x_257) ;  /* 0x0000014000007945 */ /* 0x000fe40003800000 */
[----:B------:R-:W-:-:S04]  /*cd20*/  IMAD R3, R5, UR4, RZ ;  /* 0x0000000405037c24 */ /* 0x000fc8000f8e02ff */
[C---:B------:R-:W-:Y:S02]  /*cd30*/  IMAD R6, R0.reuse, UR5, R3 ;  /* 0x0000000500067c24 */ /* 0x040fe4000f8e0203 */
[----:B------:R-:W-:Y:S01]  /*cd40*/  IMAD.WIDE.U32 R2, R0, UR4, RZ ;  /* 0x0000000400027c25 */ /* 0x000fe2000f8e00ff */
[----:B------:R-:W-:-:S03]  /*cd50*/  ULDC.64 UR4, c[0x0][0x338] ;  /* 0x0000ce0000047ab9 */ /* 0x000fc60000000a00 */
[----:B------:R-:W-:Y:S01]  /*cd60*/  IMAD.IADD R3, R3, 0x1, R6 ;  /* 0x0000000103037824 */ /* 0x000fe200078e0206 */
[----:B-----5:R-:W-:Y:S01]  /*cd70*/  SHF.R.S32.HI R6, RZ, 0x1f, R4 ;  /* 0x0000001fff067819 */ /* 0x020fe20000011404 */
[----:B------:R-:W-:-:S04]  /*cd80*/  IMAD.WIDE.U32 R2, R4, UR4, R2 ;  /* 0x0000000404027c25 */ /* 0x000fc8000f8e0002 */
[----:B------:R-:W-:-:S04]  /*cd90*/  IMAD R7, R6, UR4, RZ ;  /* 0x0000000406077c24 */ /* 0x000fc8000f8e02ff */
[----:B------:R-:W-:Y:S01]  /*cda0*/  IMAD R7, R4, UR5, R7 ;  /* 0x0000000504077c24 */ /* 0x000fe2000f8e0207 */
[----:B------:R-:W-:-:S03]  /*cdb0*/  ULDC.64 UR4, c[0x0][0x330] ;  /* 0x0000cc0000047ab9 */ /* 0x000fc60000000a00 */
[----:B------:R-:W-:Y:S02]  /*cdc0*/  IMAD.IADD R3, R3, 0x1, R7 ;  /* 0x0000000103037824 */ /* 0x000fe400078e0207 */
[----:B------:R-:W-:Y:S02]  /*cdd0*/  IMAD R7, R27, 0x8, R22 ;  /* 0x000000081b077824 */ /* 0x000fe400078e0216 */
[----:B------:R-:W-:-:S04]  /*cde0*/  IMAD.WIDE.U32 R2, R26, UR4, R2 ;  /* 0x000000041a027c25 */ /* 0x000fc8000f8e0002 */
[----:B------:R-:W-:Y:S01]  /*cdf0*/  IMAD R24, R26, UR5, R3 ;  /* 0x000000051a187c24 */ /* 0x000fe2000f8e0203 */
[----:B------:R-:W-:-:S04]  /*ce00*/  LEA R18, P0, R2, UR6, 0x1 ;  /* 0x0000000602127c11 */ /* 0x000fc8000f8008ff */
[----:B------:R-:W-:Y:S02]  /*ce10*/  LEA.HI.X R24, R2, UR7, R24, 0x1, P0 ;  /* 0x0000000702187c11 */ /* 0x000fe400080f0c18 */
[----:B------:R-:W-:-:S06]  /*ce20*/  SHF.L.U32 R2, R28, 0x1f, RZ ;  /* 0x0000001f1c027819 */ /* 0x000fcc00000006ff */
[----:B------:R-:W0:Y:S02]  /*ce30*/  SYNCS.PHASECHK.TRANS64.TRYWAIT P0, [R7+URZ+0x30840], R2 ;  /* 0x03084002070075a7 */ /* 0x000e24000800017f */
[----:B0-----:R-:W-:Y:S05]  /*ce40*/  @!P0 BRA `(.L_x_258) ;  /* 0x0000003c00948947 */ /* 0x001fea0003800000 */
.L_x_322:
[----:B------:R-:W-:Y:S05]  /*ce50*/  BSYNC B0 ;  /* 0x0000000000007941 */ /* 0x000fea0003800000 */
.L_x_257:
[----:B------:R-:W1:Y:S01]  /*ce60*/  S2R R8, SR_TID.X ;  /* 0x0000000000087919 */ /* 0x000e620000002100 */
[----:B------:R-:W-:Y:S01]  /*ce70*/  ULDC.64 UR4, c[0x0][0x300] ;  /* 0x0000c00000047ab9 */ /* 0x000fe20000000a00 */
[----:B------:R-:W-:Y:S01]  /*ce80*/  ULDC.64 UR6, c[0x0][0x2e8] ;  /* 0x0000ba0000067ab9 */ /* 0x000fe20000000a00 */
[----:B------:R-:W-:Y:S01]  /*ce90*/  IMAD R5, R5, UR4, RZ ;  /* 0x0000000405057c24 */ /* 0x000fe2000f8e02ff */
[C---:B------:R-:W-:Y:S01]  /*cea0*/  LOP3.LUT P4, RZ, R23.reuse, 0x4, RZ, 0xc0, !PT ;  /* 0x0000000417ff7812 */ /* 0x040fe2000788c0ff */
[C---:B0-----:R-:W-:Y:S01]  /*ceb0*/  IMAD.WIDE.U32 R2, R0.reuse, UR4, RZ ;  /* 0x0000000400027c25 */ /* 0x041fe2000f8e00ff */
[C---:B------:R-:W-:Y:S02]  /*cec0*/  LOP3.LUT P3, RZ, R23.reuse, 0x2, RZ, 0xc0, !PT ;  /* 0x0000000217ff7812 */ /* 0x040fe4000786c0ff */
[----:B------:R-:W-:Y:S01]  /*ced0*/  LOP3.LUT P2, RZ, R23, 0x1, RZ, 0xc0, !PT ;  /* 0x0000000117ff7812 */ /* 0x000fe2000784c0ff */
[----:B------:R-:W-:Y:S01]  /*cee0*/  IMAD R5, R0, UR5, R5 ;  /* 0x0000000500057c24 */ /* 0x000fe2000f8e0205 */
[----:B------:R-:W-:-:S02]  /*cef0*/  ULDC.64 UR4, c[0x0][0x310] ;  /* 0x0000c40000047ab9 */ /* 0x000fc40000000a00 */
[----:B------:R-:W-:Y:S02]  /*cf00*/  IMAD R6, R6, UR4, RZ ;  /* 0x0000000406067c24 */ /* 0x000fe4000f8e02ff */
[----:B------:R-:W-:Y:S01]  /*cf10*/  IADD3 R3, R3, R5, RZ ;  /* 0x0000000503037210 */ /* 0x000fe20007ffe0ff */
[----:B------:R-:W-:Y:S02]  /*cf20*/  IMAD R5, R27, 0x4800, R34 ;  /* 0x000048001b057824 */ /* 0x000fe400078e0222 */
[C---:B------:R-:W-:Y:S02]  /*cf30*/  IMAD R6, R4.reuse, UR5, R6 ;  /* 0x0000000504067c24 */ /* 0x040fe4000f8e0206 */
[----:B------:R-:W-:Y:S01]  /*cf40*/  IMAD.WIDE.U32 R2, R4, UR4, R2 ;  /* 0x0000000404027c25 */ /* 0x000fe2000f8e0002 */
[----:B------:R-:W-:-:S03]  /*cf50*/  ULDC.64 UR4, c[0x0][0x308] ;  /* 0x0000c20000047ab9 */ /* 0x000fc60000000a00 */
[----:B------:R-:W-:Y:S02]  /*cf60*/  IMAD.IADD R3, R3, 0x1, R6 ;  /* 0x0000000103037824 */ /* 0x000fe400078e0206 */
[----:B------:R-:W-:Y:S02]  /*cf70*/  IMAD R6, R25, -0x60, R37 ;  /* 0xffffffa019067824 */ /* 0x000fe400078e0225 */
[----:B------:R-:W-:Y:S01]  /*cf80*/  IMAD.WIDE.U32 R2, R26, UR4, R2 ;  /* 0x000000041a027c25 */ /* 0x000fe2000f8e0002 */
[----:B------:R-:W-:-:S03]  /*cf90*/  UMOV UR4, 0xffffffff ;  /* 0xffffffff00047882 */ /* 0x000fc60000000000 */
[----:B------:R-:W-:Y:S01]  /*cfa0*/  IMAD R0, R26, UR5, R3 ;  /* 0x000000051a007c24 */ /* 0x000fe2000f8e0203 */
[----:B-1----:R-:W-:Y:S02]  /*cfb0*/  LOP3.LUT R8, R8, 0x7f, RZ, 0xc0, !PT ;  /* 0x0000007f08087812 */ /* 0x002fe400078ec0ff */
[C---:B------:R-:W-:Y:S02]  /*cfc0*/  LEA R4, P0, R2.reuse, UR6, 0x1 ;  /* 0x0000000602047c11 */ /* 0x040fe4000f8008ff */
[----:B------:R-:W-:Y:S02]  /*cfd0*/  SHF.R.U32.HI R8, RZ, 0x3, R8 ;  /* 0x00000003ff087819 */ /* 0x000fe40000011608 */
[----:B------:R-:W-:-:S03]  /*cfe0*/  LEA.HI.X R0, R2, UR7, R0, 0x1, P0 ;  /* 0x0000000702007c11 */ /* 0x000fc600080f0c00 */
[----:B------:R-:W-:-:S05]  /*cff0*/  IMAD.IADD R6, R6, 0x1, -R8 ;  /* 0x0000000106067824 */ /* 0x000fca00078e0a08 */
[----:B------:R-:W-:Y:S01]  /*d000*/  ISETP.GE.AND P0, PT, R6, 0x1, PT ;  /* 0x000000010600780c */ /* 0x000fe20003f06270 */
[----:B------:R-:W-:-:S12]  /*d010*/  BRA.DIV UR4, `(.L_x_259) ;  /* 0x0000003e04347947 */ /* 0x000fd8000b800000 */
[----:B------:R-:W0:Y:S01]  /*d020*/  SHFL.IDX PT, R3, R4, RZ, 0x181f ;  /* 0x00181fff04037589 */ /* 0x000e2200000e0000 */
[----:B------:R-:W-:-:S03]  /*d030*/  @P0 IMAD R8, R5, 0x2, R22 ;  /* 0x0000000205080824 */ /* 0x000fc600078e0216 */
[----:B------:R-:W1:Y:S01]  /*d040*/  SHFL.IDX PT, R2, R0, RZ, 0x181f ;  /* 0x00181fff00027589 */ /* 0x000e6200000e0000 */
[----:B0-----:R-:W-:-:S05]  /*d050*/  @P0 LEA R3, P1, R31, R3, 0x1 ;  /* 0x000000031f030211 */ /* 0x001fca00078208ff */
[----:B-1----:R-:W-:Y:S01]  /*d060*/  @P0 IMAD.X R2, RZ, RZ, R2, P1 ;  /* 0x000000ffff020224 */ /* 0x002fe200008e0602 */
[----:B------:R-:W-:-:S04]  /*d070*/  ISETP.GE.AND P1, PT, R6, 0x11, PT ;  /* 0x000000110600780c */ /* 0x000fc80003f26270 */
[----:B------:R-:W-:-:S04]  /*d080*/  @P0 LOP3.LUT R3, R3, R2, RZ, 0x3c, !PT ;  /* 0x0000000203030212 */ /* 0x000fc800078e3cff */
[----:B------:R-:W-:-:S04]  /*d090*/  @P0 LOP3.LUT R2, R3, R2, RZ, 0x3c, !PT ;  /* 0x0000000203020212 */ /* 0x000fc800078e3cff */
[----:B------:R-:W-:-:S05]  /*d0a0*/  @P0 LOP3.LUT R3, R3, R2, RZ, 0x3c, !PT ;  /* 0x0000000203030212 */ /* 0x000fca00078e3cff */
[----:B------:R-:W-:Y:S01]  /*d0b0*/  @!PT LDS RZ, [RZ] ;  /* 0x00000000fffff984 */ /* 0x000fe20000000800 */
[----:B------:R-:W-:Y:S04]  /*d0c0*/  @P0 LDGSTS.E.BYPASS.LTC128B.128 [R8+0x1e400], desc[UR36][R2.64], !P4 ;  /* 0x1e40000002080fae */ /* 0x000fe8000e101d64 */
[----:B------:R-:W-:Y:S04]  /*d0d0*/  @P0 LDGSTS.E.BYPASS.LTC128B.128 [R8+0x21400], desc[UR36][R2.64+0x80], !P3 ;  /* 0x2140008002080fae */ /* 0x000fe8000d901d64 */
[----:B------:R0:W-:Y:S04]  /*d0e0*/  @P0 LDGSTS.E.BYPASS.LTC128B.128 [R8+0x24400], desc[UR36][R2.64+0x100], !P2 ;  /* 0x2440010002080fae */ /* 0x0001e8000d101d64 */
[----:B0-----:R-:W0:Y:S01]  /*d0f0*/  SHFL.IDX PT, R3, R4, 0x1, 0x181f ;  /* 0x00381f0004037f89 */ /* 0x001e2200000e0000 */
[----:B------:R-:W-:-:S03]  /*d100*/  @P1 IMAD R8, R5, 0x2, R22 ;  /* 0x0000000205081824 */ /* 0x000fc600078e0216 */
[----:B------:R-:W1:Y:S01]  /*d110*/  SHFL.IDX PT, R2, R0, 0x1, 0x181f ;  /* 0x00381f0000027f89 */ /* 0x000e6200000e0000 */
[----:B0-----:R-:W-:-:S05]  /*d120*/  @P1 LEA R3, P0, R31, R3, 0x1 ;  /* 0x000000031f031211 */ /* 0x001fca00078008ff */
[----:B-1----:R-:W-:-:S05]  /*d130*/  @P1 IMAD.X R2, RZ, RZ, R2, P0 ;  /* 0x000000ffff021224 */ /* 0x002fca00000e0602 */
[----:B------:R-:W-:-:S04]  /*d140*/  @P1 LOP3.LUT R3, R3, R2, RZ, 0x3c, !PT ;  /* 0x0000000203031212 */ /* 0x000fc800078e3cff */
[----:B------:R-:W-:-:S04]  /*d150*/  @P1 LOP3.LUT R2, R3, R2, RZ, 0x3c, !PT ;  /* 0x0000000203021212 */ /* 0x000fc800078e3cff */
[----:B------:R-:W-:-:S05]  /*d160*/  @P1 LOP3.LUT R3, R3, R2, RZ, 0x3c, !PT ;  /* 0x0000000203031212 */ /* 0x000fca00078e3cff */
[----:B------:R-:W-:Y:S04]  /*d170*/  @P1 LDGSTS.E.BYPASS.LTC128B.128 [R8+0x1ec00], desc[UR36][R2.64], !P4 ;  /* 0x1ec0000002081fae */ /* 0x000fe8000e101d64 */
[----:B------:R-:W-:Y:S04]  /*d180*/  @P1 LDGSTS.E.BYPASS.LTC128B.128 [R8+0x21c00], desc[UR36][R2.64+0x80], !P3 ;  /* 0x21c0008002081fae */ /* 0x000fe8000d901d64 */
[----:B------:R0:W-:Y:S01]  /*d190*/  @P1 LDGSTS.E.BYPASS.LTC128B.128 [R8+0x24c00], desc[UR36][R2.64+0x100], !P2 ;  /* 0x24c0010002081fae */ /* 0x0001e2000d101d64 */
[----:B------:R-:W-:-:S03]  /*d1a0*/  ISETP.GE.AND P1, PT, R6, 0x21, PT ;  /* 0x000000210600780c */ /* 0x000fc60003f26270 */
[----:B0-----:R-:W0:Y:S10]  /*d1b0*/  SHFL.IDX PT, R3, R4, 0x2, 0x181f ;  /* 0x00581f0004037f89 */ /* 0x001e3400000e0000 */
[----:B------:R-:W-:Y:S01]  /*d1c0*/  @P1 IMAD R8, R5, 0x2, R22 ;  /* 0x0000000205081824 */ /* 0x000fe200078e0216 */
        /* <DEDUP_REMOVED lines=24> */
[----:B------:R-:W1:Y:S04]  /*d350*/  SHFL.IDX PT, R2, R0, 0x4, 0x181f ;  /* 0x00981f0000027f89 */ /* 0x000e6800000e0000 */
[----:B------:R-:W2:Y:S01]  /*d360*/  SHFL.IDX PT, R0, R0, 0x5, 0x181f ;  /* 0x00b81f0000007f89 */ /* 0x000ea200000e0000 */
[----:B0-----:R-:W-:-:S05]  /*d370*/  @P1 LEA R3, P0, R31, R3, 0x1 ;  /* 0x000000031f031211 */ /* 0x001fca00078008ff */
[----:B-1----:R-:W-:-:S05]  /*d380*/  @P1 IMAD.X R2, RZ, RZ, R2, P0 ;  /* 0x000000ffff021224 */ /* 0x002fca00000e0602 */
[----:B------:R-:W-:-:S04]  /*d390*/  @P1 LOP3.LUT R3, R3, R2, RZ, 0x3c, !PT ;  /* 0x0000000203031212 */ /* 0x000fc800078e3cff */
[----:B------:R-:W-:-:S04]  /*d3a0*/  @P1 LOP3.LUT R2, R3, R2, RZ, 0x3c, !PT ;  /* 0x0000000203021212 */ /* 0x000fc800078e3cff */
[----:B------:R-:W-:-:S05]  /*d3b0*/  @P1 LOP3.LUT R3, R3, R2, RZ, 0x3c, !PT ;  /* 0x0000000203031212 */ /* 0x000fca00078e3cff */
[----:B------:R-:W-:Y:S04]  /*d3c0*/  @P1 LDGSTS.E.BYPASS.LTC128B.128 [R8+0x20400], desc[UR36][R2.64], !P4 ;  /* 0x2040000002081fae */ /* 0x000fe8000e101d64 */
[----:B------:R-:W-:Y:S04]  /*d3d0*/  @P1 LDGSTS.E.BYPASS.LTC128B.128 [R8+0x23400], desc[UR36][R2.64+0x80], !P3 ;  /* 0x2340008002081fae */ /* 0x000fe8000d901d64 */
[----:B------:R0:W-:Y:S04]  /*d3e0*/  @P1 LDGSTS.E.BYPASS.LTC128B.128 [R8+0x26400], desc[UR36][R2.64+0x100], !P2 ;  /* 0x2640010002081fae */ /* 0x0001e8000d101d64 */
[----:B0-2---:R0:W1:Y:S02]  /*d3f0*/  SHFL.IDX PT, R2, R4, 0x5, 0x181f ;  /* 0x00b81f0004027f89 */ /* 0x00506400000e0000 */
.L_x_336:
[----:B------:R-:W-:-:S13]  /*d400*/  ISETP.GE.AND P0, PT, R6, 0x51, PT ;  /* 0x000000510600780c */ /* 0x000fda0003f06270 */
[----:B-1----:R-:W-:Y:S01]  /*d410*/  @P0 LEA R2, P1, R31, R2, 0x1 ;  /* 0x000000021f020211 */ /* 0x002fe200078208ff */
[----:B------:R-:W-:-:S04]  /*d420*/  @P0 IMAD R5, R5, 0x2, R22 ;  /* 0x0000000205050824 */ /* 0x000fc800078e0216 */
[----:B------:R-:W-:-:S05]  /*d430*/  @P0 IMAD.X R3, RZ, RZ, R0, P1 ;  /* 0x000000ffff030224 */ /* 0x000fca00008e0600 */
[----:B------:R-:W-:Y:S01]  /*d440*/  @!PT LDS RZ, [RZ] ;  /* 0x00000000fffff984 */ /* 0x000fe20000000800 */
[----:B------:R-:W-:Y:S01]  /*d450*/  @!PT LDS RZ, [RZ] ;  /* 0x00000000fffff984 */ /* 0x000fe20000000800 */
[----:B------:R-:W-:Y:S01]  /*d460*/  @!PT LDS RZ, [RZ] ;  /* 0x00000000fffff984 */ /* 0x000fe20000000800 */
[----:B------:R1:W-:Y:S04]  /*d470*/  @P0 LDGSTS.E.BYPASS.LTC128B.128 [R5+0x20c00], desc[UR36][R2.64], !P4 ;  /* 0x20c0000002050fae */ /* 0x0003e8000e101d64 */
[----:B------:R1:W-:Y:S04]  /*d480*/  @P0 LDGSTS.E.BYPASS.LTC128B.128 [R5+0x23c00], desc[UR36][R2.64+0x80], !P3 ;  /* 0x23c0008002050fae */ /* 0x0003e8000d901d64 */
[----:B------:R1:W-:Y:S01]  /*d490*/  @P0 LDGSTS.E.BYPASS.LTC128B.128 [R5+0x26c00], desc[UR36][R2.64+0x100], !P2 ;  /* 0x26c0010002050fae */ /* 0x0003e2000d101d64 */
[----:B------:R-:W-:Y:S01]  /*d4a0*/  PLOP3.LUT P0, PT, PT, PT, PT, 0x80, 0x0 ;  /* 0x000000000000781c */ /* 0x000fe20003f0f070 */
[----:B------:R-:W-:-:S12]  /*d4b0*/  NOP ;  /* 0x0000000000007918 */ /* 0x000fd80000000000 */
.L_x_260:
        /* <DEDUP_REMOVED lines=10> */
.L_x_261:
[----:B------:R2:W5:Y:S01]  /*d560*/  LDL.LU R0, [R1+0x10] ;  /* 0x0000100001007983 */ /* 0x0005620000300800 */
[----:B------:R-:W-:Y:S01]  /*d570*/  LOP3.LUT P0, RZ, R23, 0x40, RZ, 0xc0, !PT ;  /* 0x0000004017ff7812 */ /* 0x000fe2000780c0ff */
[----:B------:R2:W-:-:S12]  /*d580*/  SYNCS.ARRIVE.TRANS64.A1T0 RZ, [R7+URZ+0x30830], RZ ;  /* 0x030830ff07ff79a7 */ /* 0x0005d8000810003f */
[----:B------:R-:W-:Y:S05]  /*d590*/  WARPSYNC.ALL ;  /* 0x0000000000007948 */ /* 0x000fea0003800000 */
[----:B------:R-:W-:Y:S01]  /*d5a0*/  ULDC.64 UR4, c[0x0][0x298] ;  /* 0x0000a60000047ab9 */ /* 0x000fe20000000a00 */
[----:B------:R-:W-:Y:S01]  /*d5b0*/  SEL R29, R29, RZ, !P0 ;  /* 0x000000ff1d1d7207 */ /* 0x000fe20004000000 */
[----:B01----:R-:W-:Y:S01]  /*d5c0*/  IMAD.WIDE.U32 R4, R35, UR4, RZ ;  /* 0x0000000423047c25 */ /* 0x003fe2000f8e00ff */
[----:B------:R-:W-:Y:S01]  /*d5d0*/  BSSY B6, `(.L_x_262) ;  /* 0x000001c000067945 */ /* 0x000fe20003800000 */
[----:B------:R-:W-:Y:S01]  /*d5e0*/  BAR.SYNC.DEFER_BLOCKING 0x8, 0x180 ;  /* 0x0206000000007b1d */ /* 0x000fe20000010000 */
[----:B-----5:R-:W-:-:S02]  /*d5f0*/  SEL R2, R0, RZ, !P0 ;  /* 0x000000ff00027207 */ /* 0x020fc40004000000 */
[----:B------:R-:W-:-:S03]  /*d600*/  SHF.R.S32.HI R0, RZ, 0x1f, R35 ;  /* 0x0000001fff007819 */ /* 0x000fc60000011423 */
[----:B------:R0:W-:Y:S02]  /*d610*/  STL [R1+0x24], R2 ;  /* 0x0000240201007387 */ /* 0x0001e40000100800 */
[----:B------:R-:W-:Y:S02]  /*d620*/  IMAD R0, R0, UR4, RZ ;  /* 0x0000000400007c24 */ /* 0x000fe4000f8e02ff */
[----:B------:R1:W-:Y:S02]  /*d630*/  STL.64 [R1+0x10], R4 ;  /* 0x0000100401007387 */ /* 0x0003e40000100a00 */
[----:B------:R-:W-:Y:S02]  /*d640*/  IMAD R0, R35, UR5, R0 ;  /* 0x0000000523007c24 */ /* 0x000fe4000f8e0200 */
[----:B0-----:R-:W-:Y:S02]  /*d650*/  VIADD R2, R22, 0x12400 ;  /* 0x0001240016027836 */ /* 0x001fe40000000000 */
[----:B------:R-:W-:-:S03]  /*d660*/  IMAD.IADD R35, R5, 0x1, R0 ;  /* 0x0000000105237824 */ /* 0x000fc600078e0200 */
[----:B------:R-:W-:-:S13]  /*d670*/  LOP3.LUT P0, RZ, R2, 0x3ff, RZ, 0xc0, !PT ;  /* 0x000003ff02ff7812 */ /* 0x000fda000780c0ff */
[----:B-1----:R-:W-:Y:S05]  /*d680*/  @!P0 BRA `(.L_x_263) ;  /* 0x0000000000408947 */ /* 0x002fea0003800000 */
[----:B------:R-:W-:Y:S01]  /*d690*/  MOV R2, 0x0 ;  /* 0x0000000000027802 */ /* 0x000fe20000000f00 */
[----:B------:R-:W-:Y:S01]  /*d6a0*/  ULDC.64 UR6, c[0x4][0x88] ;  /* 0x0100220000067ab9 */ /* 0x000fe20000000a00 */
[----:B------:R-:W-:Y:S01]  /*d6b0*/  ULDC.64 UR8, c[0x4][0x90] ;  /* 0x0100240000087ab9 */ /* 0x000fe20000000a00 */
[----:B------:R-:W-:Y:S01]  /*d6c0*/  ULDC.64 UR4, c[0x4][0x20] ;  /* 0x0100080000047ab9 */ /* 0x000fe20000000a00 */
[----:B------:R-:W-:Y:S01]  /*d6d0*/  MOV R4, UR6 ;  /* 0x0000000600047c02 */ /* 0x000fe20008000f00 */
[----:B------:R-:W-:Y:S01]  /*d6e0*/  IMAD.U32 R5, RZ, RZ, UR7 ;  /* 0x00000007ff057e24 */ /* 0x000fe2000f8e00ff */
[----:B------:R-:W0:Y:S01]  /*d6f0*/  LDC.64 R2, c[0x4][R2] ;  /* 0x0100000002027b82 */ /* 0x000e220000000a00 */
[----:B------:R-:W-:Y:S02]  /*d700*/  IMAD.U32 R6, RZ, RZ, UR8 ;  /* 0x00000008ff067e24 */ /* 0x000fe4000f8e00ff */
[----:B--2---:R-:W-:Y:S02]  /*d710*/  IMAD.U32 R7, RZ, RZ, UR9 ;  /* 0x00000009ff077e24 */ /* 0x004fe4000f8e00ff */
[----:B------:R-:W-:-:S02]  /*d720*/  IMAD.U32 R10, RZ, RZ, UR4 ;  /* 0x00000004ff0a7e24 */ /* 0x000fc4000f8e00ff */
[----:B------:R-:W-:Y:S02]  /*d730*/  IMAD.U32 R11, RZ, RZ, UR5 ;  /* 0x00000005ff0b7e24 */ /* 0x000fe4000f8e00ff */
[----:B------:R-:W-:Y:S02]  /*d740*/  IMAD.MOV.U32 R8, RZ, RZ, 0x70 ;  /* 0x00000070ff087424 */ /* 0x000fe400078e00ff */
[----:B------:R-:W-:Y:S02]  /*d750*/  IMAD.MOV.U32 R12, RZ, RZ, 0x1 ;  /* 0x00000001ff0c7424 */ /* 0x000fe400078e00ff */
[----:B------:R-:W-:-:S07]  /*d760*/  IMAD.MOV.U32 R13, RZ, RZ, RZ ;  /* 0x000000ffff0d7224 */ /* 0x000fce00078e00ff */
[----:B------:R-:W-:-:S07]  /*d770*/  LEPC R20, `(.L_x_263) ;  /* 0x000000001014794e */ /* 0x000fce0000000000 */
[----:B0-----:R-:W-:Y:S05]  /*d780*/  CALL.ABS.NOINC R2 ;  /* 0x0000000002007343 */ /* 0x001fea0003c00000 */
.L_x_263:
[----:B------:R-:W-:Y:S05]  /*d790*/  BSYNC B6 ;  /* 0x0000000000067941 */ /* 0x000fea0003800000 */
.L_x_262:
[----:B------:R-:W3:Y:S01]  /*d7a0*/  LDL.LU.64 R2, [R1+0x10] ;  /* 0x0000100001027983 */ /* 0x000ee20000300a00 */
[----:B------:R-:W-:Y:S01]  /*d7b0*/  ULDC.64 UR6, c[0x0][0x2e0] ;  /* 0x0000b80000067ab9 */ /* 0x000fe20000000a00 */
[----:B------:R-:W0:Y:S01]  /*d7c0*/  LDC R6, c[0x0][0x448] ;  /* 0x00011200ff067b82 */ /* 0x000e220000000800 */
[----:B------:R-:W-:Y:S01]  /*d7d0*/  ULDC.64 UR4, c[0x0][0x2d8] ;  /* 0x0000b60000047ab9 */ /* 0x000fe20000000a00 */
[----:B------:R-:W4:Y:S01]  /*d7e0*/  LDL.LU R20, [R1+0x24] ;  /* 0x0000240001147983 */ /* 0x000f220000300800 */
[----:B------:R-:W-:-:S03]  /*d7f0*/  IMAD.SHL.U32 R4, R17, 0x80, RZ ;  /* 0x0000008011047824 */ /* 0x000fc600078e00ff */
[----:B------:R1:W5:Y:S01]  /*d800*/  LDL R17, [R1+0x18] ;  /* 0x0000180001117983 */ /* 0x0003620000100800 */
[----:B0-----:R-:W-:-:S13]  /*d810*/  ISETP.NE.AND P0, PT, R6, 0x1, PT ;  /* 0x000000010600780c */ /* 0x001fda0003f05270 */
[----:B------:R-:W0:Y:S08]  /*d820*/  @P0 LDC R0, c[0x0][0x44c] ;  /* 0x00011300ff000b82 */ /* 0x000e300000000800 */
[----:B------:R-:W1:Y:S01]  /*d830*/  @P0 LDC R8, c[0x0][0x450] ;  /* 0x00011400ff080b82 */ /* 0x000e620000000800 */
[----:B---3--:R-:W-:Y:S02]  /*d840*/  IMAD.MOV.U32 R3, RZ, RZ, R35 ;  /* 0x000000ffff037224 */ /* 0x008fe400078e0023 */
[----:B----4-:R-:W-:-:S02]  /*d850*/  IMAD R5, R20, UR6, RZ ;  /* 0x0000000614057c24 */ /* 0x010fc4000f8e02ff */
[----:B------:R-:W3:Y:S01]  /*d860*/  S2R R20, SR_TID.X ;  /* 0x0000000000147919 */ /* 0x000ee20000002100 */
[----:B------:R-:W-:-:S04]  /*d870*/  IMAD.WIDE.U32 R2, R26, UR4, R2 ;  /* 0x000000041a027c25 */ /* 0x000fc8000f8e0002 */
[----:B------:R-:W-:Y:S01]  /*d880*/  IMAD R3, R26, UR5, R3 ;  /* 0x000000051a037c24 */ /* 0x000fe2000f8e0203 */
[----:B------:R-:W-:Y:S01]  /*d890*/  ULDC.64 UR4, c[0x0][0x2d0] ;  /* 0x0000b40000047ab9 */ /* 0x000fe20000000a00 */
[C---:B------:R-:W-:Y:S02]  /*d8a0*/  IMAD R5, R29.reuse, UR7, R5 ;  /* 0x000000071d057c24 */ /* 0x040fe4000f8e0205 */
[----:B------:R-:W-:Y:S01]  /*d8b0*/  IMAD.WIDE.U32 R2, R29, UR6, R2 ;  /* 0x000000061d027c25 */ /* 0x000fe2000f8e0002 */
[----:B---3--:R-:W-:-:S04]  /*d8c0*/  LOP3.LUT R20, R20, 0x7f, RZ, 0xc0, !PT ;  /* 0x0000007f14147812 */ /* 0x008fc800078ec0ff */
[----:B------:R-:W-:Y:S02]  /*d8d0*/  SHF.R.U32.HI R21, RZ, 0x3, R20 ;  /* 0x00000003ff157819 */ /* 0x000fe40000011614 */
[----:B------:R-:W3:Y:S01]  /*d8e0*/  S2R R20, SR_TID.X ;  /* 0x0000000000147919 */ /* 0x000ee20000002100 */
[----:B------:R-:W-:Y:S02]  /*d8f0*/  IMAD.IADD R3, R3, 0x1, R5 ;  /* 0x0000000103037824 */ /* 0x000fe400078e0205 */
[----:B---3--:R-:W-:-:S05]  /*d900*/  IMAD.SHL.U32 R20, R20, 0x10, RZ ;  /* 0x0000001014147824 */ /* 0x008fca00078e00ff */
[----:B------:R-:W-:-:S04]  /*d910*/  LOP3.LUT R20, R21, 0x70, R20, 0xf8, !PT ;  /* 0x0000007015147812 */ /* 0x000fc800078ef814 */
[----:B--2---:R-:W-:-:S05]  /*d920*/  LOP3.LUT R7, R20, R4, RZ, 0xfc, !PT ;  /* 0x0000000414077212 */ /* 0x004fca00078efcff */
[----:B0-----:R-:W-:-:S04]  /*d930*/  @P0 IMAD.HI.U32 R9, R7, R0, RZ ;  /* 0x0000000007090227 */ /* 0x001fc800078e00ff */
[----:B------:R-:W-:Y:S01]  /*d940*/  IMAD.MOV.U32 R0, RZ, RZ, R7 ;  /* 0x000000ffff007224 */ /* 0x000fe200078e0007 */
[----:B-1----:R-:W-:Y:S01]  /*d950*/  @P0 SHF.R.U32.HI R0, RZ, R8, R9 ;  /* 0x00000008ff000219 */ /* 0x002fe20000011609 */
[----:B------:R-:W0:Y:S04]  /*d960*/  S2R R20, SR_TID.X ;  /* 0x0000000000147919 */ /* 0x000e280000002100 */
[----:B------:R-:W-:-:S04]  /*d970*/  IMAD.MOV R5, RZ, RZ, -R0 ;  /* 0x000000ffff057224 */ /* 0x000fc800078e0a00 */
[----:B------:R-:W-:Y:S01]  /*d980*/  IMAD R5, R6, R5, R7 ;  /* 0x0000000506057224 */ /* 0x000fe200078e0207 */
[----:B------:R-:W-:Y:S01]  /*d990*/  SHF.R.S32.HI R7, RZ, 0x1f, R0 ;  /* 0x0000001fff077819 */ /* 0x000fe20000011400 */
[----:B------:R-:W-:-:S04]  /*d9a0*/  IMAD.WIDE.U32 R2, R0, UR4, R2 ;  /* 0x0000000400027c25 */ /* 0x000fc8000f8e0002 */
[----:B------:R-:W-:-:S04]  /*d9b0*/  IMAD R7, R7, UR4, RZ ;  /* 0x0000000407077c24 */ /* 0x000fc8000f8e02ff */
[----:B------:R-:W-:Y:S01]  /*d9c0*/  IMAD R7, R0, UR5, R7 ;  /* 0x0000000500077c24 */ /* 0x000fe2000f8e0207 */
[----:B------:R-:W-:Y:S01]  /*d9d0*/  SHF.R.S32.HI R0, RZ, 0x1f, R5 ;  /* 0x0000001fff007819 */ /* 0x000fe20000011405 */
[----:B------:R-:W-:Y:S02]  /*d9e0*/  ULDC.64 UR4, c[0x0][0x2c8] ;  /* 0x0000b20000047ab9 */ /* 0x000fe40000000a00 */
[----:B------:R-:W-:Y:S02]  /*d9f0*/  IMAD.IADD R3, R3, 0x1, R7 ;  /* 0x0000000103037824 */ /* 0x000fe400078e0207 */
[----:B------:R-:W-:Y:S02]  /*da00*/  IMAD R0, R0, UR4, RZ ;  /* 0x0000000400007c24 */ /* 0x000fe4000f8e02ff */
[----:B------:R-:W-:-:S04]  /*da10*/  IMAD.WIDE.U32 R2, R5, UR4, R2 ;  /* 0x0000000405027c25 */ /* 0x000fc8000f8e0002 */
[----:B------:R-:W-:Y:S01]  /*da20*/  IMAD R0, R5, UR5, R0 ;  /* 0x0000000505007c24 */ /* 0x000fe2000f8e0200 */
[----:B------:R-:W-:-:S03]  /*da30*/  ULDC.64 UR4, c[0x0][0x280] ;  /* 0x0000a00000047ab9 */ /* 0x000fc60000000a00 */
[----:B------:R-:W-:Y:S01]  /*da40*/  IMAD.IADD R5, R3, 0x1, R0 ;  /* 0x0000000103057824 */ /* 0x000fe200078e0200 */
[----:B------:R-:W-:Y:S01]  /*da50*/  LEA R0, P0, R2, UR4, 0x1 ;  /* 0x0000000402007c11 */ /* 0x000fe2000f8008ff */
[----:B------:R-:W-:Y:S01]  /*da60*/  ULDC UR4, c[0x0][0x2b8] ;  /* 0x0000ae0000047ab9 */ /* 0x000fe20000000800 */
[----:B0-----:R-:W-:Y:S02]  /*da70*/  LOP3.LUT R20, R20, 0x7f, RZ, 0xc0, !PT ;  /* 0x0000007f14147812 */ /* 0x001fe400078ec0ff */
[----:B------:R-:W-:Y:S01]  /*da80*/  LEA.HI.X R5, R2, UR5, R5, 0x1, P0 ;  /* 0x0000000502057c11 */ /* 0x000fe200080f0c05 */
[----:B------:R-:W-:Y:S01]  /*da90*/  UMOV UR5, 0xffffffff ;  /* 0xffffffff00057882 */ /* 0x000fe20000000000 */
[----:B------:R-:W-:Y:S02]  /*daa0*/  ISETP.GE.AND P3, PT, R31, UR4, PT ;  /* 0x000000041f007c0c */ /* 0x000fe4000bf66270 */
[----:B------:R-:W-:Y:S02]  /*dab0*/  ISETP.GE.AND P2, PT, R33, UR4, PT ;  /* 0x0000000421007c0c */ /* 0x000fe4000bf46270 */
[----:B------:R-:W-:-:S02]  /*dac0*/  ISETP.GE.AND P0, PT, R32, UR4, PT ;  /* 0x0000000420007c0c */ /* 0x000fc4000bf06270 */
[----:B------:R-:W-:Y:S01]  /*dad0*/  SHF.R.U32.HI R10, RZ, 0x3, R20 ;  /* 0x00000003ff0a7819 */ /* 0x000fe20000011614 */
[----:B------:R-:W-:Y:S10]  /*dae0*/  BRA.DIV UR5, `(.L_x_264) ;  /* 0x0000003a05a87947 */ /* 0x000ff4000b800000 */
[----:B------:R-:W0:Y:S01]  /*daf0*/  SHFL.IDX PT, R14, R0, RZ, 0x181f ;  /* 0x00181fff000e7589 */ /* 0x000e2200000e0000 */
[----:B-----5:R-:W-:Y:S01]  /*db00*/  IMAD R6, R17, R6, RZ ;  /* 0x0000000611067224 */ /* 0x020fe200078e02ff */
[----:B------:R-:W-:Y:S02]  /*db10*/  IADD3 R4, R10, R4, RZ ;  /* 0x000000040a047210 */ /* 0x000fe40007ffe0ff */
[----:B------:R-:W1:Y:S02]  /*db20*/  SHFL.IDX PT, R2, R5, RZ, 0x181f ;  /* 0x00181fff05027589 */ /* 0x000e6400000e0000 */
[C---:B------:R-:W-:Y:S01]  /*db30*/  ISETP.GE.AND P1, PT, R4.reuse, R6, PT ;  /* 0x000000060400720c */ /* 0x040fe20003f26270 */
[----:B------:R-:W-:-:S12]  /*db40*/  VIADD R7, R4, 0x10 ;  /* 0x0000001004077836 */ /* 0x000fd80000000000 */
[----:B0-----:R-:W-:-:S05]  /*db50*/  @!P1 LEA R14, P4, R31, R14, 0x1 ;  /* 0x0000000e1f0e9211 */ /* 0x001fca00078808ff */
[----:B-1----:R-:W-:Y:S02]  /*db60*/  @!P1 IMAD.X R3, RZ, RZ, R2, P4 ;  /* 0x000000ffff039224 */ /* 0x002fe400020e0602 */
[----:B------:R-:W-:Y:S02]  /*db70*/  @!P1 IMAD.MOV.U32 R2, RZ, RZ, R14 ;  /* 0x000000ffff029224 */ /* 0x000fe400078e000e */
[----:B------:R-:W0:Y:S04]  /*db80*/  SHFL.IDX PT, R14, R0, 0x1, 0x181f ;  /* 0x00381f00000e7f89 */ /* 0x000e2800000e0000 */
[----:B------:R-:W-:Y:S04]  /*db90*/  @!P1 LDGSTS.E.BYPASS.LTC128B.128 [R36+0x12400], desc[UR36][R2.64], !P3 ;  /* 0x1240000002249fae */ /* 0x000fe8000d901d64 */
[----:B------:R-:W-:Y:S04]  /*dba0*/  @!P1 LDGSTS.E.BYPASS.LTC128B.128 [R36+0x16400], desc[UR36][R2.64+0x80], !P2 ;  /* 0x1640008002249fae */ /* 0x000fe8000d101d64 */
[----:B------:R1:W-:Y:S01]  /*dbb0*/  @!P1 LDGSTS.E.BYPASS.LTC128B.128 [R36+0x1a400], desc[UR36][R2.64+0x100], !P0 ;  /* 0x1a40010002249fae */ /* 0x0003e2000c101d64 */
[----:B------:R-:W-:-:S03]  /*dbc0*/  ISETP.GE.AND P1, PT, R7, R6, PT ;  /* 0x000000060700720c */ /* 0x000fc60003f26270 */
[----:B-1----:R-:W1:Y:S10]  /*dbd0*/  SHFL.IDX PT, R2, R5, 0x1, 0x181f ;  /* 0x00381f0005027f89 */ /* 0x002e7400000e0000 */
[----:B0-----:R-:W-:-:S05]  /*dbe0*/  @!P1 LEA R14, P4, R31, R14, 0x1 ;  /* 0x0000000e1f0e9211 */ /* 0x001fca00078808ff */
[----:B-1----:R-:W-:Y:S02]  /*dbf0*/  @!P1 IMAD.X R7, RZ, RZ, R2, P4 ;  /* 0x000000ffff079224 */ /* 0x002fe400020e0602 */
[----:B------:R-:W-:Y:S02]  /*dc00*/  @!P1 IMAD.MOV.U32 R2, RZ, RZ, R14 ;  /* 0x000000ffff029224 */ /* 0x000fe400078e000e */
[----:B------:R-:W-:Y:S01]  /*dc10*/  @!P1 IMAD.MOV.U32 R3, RZ, RZ, R7 ;  /* 0x000000ffff039224 */ /* 0x000fe200078e0007 */
[----:B------:R-:W0:Y:S01]  /*dc20*/  SHFL.IDX PT, R14, R0, 0x2, 0x181f ;  /* 0x00581f00000e7f89 */ /* 0x000e2200000e0000 */
[----:B------:R-:W-:-:S03]  /*dc30*/  VIADD R7, R4, 0x20 ;  /* 0x0000002004077836 */ /* 0x000fc60000000000 */
        /* <DEDUP_REMOVED lines=28> */
[----:B-1----:R-:W-:Y:S01]  /*de00*/  @!P1 IMAD.X R7, RZ, RZ, R2, P4 ;  /* 0x000000ffff079224 */ /* 0x002fe200020e0602 */
[----:B------:R-:W-:Y:S02]  /*de10*/  @!P1 MOV R2, R14 ;  /* 0x0000000e00029202 */ /* 0x000fe40000000f00 */
[----:B------:R-:W0:Y:S01]  /*de20*/  SHFL.IDX PT, R14, R0, 0x5, 0x181f ;  /* 0x00b81f00000e7f89 */ /* 0x000e2200000e0000 */
[----:B------:R-:W-:Y:S02]  /*de30*/  @!P1 IMAD.MOV.U32 R3, RZ, RZ, R7 ;  /* 0x000000ffff039224 */ /* 0x000fe400078e0007 */
        /* <DEDUP_REMOVED lines=17> */
[----:B0-----:R-:W-:Y:S01]  /*df50*/  @!P1 LEA R14, P4, R31, R14, 0x1 ;  /* 0x0000000e1f0e9211 */ /* 0x001fe200078808ff */
[----:B------:R-:W0:Y:S04]  /*df60*/  SHFL.IDX PT, R5, R5, 0x7, 0x181f ;  /* 0x00f81f0005057f89 */ /* 0x000e2800000e0000 */
[----:B-1----:R-:W-:-:S02]  /*df70*/  @!P1 IMAD.X R7, RZ, RZ, R2, P4 ;  /* 0x000000ffff079224 */ /* 0x002fc400020e0602 */
[----:B------:R-:W-:Y:S02]  /*df80*/  @!P1 IMAD.MOV.U32 R2, RZ, RZ, R14 ;  /* 0x000000ffff029224 */ /* 0x000fe400078e000e */
[----:B------:R-:W-:Y:S01]  /*df90*/  @!P1 IMAD.MOV.U32 R3, RZ, RZ, R7 ;  /* 0x000000ffff039224 */ /* 0x000fe200078e0007 */
[----:B------:R1:W2:Y:S04]  /*dfa0*/  SHFL.IDX PT, R14, R0, 0x7, 0x181f ;  /* 0x00f81f00000e7f89 */ /* 0x0002a800000e0000 */
[----:B------:R1:W-:Y:S04]  /*dfb0*/  @!P1 LDGSTS.E.BYPASS.LTC128B.128 [R36+0x15400], desc[UR36][R2.64], !P3 ;  /* 0x1540000002249fae */ /* 0x0003e8000d901d64 */
[----:B------:R1:W-:Y:S04]  /*dfc0*/  @!P1 LDGSTS.E.BYPASS.LTC128B.128 [R36+0x19400], desc[UR36][R2.64+0x80], !P2 ;  /* 0x1940008002249fae */ /* 0x0003e8000d101d64 */
[----:B0-----:R1:W-:Y:S02]  /*dfd0*/  @!P1 LDGSTS.E.BYPASS.LTC128B.128 [R36+0x1d400], desc[UR36][R2.64+0x100], !P0 ;  /* 0x1d40010002249fae */ /* 0x0013e4000c101d64 */
.L_x_353:
[----:B-1----:R-:W-:Y:S01]  /*dfe0*/  VIADD R3, R4, 0x70 ;  /* 0x0000007004037836 */ /* 0x002fe20000000000 */
[----:B------:R-:W-:Y:S04]  /*dff0*/  BSSY B0, `(.L_x_265) ;  /* 0x000000b000007945 */ /* 0x000fe80003800000 */
[----:B------:R-:W-:-:S13]  /*e000*/  ISETP.GE.AND P1, PT, R3, R6, PT ;  /* 0x000000060300720c */ /* 0x000fda0003f26270 */
[----:B------:R-:W-:Y:S05]  /*e010*/  @P1 BRA `(.L_x_266) ;  /* 0x0000000000201947 */ /* 0x000fea0003800000 */
[----:B--2---:R-:W-:-:S05]  /*e020*/  LEA R2, P1, R31, R14, 0x1 ;  /* 0x0000000e1f027211 */ /* 0x004fca00078208ff */
[----:B------:R-:W-:-:S05]  /*e030*/  IMAD.X R3, RZ, RZ, R5, P1 ;  /* 0x000000ffff037224 */ /* 0x000fca00008e0605 */
[----:B------:R-:W-:Y:S01]  /*e040*/  @!PT LDS RZ, [RZ] ;  /* 0x00000000fffff984 */ /* 0x000fe20000000800 */
[----:B------:R-:W-:Y:S01]  /*e050*/  @!PT LDS RZ, [RZ] ;  /* 0x00000000fffff984 */ /* 0x000fe20000000800 */
[----:B------:R-:W-:Y:S01]  /*e060*/  @!PT LDS RZ, [RZ] ;  /* 0x00000000fffff984 */ /* 0x000fe20000000800 */
[----:B------:R0:W-:Y:S04]  /*e070*/  LDGSTS.E.BYPASS.LTC128B.128 [R36+0x15c00], desc[UR36][R2.64], !P3 ;  /* 0x15c0000002247fae */ /* 0x0001e8000d901d64 */
[----:B------:R0:W-:Y:S04]  /*e080*/  LDGSTS.E.BYPASS.LTC128B.128 [R36+0x19c00], desc[UR36][R2.64+0x80], !P2 ;  /* 0x19c0008002247fae */ /* 0x0001e8000d101d64 */
[----:B------:R0:W-:Y:S02]  /*e090*/  LDGSTS.E.BYPASS.LTC128B.128 [R36+0x1dc00], desc[UR36][R2.64+0x100], !P0 ;  /* 0x1dc0010002247fae */ /* 0x0001e4000c101d64 */
.L_x_266:
[----:B------:R-:W-:Y:S05]  /*e0a0*/  BSYNC B0 ;  /* 0x0000000000007941 */ /* 0x000fea0003800000 */
.L_x_265:
[----:B------:R-:W-:Y:S01]  /*e0b0*/  NOP ;  /* 0x0000000000007918 */ /* 0x000fe20000000000 */
[----:B------:R-:W-:-:S13]  /*e0c0*/  PLOP3.LUT P0, PT, PT, PT, PT, 0x80, 0x0 ;  /* 0x000000000000781c */ /* 0x000fda0003f0f070 */
.L_x_267:
[----:B------:R-:W-:Y:S02]  /*e0d0*/  PLOP3.LUT P1, PT, P1, P0, PT, 0xa2, 0x0 ;  /* 0x000000000000781c */ /* 0x000fe40000f21472 */
[----:B------:R-:W-:-:S08]  /*e0e0*/  @P0 R2UR P1, UR4, R22 ;  /* 0x00000000160402ca */ /* 0x000fd00000020000 */
[----:B------:R-:W-:-:S05]  /*e0f0*/  @P0 PLOP3.LUT P0, PT, P1, PT, PT, 0x80, 0x0 ;  /* 0x000000000000081c */ /* 0x000fca0000f0f070 */
[----:B------:R-:W-:Y:S01]  /*e100*/  @!P1 SYNCS.ARRIVE.TRANS64.RED.A0T1 RZ, [UR4+0x30800], RZ ;  /* 0x030800ffffff99a7 */ /* 0x000fe20008200404 */
[----:B------:R-:W-:Y:S07]  /*e110*/  @!P1 ARRIVES.LDGSTSBAR.64.TRANSCNT [UR4+0x30800] ;  /* 0x03080000ff0099b0 */ /* 0x000fee0008000a84 */
[----:B------:R-:W-:Y:S05]  /*e120*/  @P0 BRA.U.ANY `(.L_x_267) ;  /* 0xfffffffd00e80947 */ /* 0x000fea000393ffff */
[----:B0-----:R-:W3:Y:S04]  /*e130*/  LDL.LU R3, [R1+0x20] ;  /* 0x0000200001037983 */ /* 0x001ee80000300800 */
[----:B------:R-:W4:Y:S01]  /*e140*/  LDL.LU R2, [R1+0x1c] ;  /* 0x00001c0001027983 */ /* 0x000f220000300800 */
[----:B---3--:R-:W-:Y:S02]  /*e150*/  VIADD R3, R3, 0x1 ;  /* 0x0000000103037836 */ /* 0x008fe40000000000 */
[----:B----4-:R-:W-:-:S03]  /*e160*/  VIADD R8, R2, 0xfffffffe ;  /* 0xfffffffe02087836 */ /* 0x010fc60000000000 */
[----:B------:R-:W-:Y:S01]  /*e170*/  LEA.HI R0, R3, R3, RZ, 0x1 ;  /* 0x0000000303007211 */ /* 0x000fe200078f08ff */
[----:B------:R0:W-:Y:S03]  /*e180*/  STL [R1+0x20], R3 ;  /* 0x0000200301007387 */ /* 0x0001e60000100800 */
[----:B------:R-:W-:-:S05]  /*e190*/  LOP3.LUT R0, R0, 0xfffffffe, RZ, 0xc0, !PT ;  /* 0xfffffffe00007812 */ /* 0x000fca00078ec0ff */
[----:B------:R-:W-:-:S05]  /*e1a0*/  IMAD.IADD R0, R3, 0x1, -R0 ;  /* 0x0000000103007824 */ /* 0x000fca00078e0a00 */
[----:B0-----:R-:W-:Y:S01]  /*e1b0*/  SHF.L.U32 R3, R0, 0x1f, RZ ;  /* 0x0000001f00037819 */ /* 0x001fe200000006ff */
[----:B------:R-:W-:Y:S01]  /*e1c0*/  NOP ;  /* 0x0000000000007918 */ /* 0x000fe20000000000 */
[----:B------:R0:W-:Y:S01]  /*e1d0*/  SYNCS.ARRIVE.TRANS64.A1T0 RZ, [R22+URZ+0x30800], RZ ;  /* 0x030800ff16ff79a7 */ /* 0x0001e2000810003f */
[----:B------:R-:W-:Y:S01]  /*e1e0*/  BSSY B0, `(.L_x_268) ;  /* 0x0000003000007945 */ /* 0x000fe20003800000 */
[----:B------:R-:W1:Y:S03]  /*e1f0*/  SYNCS.PHASECHK.TRANS64.TRYWAIT P0, [R22+URZ+0x30820], R3 ;  /* 0x03082003160075a7 */ /* 0x000e66000800017f */
[----:B01----:R-:W-:Y:S05]  /*e200*/  @!P0 BRA `(.L_x_269) ;  /* 0x0000003c007c8947 */ /* 0x003fea0003800000 */
.L_x_354:
[----:B------:R-:W-:Y:S05]  /*e210*/  BSYNC B0 ;  /* 0x0000000000007941 */ /* 0x000fea0003800000 */
.L_x_268:
[----:B------:R-:W3:Y:S01]  /*e220*/  LDL R0, [R1] ;  /* 0x0000000001007983 */ /* 0x000ee20000100800 */
[----:B------:R-:W-:Y:S01]  /*e230*/  BSSY B0, `(.L_x_270) ;  /* 0x0000104000007945 */ /* 0x000fe20003800000 */
[----:B---3--:R-:W-:-:S13]  /*e240*/  ISETP.GE.AND P0, PT, R8, R0, PT ;  /* 0x000000000800720c */ /* 0x008fda0003f06270 */
[----:B------:R-:W-:Y:S05]  /*e250*/  @!P0 BRA `(.L_x_271) ;  /* 0x0000001000048947 */ /* 0x000fea0003800000 */
[----:B------:R-:W-:Y:S01]  /*e260*/  ULDC UR4, c[0x0][0x2f4] ;  /* 0x0000bd0000047ab9 */ /* 0x000fe20000000800 */
[----:B------:R-:W-:Y:S01]  /*e270*/  IMAD.MOV.U32 R17, RZ, RZ, R28 ;  /* 0x000000ffff117224 */ /* 0x000fe200078e001c */
[----:B------:R-:W-:Y:S01]  /*e280*/  MOV R29, R25 ;  /* 0x00000019001d7202 */ /* 0x000fe20000000f00 */
[----:B------:R-:W-:Y:S01]  /*e290*/  IMAD.MOV.U32 R10, RZ, RZ, R27 ;  /* 0x000000ffff0a7224 */ /* 0x000fe200078e001b */
[----:B------:R-:W-:Y:S02]  /*e2a0*/  ISETP.GE.AND P3, PT, R31, UR4, PT ;  /* 0x000000041f007c0c */ /* 0x000fe4000bf66270 */
[----:B------:R-:W-:Y:S02]  /*e2b0*/  ISETP.GE.AND P2, PT, R33, UR4, PT ;  /* 0x0000000421007c0c */ /* 0x000fe4000bf46270 */
[----:B------:R-:W-:-:S13]  /*e2c0*/  ISETP.GE.AND P1, PT, R32, UR4, PT ;  /* 0x0000000420007c0c */ /* 0x000fda000bf26270 */
.L_x_284:
[----:B------:R-:W3:Y:S04]  /*e2d0*/  LDL R5, [R1+0x4] ;  /* 0x0000040001057983 */ /* 0x000ee80000100800 */
[----:B------:R-:W4:Y:S01]  /*e2e0*/  LDL R12, [R1+0x8] ;  /* 0x00000800010c7983 */ /* 0x000f220000100800 */
[----:B------:R-:W1:Y:S01]  /*e2f0*/  S2R R0, SR_TID.X ;  /* 0x0000000000007919 */ /* 0x000e620000002100 */
[----:B------:R-:W2:Y:S01]  /*e300*/  S2R R4, SR_TID.X ;  /* 0x0000000000047919 */ /* 0x000ea20000002100 */
[----:B-1----:R-:W-:-:S04]  /*e310*/  LOP3.LUT R0, R0, 0x7f, RZ, 0xc0, !PT ;  /* 0x0000007f00007812 */ /* 0x002fc800078ec0ff */
[----:B0-----:R-:W-:Y:S02]  /*e320*/  SHF.R.U32.HI R3, RZ, 0x3, R0 ;  /* 0x00000003ff037819 */ /* 0x001fe40000011600 */
[----:B------:R-:W0:Y:S01]  /*e330*/  LDC R0, c[0x0][0x430] ;  /* 0x00010c00ff007b82 */ /* 0x000e220000000800 */
[----:B--2---:R-:W-:-:S05]  /*e340*/  IMAD.SHL.U32 R4, R4, 0x10, RZ ;  /* 0x0000001004047824 */ /* 0x004fca00078e00ff */
[----:B------:R-:W-:-:S04]  /*e350*/  LOP3.LUT R4, R3, 0x70, R4, 0xf8, !PT ;  /* 0x0000007003047812 */ /* 0x000fc800078ef804 */
[----:B------:R-:W-:-:S13]  /*e360*/  ISETP.GT.U32.AND P5, PT, R4, 0x5f, PT ;  /* 0x0000005f0400780c */ /* 0x000fda0003fa4070 */
[----:B------:R-:W4:Y:S01]  /*e370*/  @!P5 LDC.64 R6, c[0x0][0x428] ;  /* 0x00010a00ff06db82 */ /* 0x000f220000000a00 */
[----:B0-----:R-:W-:-:S13]  /*e380*/  ISETP.NE.AND P0, PT, R0, 0x1, PT ;  /* 0x000000010000780c */ /* 0x001fda0003f05270 */
[----:B------:R-:W0:Y:S08]  /*e390*/  @P0 LDC R0, c[0x0][0x434] ;  /* 0x00010d00ff000b82 */ /* 0x000e300000000800 */
[----:B------:R-:W1:Y:S01]  /*e3a0*/  @P0 LDC R3, c[0x0][0x438] ;  /* 0x00010e00ff030b82 */ /* 0x000e620000000800 */
[----:B---3--:R-:W-:-:S04]  /*e3b0*/  IMAD R9, R8, 0x60, R5 ;  /* 0x0000006008097824 */ /* 0x008fc800078e0205 */
[----:B------:R-:W-:-:S03]  /*e3c0*/  IMAD.IADD R9, R4, 0x1, R9 ;  /* 0x0000000104097824 */ /* 0x000fc600078e0209 */
[----:B------:R-:W2:Y:S01]  /*e3d0*/  @!P5 LDC.64 R4, c[0x0][0x418] ;  /* 0x00010600ff04db82 */ /* 0x000ea20000000a00 */
[----:B0-----:R-:W-:-:S04]  /*e3e0*/  @P0 IMAD.HI.U32 R0, R9, R0, RZ ;  /* 0x0000000009000227 */ /* 0x001fc800078e00ff */
[----:B------:R-:W-:Y:S01]  /*e3f0*/  IMAD.MOV.U32 R11, RZ, RZ, R9 ;  /* 0x000000ffff0b7224 */ /* 0x000fe200078e0009 */
[----:B-1----:R-:W-:Y:S01]  /*e400*/  @P0 SHF.R.U32.HI R11, RZ, R3, R0 ;  /* 0x00000003ff0b0219 */ /* 0x002fe20000011600 */
[----:B----4-:R-:W-:-:S03]  /*e410*/  @!P5 IMAD R0, R12, R6, RZ ;  /* 0x000000060c00d224 */ /* 0x010fc600078e02ff */
[--C-:B------:R-:W-:Y:S01]  /*e420*/  @!P5 SHF.R.S32.HI R3, RZ, 0x1f, R11.reuse ;  /* 0x0000001fff03d819 */ /* 0x100fe2000001140b */
[----:B------:R-:W-:Y:S02]  /*e430*/  @!P5 IMAD.MOV.U32 R2, RZ, RZ, R11 ;  /* 0x000000ffff02d224 */ /* 0x000fe400078e000b */
[C---:B------:R-:W-:Y:S02]  /*e440*/  @!P5 IMAD R7, R30.reuse, R7, R0 ;  /* 0x000000071e07d224 */ /* 0x040fe400078e0200 */
[----:B------:R-:W-:-:S04]  /*e450*/  @!P5 IMAD.WIDE.U32 R2, R30, R6, R2 ;  /* 0x000000061e02d225 */ /* 0x000fc800078e0002 */
[----:B------:R-:W-:Y:S01]  /*e460*/  @!P5 IMAD.IADD R7, R7, 0x1, R3 ;  /* 0x000000010707d824 */ /* 0x000fe200078e0203 */
[----:B--2---:R-:W-:Y:S01]  /*e470*/  @!P5 LEA R4, P0, R2, R4, 0x2 ;  /* 0x000000040204d211 */ /* 0x004fe200078010ff */
[----:B------:R-:W-:-:S03]  /*e480*/  IMAD.MOV.U32 R0, RZ, RZ, RZ ;  /* 0x000000ffff007224 */ /* 0x000fc600078e00ff */
[----:B------:R-:W-:-:S05]  /*e490*/  @!P5 LEA.HI.X R5, R2, R5, R7, 0x2, P0 ;  /* 0x000000050205d211 */ /* 0x000fca00000f1407 */
[----:B------:R0:W5:Y:S01]  /*e4a0*/  @!P5 LDG.E R0, desc[UR36][R4.64] ;  /* 0x000000240400d981 */ /* 0x000162000c1e1900 */
[----:B------:R-:W-:Y:S01]  /*e4b0*/  LOP3.LUT P4, RZ, R23, 0x10, RZ, 0xc0, !PT ;  /* 0x0000001017ff7812 */ /* 0x000fe2000788c0ff */
[----:B------:R-:W-:Y:S01]  /*e4c0*/  VIADD R27, R10, 0x1 ;  /* 0x000000010a1b7836 */ /* 0x000fe20000000000 */
[----:B------:R-:W-:Y:S05]  /*e4d0*/  YIELD ;  /* 0x0000000000007946 */ /* 0x000fea0003800000 */
[----:B------:R-:W-:Y:S01]  /*e4e0*/  ISETP.NE.AND P0, PT, R27, 0x2, PT ;  /* 0x000000021b00780c */ /* 0x000fe20003f05270 */
[----:B------:R-:W-:Y:S01]  /*e4f0*/  IMAD.MOV R2, RZ, RZ, -R11 ;  /* 0x000000ffff027224 */ /* 0x000fe200078e0a0b */
[----:B------:R-:W-:-:S02]  /*e500*/  ULDC UR4, c[0x0][0x430] ;  /* 0x00010c0000047ab9 */ /* 0x000fc40000000800 */
[----:B------:R-:W-:Y:S01]  /*e510*/  SEL R28, RZ, 0x1, P0 ;  /* 0x00000001ff1c7807 */ /* 0x000fe20000000000 */
[----:B------:R-:W-:Y:S01]  /*e520*/  IMAD R9, R2, UR4, R9 ;  /* 0x0000000402097c24 */ /* 0x000fe2000f8e0209 */
[----:B------:R-:W-:Y:S01]  /*e530*/  SEL R27, R27, RZ, P0 ;  /* 0x000000ff1b1b7207 */ /* 0x000fe20000000000 */
[----:B------:R-:W-:Y:S01]  /*e540*/  IMAD.MOV.U32 R25, RZ, RZ, R8 ;  /* 0x000000ffff197224 */ /* 0x000fe200078e0008 */
[----:B------:R-:W-:Y:S01]  /*e550*/  LOP3.LUT R28, R17, R28, RZ, 0x3c, !PT ;  /* 0x0000001c111c7212 */ /* 0x000fe200078e3cff */
[----:B0-----:R-:W-:Y:S06]  /*e560*/  @!P4 BRA `(.L_x_272) ;  /* 0x000000000004c947 */ /* 0x001fec0003800000 */
[----:B------:R-:W-:Y:S01]  /*e570*/  BPT.TRAP 0x1 ;  /* 0x000000040000795c */ /* 0x000fe20000300000 */
.L_x_272:
[----:B------:R-:W-:Y:S01]  /*e580*/  IMAD R6, R27, 0x8, R22 ;  /* 0x000000081b067824 */ /* 0x000fe200078e0216 */
[----:B------:R-:W-:Y:S01]  /*e590*/  SHF.L.U32 R3, R28, 0x1f, RZ ;  /* 0x0000001f1c037819 */ /* 0x000fe200000006ff */
[----:B------:R-:W-:Y:S03]  /*e5a0*/  BSSY B1, `(.L_x_273) ;  /* 0x0000003000017945 */ /* 0x000fe60003800000 */
[----:B------:R-:W0:Y:S02]  /*e5b0*/  SYNCS.PHASECHK.TRANS64.TRYWAIT P0, [R6+URZ+0x30840], R3 ;  /* 0x03084003060075a7 */ /* 0x000e24000800017f */
[----:B0-----:R-:W-:Y:S05]  /*e5c0*/  @!P0 BRA `(.L_x_274) ;  /* 0x0000003800a08947 */ /* 0x001fea0003800000 */
.L_x_355:
[----:B------:R-:W-:Y:S05]  /*e5d0*/  BSYNC B1 ;  /* 0x0000000000017941 */ /* 0x000fea0003800000 */
.L_x_273:
[----:B------:R-:W-:Y:S01]  /*e5e0*/  SHF.R.S32.HI R20, RZ, 0x1f, R9 ;  /* 0x0000001fff147819 */ /* 0x000fe20000011409 */
[----:B------:R-:W-:Y:S01]  /*e5f0*/  ULDC.64 UR4, c[0x0][0x300] ;  /* 0x0000c00000047ab9 */ /* 0x000fe20000000a00 */
[----:B-----5:R-:W-:Y:S01]  /*e600*/  SHF.R.S32.HI R21, RZ, 0x1f, R0 ;  /* 0x0000001fff157819 */ /* 0x020fe20000011400 */
[----:B0-----:R-:W-:Y:S01]  /*e610*/  IMAD.WIDE.U32 R2, R9, UR4, RZ ;  /* 0x0000000409027c25 */ /* 0x001fe2000f8e00ff */
[----:B------:R-:W-:Y:S01]  /*e620*/  ULDC.64 UR6, c[0x0][0x2e8] ;  /* 0x0000ba0000067ab9 */ /* 0x000fe20000000a00 */
[C---:B------:R-:W-:Y:S02]  /*e630*/  LOP3.LUT P5, RZ, R23.reuse, 0x2, RZ, 0xc0, !PT ;  /* 0x0000000217ff7812 */ /* 0x040fe400078ac0ff */
[----:B------:R-:W-:Y:S01]  /*e640*/  IMAD R4, R20, UR4, RZ ;  /* 0x0000000414047c24 */ /* 0x000fe2000f8e02ff */
[----:B------:R-:W-:Y:S01]  /*e650*/  LOP3.LUT P4, RZ, R23, 0x1, RZ, 0xc0, !PT ;  /* 0x0000000117ff7812 */ /* 0x000fe2000788c0ff */
[----:B------:R-:W-:Y:S02]  /*e660*/  IMAD R5, R27, 0x4800, R34 ;  /* 0x000048001b057824 */ /* 0x000fe400078e0222 */
[----:B------:R-:W-:Y:S01]  /*e670*/  IMAD R4, R9, UR5, R4 ;  /* 0x0000000509047c24 */ /* 0x000fe2000f8e0204 */
[----:B------:R-:W-:-:S03]  /*e680*/  ULDC.64 UR4, c[0x0][0x310] ;  /* 0x0000c40000047ab9 */ /* 0x000fc60000000a00 */
[----:B------:R-:W-:Y:S02]  /*e690*/  IMAD.IADD R3, R3, 0x1, R4 ;  /* 0x0000000103037824 */ /* 0x000fe400078e0204 */
[----:B------:R-:W-:Y:S02]  /*e6a0*/  IMAD R4, R21, UR4, RZ ;  /* 0x0000000415047c24 */ /* 0x000fe4000f8e02ff */
[----:B------:R-:W-:-:S04]  /*e6b0*/  IMAD.WIDE.U32 R2, R0, UR4, R2 ;  /* 0x0000000400027c25 */ /* 0x000fc8000f8e0002 */
[----:B------:R-:W-:Y:S01]  /*e6c0*/  IMAD R4, R0, UR5, R4 ;  /* 0x0000000500047c24 */ /* 0x000fe2000f8e0204 */
[----:B------:R-:W-:-:S03]  /*e6d0*/  ULDC.64 UR4, c[0x0][0x308] ;  /* 0x0000c20000047ab9 */ /* 0x000fc60000000a00 */
[----:B------:R-:W-:Y:S02]  /*e6e0*/  IMAD.IADD R3, R3, 0x1, R4 ;  /* 0x0000000103037824 */ /* 0x000fe400078e0204 */
[----:B------:R-:W-:Y:S01]  /*e6f0*/  IMAD.WIDE.U32 R2, R26, UR4, R2 ;  /* 0x000000041a027c25 */ /* 0x000fe2000f8e0002 */
[----:B------:R-:W-:-:S03]  /*e700*/  UMOV UR4, 0xffffffff ;  /* 0xffffffff00047882 */ /* 0x000fc60000000000 */
[----:B------:R-:W-:Y:S01]  /*e710*/  IMAD R8, R26, UR5, R3 ;  /* 0x000000051a087c24 */ /* 0x000fe2000f8e0203 */
[----:B------:R-:W-:-:S04]  /*e720*/  LEA R7, P0, R2, UR6, 0x1 ;  /* 0x0000000602077c11 */ /* 0x000fc8000f8008ff */
[----:B------:R-:W-:Y:S01]  /*e730*/  LEA.HI.X R8, R2, UR7, R8, 0x1, P0 ;  /* 0x0000000702087c11 */ /* 0x000fe200080f0c08 */
[----:B------:R-:W-:Y:S08]  /*e740*/  BRA.DIV UR4, `(.L_x_275) ;  /* 0x0000003a04547947 */ /* 0x000ff0000b800000 */
[----:B------:R-:W0:Y:S01]  /*e750*/  SHFL.IDX PT, R2, R7, RZ, 0x181f ;  /* 0x00181fff07027589 */ /* 0x000e2200000e0000 */
[----:B------:R-:W-:Y:S01]  /*e760*/  IMAD.SHL.U32 R4, R31, 0x2, RZ ;  /* 0x000000021f047824 */ /* 0x000fe200078e00ff */
[----:B------:R-:W-:Y:S01]  /*e770*/  LOP3.LUT P6, RZ, R23, 0x4, RZ, 0xc0, !PT ;  /* 0x0000000417ff7812 */ /* 0x000fe200078cc0ff */
[----:B------:R-:W-:Y:S01]  /*e780*/  IMAD R5, R5, 0x2, R22 ;  /* 0x0000000205057824 */ /* 0x000fe200078e0216 */
[----:B------:R-:W1:Y:S04]  /*e790*/  SHFL.IDX PT, R3, R8, RZ, 0x181f ;  /* 0x00181fff08037589 */ /* 0x000e6800000e0000 */
[----:B------:R-:W-:Y:S01]  /*e7a0*/  SHFL.IDX PT, R35, R8, 0x2, 0x181f ;  /* 0x00581f0008237f89 */ /* 0x000fe200000e0000 */
[----:B0-----:R-:W-:-:S05]  /*e7b0*/  IADD3 R2, P0, R2, R4, RZ ;  /* 0x0000000402027210 */ /* 0x001fca0007f1e0ff */
[----:B-1----:R-:W-:-:S05]  /*e7c0*/  IMAD.X R3, RZ, RZ, R3, P0 ;  /* 0x000000ffff037224 */ /* 0x002fca00000e0603 */
[----:B------:R-:W-:Y:S04]  /*e7d0*/  LDGSTS.E.BYPASS.LTC128B.128 [R5+0x1e400], desc[UR36][R2.64], !P6 ;  /* 0x1e40000002057fae */ /* 0x000fe8000f101d64 */
[----:B------:R-:W-:Y:S04]  /*e7e0*/  LDGSTS.E.BYPASS.LTC128B.128 [R5+0x21400], desc[UR36][R2.64+0x80], !P5 ;  /* 0x2140008002057fae */ /* 0x000fe8000e901d64 */
[----:B------:R0:W-:Y:S04]  /*e7f0*/  LDGSTS.E.BYPASS.LTC128B.128 [R5+0x24400], desc[UR36][R2.64+0x100], !P4 ;  /* 0x2440010002057fae */ /* 0x0001e8000e101d64 */
[----:B0-----:R-:W0:Y:S04]  /*e800*/  SHFL.IDX PT, R2, R7, 0x1, 0x181f ;  /* 0x00381f0007027f89 */ /* 0x001e2800000e0000 */
[----:B------:R-:W1:Y:S01]  /*e810*/  SHFL.IDX PT, R3, R8, 0x1, 0x181f ;  /* 0x00381f0008037f89 */ /* 0x000e6200000e0000 */
[----:B0-----:R-:W-:-:S05]  /*e820*/  IADD3 R2, P0, R2, R4, RZ ;  /* 0x0000000402027210 */ /* 0x001fca0007f1e0ff */
[----:B-1----:R-:W-:-:S05]  /*e830*/  IMAD.X R3, RZ, RZ, R3, P0 ;  /* 0x000000ffff037224 */ /* 0x002fca00000e0603 */
[----:B------:R-:W-:Y:S04]  /*e840*/  LDGSTS.E.BYPASS.LTC128B.128 [R5+0x1ec00], desc[UR36][R2.64], !P6 ;  /* 0x1ec0000002057fae */ /* 0x000fe8000f101d64 */
[----:B------:R-:W-:Y:S04]  /*e850*/  LDGSTS.E.BYPASS.LTC128B.128 [R5+0x21c00], desc[UR36][R2.64+0x80], !P5 ;  /* 0x21c0008002057fae */ /* 0x000fe8000e901d64 */
[----:B------:R0:W-:Y:S04]  /*e860*/  LDGSTS.E.BYPASS.LTC128B.128 [R5+0x24c00], desc[UR36][R2.64+0x100], !P4 ;  /* 0x24c0010002057fae */ /* 0x0001e8000e101d64 */
[----:B0-----:R-:W0:Y:S02]  /*e870*/  SHFL.IDX PT, R2, R7, 0x2, 0x181f ;  /* 0x00581f0007027f89 */ /* 0x001e2400000e0000 */
[----:B0-----:R-:W-:-:S04]  /*e880*/  IADD3 R2, P0, R2, R4, RZ ;  /* 0x0000000402027210 */ /* 0x001fc80007f1e0ff */
[----:B------:R-:W-:Y:S02]  /*e890*/  IADD3.X R3, RZ, R35, RZ, P0, !PT ;  /* 0x00000023ff037210 */ /* 0x000fe400007fe4ff */
[----:B------:R-:W-:Y:S04]  /*e8a0*/  SHFL.IDX PT, R35, R8, 0x3, 0x181f ;  /* 0x00781f0008237f89 */ /* 0x000fe800000e0000 */
[----:B------:R-:W-:Y:S04]  /*e8b0*/  LDGSTS.E.BYPASS.LTC128B.128 [R5+0x1f400], desc[UR36][R2.64], !P6 ;  /* 0x1f40000002057fae */ /* 0x000fe8000f101d64 */
[----:B------:R-:W-:Y:S04]  /*e8c0*/  LDGSTS.E.BYPASS.LTC128B.128 [R5+0x22400], desc[UR36][R2.64+0x80], !P5 ;  /* 0x2240008002057fae */ /* 0x000fe8000e901d64 */
[----:B------:R0:W-:Y:S04]  /*e8d0*/  LDGSTS.E.BYPASS.LTC128B.128 [R5+0x25400], desc[UR36][R2.64+0x100], !P4 ;  /* 0x2540010002057fae */ /* 0x0001e8000e101d64 */
[----:B0-----:R-:W0:Y:S02]  /*e8e0*/  SHFL.IDX PT, R2, R7, 0x3, 0x181f ;  /* 0x00781f0007027f89 */ /* 0x001e2400000e0000 */
[----:B0-----:R-:W-:-:S05]  /*e8f0*/  IADD3 R2, P0, R2, R4, RZ ;  /* 0x0000000402027210 */ /* 0x001fca0007f1e0ff */
[----:B------:R-:W-:Y:S02]  /*e900*/  IMAD.X R3, RZ, RZ, R35, P0 ;  /* 0x000000ffff037224 */ /* 0x000fe400000e0623 */
[----:B------:R-:W-:Y:S04]  /*e910*/  SHFL.IDX PT, R35, R8, 0x4, 0x181f ;  /* 0x00981f0008237f89 */ /* 0x000fe800000e0000 */
[----:B------:R-:W-:Y:S04]  /*e920*/  LDGSTS.E.BYPASS.LTC128B.128 [R5+0x1fc00], desc[UR36][R2.64], !P6 ;  /* 0x1fc0000002057fae */ /* 0x000fe8000f101d64 */
[----:B------:R-:W-:Y:S04]  /*e930*/  LDGSTS.E.BYPASS.LTC128B.128 [R5+0x22c00], desc[UR36][R2.64+0x80], !P5 ;  /* 0x22c0008002057fae */ /* 0x000fe8000e901d64 */
[----:B------:R0:W-:Y:S04]  /*e940*/  LDGSTS.E.BYPASS.LTC128B.128 [R5+0x25c00], desc[UR36][R2.64+0x100], !P4 ;  /* 0x25c0010002057fae */ /* 0x0001e8000e101d64 */
[----:B0-----:R-:W0:Y:S02]  /*e950*/  SHFL.IDX PT, R2, R7, 0x4, 0x181f ;  /* 0x00981f0007027f89 */ /* 0x001e2400000e0000 */
[----:B0-----:R-:W-:-:S05]  /*e960*/  IADD3 R2, P0, R2, R4, RZ ;  /* 0x0000000402027210 */ /* 0x001fca0007f1e0ff */
[----:B------:R-:W-:Y:S02]  /*e970*/  IMAD.X R3, RZ, RZ, R35, P0 ;  /* 0x000000ffff037224 */ /* 0x000fe400000e0623 */
[----:B------:R0:W1:Y:S04]  /*e980*/  SHFL.IDX PT, R35, R8, 0x5, 0x181f ;  /* 0x00b81f0008237f89 */ /* 0x00006800000e0000 */
[----:B------:R-:W-:Y:S04]  /*e990*/  LDGSTS.E.BYPASS.LTC128B.128 [R5+0x20400], desc[UR36][R2.64], !P6 ;  /* 0x2040000002057fae */ /* 0x000fe8000f101d64 */
[----:B------:R-:W-:Y:S04]  /*e9a0*/  LDGSTS.E.BYPASS.LTC128B.128 [R5+0x23400], desc[UR36][R2.64+0x80], !P5 ;  /* 0x2340008002057fae */ /* 0x000fe8000e901d64 */
[----:B------:R2:W-:Y:S04]  /*e9b0*/  LDGSTS.E.BYPASS.LTC128B.128 [R5+0x26400], desc[UR36][R2.64+0x100], !P4 ;  /* 0x2640010002057fae */ /* 0x0005e8000e101d64 */
[----:B-12---:R0:W2:Y:S02]  /*e9c0*/  SHFL.IDX PT, R2, R7, 0x5, 0x181f ;  /* 0x00b81f0007027f89 */ /* 0x0060a400000e0000 */
.L_x_369:
[----:B------:R-:W-:Y:S02]  /*e9d0*/  LOP3.LUT P6, RZ, R23, 0x4, RZ, 0xc0, !PT ;  /* 0x0000000417ff7812 */ /* 0x000fe400078cc0ff */
[----:B--2---:R-:W-:-:S05]  /*e9e0*/  IADD3 R2, P0, R2, R4, RZ ;  /* 0x0000000402027210 */ /* 0x004fca0007f1e0ff */
[----:B------:R-:W-:Y:S01]  /*e9f0*/  IMAD.X R3, RZ, RZ, R35, P0 ;  /* 0x000000ffff037224 */ /* 0x000fe200000e0623 */
[----:B------:R-:W-:-:S05]  /*ea00*/  PLOP3.LUT P0, PT, PT, PT, PT, 0x80, 0x0 ;  /* 0x000000000000781c */ /* 0x000fca0003f0f070 */
[----:B------:R-:W-:Y:S01]  /*ea10*/  @!PT LDS RZ, [RZ] ;  /* 0x00000000fffff984 */ /* 0x000fe20000000800 */
[----:B------:R-:W-:Y:S01]  /*ea20*/  @!PT LDS RZ, [RZ] ;  /* 0x00000000fffff984 */ /* 0x000fe20000000800 */
[----:B------:R-:W-:Y:S01]  /*ea30*/  @!PT LDS RZ, [RZ] ;  /* 0x00000000fffff984 */ /* 0x000fe20000000800 */
[----:B------:R1:W-:Y:S04]  /*ea40*/  LDGSTS.E.BYPASS.LTC128B.128 [R5+0x20c00], desc[UR36][R2.64], !P6 ;  /* 0x20c0000002057fae */ /* 0x0003e8000f101d64 */
[----:B------:R1:W-:Y:S04]  /*ea50*/  LDGSTS.E.BYPASS.LTC128B.128 [R5+0x23c00], desc[UR36][R2.64+0x80], !P5 ;  /* 0x23c0008002057fae */ /* 0x0003e8000e901d64 */
[----:B------:R1:W-:Y:S01]  /*ea60*/  LDGSTS.E.BYPASS.LTC128B.128 [R5+0x26c00], desc[UR36][R2.64+0x100], !P4 ;  /* 0x26c0010002057fae */ /* 0x0003e2000e101d64 */
[----:B------:R-:W-:Y:S01]  /*ea70*/  NOP ;  /* 0x0000000000007918 */ /* 0x000fe20000000000 */
.L_x_276:
        /* <DEDUP_REMOVED lines=10> */
.L_x_277:
[----:B------:R2:W-:Y:S01]  /*eb20*/  SYNCS.ARRIVE.TRANS64.A1T0 RZ, [R6+URZ+0x30830], RZ ;  /* 0x030830ff06ff79a7 */ /* 0x0005e2000810003f */
[----:B------:R-:W-:Y:S05]  /*eb30*/  @!P5 BRA `(.L_x_278) ;  /* 0x000000000004d947 */ /* 0x000fea0003800000 */
[----:B------:R-:W-:Y:S01]  /*eb40*/  BPT.TRAP 0x1 ;  /* 0x000000040000795c */ /* 0x000fe20000300000 */
.L_x_278:
[----:B-1----:R-:W-:Y:S01]  /*eb50*/  SHF.L.U32 R2, R17, 0x1f, RZ ;  /* 0x0000001f11027819 */ /* 0x002fe200000006ff */
[----:B--2---:R-:W-:Y:S01]  /*eb60*/  IMAD R6, R10, 0x8, R22 ;  /* 0x000000080a067824 */ /* 0x004fe200078e0216 */
[----:B------:R-:W-:Y:S01]  /*eb70*/  BSSY B1, `(.L_x_279) ;  /* 0x0000004000017945 */ /* 0x000fe20003800000 */
[----:B0-----:R-:W-:Y:S02]  /*eb80*/  IMAD R7, R29, -0x60, R37 ;  /* 0xffffffa01d077824 */ /* 0x001fe400078e0225 */
[----:B------:R-:W0:Y:S02]  /*eb90*/  SYNCS.PHASECHK.TRANS64.TRYWAIT P0, [R6+URZ+0x30860], R2 ;  /* 0x03086002060075a7 */ /* 0x000e24000800017f */
[----:B0-----:R-:W-:Y:S05]  /*eba0*/  @!P0 BRA `(.L_x_280) ;  /* 0x0000003c001c8947 */ /* 0x001fea0003800000 */
.L_x_370:
[----:B------:R-:W-:Y:S05]  /*ebb0*/  BSYNC B1 ;  /* 0x0000000000017941 */ /* 0x000fea0003800000 */
.L_x_279:
[----:B------:R-:W1:Y:S01]  /*ebc0*/  S2R R3, SR_TID.X ;  /* 0x0000000000037919 */ /* 0x000e620000002100 */
[----:B------:R-:W-:Y:S01]  /*ebd0*/  UMOV UR4, 0xffffffff ;  /* 0xffffffff00047882 */ /* 0x000fe20000000000 */
[----:B------:R-:W-:Y:S01]  /*ebe0*/  IMAD R5, R10, 0x4800, R34 ;  /* 0x000048000a057824 */ /* 0x000fe200078e0222 */
[----:B-1----:R-:W-:-:S04]  /*ebf0*/  LOP3.LUT R3, R3, 0x7f, RZ, 0xc0, !PT ;  /* 0x0000007f03037812 */ /* 0x002fc800078ec0ff */
[----:B------:R-:W-:-:S05]  /*ec00*/  SHF.R.U32.HI R3, RZ, 0x3, R3 ;  /* 0x00000003ff037819 */ /* 0x000fca0000011603 */
[----:B------:R-:W-:Y:S01]  /*ec10*/  IMAD.IADD R7, R7, 0x1, -R3 ;  /* 0x0000000107077824 */ /* 0x000fe200078e0a03 */
[----:B------:R-:W-:Y:S06]  /*ec20*/  BRA.DIV UR4, `(.L_x_281) ;  /* 0x0000003e04107947 */ /* 0x000fec000b800000 */
[----:B0-----:R-:W0:Y:S01]  /*ec30*/  SHFL.IDX PT, R2, R18, RZ, 0x181f ;  /* 0x00181fff12027589 */ /* 0x001e2200000e0000 */
[----:B------:R-:W-:-:S03]  /*ec40*/  IMAD R5, R5, 0x2, R22 ;  /* 0x0000000205057824 */ /* 0x000fc600078e0216 */
[----:B------:R-:W1:Y:S04]  /*ec50*/  SHFL.IDX PT, R3, R24, RZ, 0x181f ;  /* 0x00181fff18037589 */ /* 0x000e6800000e0000 */
[----:B------:R-:W-:Y:S01]  /*ec60*/  SHFL.IDX PT, R14, R18, 0x5, 0x181f ;  /* 0x00b81f00120e7f89 */ /* 0x000fe200000e0000 */
[----:B0-----:R-:W-:-:S05]  /*ec70*/  IADD3 R2, P0, R2, R4, RZ ;  /* 0x0000000402027210 */ /* 0x001fca0007f1e0ff */
[----:B-1----:R-:W-:Y:S01]  /*ec80*/  IMAD.X R3, RZ, RZ, R3, P0 ;  /* 0x000000ffff037224 */ /* 0x002fe200000e0603 */
[----:B------:R-:W-:-:S13]  /*ec90*/  ISETP.LT.OR P0, PT, R7, 0x1, P3 ;  /* 0x000000010700780c */ /* 0x000fda0001f01670 */
[----:B------:R-:W-:Y:S01]  /*eca0*/  LDGSTS.E.BYPASS.LTC128B.128 [R5+0x400], desc[UR36][R2.64], !P0 ;  /* 0x0040000002057fae */ /* 0x000fe2000c101d64 */
[----:B------:R-:W-:-:S13]  /*ecb0*/  ISETP.LT.OR P0, PT, R7, 0x1, P2 ;  /* 0x000000010700780c */ /* 0x000fda0001701670 */
[----:B------:R-:W-:Y:S01]  /*ecc0*/  LDGSTS.E.BYPASS.LTC128B.128 [R5+0x3400], desc[UR36][R2.64+0x80], !P0 ;  /* 0x0340008002057fae */ /* 0x000fe2000c101d64 */
[----:B------:R-:W-:-:S13]  /*ecd0*/  ISETP.LT.OR P0, PT, R7, 0x1, P1 ;  /* 0x000000010700780c */ /* 0x000fda0000f01670 */
[----:B------:R0:W-:Y:S04]  /*ece0*/  LDGSTS.E.BYPASS.LTC128B.128 [R5+0x6400], desc[UR36][R2.64+0x100], !P0 ;  /* 0x0640010002057fae */ /* 0x0001e8000c101d64 */
[----:B0-----:R-:W0:Y:S04]  /*ecf0*/  SHFL.IDX PT, R2, R18, 0x1, 0x181f ;  /* 0x00381f0012027f89 */ /* 0x001e2800000e0000 */
[----:B------:R-:W1:Y:S01]  /*ed00*/  SHFL.IDX PT, R3, R24, 0x1, 0x181f ;  /* 0x00381f0018037f89 */ /* 0x000e6200000e0000 */
        /* <DEDUP_REMOVED lines=29> */
[----:B------:R-:W1:Y:S04]  /*eee0*/  SHFL.IDX PT, R3, R24, 0x4, 0x181f ;  /* 0x00981f0018037f89 */ /* 0x000e6800000e0000 */
[----:B------:R-:W2:Y:S01]  /*eef0*/  SHFL.IDX PT, R24, R24, 0x5, 0x181f ;  /* 0x00b81f0018187f89 */ /* 0x000ea200000e0000 */
[----:B0-----:R-:W-:-:S05]  /*ef00*/  IADD3 R2, P0, R2, R4, RZ ;  /* 0x0000000402027210 */ /* 0x001fca0007f1e0ff */
[----:B-1----:R-:W-:Y:S01]  /*ef10*/  IMAD.X R3, RZ, RZ, R3, P0 ;  /* 0x000000ffff037224 */ /* 0x002fe200000e0603 */
[----:B------:R-:W-:-:S13]  /*ef20*/  ISETP.LT.OR P0, PT, R7, 0x41, P3 ;  /* 0x000000410700780c */ /* 0x000fda0001f01670 */
[----:B------:R1:W-:Y:S01]  /*ef30*/  LDGSTS.E.BYPASS.LTC128B.128 [R5+0x2400], desc[UR36][R2.64], !P0 ;  /* 0x0240000002057fae */ /* 0x0003e2000c101d64 */
[----:B------:R-:W-:-:S13]  /*ef40*/  ISETP.LT.OR P0, PT, R7, 0x41, P2 ;  /* 0x000000410700780c */ /* 0x000fda0001701670 */
[----:B------:R1:W-:Y:S01]  /*ef50*/  LDGSTS.E.BYPASS.LTC128B.128 [R5+0x5400], desc[UR36][R2.64+0x80], !P0 ;  /* 0x0540008002057fae */ /* 0x0003e2000c101d64 */
[----:B------:R-:W-:-:S13]  /*ef60*/  ISETP.LT.OR P0, PT, R7, 0x41, P1 ;  /* 0x000000410700780c */ /* 0x000fda0000f01670 */
[----:B--2---:R1:W-:Y:S02]  /*ef70*/  LDGSTS.E.BYPASS.LTC128B.128 [R5+0x8400], desc[UR36][R2.64+0x100], !P0 ;  /* 0x0840010002057fae */ /* 0x0043e4000c101d64 */
.L_x_384:
[----:B01----:R-:W-:Y:S01]  /*ef80*/  IADD3 R2, P0, R14, R4, RZ ;  /* 0x000000040e027210 */ /* 0x003fe20007f1e0ff */
[----:B------:R-:W-:Y:S01]  /*ef90*/  ULDC.64 UR4, c[0x0][0x328] ;  /* 0x0000ca0000047ab9 */ /* 0x000fe20000000a00 */
[----:B------:R-:W-:Y:S01]  /*efa0*/  ULDC.64 UR6, c[0x0][0x318] ;  /* 0x0000c60000067ab9 */ /* 0x000fe20000000a00 */
[----:B------:R-:W-:Y:S02]  /*efb0*/  IMAD R20, R20, UR4, RZ ;  /* 0x0000000414147c24 */ /* 0x000fe4000f8e02ff */
[----:B------:R-:W-:Y:S01]  /*efc0*/  IMAD.X R3, RZ, RZ, R24, P0 ;  /* 0x000000ffff037224 */ /* 0x000fe200000e0618 */
[----:B------:R-:W-:-:S13]  /*efd0*/  ISETP.LT.OR P0, PT, R7, 0x51, P3 ;  /* 0x000000510700780c */ /* 0x000fda0001f01670 */
[----:B------:R-:W-:Y:S01]  /*efe0*/  @!PT LDS RZ, [RZ] ;  /* 0x00000000fffff984 */ /* 0x000fe20000000800 */
[----:B------:R-:W-:Y:S01]  /*eff0*/  @!PT LDS RZ, [RZ] ;  /* 0x00000000fffff984 */ /* 0x000fe20000000800 */
[----:B------:R-:W-:Y:S01]  /*f000*/  @!PT LDS RZ, [RZ] ;  /* 0x00000000fffff984 */ /* 0x000fe20000000800 */
[----:B------:R-:W-:Y:S01]  /*f010*/  LDGSTS.E.BYPASS.LTC128B.128 [R5+0x2c00], desc[UR36][R2.64], !P0 ;  /* 0x02c0000002057fae */ /* 0x000fe2000c101d64 */
[----:B------:R-:W-:-:S13]  /*f020*/  ISETP.LT.OR P0, PT, R7, 0x51, P2 ;  /* 0x000000510700780c */ /* 0x000fda0001701670 */
[----:B------:R-:W-:Y:S01]  /*f030*/  LDGSTS.E.BYPASS.LTC128B.128 [R5+0x5c00], desc[UR36][R2.64+0x80], !P0 ;  /* 0x05c0008002057fae */ /* 0x000fe2000c101d64 */
[----:B------:R-:W-:Y:S01]  /*f040*/  ISETP.LT.OR P0, PT, R7, 0x51, P1 ;  /* 0x000000510700780c */ /* 0x000fe20000f01670 */
[----:B------:R-:W-:-:S12]  /*f050*/  IMAD R7, R9, UR5, R20 ;  /* 0x0000000509077c24 */ /* 0x000fd8000f8e0214 */
[----:B------:R0:W-:Y:S02]  /*f060*/  LDGSTS.E.BYPASS.LTC128B.128 [R5+0x8c00], desc[UR36][R2.64+0x100], !P0 ;  /* 0x08c0010002057fae */ /* 0x0001e4000c101d64 */
[----:B0-----:R-:W-:Y:S01]  /*f070*/  IMAD.WIDE.U32 R2, R9, UR4, RZ ;  /* 0x0000000409027c25 */ /* 0x001fe2000f8e00ff */
[----:B------:R-:W-:-:S03]  /*f080*/  ULDC.64 UR4, c[0x0][0x338] ;  /* 0x0000ce0000047ab9 */ /* 0x000fc60000000a00 */
[----:B------:R-:W-:Y:S02]  /*f090*/  IMAD.IADD R3, R3, 0x1, R7 ;  /* 0x0000000103037824 */ /* 0x000fe400078e0207 */
[----:B------:R-:W-:Y:S02]  /*f0a0*/  IMAD R21, R21, UR4, RZ ;  /* 0x0000000415157c24 */ /* 0x000fe4000f8e02ff */
[----:B------:R-:W-:-:S04]  /*f0b0*/  IMAD.WIDE.U32 R2, R0, UR4, R2 ;  /* 0x0000000400027c25 */ /* 0x000fc8000f8e0002 */
[----:B------:R-:W-:Y:S01]  /*f0c0*/  IMAD R21, R0, UR5, R21 ;  /* 0x0000000500157c24 */ /* 0x000fe2000f8e0215 */
[----:B------:R-:W-:Y:S01]  /*f0d0*/  ULDC.64 UR4, c[0x0][0x330] ;  /* 0x0000cc0000047ab9 */ /* 0x000fe20000000a00 */
[----:B------:R-:W-:Y:S02]  /*f0e0*/  NOP ;  /* 0x0000000000007918 */ /* 0x000fe40000000000 */
[----:B------:R-:W-:Y:S02]  /*f0f0*/  IMAD.IADD R3, R3, 0x1, R21 ;  /* 0x0000000103037824 */ /* 0x000fe400078e0215 */
[----:B------:R-:W-:-:S04]  /*f100*/  IMAD.WIDE.U32 R2, R26, UR4, R2 ;  /* 0x000000041a027c25 */ /* 0x000fc8000f8e0002 */
[----:B------:R-:W-:Y:S01]  /*f110*/  IMAD R3, R26, UR5, R3 ;  /* 0x000000051a037c24 */ /* 0x000fe2000f8e0203 */
[----:B------:R-:W-:-:S04]  /*f120*/  LEA R18, P0, R2, UR6, 0x1 ;  /* 0x0000000602127c11 */ /* 0x000fc8000f8008ff */
[----:B------:R-:W-:Y:S02]  /*f130*/  LEA.HI.X R24, R2, UR7, R3, 0x1, P0 ;  /* 0x0000000702187c11 */ /* 0x000fe400080f0c03 */
[----:B------:R-:W-:-:S13]  /*f140*/  PLOP3.LUT P0, PT, PT, PT, PT, 0x80, 0x0 ;  /* 0x000000000000781c */ /* 0x000fda0003f0f070 */
.L_x_282:
        /* <DEDUP_REMOVED lines=10> */
.L_x_283:
[----:B------:R-:W2:Y:S01]  /*f1f0*/  LDL R0, [R1] ;  /* 0x0000000001007983 */ /* 0x000ea20000100800 */
[----:B------:R1:W-:Y:S01]  /*f200*/  SYNCS.ARRIVE.TRANS64.A1T0 RZ, [R6+URZ+0x30850], RZ ;  /* 0x030850ff06ff79a7 */ /* 0x0003e2000810003f */
[C---:B------:R-:W-:Y:S01]  /*f210*/  VIADD R8, R25.reuse, 0xffffffff ;  /* 0xffffffff19087836 */ /* 0x040fe20000000000 */
[----:B------:R-:W-:Y:S01]  /*f220*/  MOV R10, R27 ;  /* 0x0000001b000a7202 */ /* 0x000fe20000000f00 */
[----:B------:R-:W-:Y:S02]  /*f230*/  IMAD.MOV.U32 R17, RZ, RZ, R28 ;  /* 0x000000ffff117224 */ /* 0x000fe400078e001c */
[----:B------:R-:W-:Y:S01]  /*f240*/  IMAD.MOV.U32 R29, RZ, RZ, R25 ;  /* 0x000000ffff1d7224 */ /* 0x000fe200078e0019 */
[----:B--2---:R-:W-:-:S13]  /*f250*/  ISETP.GT.AND P0, PT, R25, R0, PT ;  /* 0x000000001900720c */ /* 0x004fda0003f04270 */
[----:B-1----:R-:W-:Y:S05]  /*f260*/  @P0 BRA `(.L_x_284) ;  /* 0xfffffff000180947 */ /* 0x002fea000383ffff */
.L_x_271:
[----:B------:R-:W-:Y:S05]  /*f270*/  BSYNC B0 ;  /* 0x0000000000007941 */ /* 0x000fea0003800000 */
.L_x_270:
[----:B------:R-:W1:Y:S01]  /*f280*/  S2R R0, SR_TID.X ;  /* 0x0000000000007919 */ /* 0x000e620000002100 */
[----:B------:R-:W-:Y:S01]  /*f290*/  BSSY B0, `(.L_x_285) ;  /* 0x0000010000007945 */ /* 0x000fe20003800000 */
[----:B-1----:R-:W-:-:S04]  /*f2a0*/  LOP3.LUT R0, R0, 0x7f, RZ, 0xc0, !PT ;  /* 0x0000007f00007812 */ /* 0x002fc800078ec0ff */
[----:B------:R-:W-:-:S13]  /*f2b0*/  ISETP.NE.AND P0, PT, R0, RZ, PT ;  /* 0x000000ff0000720c */ /* 0x000fda0003f05270 */
[----:B------:R-:W-:Y:S05]  /*f2c0*/  @P0 BRA `(.L_x_286) ;  /* 0x0000000000300947 */ /* 0x000fea0003800000 */
[----:B------:R-:W1:Y:S01]  /*f2d0*/  S2R R5, SR_LANEID ;  /* 0x0000000000057919 */ /* 0x000e620000000000 */
[----:B------:R-:W-:Y:S01]  /*f2e0*/  VOTEU.ANY UR4, UPT, PT ;  /* 0x0000000000047886 */ /* 0x000fe200038e0100 */
[----:B0-----:R-:W0:Y:S01]  /*f2f0*/  LDC.64 R2, c[0x0][0xc60] ;  /* 0x00031800ff027b82 */ /* 0x001e220000000a00 */
[----:B------:R-:W1:Y:S02]  /*f300*/  FLO.U32 R0, UR4 ;  /* 0x0000000400007d00 */ /* 0x000e6400080e0000 */
[----:B-1----:R-:W-:-:S06]  /*f310*/  ISETP.EQ.U32.AND P0, PT, R0, R5, PT ;  /* 0x000000050000720c */ /* 0x002fcc0003f02070 */
[----:B------:R-:W0:Y:S07]  /*f320*/  POPC R5, UR4 ;  /* 0x0000000400057d09 */ /* 0x000e2e0008000000 */
[----:B0-----:R-:W3:Y:S01]  /*f330*/  @P0 ATOMG.E.ADD.STRONG.GPU PT, R3, desc[UR36][R2.64], R5 ;  /* 0x00000005020309a8 */ /* 0x001ee200081ee1e4 */
[----:B------:R-:W0:Y:S02]  /*f340*/  S2R R4, SR_LTMASK ;  /* 0x0000000000047919 */ /* 0x000e240000003900 */
[----:B0-----:R-:W-:-:S04]  /*f350*/  LOP3.LUT R4, R4, UR4, RZ, 0xc0, !PT ;  /* 0x0000000404047c12 */ /* 0x001fc8000f8ec0ff */
[----:B------:R-:W0:Y:S01]  /*f360*/  POPC R7, R4 ;  /* 0x0000000400077309 */ /* 0x000e220000000000 */
[----:B---3--:R-:W0:Y:S02]  /*f370*/  SHFL.IDX PT, R0, R3, R0, 0x1f ;  /* 0x00001f0003007589 */ /* 0x008e2400000e0000 */
[----:B0-----:R-:W-:-:S07]  /*f380*/  IADD3 R16, R0, UR39, R7 ;  /* 0x0000002700107c10 */ /* 0x001fce000fffe007 */
.L_x_286:
[----:B------:R-:W-:Y:S05]  /*f390*/  BSYNC B0 ;  /* 0x0000000000007941 */ /* 0x000fea0003800000 */
.L_x_285:
[----:B------:R-:W-:-:S13]  /*f3a0*/  LOP3.LUT P0, RZ, R23, 0x10, RZ, 0xc0, !PT ;  /* 0x0000001017ff7812 */ /* 0x000fda000780c0ff */
[----:B------:R-:W-:Y:S05]  /*f3b0*/  @!P0 BRA `(.L_x_287) ;  /* 0x0000000000048947 */ /* 0x000fea0003800000 */
[----:B------:R-:W-:Y:S01]  /*f3c0*/  BPT.TRAP 0x1 ;  /* 0x000000040000795c */ /* 0x000fe20000300000 */
.L_x_287:
[----:B------:R-:W-:Y:S01]  /*f3d0*/  IMAD R0, R27, 0x8, R22 ;  /* 0x000000081b007824 */ /* 0x000fe200078e0216 */
[----:B0-----:R-:W-:Y:S01]  /*f3e0*/  SHF.L.U32 R3, R28, 0x1f, RZ ;  /* 0x0000001f1c037819 */ /* 0x001fe200000006ff */
[----:B------:R-:W-:Y:S01]  /*f3f0*/  BSSY B0, `(.L_x_288) ;  /* 0x0000004000007945 */ /* 0x000fe20003800000 */
[----:B------:R-:W-:Y:S02]  /*f400*/  IMAD R6, R25, -0x60, R37 ;  /* 0xffffffa019067824 */ /* 0x000fe400078e0225 */
[----:B------:R-:W0:Y:S02]  /*f410*/  SYNCS.PHASECHK.TRANS64.TRYWAIT P0, [R0+URZ+0x30860], R3 ;  /* 0x03086003000075a7 */ /* 0x000e24000800017f */
[----:B0-----:R-:W-:Y:S05]  /*f420*/  @!P0 BRA `(.L_x_289) ;  /* 0x0000003c00208947 */ /* 0x001fea0003800000 */
.L_x_385:
[----:B------:R-:W-:Y:S05]  /*f430*/  BSYNC B0 ;  /* 0x0000000000007941 */ /* 0x000fea0003800000 */
.L_x_288:
[----:B------:R-:W1:Y:S01]  /*f440*/  S2R R2, SR_TID.X ;  /* 0x0000000000027919 */ /* 0x000e620000002100 */
[----:B------:R-:W-:Y:S01]  /*f450*/  UMOV UR4, 0xffffffff ;  /* 0xffffffff00047882 */ /* 0x000fe20000000000 */
[----:B------:R-:W-:Y:S01]  /*f460*/  IMAD R7, R27, 0x4800, R34 ;  /* 0x000048001b077824 */ /* 0x000fe200078e0222 */
[----:B-1----:R-:W-:-:S04]  /*f470*/  LOP3.LUT R2, R2, 0x7f, RZ, 0xc0, !PT ;  /* 0x0000007f02027812 */ /* 0x002fc800078ec0ff */
[----:B------:R-:W-:-:S05]  /*f480*/  SHF.R.U32.HI R2, RZ, 0x3, R2 ;  /* 0x00000003ff027819 */ /* 0x000fca0000011602 */
[----:B------:R-:W-:Y:S01]  /*f490*/  IMAD.IADD R6, R6, 0x1, -R2 ;  /* 0x0000000106067824 */ /* 0x000fe200078e0a02 */
[----:B------:R-:W-:Y:S06]  /*f4a0*/  BRA.DIV UR4, `(.L_x_290) ;  /* 0x0000003e04147947 */ /* 0x000fec000b800000 */
[----:B--2---:R-:W1:Y:S01]  /*f4b0*/  SHFL.IDX PT, R14, R18, RZ, 0x181f ;  /* 0x00181fff120e7589 */ /* 0x004e6200000e0000 */
[----:B------:R-:W-:Y:S01]  /*f4c0*/  ULDC UR4, c[0x0][0x2f4] ;  /* 0x0000bd0000047ab9 */ /* 0x000fe20000000800 */
[C---:B------:R-:W-:Y:S01]  /*f4d0*/  IMAD.SHL.U32 R5, R31.reuse, 0x2, RZ ;  /* 0x000000021f057824 */ /* 0x040fe200078e00ff */
[----:B------:R-:W-:Y:S01]  /*f4e0*/  ISETP.GE.AND P2, PT, R31, UR4, PT ;  /* 0x000000041f007c0c */ /* 0x000fe2000bf46270 */
[----:B0-----:R-:W0:Y:S01]  /*f4f0*/  SHFL.IDX PT, R3, R24, RZ, 0x181f ;  /* 0x00181fff18037589 */ /* 0x001e2200000e0000 */
[----:B------:R-:W-:Y:S01]  /*f500*/  IMAD R4, R7, 0x2, R22 ;  /* 0x0000000207047824 */ /* 0x000fe200078e0216 */
[----:B------:R-:W-:Y:S02]  /*f510*/  ISETP.GE.AND P1, PT, R33, UR4, PT ;  /* 0x0000000421007c0c */ /* 0x000fe4000bf26270 */
[C---:B------:R-:W-:Y:S01]  /*f520*/  ISETP.LT.OR P4, PT, R6.reuse, 0x1, P2 ;  /* 0x000000010600780c */ /* 0x040fe20001781670 */
[----:B------:R-:W-:Y:S01]  /*f530*/  SHFL.IDX PT, R7, R24, 0x1, 0x181f ;  /* 0x00381f0018077f89 */ /* 0x000fe200000e0000 */
[----:B------:R-:W-:-:S02]  /*f540*/  ISETP.LT.OR P3, PT, R6, 0x1, P1 ;  /* 0x000000010600780c */ /* 0x000fc40000f61670 */
[----:B-1----:R-:W-:Y:S02]  /*f550*/  IADD3 R2, P0, R14, R5, RZ ;  /* 0x000000050e027210 */ /* 0x002fe40007f1e0ff */
[----:B------:R-:W1:Y:S03]  /*f560*/  SHFL.IDX PT, R14, R18, 0x1, 0x181f ;  /* 0x00381f00120e7f89 */ /* 0x000e6600000e0000 */
[----:B0-----:R-:W-:Y:S01]  /*f570*/  IMAD.X R3, RZ, RZ, R3, P0 ;  /* 0x000000ffff037224 */ /* 0x001fe200000e0603 */
[----:B------:R-:W-:-:S04]  /*f580*/  ISETP.GE.AND P0, PT, R32, UR4, PT ;  /* 0x0000000420007c0c */ /* 0x000fc8000bf06270 */
[----:B------:R-:W-:Y:S01]  /*f590*/  LDGSTS.E.BYPASS.LTC128B.128 [R4+0x400], desc[UR36][R2.64], !P4 ;  /* 0x0040000002047fae */ /* 0x000fe2000e101d64 */
[----:B------:R-:W-:-:S03]  /*f5a0*/  ISETP.LT.OR P4, PT, R6, 0x1, P0 ;  /* 0x000000010600780c */ /* 0x000fc60000781670 */
[----:B------:R-:W-:Y:S10]  /*f5b0*/  LDGSTS.E.BYPASS.LTC128B.128 [R4+0x3400], desc[UR36][R2.64+0x80], !P3 ;  /* 0x0340008002047fae */ /* 0x000ff4000d901d64 */
[----:B------:R1:W-:Y:S01]  /*f5c0*/  LDGSTS.E.BYPASS.LTC128B.128 [R4+0x6400], desc[UR36][R2.64+0x100], !P4 ;  /* 0x0640010002047fae */ /* 0x0003e2000e101d64 */
[----:B------:R-:W-:-:S02]  /*f5d0*/  ISETP.LT.OR P4, PT, R6, 0x11, P2 ;  /* 0x000000110600780c */ /* 0x000fc40001781670 */
[----:B-1----:R-:W-:Y:S02]  /*f5e0*/  IADD3 R2, P3, R14, R5, RZ ;  /* 0x000000050e027210 */ /* 0x002fe40007f7e0ff */
[----:B------:R-:W0:Y:S03]  /*f5f0*/  SHFL.IDX PT, R14, R18, 0x2, 0x181f ;  /* 0x00581f00120e7f89 */ /* 0x000e2600000e0000 */
[----:B------:R-:W-:Y:S01]  /*f600*/  IMAD.X R3, RZ, RZ, R7, P3 ;  /* 0x000000ffff037224 */ /* 0x000fe200018e0607 */
[C---:B------:R-:W-:Y:S01]  /*f610*/  ISETP.LT.OR P3, PT, R6.reuse, 0x11, P1 ;  /* 0x000000110600780c */ /* 0x040fe20000f61670 */
[----:B------:R-:W1:Y:S04]  /*f620*/  SHFL.IDX PT, R7, R24, 0x2, 0x181f ;  /* 0x00581f0018077f89 */ /* 0x000e6800000e0000 */
[----:B------:R-:W-:Y:S01]  /*f630*/  LDGSTS.E.BYPASS.LTC128B.128 [R4+0xc00], desc[UR36][R2.64], !P4 ;  /* 0x00c0000002047fae */ /* 0x000fe2000e101d64 */
[----:B------:R-:W-:-:S07]  /*f640*/  ISETP.LT.OR P4, PT, R6, 0x11, P0 ;  /* 0x000000110600780c */ /* 0x000fce0000781670 */
[----:B------:R-:W-:Y:S06]  /*f650*/  LDGSTS.E.BYPASS.LTC128B.128 [R4+0x3c00], desc[UR36][R2.64+0x80], !P3 ;  /* 0x03c0008002047fae */ /* 0x000fec000d901d64 */
[----:B------:R0:W-:Y:S01]  /*f660*/  LDGSTS.E.BYPASS.LTC128B.128 [R4+0x6c00], desc[UR36][R2.64+0x100], !P4 ;  /* 0x06c0010002047fae */ /* 0x0001e2000e101d64 */
[----:B------:R-:W-:Y:S02]  /*f670*/  ISETP.LT.OR P4, PT, R6, 0x21, P2 ;  /* 0x000000210600780c */ /* 0x000fe40001781670 */
[----:B0-----:R-:W-:Y:S02]  /*f680*/  IADD3 R2, P3, R14, R5, RZ ;  /* 0x000000050e027210 */ /* 0x001fe40007f7e0ff */
[----:B------:R-:W0:Y:S03]  /*f690*/  SHFL.IDX PT, R14, R18, 0x3, 0x181f ;  /* 0x00781f00120e7f89 */ /* 0x000e2600000e0000 */
[----:B-1----:R-:W-:Y:S01]  /*f6a0*/  IMAD.X R3, RZ, RZ, R7, P3 ;  /* 0x000000ffff037224 */ /* 0x002fe200018e0607 */
        /* <DEDUP_REMOVED lines=13> */
[----:B------:R-:W-:-:S03]  /*f780*/  ISETP.LT.OR P4, PT, R6, 0x31, P0 ;  /* 0x000000310600780c */ /* 0x000fc60000781670 */
[----:B------:R-:W2:Y:S04]  /*f790*/  SHFL.IDX PT, R24, R24, 0x5, 0x181f ;  /* 0x00b81f0018187f89 */ /* 0x000ea800000e0000 */
[----:B------:R-:W-:Y:S06]  /*f7a0*/  LDGSTS.E.BYPASS.LTC128B.128 [R4+0x4c00], desc[UR36][R2.64+0x80], !P3 ;  /* 0x04c0008002047fae */ /* 0x000fec000d901d64 */
[----:B------:R0:W-:Y:S01]  /*f7b0*/  LDGSTS.E.BYPASS.LTC128B.128 [R4+0x7c00], desc[UR36][R2.64+0x100], !P4 ;  /* 0x07c0010002047fae */ /* 0x0001e2000e101d64 */
[----:B------:R-:W-:-:S02]  /*f7c0*/  ISETP.LT.OR P4, PT, R6, 0x41, P2 ;  /* 0x000000410600780c */ /* 0x000fc40001781670 */
[----:B0-----:R-:W-:Y:S02]  /*f7d0*/  IADD3 R2, P3, R14, R5, RZ ;  /* 0x000000050e027210 */ /* 0x001fe40007f7e0ff */
[----:B------:R0:W3:Y:S03]  /*f7e0*/  SHFL.IDX PT, R14, R18, 0x5, 0x181f ;  /* 0x00b81f00120e7f89 */ /* 0x0000e600000e0000 */
[----:B-1----:R-:W-:Y:S01]  /*f7f0*/  IMAD.X R3, RZ, RZ, R7, P3 ;  /* 0x000000ffff037224 */ /* 0x002fe200018e0607 */
[----:B------:R-:W-:-:S05]  /*f800*/  ISETP.LT.OR P3, PT, R6, 0x41, P1 ;  /* 0x000000410600780c */ /* 0x000fca0000f61670 */
[----:B------:R0:W-:Y:S01]  /*f810*/  LDGSTS.E.BYPASS.LTC128B.128 [R4+0x2400], desc[UR36][R2.64], !P4 ;  /* 0x0240000002047fae */ /* 0x0001e2000e101d64 */
[----:B------:R-:W-:-:S07]  /*f820*/  ISETP.LT.OR P4, PT, R6, 0x41, P0 ;  /* 0x000000410600780c */ /* 0x000fce0000781670 */
[----:B------:R0:W-:Y:S06]  /*f830*/  LDGSTS.E.BYPASS.LTC128B.128 [R4+0x5400], desc[UR36][R2.64+0x80], !P3 ;  /* 0x0540008002047fae */ /* 0x0001ec000d901d64 */
[----:B--2---:R0:W-:Y:S02]  /*f840*/  LDGSTS.E.BYPASS.LTC128B.128 [R4+0x8400], desc[UR36][R2.64+0x100], !P4 ;  /* 0x0840010002047fae */ /* 0x0041e4000e101d64 */
.L_x_399:
[C---:B------:R-:W-:Y:S02]  /*f850*/  ISETP.LT.OR P2, PT, R6.reuse, 0x51, P2 ;  /* 0x000000510600780c */ /* 0x040fe40001741670 */
[C---:B------:R-:W-:Y:S02]  /*f860*/  ISETP.LT.OR P1, PT, R6.reuse, 0x51, P1 ;  /* 0x000000510600780c */ /* 0x040fe40000f21670 */
[----:B------:R-:W-:Y:S02]  /*f870*/  ISETP.LT.OR P0, PT, R6, 0x51, P0 ;  /* 0x000000510600780c */ /* 0x000fe40000701670 */
[----:B0--3--:R-:W-:-:S05]  /*f880*/  IADD3 R2, P3, R14, R5, RZ ;  /* 0x000000050e027210 */ /* 0x009fca0007f7e0ff */
[----:B------:R-:W-:-:S05]  /*f890*/  IMAD.X R3, RZ, RZ, R24, P3 ;  /* 0x000000ffff037224 */ /* 0x000fca00018e0618 */
        /* <DEDUP_REMOVED lines=8> */
.L_x_291:
        /* <DEDUP_REMOVED lines=10> */
.L_x_292:
[----:B------:R1:W-:Y:S01]  /*f9c0*/  SYNCS.ARRIVE.TRANS64.A1T0 RZ, [R0+URZ+0x30850], RZ ;  /* 0x030850ff00ff79a7 */ /* 0x0003e2000810003f */
[----:B------:R-:W-:-:S05]  /*f9d0*/  VIADD R27, R27, 0x1 ;  /* 0x000000011b1b7836 */ /* 0x000fca0000000000 */
[----:B------:R-:W-:-:S04]  /*f9e0*/  ISETP.NE.AND P0, PT, R27, 0x2, PT ;  /* 0x000000021b00780c */ /* 0x000fc80003f05270 */
[----:B0-----:R-:W-:Y:S02]  /*f9f0*/  SEL R3, RZ, 0x1, P0 ;  /* 0x00000001ff037807 */ /* 0x001fe40000000000 */
[----:B------:R-:W-:Y:S02]  /*fa00*/  SEL R27, R27, RZ, P0 ;  /* 0x000000ff1b1b7207 */ /* 0x000fe40000000000 */
[----:B-1----:R-:W-:-:S07]  /*fa10*/  LOP3.LUT R28, R28, R3, RZ, 0x3c, !PT ;  /* 0x000000031c1c7212 */ /* 0x002fce00078e3cff */
.L_x_249:
[----:B------:R-:W-:Y:S05]  /*fa20*/  BSYNC B7 ;  /* 0x0000000000077941 */ /* 0x000fea0003800000 */
.L_x_247:
[----:B------:R-:W-:-:S13]  /*fa30*/  LOP3.LUT P0, RZ, R23, 0x80, RZ, 0xc0, !PT ;  /* 0x0000008017ff7812 */ /* 0x000fda000780c0ff */
[----:B------:R-:W-:Y:S05]  /*fa40*/  @!P0 BRA `(.L_x_293) ;  /* 0x0000000000248947 */ /* 0x000fea0003800000 */
[----:B------:R-:W-:Y:S05]  /*fa50*/  WARPSYNC.ALL ;  /* 0x0000000000007948 */ /* 0x000fea0003800000 */
[----:B------:R-:W0:Y:S08]  /*fa60*/  S2UR UR5, SR_CgaCtaId ;  /* 0x00000000000579c3 */ /* 0x000e300000008800 */
[----:B------:R-:W-:Y:S06]  /*fa70*/  BAR.SYNC.DEFER_BLOCKING 0x5, 0x180 ;  /* 0x0146000000007b1d */ /* 0x000fec0000010000 */
[----:B------:R-:W-:-:S02]  /*fa80*/  UMOV UR4, 0x400 ;  /* 0x0000040000047882 */ /* 0x000fc40000000000 */
[----:B0-----:R-:W-:-:S06]  /*fa90*/  ULEA UR4, UR5, UR4, 0x18 ;  /* 0x0000000405047291 */ /* 0x001fcc000f8ec03f */
[----:B------:R-:W-:-:S05]  /*faa0*/  IMAD.U32 R22, RZ, RZ, UR4 ;  /* 0x00000004ff167e24 */ /* 0x000fca000f8e00ff */
[----:B------:R0:W1:Y:S01]  /*fab0*/  LDS.128 R16, [R22+0x308d0] ;  /* 0x0308d00016107984 */ /* 0x0000620000000c00 */
[----:B------:R-:W-:Y:S06]  /*fac0*/  BAR.ARV 0x4, 0x180 ;  /* 0x0106000000007b1d */ /* 0x000fec0000002000 */
[----:B------:R-:W-:Y:S05]  /*fad0*/  BRA `(.L_x_294) ;  /* 0x0000000800d07947 */ /* 0x000fea0003800000 */
.L_x_293:
[----:B------:R-:W0:Y:S01]  /*fae0*/  S2R R9, SR_TID.X ;  /* 0x0000000000097919 */ /* 0x000e220000002100 */
[----:B------:R-:W-:Y:S01]  /*faf0*/  UMOV UR4, 0xffffffff ;  /* 0xffffffff00047882 */ /* 0x000fe20000000000 */
[----:B0-----:R-:W-:-:S04]  /*fb00*/  LOP3.LUT R9, R9, 0x1f, RZ, 0xc0, !PT ;  /* 0x0000001f09097812 */ /* 0x001fc800078ec0ff */
[----:B------:R-:W-:Y:S01]  /*fb10*/  ISETP.NE.AND P0, PT, R9, 0x1f, PT ;  /* 0x0000001f0900780c */ /* 0x000fe20003f05270 */
[----:B------:R-:W-:-:S12]  /*fb20*/  BRA.DIV UR4, `(.L_x_295) ;  /* 0x0000003e04787947 */ /* 0x000fd8000b800000 */
[----:B------:R-:W-:Y:S01]  /*fb30*/  IMAD.IADD R7, R19, 0x1, R9 ;  /* 0x0000000113077824 */ /* 0x000fe200078e0209 */
[----:B------:R-:W-:-:S04]  /*fb40*/  ULDC UR4, c[0x0][0xc3c] ;  /* 0x00030f0000047ab9 */ /* 0x000fc80000000800 */
[----:B------:R-:W-:-:S13]  /*fb50*/  ISETP.GE.OR P1, PT, R7, UR4, !P0 ;  /* 0x0000000407007c0c */ /* 0x000fda000c726670 */
[----:B------:R-:W0:Y:S08]  /*fb60*/  @!P1 LDC.64 R4, c[0x0][0xc80] ;  /* 0x00032000ff049b82 */ /* 0x000e300000000a00 */
[----:B------:R-:W1:Y:S01]  /*fb70*/  @!P1 LDC.64 R2, c[0x0][0xc78] ;  /* 0x00031e00ff029b82 */ /* 0x000e620000000a00 */
[----:B0-----:R-:W-:-:S06]  /*fb80*/  @!P1 IMAD.WIDE R4, R7, 0x4, R4 ;  /* 0x0000000407049825 */ /* 0x001fcc00078e0204 */
[----:B------:R-:W2:Y:S01]  /*fb90*/  @!P1 LDG.E R4, desc[UR36][R4.64] ;  /* 0x0000002404049981 */ /* 0x000ea2000c1e1900 */
[----:B-1----:R-:W-:-:S06]  /*fba0*/  @!P1 IMAD.WIDE R2, R7, 0x4, R2 ;  /* 0x0000000407029825 */ /* 0x002fcc00078e0202 */
[----:B------:R-:W3:Y:S01]  /*fbb0*/  @!P1 LDG.E R2, desc[UR36][R2.64] ;  /* 0x0000002402029981 */ /* 0x000ee2000c1e1900 */
[----:B------:R-:W-:Y:S02]  /*fbc0*/  IMAD.MOV.U32 R7, RZ, RZ, RZ ;  /* 0x000000ffff077224 */ /* 0x000fe400078e00ff */
[----:B------:R-:W-:Y:S01]  /*fbd0*/  IMAD.MOV.U32 R10, RZ, RZ, RZ ;  /* 0x000000ffff0a7224 */ /* 0x000fe200078e00ff */
[C---:B------:R-:W-:Y:S02]  /*fbe0*/  ISETP.GE.U32.AND P2, PT, R9.reuse, 0x2, PT ;  /* 0x000000020900780c */ /* 0x040fe40003f46070 */
[C---:B------:R-:W-:Y:S02]  /*fbf0*/  ISETP.GE.U32.AND P3, PT, R9.reuse, 0x4, PT ;  /* 0x000000040900780c */ /* 0x040fe40003f66070 */
[C---:B------:R-:W-:Y:S02]  /*fc00*/  ISETP.GE.U32.AND P4, PT, R9.reuse, 0x8, PT ;  /* 0x000000080900780c */ /* 0x040fe40003f86070 */
[----:B------:R-:W-:Y:S01]  /*fc10*/  ISETP.GE.U32.AND P5, PT, R9, 0x10, PT ;  /* 0x000000100900780c */ /* 0x000fe20003fa6070 */
[----:B------:R-:W-:Y:S04]  /*fc20*/  SHFL.IDX PT, R0, R16, RZ, 0x1f ;  /* 0x00001fff10007589 */ /* 0x000fe800000e0000 */
[----:B------:R-:W-:Y:S01]  /*fc30*/  SHFL.IDX PT, R8, R16, 0x1, 0x1f ;  /* 0x00201f0010087f89 */ /* 0x000fe200000e0000 */
[----:B--2---:R-:W-:Y:S01]  /*fc40*/  @!P1 MOV R7, R4 ;  /* 0x0000000400079202 */ /* 0x004fe20000000f00 */
[----:B---3--:R-:W-:-:S04]  /*fc50*/  @!P1 IMAD.MOV.U32 R10, RZ, RZ, R2 ;  /* 0x000000ffff0a9224 */ /* 0x008fc800078e0002 */
[----:B------:R-:W-:-:S05]  /*fc60*/  IMAD R13, R10, R7, RZ ;  /* 0x000000070a0d7224 */ /* 0x000fca00078e02ff */
[----:B------:R-:W0:Y:S01]  /*fc70*/  SHFL.UP PT, R14, R13, 0x1, RZ ;  /* 0x042000000d0e7989 */ /* 0x000e2200000e00ff */
[----:B------:R-:W-:-:S04]  /*fc80*/  ISETP.NE.AND P1, PT, R9, RZ, PT ;  /* 0x000000ff0900720c */ /* 0x000fc80003f25270 */
        /* <DEDUP_REMOVED lines=14> */
[----:B------:R0:W1:Y:S01]  /*fd70*/  SHFL.IDX PT, R14, R2, 0x1f, 0x1f ;  /* 0x03e01f00020e7f89 */ /* 0x00006200000e0000 */
[----:B------:R-:W-:-:S07]  /*fd80*/  IMAD.MOV.U32 R6, RZ, RZ, RZ ;  /* 0x000000ffff067224 */ /* 0x000fce00078e00ff */
.L_x_409:
[----:B------:R-:W-:Y:S02]  /*fd90*/  ULDC UR4, c[0x0][0xc38] ;  /* 0x00030e0000047ab9 */ /* 0x000fe40000000800 */
[----:B------:R-:W-:-:S04]  /*fda0*/  IMAD.U32 R5, RZ, RZ, UR4 ;  /* 0x00000004ff057e24 */ /* 0x000fc8000f8e00ff */
[----:B-1----:R-:W-:-:S04]  /*fdb0*/  IMAD R14, R14, R5, RZ ;  /* 0x000000050e0e7224 */ /* 0x002fc800078e02ff */
[----:B------:R-:W-:-:S05]  /*fdc0*/  IMAD.IADD R9, R8, 0x1, R14 ;  /* 0x0000000108097824 */ /* 0x000fca00078e020e */
[----:B------:R-:W-:-:S13]  /*fdd0*/  ISETP.GT.AND P6, PT, R9, R0, PT ;  /* 0x000000000900720c */ /* 0x000fda0003fc4270 */
[----:B------:R-:W-:Y:S05]  /*fde0*/  @P6 BRA `(.L_x_296) ;  /* 0x0000000000a46947 */ /* 0x000fea0003800000 */
.L_x_299:
[----:B0-----:R-:W0:Y:S01]  /*fdf0*/  LDC R2, c[0x0][0xc3c] ;  /* 0x00030f00ff027b82 */ /* 0x001e220000000800 */
[----:B------:R-:W-:-:S05]  /*fe00*/  VIADD R19, R19, 0x1f ;  /* 0x0000001f13137836 */ /* 0x000fca0000000000 */
[----:B0-----:R-:W-:-:S13]  /*fe10*/  ISETP.GE.AND P6, PT, R19, R2, PT ;  /* 0x000000021300720c */ /* 0x001fda0003fc6270 */
[----:B------:R-:W-:Y:S05]  /*fe20*/  @P6 BRA `(.L_x_297) ;  /* 0x0000000400b86947 */ /* 0x000fea0003800000 */
[----:B------:R-:W0:Y:S01]  /*fe30*/  S2R R3, SR_TID.X ;  /* 0x0000000000037919 */ /* 0x000e220000002100 */
[----:B------:R-:W-:Y:S01]  /*fe40*/  IMAD.MOV.U32 R7, RZ, RZ, RZ ;  /* 0x000000ffff077224 */ /* 0x000fe200078e00ff */
[----:B0-----:R-:W-:-:S05]  /*fe50*/  LOP3.LUT R3, R3, 0x1f, RZ, 0xc0, !PT ;  /* 0x0000001f03037812 */ /* 0x001fca00078ec0ff */
[----:B------:R-:W-:-:S05]  /*fe60*/  IMAD.IADD R11, R19, 0x1, R3 ;  /* 0x00000001130b7824 */ /* 0x000fca00078e0203 */
[----:B------:R-:W-:-:S13]  /*fe70*/  ISETP.GE.OR P6, PT, R11, R2, !P0 ;  /* 0x000000020b00720c */ /* 0x000fda00047c6670 */
[----:B------:R-:W0:Y:S08]  /*fe80*/  @!P6 LDC.64 R2, c[0x0][0xc80] ;  /* 0x00032000ff02eb82 */ /* 0x000e300000000a00 */
[----:B------:R-:W1:Y:S01]  /*fe90*/  @!P6 LDC.64 R4, c[0x0][0xc78] ;  /* 0x00031e00ff04eb82 */ /* 0x000e620000000a00 */
[----:B------:R-:W-:Y:S02]  /*fea0*/  IMAD.MOV.U32 R10, RZ, RZ, RZ ;  /* 0x000000ffff0a7224 */ /* 0x000fe400078e00ff */
[----:B0-----:R-:W-:-:S05]  /*feb0*/  @!P6 IMAD.WIDE R2, R11, 0x4, R2 ;  /* 0x000000040b02e825 */ /* 0x001fca00078e0202 */
[----:B------:R1:W2:Y:S02]  /*fec0*/  @!P6 LDG.E R7, desc[UR36][R2.64] ;  /* 0x000000240207e981 */ /* 0x0002a4000c1e1900 */
[----:B-1----:R-:W-:-:S05]  /*fed0*/  @!P6 IMAD.WIDE R2, R11, 0x4, R4 ;  /* 0x000000040b02e825 */ /* 0x002fca00078e0204 */
[----:B------:R-:W2:Y:S01]  /*fee0*/  @!P6 LDG.E R10, desc[UR36][R2.64] ;  /* 0x00000024020ae981 */ /* 0x000ea2000c1e1900 */
[----:B------:R-:W-:Y:S01]  /*fef0*/  UMOV UR4, 0xffffffff ;  /* 0xffffffff00047882 */ /* 0x000fe20000000000 */
[----:B--2---:R-:W-:Y:S02]  /*ff00*/  IMAD R13, R10, R7, RZ ;  /* 0x000000070a0d7224 */ /* 0x004fe400078e02ff */
[----:B------:R-:W-:Y:S05]  /*ff10*/  BRA.DIV UR4, `(.L_x_298) ;  /* 0x0000003e04b47947 */ /* 0x000fea000b800000 */
        /* <DEDUP_REMOVED lines=10> */
[----:B0-----:R-:W-:-:S04]  /*ffc0*/  SEL R4, R14, RZ, P4 ;  /* 0x000000ff0e047207 */ /* 0x001fc80002000000 */
[----:B------:R-:W-:-:S05]  /*ffd0*/  IADD3 R4, R3, R4, RZ ;  /* 0x0000000403047210 */ /* 0x000fca0007ffe0ff */
[----:B------:R-:W0:Y:S02]  /*ffe0*/  SHFL.UP PT, R14, R4, 0x10, RZ ;  /* 0x06000000040e7989 */ /* 0x000e2400000e00ff */
[----:B0-----:R-:W-:-:S05]  /*fff0*/  SEL R5, R14, RZ, P5 ;  /* 0x000000ff0e057207 */ /* 0x001fca0002800000 */
[----:B------:R-:W-:-:S05]  /*10000*/  IMAD.IADD R2, R4, 0x1, R5 ;  /* 0x0000000104027824 */ /* 0x000fca00078e0205 */
[----:B------:R0:W1:Y:S02]  /*10010*/  SHFL.IDX PT, R14, R2, 0x1f, 0x1f ;  /* 0x03e01f00020e7f89 */ /* 0x00006400000e0000 */
.L_x_417:
[----:B------:R-:W-:Y:S02]  /*10020*/  ULDC UR4, c[0x0][0xc38] ;  /* 0x00030e0000047ab9 */ /* 0x000fe40000000800 */
[----:B------:R-:W-:-:S04]  /*10030*/  IMAD.U32 R5, RZ, RZ, UR4 ;  /* 0x00000004ff057e24 */ /* 0x000fc8000f8e00ff */
[----:B-1----:R-:W-:-:S04]  /*10040*/  IMAD R14, R14, R5, RZ ;  /* 0x000000050e0e7224 */ /* 0x002fc800078e02ff */
[----:B------:R-:W-:-:S05]  /*10050*/  IMAD.IADD R9, R14, 0x1, R9 ;  /* 0x000000010e097824 */ /* 0x000fca00078e0209 */
[----:B------:R-:W-:-:S13]  /*10060*/  ISETP.GT.AND P6, PT, R9, R0, PT ;  /* 0x000000000900720c */ /* 0x000fda0003fc4270 */
[----:B------:R-:W-:Y:S05]  /*10070*/  @!P6 BRA `(.L_x_299) ;  /* 0xfffffffc005ce947 */ /* 0x000fea000383ffff */
.L_x_296:
[----:B------:R-:W-:Y:S01]  /*10080*/  IMAD.IADD R9, R9, 0x1, -R14 ;  /* 0x0000000109097824 */ /* 0x000fe200078e0a0e */
[----:B------:R-:W-:-:S03]  /*10090*/  UMOV UR4, 0xffffffff ;  /* 0xffffffff00047882 */ /* 0x000fc60000000000 */
[----:B------:R-:W-:-:S05]  /*100a0*/  IMAD R3, R2, R5, R9 ;  /* 0x0000000502037224 */ /* 0x000fca00078e0209 */
[----:B------:R-:W-:Y:S01]  /*100b0*/  ISETP.GT.AND P6, PT, R3, R0, PT ;  /* 0x000000000300720c */ /* 0x000fe20003fc4270 */
[----:B------:R-:W-:-:S12]  /*100c0*/  BRA.DIV UR4, `(.L_x_300) ;  /* 0x0000004204007947 */ /* 0x000fd8000b800000 */
[----:B------:R-:W-:-:S04]  /*100d0*/  VOTE.ANY R3, PT, !P6 ;  /* 0x0000000000037806 */ /* 0x000fc800070e0100 */
[----:B------:R-:W1:Y:S02]  /*100e0*/  POPC R4, R3 ;  /* 0x0000000300047309 */ /* 0x000e640000000000 */
[----:B-1----:R1:W2:Y:S04]  /*100f0*/  SHFL.IDX PT, R7, R7, R4, 0x1f ;  /* 0x00001f0407077589 */ /* 0x0022a800000e0000 */
[----:B------:R1:W3:Y:S02]  /*10100*/  SHFL.IDX PT, R10, R10, R4, 0x1f ;  /* 0x00001f040a0a7589 */ /* 0x0002e400000e0000 */
.L_x_422:
[----:B------:R-:W-:-:S13]  /*10110*/  ISETP.NE.AND P0, PT, R3, RZ, PT ;  /* 0x000000ff0300720c */ /* 0x000fda0003f05270 */
[----:B------:R-:W-:Y:S05]  /*10120*/  @!P0 BRA `(.L_x_301) ;  /* 0x0000000000108947 */ /* 0x000fea0003800000 */
[----:B------:R-:W-:Y:S01]  /*10130*/  UMOV UR4, 0xffffffff ;  /* 0xffffffff00047882 */ /* 0x000fe20000000000 */
[----:B------:R-:W-:Y:S02]  /*10140*/  VIADD R12, R4, 0xffffffff ;  /* 0xffffffff040c7836 */ /* 0x000fe40000000000 */
[----:B------:R-:W-:Y:S05]  /*10150*/  BRA.DIV UR4, `(.L_x_302) ;  /* 0x0000004204387947 */ /* 0x000fea000b800000 */
[----:B------:R4:W0:Y:S02]  /*10160*/  SHFL.IDX PT, R6, R2, R12, 0x1f ;  /* 0x00001f0c02067589 */ /* 0x00082400000e0000 */
.L_x_301:
[----:B--2---:R-:W-:Y:S01]  /*10170*/  IABS R8, R7 ;  /* 0x0000000700087213 */ /* 0x004fe20000000000 */
[----:B0-----:R-:W-:Y:S01]  /*10180*/  IMAD R16, R6, R5, R9 ;  /* 0x0000000506107224 */ /* 0x001fe200078e0209 */
[----:B---3--:R-:W-:Y:S01]  /*10190*/  IABS R5, R10 ;  /* 0x0000000a00057213 */ /* 0x008fe20000000000 */
[----:B------:R-:W-:Y:S01]  /*101a0*/  IMAD.IADD R19, R4, 0x1, R19 ;  /* 0x0000000104137824 */ /* 0x000fe200078e0213 */
[----:B------:R-:W0:Y:S01]  /*101b0*/  I2F.RP R11, R8 ;  /* 0x00000008000b7306 */ /* 0x000e220000209400 */
[----:B------:R-:W-:-:S07]  /*101c0*/  IMAD.IADD R0, R0, 0x1, -R16 ;  /* 0x0000000100007824 */ /* 0x000fce00078e0a10 */
[----:B----4-:R-:W2:Y:S08]  /*101d0*/  I2F.RP R12, R5 ;  /* 0x00000005000c7306 */ /* 0x010eb00000209400 */
[----:B0-----:R-:W0:Y:S08]  /*101e0*/  MUFU.RCP R11, R11 ;  /* 0x0000000b000b7308 */ /* 0x001e300000001000 */
[----:B--2---:R-:W-:Y:S01]  /*101f0*/  MUFU.RCP R12, R12 ;  /* 0x0000000c000c7308 */ /* 0x004fe20000001000 */
[----:B0-----:R-:W-:-:S07]  /*10200*/  VIADD R2, R11, 0xffffffe ;  /* 0x0ffffffe0b027836 */ /* 0x001fce0000000000 */
[----:B------:R0:W2:Y:S02]  /*10210*/  F2I.FTZ.U32.TRUNC.NTZ R3, R2 ;  /* 0x0000000200037305 */ /* 0x0000a4000021f000 */
[----:B0-----:R-:W-:Y:S02]  /*10220*/  IMAD.MOV.U32 R2, RZ, RZ, RZ ;  /* 0x000000ffff027224 */ /* 0x001fe400078e00ff */
[----:B--2---:R-:W-:-:S04]  /*10230*/  IMAD.MOV R9, RZ, RZ, -R3 ;  /* 0x000000ffff097224 */ /* 0x004fc800078e0a03 */
[----:B------:R-:W-:-:S04]  /*10240*/  IMAD R9, R9, R8, RZ ;  /* 0x0000000809097224 */ /* 0x000fc800078e02ff */
[----:B------:R-:W-:Y:S01]  /*10250*/  IMAD.HI.U32 R3, R3, R9, R2 ;  /* 0x0000000903037227 */ /* 0x000fe200078e0002 */
[----:B------:R-:W-:Y:S02]  /*10260*/  IABS R2, R7 ;  /* 0x0000000700027213 */ /* 0x000fe40000000000 */
[----:B------:R-:W-:-:S03]  /*10270*/  IABS R9, R0 ;  /* 0x0000000000097213 */ /* 0x000fc60000000000 */
[----:B------:R-:W-:Y:S02]  /*10280*/  IMAD.MOV R2, RZ, RZ, -R2 ;  /* 0x000000ffff027224 */ /* 0x000fe400078e0a02 */
[----:B------:R-:W-:-:S04]  /*10290*/  IMAD.HI.U32 R6, R3, R9, RZ ;  /* 0x0000000903067227 */ /* 0x000fc800078e00ff */
[----:B------:R-:W-:Y:S02]  /*102a0*/  VIADD R3, R12, 0xffffffe ;  /* 0x0ffffffe0c037836 */ /* 0x000fe40000000000 */
[----:B------:R-:W-:-:S04]  /*102b0*/  IMAD R9, R6, R2, R9 ;  /* 0x0000000206097224 */ /* 0x000fc800078e0209 */
[----:B------:R-:W0:Y:S01]  /*102c0*/  F2I.FTZ.U32.TRUNC.NTZ R3, R3 ;  /* 0x0000000300037305 */ /* 0x000e22000021f000 */
[----:B------:R-:W-:-:S13]  /*102d0*/  ISETP.GT.U32.AND P1, PT, R8, R9, PT ;  /* 0x000000090800720c */ /* 0x000fda0003f24070 */
[----:B------:R-:W-:Y:S02]  /*102e0*/  @!P1 IMAD.IADD R9, R9, 0x1, -R8 ;  /* 0x0000000109099824 */ /* 0x000fe400078e0a08 */
[----:B0-----:R-:W-:Y:S02]  /*102f0*/  IMAD.MOV R2, RZ, RZ, -R3 ;  /* 0x000000ffff027224 */ /* 0x001fe400078e0a03 */
[----:B------:R-:W-:Y:S01]  /*10300*/  @!P1 VIADD R6, R6, 0x1 ;  /* 0x0000000106069836 */ /* 0x000fe20000000000 */
[----:B------:R-:W-:Y:S01]  /*10310*/  ISETP.GE.U32.AND P0, PT, R9, R8, PT ;  /* 0x000000080900720c */ /* 0x000fe20003f06070 */
[----:B------:R-:W-:Y:S01]  /*10320*/  IMAD R9, R2, R5, RZ ;  /* 0x0000000502097224 */ /* 0x000fe200078e02ff */
[----:B------:R-:W-:Y:S01]  /*10330*/  ISETP.NE.AND P1, PT, R7, RZ, PT ;  /* 0x000000ff0700720c */ /* 0x000fe20003f25270 */
[----:B------:R-:W-:-:S04]  /*10340*/  IMAD.MOV.U32 R2, RZ, RZ, RZ ;  /* 0x000000ffff027224 */ /* 0x000fc800078e00ff */
[----:B------:R-:W-:Y:S01]  /*10350*/  IMAD.HI.U32 R8, R3, R9, R2 ;  /* 0x0000000903087227 */ /* 0x000fe200078e0002 */
[----:B------:R-:W-:-:S04]  /*10360*/  LOP3.LUT R2, R0, R7, RZ, 0x3c, !PT ;  /* 0x0000000700027212 */ /* 0x000fc800078e3cff */
[----:B------:R-:W-:Y:S01]  /*10370*/  ISETP.GE.AND P2, PT, R2, RZ, PT ;  /* 0x000000ff0200720c */ /* 0x000fe20003f46270 */
[----:B------:R-:W-:Y:S01]  /*10380*/  @P0 VIADD R6, R6, 0x1 ;  /* 0x0000000106060836 */ /* 0x000fe20000000000 */
[----:B------:R-:W-:-:S05]  /*10390*/  IABS R2, R10 ;  /* 0x0000000a00027213 */ /* 0x000fca0000000000 */
[----:B------:R-:W-:-:S06]  /*103a0*/  IMAD.MOV R2, RZ, RZ, -R2 ;  /* 0x000000ffff027224 */ /* 0x000fcc00078e0a02 */
[----:B------:R-:W-:Y:S02]  /*103b0*/  @!P2 IADD3 R6, -R6, RZ, RZ ;  /* 0x000000ff0606a210 */ /* 0x000fe40007ffe1ff */
[----:B------:R-:W-:-:S04]  /*103c0*/  @!P1 LOP3.LUT R6, RZ, R7, RZ, 0x33, !PT ;  /* 0x00000007ff069212 */ /* 0x000fc800078e33ff */
[-C--:B------:R-:W-:Y:S01]  /*103d0*/  IABS R3, R6.reuse ;  /* 0x0000000600037213 */ /* 0x080fe20000000000 */
[----:B------:R-:W-:-:S04]  /*103e0*/  IMAD R7, R7, R6, RZ ;  /* 0x0000000607077224 */ /* 0x000fc800078e02ff */
[----:B------:R-:W-:-:S04]  /*103f0*/  IMAD.HI.U32 R8, R8, R3, RZ ;  /* 0x0000000308087227 */ /* 0x000fc800078e00ff */
[----:B------:R-:W-:Y:S02]  /*10400*/  IMAD R2, R8, R2, R3 ;  /* 0x0000000208027224 */ /* 0x000fe400078e0203 */
[----:B------:R-:W-:-:S03]  /*10410*/  IMAD.IADD R17, R0, 0x1, -R7 ;  /* 0x0000000100117824 */ /* 0x000fc600078e0a07 */
[----:B------:R-:W-:-:S13]  /*10420*/  ISETP.GT.U32.AND P1, PT, R5, R2, PT ;  /* 0x000000020500720c */ /* 0x000fda0003f24070 */
[----:B------:R-:W-:Y:S02]  /*10430*/  @!P1 IMAD.IADD R2, R2, 0x1, -R5 ;  /* 0x0000000102029824 */ /* 0x000fe400078e0a05 */
[----:B------:R-:W-:Y:S01]  /*10440*/  @!P1 VIADD R8, R8, 0x1 ;  /* 0x0000000108089836 */ /* 0x000fe20000000000 */
[----:B------:R-:W-:Y:S02]  /*10450*/  ISETP.NE.AND P1, PT, R10, RZ, PT ;  /* 0x000000ff0a00720c */ /* 0x000fe40003f25270 */
[----:B------:R-:W-:Y:S02]  /*10460*/  ISETP.GE.U32.AND P0, PT, R2, R5, PT ;  /* 0x000000050200720c */ /* 0x000fe40003f06070 */
[----:B------:R-:W-:-:S04]  /*10470*/  LOP3.LUT R2, R6, R10, RZ, 0x3c, !PT ;  /* 0x0000000a06027212 */ /* 0x000fc800078e3cff */
[----:B------:R-:W-:-:S07]  /*10480*/  ISETP.GE.AND P2, PT, R2, RZ, PT ;  /* 0x000000ff0200720c */ /* 0x000fce0003f46270 */
[----:B------:R-:W-:-:S06]  /*10490*/  @P0 VIADD R8, R8, 0x1 ;  /* 0x0000000108080836 */ /* 0x000fcc0000000000 */
[----:B------:R-:W-:Y:S01]  /*104a0*/  @!P2 IMAD.MOV R8, RZ, RZ, -R8 ;  /* 0x000000ffff08a224 */ /* 0x000fe200078e0a08 */
[----:B------:R-:W-:-:S05]  /*104b0*/  @!P1 LOP3.LUT R8, RZ, R10, RZ, 0x33, !PT ;  /* 0x0000000aff089212 */ /* 0x000fca00078e33ff */
[----:B------:R-:W-:-:S04]  /*104c0*/  IMAD.MOV R3, RZ, RZ, -R8 ;  /* 0x000000ffff037224 */ /* 0x000fc800078e0a08 */
[C---:B------:R-:W-:Y:S02]  /*104d0*/  IMAD R18, R10.reuse, R3, R6 ;  /* 0x000000030a127224 */ /* 0x040fe400078e0206 */
[----:B------:R-:W-:-:S04]  /*104e0*/  IMAD R3, R10, 0x1000000, R8 ;  /* 0x010000000a037824 */ /* 0x000fc800078e0208 */
[----:B------:R-:W-:Y:S01]  /*104f0*/  IMAD R18, R18, 0x10000, R3 ;  /* 0x0001000012127824 */ /* 0x000fe200078e0203 */
[----:B------:R-:W-:Y:S06]  /*10500*/  BRA `(.L_x_303) ;  /* 0x00000000001c7947 */ /* 0x000fec0003800000 */
.L_x_297:
[----:B------:R-:W-:Y:S01]  /*10510*/  UMOV UR4, URZ ;  /* 0x0000003f00047c82 */ /* 0x000fe20008000000 */
[----:B------:R-:W-:Y:S01]  /*10520*/  UMOV UR5, URZ ;  /* 0x0000003f00057c82 */ /* 0x000fe20008000000 */
[----:B------:R-:W-:Y:S01]  /*10530*/  ULDC UR6, c[0x0][0xc3c] ;  /* 0x00030f0000067ab9 */ /* 0x000fe20000000800 */
[----:B------:R-:W-:Y:S02]  /*10540*/  IMAD.MOV.U32 R16, RZ, RZ, R0 ;  /* 0x000000ffff107224 */ /* 0x000fe400078e0000 */
[----:B------:R-:W-:Y:S02]  /*10550*/  IMAD.U32 R17, RZ, RZ, UR4 ;  /* 0x00000004ff117e24 */ /* 0x000fe4000f8e00ff */
[----:B------:R-:W-:Y:S02]  /*10560*/  IMAD.U32 R18, RZ, RZ, UR5 ;  /* 0x00000005ff127e24 */ /* 0x000fe4000f8e00ff */
[----:B------:R-:W-:-:S07]  /*10570*/  IMAD.U32 R19, RZ, RZ, UR6 ;  /* 0x00000006ff137e24 */ /* 0x000fce000f8e00ff */
.L_x_303:
[----:B------:R-:W0:Y:S01]  /*10580*/  S2R R0, SR_TID.X ;  /* 0x0000000000007919 */ /* 0x000e220000002100 */
[----:B------:R-:W-:Y:S05]  /*10590*/  WARPSYNC.ALL ;  /* 0x0000000000007948 */ /* 0x000fea0003800000 */
[----:B------:R-:W-:Y:S01]  /*105a0*/  BAR.SYNC.DEFER_BLOCKING 0x4, 0x180 ;  /* 0x0106000000007b1d */ /* 0x000fe20000010000 */
[----:B0-----:R-:W-:-:S04]  /*105b0*/  LOP3.LUT R0, R0, 0x1f, RZ, 0xc0, !PT ;  /* 0x0000001f00007812 */ /* 0x001fc800078ec0ff */
[----:B------:R-:W-:-:S13]  /*105c0*/  ISETP.NE.AND P0, PT, R0, RZ, PT ;  /* 0x000000ff0000720c */ /* 0x000fda0003f05270 */
[----:B------:R-:W0:Y:S01]  /*105d0*/  @!P0 S2R R3, SR_CgaCtaId ;  /* 0x0000000000038919 */ /* 0x000e220000008800 */
[----:B------:R-:W-:-:S04]  /*105e0*/  @!P0 MOV R0, 0x400 ;  /* 0x0000040000008802 */ /* 0x000fc80000000f00 */
[----:B0-----:R-:W-:-:S05]  /*105f0*/  @!P0 LEA R22, R3, R0, 0x18 ;  /* 0x0000000003168211 */ /* 0x001fca00078ec0ff */
[----:B------:R2:W-:Y:S01]  /*10600*/  @!P0 STS.128 [R22+0x308d0], R16 ;  /* 0x0308d01016008388 */ /* 0x0005e20000000c00 */
[----:B------:R-:W-:Y:S06]  /*10610*/  BAR.ARV 0x5, 0x180 ;  /* 0x0146000000007b1d */ /* 0x000fec0000002000 */
.L_x_294:
[----:B------:R-:W-:Y:S02]  /*10620*/  ULDC UR4, c[0x0][0xc3c] ;  /* 0x00030f0000047ab9 */ /* 0x000fe40000000800 */
[----:B-1----:R-:W-:-:S13]  /*10630*/  ISETP.GE.AND P0, PT, R19, UR4, PT ;  /* 0x0000000413007c0c */ /* 0x002fda000bf06270 */
[----:B------:R-:W-:Y:S05]  /*10640*/  @!P0 BRA `(.L_x_304) ;  /* 0xffffffb400a08947 */ /* 0x000fea000383ffff */
[----:B------:R-:W-:Y:S05]  /*10650*/  BSYNC B8 ;  /* 0x0000000000087941 */ /* 0x000fea0003800000 */
.L_x_241:
[----:B------:R-:W3:Y:S01]  /*10660*/  LDL.LU R0, [R1+0x20] ;  /* 0x0000200001007983 */ /* 0x000ee20000300800 */
[----:B------:R-:W-:Y:S01]  /*10670*/  BSSY B0, `(.L_x_305) ;  /* 0x000000b000007945 */ /* 0x000fe20003800000 */
[----:B------:R-:W4:Y:S01]  /*10680*/  S2R R5, SR_CgaCtaId ;  /* 0x0000000000057919 */ /* 0x000f220000008800 */
[----:B---3--:R-:W-:-:S05]  /*10690*/  VIADD R0, R0, 0x1 ;  /* 0x0000000100007836 */ /* 0x008fca0000000000 */
[----:B-1----:R-:W-:-:S04]  /*106a0*/  LEA.HI R2, R0, R0, RZ, 0x1 ;  /* 0x0000000000027211 */ /* 0x002fc800078f08ff */
[----:B------:R-:W-:Y:S02]  /*106b0*/  LOP3.LUT R3, R2, 0xfffffffe, RZ, 0xc0, !PT ;  /* 0xfffffffe02037812 */ /* 0x000fe400078ec0ff */
[----:B------:R-:W-:-:S03]  /*106c0*/  MOV R2, 0x400 ;  /* 0x0000040000027802 */ /* 0x000fc60000000f00 */
[----:B------:R-:W-:Y:S01]  /*106d0*/  IMAD.IADD R0, R0, 0x1, -R3 ;  /* 0x0000000100007824 */ /* 0x000fe200078e0a03 */
[----:B----4-:R-:W-:-:S04]  /*106e0*/  LEA R4, R5, R2, 0x18 ;  /* 0x0000000205047211 */ /* 0x010fc800078ec0ff */
[----:B------:R-:W-:-:S04]  /*106f0*/  SHF.L.U32 R0, R0, 0x1f, RZ ;  /* 0x0000001f00007819 */ /* 0x000fc800000006ff */
[----:B------:R-:W1:Y:S02]  /*10700*/  SYNCS.PHASECHK.TRANS64.TRYWAIT P0, [R4+URZ+0x30820], R0 ;  /* 0x03082000040075a7 */ /* 0x000e64000800017f */
[----:B-1----:R-:W-:Y:S05]  /*10710*/  @!P0 BRA `(.L_x_306) ;  /* 0x0000003800f08947 */ /* 0x002fea0003800000 */
.L_x_425:
[----:B------:R-:W-:Y:S05]  /*10720*/  BSYNC B0 ;  /* 0x0000000000007941 */ /* 0x000fea0003800000 */
.L_x_305:
[----:B------:R-:W-:-:S03]  /*10730*/  UMOV UR4, 0xffffffff ;  /* 0xffffffff00047882 */ /* 0x000fc60000000000 */
[----:B------:R-:W-:Y:S05]  /*10740*/  BRA.DIV UR4, `(.L_x_307) ;  /* 0x0000003a04f87947 */ /* 0x000fea000b800000 */
[----:B-1----:R-:W1:Y:S02]  /*10750*/  S2R R0, SR_TID.X ;  /* 0x0000000000007919 */ /* 0x002e640000002100 */
[----:B-1----:R-:W-:-:S04]  /*10760*/  SHF.R.U32.HI R0, RZ, 0x5, R0 ;  /* 0x00000005ff007819 */ /* 0x002fc80000011600 */
[----:B------:R-:W-:-:S05]  /*10770*/  LOP3.LUT R0, R0, 0x3, RZ, 0xc0, !PT ;  /* 0x0000000300007812 */ /* 0x000fca00078ec0ff */
[----:B------:R1:W3:Y:S02]  /*10780*/  SHFL.IDX PT, R14, R0, RZ, 0x1f ;  /* 0x00001fff000e7589 */ /* 0x0002e400000e0000 */
.L_x_428:
[----:B---3--:R-:W-:Y:S01]  /*10790*/  ISETP.NE.AND P0, PT, R14, RZ, PT ;  /* 0x000000ff0e00720c */ /* 0x008fe20003f05270 */
[----:B------:R-:W-:-:S12]  /*107a0*/  BSSY B0, `(.L_x_308) ;  /* 0x0000026000007945 */ /* 0x000fd80003800000 */
[----:B------:R-:W-:Y:S05]  /*107b0*/  @P0 BRA `(.L_x_309) ;  /* 0x0000000000900947 */ /* 0x000fea0003800000 */
[----:B------:R-:W-:-:S03]  /*107c0*/  UMOV UR4, 0xffffffff ;  /* 0xffffffff00047882 */ /* 0x000fc60000000000 */
[----:B------:R-:W-:Y:S05]  /*107d0*/  BRA.DIV UR4, `(.L_x_310) ;  /* 0x0000003e04087947 */ /* 0x000fea000b800000 */
[----:B------:R-:W-:-:S13]  /*107e0*/  ELECT P6, URZ, PT ;  /* 0x00000000003f782f */ /* 0x000fda00038c0000 */
.L_x_431:
[----:B------:R-:W-:Y:S05]  /*107f0*/  @!P6 BRA `(.L_x_309) ;  /* 0x000000000080e947 */ /* 0x000fea0003800000 */
[----:B-1----:R-:W3:Y:S02]  /*10800*/  LDL R0, [R1+0x2c] ;  /* 0x00002c0001007983 */ /* 0x002ee40000100800 */
[----:B---3--:R-:W-:-:S13]  /*10810*/  R2UR UR4, R0 ;  /* 0x00000000000472ca */ /* 0x008fda00000e0000 */
[----:B------:R-:W-:-:S06]  /*10820*/  ULOP3.LUT UR4, UR4, 0x2, URZ, 0xfc, !UPT ;  /* 0x0000000204047892 */ /* 0x000fcc000f8efc3f */
[----:B------:R-:W-:-:S04]  /*10830*/  MOV R0, UR4 ;  /* 0x0000000400007c02 */ /* 0x000fc80008000f00 */
[----:B------:R-:W-:-:S13]  /*10840*/  ISETP.NE.AND P0, PT, R0, 0x3, PT ;  /* 0x000000030000780c */ /* 0x000fda0003f05270 */
[----:B------:R-:W-:Y:S05]  /*10850*/  @!P0 BRA `(.L_x_311) ;  /* 0x0000000000048947 */ /* 0x000fea0003800000 */
[----:B------:R-:W-:Y:S01]  /*10860*/  BPT.TRAP 0x1 ;  /* 0x000000040000795c */ /* 0x000fe20000300000 */
.L_x_311:
[C---:B------:R-:W-:Y:S01]  /*10870*/  IMAD R5, R27.reuse, 0x8, R4 ;  /* 0x000000081b057824 */ /* 0x040fe200078e0204 */
[----:B------:R-:W-:Y:S01]  /*10880*/  SHF.L.U32 R0, R28, 0x1f, RZ ;  /* 0x0000001f1c007819 */ /* 0x000fe200000006ff */
[----:B------:R-:W-:-:S03]  /*10890*/  VIADD R27, R27, 0x1 ;  /* 0x000000011b1b7836 */ /* 0x000fc60000000000 */
[----:B------:R-:W1:Y:S02]  /*108a0*/  SYNCS.PHASECHK.TRANS64.TRYWAIT P1, [R5+URZ+0x30840], R0 ;  /* 0x03084000050075a7 */ /* 0x000e64000802017f */
[----:B------:R-:W-:-:S04]  /*108b0*/  ISETP.NE.AND P2, PT, R27, 0x2, PT ;  /* 0x000000021b00780c */ /* 0x000fc80003f45270 */
[----:B------:R-:W-:Y:S01]  /*108c0*/  SEL R3, RZ, 0x1, P2 ;  /* 0x00000001ff037807 */ /* 0x000fe20001000000 */
[----:B-1----:R-:W-:Y:S08]  /*108d0*/  @!P1 BRA `(.L_x_312) ;  /* 0x0000003800e89947 */ /* 0x002ff00003800000 */
.L_x_432:
[----:B------:R-:W-:Y:S02]  /*108e0*/  SEL R27, R27, RZ, P2 ;  /* 0x000000ff1b1b7207 */ /* 0x000fe40001000000 */
[----:B------:R-:W-:Y:S01]  /*108f0*/  LOP3.LUT R2, R28, R3, RZ, 0x3c, !PT ;  /* 0x000000031c027212 */ /* 0x000fe200078e3cff */
[----:B------:R-:W-:Y:S06]  /*10900*/  @!P0 BRA `(.L_x_313) ;  /* 0x0000000000048947 */ /* 0x000fec0003800000 */
[----:B------:R-:W-:Y:S01]  /*10910*/  BPT.TRAP 0x1 ;  /* 0x000000040000795c */ /* 0x000fe20000300000 */
.L_x_313:
[----:B------:R-:W-:Y:S01]  /*10920*/  IMAD R27, R27, 0x8, R4 ;  /* 0x000000081b1b7824 */ /* 0x000fe200078e0204 */
[----:B------:R-:W-:-:S04]  /*10930*/  SHF.L.U32 R2, R2, 0x1f, RZ ;  /* 0x0000001f02027819 */ /* 0x000fc800000006ff */
[----:B------:R-:W3:Y:S02]  /*10940*/  SYNCS.PHASECHK.TRANS64.TRYWAIT P1, [R27+URZ+0x30840], R2 ;  /* 0x030840021b0075a7 */ /* 0x000ee4000802017f */
[----:B---3--:R-:W-:Y:S05]  /*10950*/  @!P1 BRA `(.L_x_314) ;  /* 0x0000003800dc9947 */ /* 0x008fea0003800000 */
.L_x_433:
[----:B------:R-:W-:Y:S05]  /*10960*/  @!P0 BRA `(.L_x_315) ;  /* 0x0000000000048947 */ /* 0x000fea0003800000 */
[----:B------:R-:W-:Y:S01]  /*10970*/  BPT.TRAP 0x1 ;  /* 0x000000040000795c */ /* 0x000fe20000300000 */
.L_x_315:
[----:B------:R-:W4:Y:S02]  /*10980*/  SYNCS.PHASECHK.TRANS64.TRYWAIT P1, [R5+URZ+0x30860], R0 ;  /* 0x03086000050075a7 */ /* 0x000f24000802017f */
[----:B----4-:R-:W-:Y:S05]  /*10990*/  @!P1 BRA `(.L_x_316) ;  /* 0x0000003800e09947 */ /* 0x010fea0003800000 */
.L_x_434:
[----:B------:R-:W-:Y:S05]  /*109a0*/  @!P0 BRA `(.L_x_317) ;  /* 0x0000000000048947 */ /* 0x000fea0003800000 */
[----:B------:R-:W-:Y:S01]  /*109b0*/  BPT.TRAP 0x1 ;  /* 0x000000040000795c */ /* 0x000fe20000300000 */
.L_x_317:
[----:B------:R0:W0:Y:S02]  /*109c0*/  SYNCS.PHASECHK.TRANS64.TRYWAIT P0, [R27+URZ+0x30860], R2 ;  /* 0x030860021b0075a7 */ /* 0x000024000800017f */
[----:B0-----:R-:W-:Y:S05]  /*109d0*/  @!P0 NANOSLEEP.SYNCS 0x989680 ;  /* 0x009896800000895d */ /* 0x001fea0003900000 */
[----:B------:R-:W0:Y:S02]  /*109e0*/  @!P0 SYNCS.PHASECHK.TRANS64 P0, [R27+URZ+0x30860], R2 ;  /* 0x030860021b0085a7 */ /* 0x000e24000800007f */
[----:B0-----:R-:W-:Y:S05]  /*109f0*/  @!P0 BRA `(.L_x_317) ;  /* 0xfffffffc00f08947 */ /* 0x001fea000383ffff */
.L_x_309:
[----:B------:R-:W-:Y:S05]  /*10a00*/  BSYNC B0 ;  /* 0x0000000000007941 */ /* 0x000fea0003800000 */
.L_x_308:
[----:B------:R-:W-:Y:S05]  /*10a10*/  EXIT ;  /* 0x000000000000794d */ /* 0x000fea0003800000 */
.L_x_188:
[----:B0-----:R0:W1:Y:S02]  /*10a20*/  SYNCS.PHASECHK.TRANS64.TRYWAIT P1, [R4+URZ+0x30800], R3 ;  /* 0x03080003040075a7 */ /* 0x001064000802017f */
[----:B-1----:R-:W-:Y:S05]  /*10a30*/  @!P1 NANOSLEEP.SYNCS 0x989680 ;  /* 0x009896800000995d */ /* 0x002fea0003900000 */
[----:B------:R-:W1:Y:S02]  /*10a40*/  @!P1 SYNCS.PHASECHK.TRANS64 P1, [R4+URZ+0x30800], R3 ;  /* 0x03080003040095a7 */ /* 0x000e64000802007f */
[----:B-1----:R-:W-:Y:S05]  /*10a50*/  @!P1 BRA `(.L_x_188) ;  /* 0xfffffffc00f09947 */ /* 0x002fea000383ffff */
[----:B------:R-:W-:Y:S05]  /*10a60*/  BRA `(.L_x_318) ;  /* 0xffffff1000cc7947 */ /* 0x000fea000383ffff */
.L_x_192:
[----:B-1----:R1:W2:Y:S02]  /*10a70*/  SYNCS.PHASECHK.TRANS64.TRYWAIT P1, [R0+URZ+0x30830], R3 ;  /* 0x03083003000075a7 */ /* 0x0022a4000802017f */
[----:B--2---:R-:W-:Y:S05]  /*10a80*/  @!P1 NANOSLEEP.SYNCS 0x989680 ;  /* 0x009896800000995d */ /* 0x004fea0003900000 */
[----:B------:R-:W2:Y:S02]  /*10a90*/  @!P1 SYNCS.PHASECHK.TRANS64 P1, [R0+URZ+0x30830], R3 ;  /* 0x03083003000095a7 */ /* 0x000ea4000802007f */
[----:B--2---:R-:W-:Y:S05]  /*10aa0*/  @!P1 BRA `(.L_x_192) ;  /* 0xfffffffc00f09947 */ /* 0x004fea000383ffff */
[----:B------:R-:W-:Y:S05]  /*10ab0*/  BRA `(.L_x_191) ;  /* 0xffffff1000ec7947 */ /* 0x000fea000383ffff */
.L_x_198:
[----:B-1----:R-:W-:-:S04]  /*10ac0*/  IMAD.U32 R3, RZ, RZ, UR8 ;  /* 0x00000008ff037e24 */ /* 0x002fc8000f8e00ff */
[----:B------:R1:W2:Y:S03]  /*10ad0*/  SYNCS.PHASECHK.TRANS64.TRYWAIT P1, [R3+URZ+0x30830], R2 ;  /* 0x03083002030075a7 */ /* 0x0002a6000802017f */
[----:B--2---:R-:W-:Y:S05]  /*10ae0*/  @!P1 NANOSLEEP.SYNCS 0x989680 ;  /* 0x009896800000995d */ /* 0x004fea0003900000 */
[----:B------:R-:W2:Y:S02]  /*10af0*/  @!P1 SYNCS.PHASECHK.TRANS64 P1, [R3+URZ+0x30830], R2 ;  /* 0x03083002030095a7 */ /* 0x000ea4000802007f */
[----:B--2---:R-:W-:Y:S05]  /*10b00*/  @!P1 BRA `(.L_x_198) ;  /* 0xfffffffc00ec9947 */ /* 0x004fea000383ffff */
[----:B------:R-:W-:Y:S05]  /*10b10*/  BRA `(.L_x_197) ;  /* 0xffffff3400f87947 */ /* 0x000fea000383ffff */
.L_x_202:
[----:B01----:R-:W-:-:S04]  /*10b20*/  IMAD.U32 R2, RZ, RZ, UR9 ;  /* 0x00000009ff027e24 */ /* 0x003fc8000f8e00ff */
[----:B------:R0:W1:Y:S03]  /*10b30*/  SYNCS.PHASECHK.TRANS64.TRYWAIT P1, [R2+URZ+0x30850], R0 ;  /* 0x03085000020075a7 */ /* 0x000066000802017f */
[----:B-1----:R-:W-:Y:S05]  /*10b40*/  @!P1 NANOSLEEP.SYNCS 0x989680 ;  /* 0x009896800000995d */ /* 0x002fea0003900000 */
[----:B------:R-:W1:Y:S02]  /*10b50*/  @!P1 SYNCS.PHASECHK.TRANS64 P1, [R2+URZ+0x30850], R0 ;  /* 0x03085000020095a7 */ /* 0x000e64000802007f */
[----:B-1----:R-:W-:Y:S05]  /*10b60*/  @!P1 BRA `(.L_x_202) ;  /* 0xfffffffc00ec9947 */ /* 0x002fea000383ffff */
[----:B------:R-:W-:Y:S05]  /*10b70*/  BRA `(.L_x_201) ;  /* 0xffffff4000b47947 */ /* 0x000fea000383ffff */
.L_x_209:
[----:B-1----:R1:W2:Y:S02]  /*10b80*/  SYNCS.PHASECHK.TRANS64.TRYWAIT P1, [R13+URZ+0x30850], R0 ;  /* 0x030850000d0075a7 */ /* 0x0022a4000802017f */
[----:B--2---:R-:W-:Y:S05]  /*10b90*/  @!P1 NANOSLEEP.SYNCS 0x989680 ;  /* 0x009896800000995d */ /* 0x004fea0003900000 */
[----:B------:R-:W2:Y:S02]  /*10ba0*/  @!P1 SYNCS.PHASECHK.TRANS64 P1, [R13+URZ+0x30850], R0 ;  /* 0x030850000d0095a7 */ /* 0x000ea4000802007f */
[----:B--2---:R-:W-:Y:S05]  /*10bb0*/  @!P1 BRA `(.L_x_209) ;  /* 0xfffffffc00f09947 */ /* 0x004fea000383ffff */
[----:B------:R-:W-:Y:S05]  /*10bc0*/  BRA `(.L_x_208) ;  /* 0xffffff5800e87947 */ /* 0x000fea000383ffff */
.L_x_255:
[----:B------:R-:W0:Y:S01]  /*10bd0*/  S2R R7, SR_TID.X ;  /* 0x0000000000077919 */ /* 0x000e220000002100 */
[----:B------:R-:W-:Y:S01]  /*10be0*/  BSSY B0, `(.L_x_319) ;  /* 0x000000a000007945 */ /* 0x000fe20003800000 */
[----:B------:R-:W-:Y:S02]  /*10bf0*/  IMAD.MOV.U32 R12, RZ, RZ, RZ ;  /* 0x000000ffff0c7224 */ /* 0x000fe400078e00ff */
[----:B------:R-:W-:Y:S02]  /*10c00*/  IMAD.MOV.U32 R11, RZ, RZ, 0x1f ;  /* 0x0000001fff0b7424 */ /* 0x000fe400078e00ff */
[----:B------:R-:W-:Y:S01]  /*10c10*/  IMAD.MOV.U32 R15, RZ, RZ, -0x1 ;  /* 0xffffffffff0f7424 */ /* 0x000fe200078e00ff */
[----:B0-----:R-:W-:-:S04]  /*10c20*/  SHF.R.U32.HI R7, RZ, 0x5, R7 ;  /* 0x00000005ff077819 */ /* 0x001fc80000011607 */
[----:B------:R-:W-:-:S05]  /*10c30*/  LOP3.LUT R7, R7, 0x3, RZ, 0xc0, !PT ;  /* 0x0000000307077812 */ /* 0x000fca00078ec0ff */
[----:B------:R-:W-:-:S07]  /*10c40*/  IMAD.MOV.U32 R13, RZ, RZ, R7 ;  /* 0x000000ffff0d7224 */ /* 0x000fce00078e0007 */
[----:B-----5:R-:W-:Y:S05]  /*10c50*/  WARPSYNC.COLLECTIVE R15, `(.L_x_320) ;  /* 0x000000000f087348 */ /* 0x020fea0003c00000 */
[----:B------:R0:W1:Y:S02]  /*10c60*/  SHFL.IDX P6, R14, R13, R12, R11 ;  /* 0x0000000c0d0e7389 */ /* 0x00006400000c000b */
[----:B01---5:R-:W-:Y:S01]  /*10c70*/  ENDCOLLECTIVE ;  /* 0x000000000000791b */ /* 0x023fe20003800000 */
.L_x_320:
[----:B------:R-:W-:Y:S05]  /*10c80*/  BSYNC B0 ;  /* 0x0000000000007941 */ /* 0x000fea0003800000 */
.L_x_319:
[----:B------:R-:W-:Y:S05]  /*10c90*/  BRA `(.L_x_321) ;  /* 0xffffffbc00fc7947 */ /* 0x000fea000383ffff */
.L_x_258:
[----:B0-----:R0:W1:Y:S02]  /*10ca0*/  SYNCS.PHASECHK.TRANS64.TRYWAIT P0, [R7+URZ+0x30840], R2 ;  /* 0x03084002070075a7 */ /* 0x001064000800017f */
[----:B-1----:R-:W-:Y:S05]  /*10cb0*/  @!P0 NANOSLEEP.SYNCS 0x989680 ;  /* 0x009896800000895d */ /* 0x002fea0003900000 */
[----:B------:R-:W1:Y:S02]  /*10cc0*/  @!P0 SYNCS.PHASECHK.TRANS64 P0, [R7+URZ+0x30840], R2 ;  /* 0x03084002070085a7 */ /* 0x000e64000800007f */
[----:B-1----:R-:W-:Y:S05]  /*10cd0*/  @!P0 BRA `(.L_x_258) ;  /* 0xfffffffc00f08947 */ /* 0x002fea000383ffff */
[----:B------:R-:W-:Y:S05]  /*10ce0*/  BRA `(.L_x_322) ;  /* 0xffffffc000587947 */ /* 0x000fea000383ffff */
.L_x_259:
[----:B------:R-:W-:Y:S01]  /*10cf0*/  BSSY B0, `(.L_x_323) ;  /* 0x0000008000007945 */ /* 0x000fe20003800000 */
[----:B------:R-:W-:Y:S02]  /*10d00*/  IMAD.MOV.U32 R13, RZ, RZ, R0 ;  /* 0x000000ffff0d7224 */ /* 0x000fe400078e0000 */
[----:B------:R-:W-:Y:S02]  /*10d10*/  IMAD.MOV.U32 R12, RZ, RZ, RZ ;  /* 0x000000ffff0c7224 */ /* 0x000fe400078e00ff */
[----:B------:R-:W-:Y:S02]  /*10d20*/  IMAD.MOV.U32 R11, RZ, RZ, 0x181f ;  /* 0x0000181fff0b7424 */ /* 0x000fe400078e00ff */
[----:B------:R-:W-:-:S07]  /*10d30*/  IMAD.MOV.U32 R15, RZ, RZ, -0x1 ;  /* 0xffffffffff0f7424 */ /* 0x000fce00078e00ff */
[----:B------:R-:W-:Y:S05]  /*10d40*/  WARPSYNC.COLLECTIVE R15, `(.L_x_324) ;  /* 0x000000000f087348 */ /* 0x000fea0003c00000 */
[----:B------:R0:W1:Y:S02]  /*10d50*/  SHFL.IDX P6, R14, R13, R12, R11 ;  /* 0x0000000c0d0e7389 */ /* 0x00006400000c000b */
[----:B01----:R-:W-:Y:S01]  /*10d60*/  ENDCOLLECTIVE ;  /* 0x000000000000791b */ /* 0x003fe20003800000 */
.L_x_324:
[----:B------:R-:W-:Y:S05]  /*10d70*/  BSYNC B0 ;  /* 0x0000000000007941 */ /* 0x000fea0003800000 */
.L_x_323:
[----:B------:R-:W-:Y:S01]  /*10d80*/  IMAD.MOV.U32 R13, RZ, RZ, R4 ;  /* 0x000000ffff0d7224 */ /* 0x000fe200078e0004 */
[----:B------:R-:W-:Y:S01]  /*10d90*/  MOV R11, 0x181f ;  /* 0x0000181f000b7802 */ /* 0x000fe20000000f00 */
[----:B------:R-:W-:Y:S02]  /*10da0*/  IMAD.MOV.U32 R12, RZ, RZ, RZ ;  /* 0x000000ffff0c7224 */ /* 0x000fe400078e00ff */
[----:B------:R-:W-:Y:S02]  /*10db0*/  IMAD.MOV.U32 R15, RZ, RZ, -0x1 ;  /* 0xffffffffff0f7424 */ /* 0x000fe400078e00ff */
[----:B------:R-:W-:Y:S02]  /*10dc0*/  IMAD.MOV.U32 R2, RZ, RZ, R14 ;  /* 0x000000ffff027224 */ /* 0x000fe400078e000e */
[----:B------:R-:W-:-:S07]  /*10dd0*/  @P0 IMAD R8, R5, 0x2, R22 ;  /* 0x0000000205080824 */ /* 0x000fce00078e0216 */
[----:B------:R-:W-:Y:S05]  /*10de0*/  WARPSYNC.COLLECTIVE R15, `(.L_x_325) ;  /* 0x000000000f087348 */ /* 0x000fea0003c00000 */
[----:B------:R0:W1:Y:S02]  /*10df0*/  SHFL.IDX P6, R14, R13, R12, R11 ;  /* 0x0000000c0d0e7389 */ /* 0x00006400000c000b */
[----:B01----:R-:W-:Y:S01]  /*10e00*/  ENDCOLLECTIVE ;  /* 0x000000000000791b */ /* 0x003fe20003800000 */
.L_x_325:
[----:B------:R-:W-:Y:S02]  /*10e10*/  IMAD.MOV.U32 R13, RZ, RZ, R0 ;  /* 0x000000ffff0d7224 */ /* 0x000fe400078e0000 */
[----:B------:R-:W-:Y:S02]  /*10e20*/  IMAD.MOV.U32 R12, RZ, RZ, 0x1 ;  /* 0x00000001ff0c7424 */ /* 0x000fe400078e00ff */
[----:B------:R-:W-:-:S07]  /*10e30*/  IMAD.MOV.U32 R3, RZ, RZ, R14 ;  /* 0x000000ffff037224 */ /* 0x000fce00078e000e */
[----:B------:R-:W-:Y:S05]  /*10e40*/  WARPSYNC.COLLECTIVE R15, `(.L_x_326) ;  /* 0x000000000f087348 */ /* 0x000fea0003c00000 */
[----:B------:R0:W1:Y:S02]  /*10e50*/  SHFL.IDX P6, R14, R13, R12, R11 ;  /* 0x0000000c0d0e7389 */ /* 0x00006400000c000b */
[----:B01----:R-:W-:Y:S01]  /*10e60*/  ENDCOLLECTIVE ;  /* 0x000000000000791b */ /* 0x003fe20003800000 */
.L_x_326:
[----:B------:R-:W-:-:S05]  /*10e70*/  @P0 LEA R3, P1, R31, R3, 0x1 ;  /* 0x000000031f030211 */ /* 0x000fca00078208ff */
[----:B------:R-:W-:Y:S01]  /*10e80*/  @P0 IMAD.X R2, RZ, RZ, R2, P1 ;  /* 0x000000ffff020224 */ /* 0x000fe200008e0602 */
[----:B------:R-:W-:-:S04]  /*10e90*/  ISETP.GE.AND P1, PT, R6, 0x11, PT ;  /* 0x000000110600780c */ /* 0x000fc80003f26270 */
[----:B------:R-:W-:Y:S01]  /*10ea0*/  @P0 LOP3.LUT R3, R3, R2, RZ, 0x3c, !PT ;  /* 0x0000000203030212 */ /* 0x000fe200078e3cff */
[----:B------:R-:W-:-:S03]  /*10eb0*/  IMAD.MOV.U32 R13, RZ, RZ, R4 ;  /* 0x000000ffff0d7224 */ /* 0x000fc600078e0004 */
[----:B------:R-:W-:-:S04]  /*10ec0*/  @P0 LOP3.LUT R2, R3, R2, RZ, 0x3c, !PT ;  /* 0x0000000203020212 */ /* 0x000fc800078e3cff */
[----:B------:R-:W-:-:S05]  /*10ed0*/  @P0 LOP3.LUT R3, R3, R2, RZ, 0x3c, !PT ;  /* 0x0000000203030212 */ /* 0x000fca00078e3cff */
[----:B------:R-:W-:Y:S01]  /*10ee0*/  @!PT LDS RZ, [RZ] ;  /* 0x00000000fffff984 */ /* 0x000fe20000000800 */
[----:B------:R-:W-:Y:S01]  /*10ef0*/  @!PT LDS RZ, [RZ] ;  /* 0x00000000fffff984 */ /* 0x000fe20000000800 */
[----:B------:R-:W-:Y:S01]  /*10f00*/  @!PT LDS RZ, [RZ] ;  /* 0x00000000fffff984 */ /* 0x000fe20000000800 */
[----:B------:R-:W-:Y:S04]  /*10f10*/  @P0 LDGSTS.E.BYPASS.LTC128B.128 [R8+0x1e400], desc[UR36][R2.64], !P4 ;  /* 0x1e40000002080fae */ /* 0x000fe8000e101d64 */
[----:B------:R-:W-:Y:S04]  /*10f20*/  @P0 LDGSTS.E.BYPASS.LTC128B.128 [R8+0x21400], desc[UR36][R2.64+0x80], !P3 ;  /* 0x2140008002080fae */ /* 0x000fe8000d901d64 */
[----:B------:R0:W-:Y:S02]  /*10f30*/  @P0 LDGSTS.E.BYPASS.LTC128B.128 [R8+0x24400], desc[UR36][R2.64+0x100], !P2 ;  /* 0x2440010002080fae */ /* 0x0001e4000d101d64 */
[----:B0-----:R-:W-:-:S07]  /*10f40*/  IMAD.MOV.U32 R2, RZ, RZ, R14 ;  /* 0x000000ffff027224 */ /* 0x001fce00078e000e */
[----:B------:R-:W-:Y:S05]  /*10f50*/  WARPSYNC.COLLECTIVE R15, `(.L_x_327) ;  /* 0x000000000f087348 */ /* 0x000fea0003c00000 */
[----:B------:R0:W1:Y:S02]  /*10f60*/  SHFL.IDX P6, R14, R13, R12, R11 ;  /* 0x0000000c0d0e7389 */ /* 0x00006400000c000b */
[----:B01----:R-:W-:Y:S01]  /*10f70*/  ENDCOLLECTIVE ;  /* 0x000000000000791b */ /* 0x003fe20003800000 */
.L_x_327:
[----:B------:R-:W-:Y:S02]  /*10f80*/  @P1 IMAD R8, R5, 0x2, R22 ;  /* 0x0000000205081824 */ /* 0x000fe400078e0216 */
[----:B------:R-:W-:Y:S02]  /*10f90*/  IMAD.MOV.U32 R13, RZ, RZ, R0 ;  /* 0x000000ffff0d7224 */ /* 0x000fe400078e0000 */
[----:B------:R-:W-:Y:S02]  /*10fa0*/  IMAD.MOV.U32 R12, RZ, RZ, 0x2 ;  /* 0x00000002ff0c7424 */ /* 0x000fe400078e00ff */
[----:B------:R-:W-:-:S07]  /*10fb0*/  IMAD.MOV.U32 R3, RZ, RZ, R14 ;  /* 0x000000ffff037224 */ /* 0x000fce00078e000e */
[----:B------:R-:W-:Y:S05]  /*10fc0*/  WARPSYNC.COLLECTIVE R15, `(.L_x_328) ;  /* 0x000000000f087348 */ /* 0x000fea0003c00000 */
[----:B------:R0:W1:Y:S02]  /*10fd0*/  SHFL.IDX P6, R14, R13, R12, R11 ;  /* 0x0000000c0d0e7389 */ /* 0x00006400000c000b */
[----:B01----:R-:W-:Y:S01]  /*10fe0*/  ENDCOLLECTIVE ;  /* 0x000000000000791b */ /* 0x003fe20003800000 */
.L_x_328:
[----:B------:R-:W-:-:S05]  /*10ff0*/  @P1 LEA R3, P0, R31, R3, 0x1 ;  /* 0x000000031f031211 */ /* 0x000fca00078008ff */
[----:B------:R-:W-:-:S05]  /*11000*/  @P1 IMAD.X R2, RZ, RZ, R2, P0 ;  /* 0x000000ffff021224 */ /* 0x000fca00000e0602 */
        /* <DEDUP_REMOVED lines=9> */
[----:B------:R0:W-:Y:S01]  /*110a0*/  @P1 LDGSTS.E.BYPASS.LTC128B.128 [R8+0x24c00], desc[UR36][R2.64+0x100], !P2 ;  /* 0x24c0010002081fae */ /* 0x0001e2000d101d64 */
[----:B------:R-:W-:Y:S01]  /*110b0*/  ISETP.GE.AND P1, PT, R6, 0x21, PT ;  /* 0x000000210600780c */ /* 0x000fe20003f26270 */
[----:B0-----:R-:W-:-:S12]  /*110c0*/  IMAD.MOV.U32 R2, RZ, RZ, R14 ;  /* 0x000000ffff027224 */ /* 0x001fd800078e000e */
[----:B------:R-:W-:Y:S05]  /*110d0*/  WARPSYNC.COLLECTIVE R15, `(.L_x_329) ;  /* 0x000000000f087348 */ /* 0x000fea0003c00000 */
[----:B------:R0:W1:Y:S02]  /*110e0*/  SHFL.IDX P6, R14, R13, R12, R11 ;  /* 0x0000000c0d0e7389 */ /* 0x00006400000c000b */
[----:B01----:R-:W-:Y:S01]  /*110f0*/  ENDCOLLECTIVE ;  /* 0x000000000000791b */ /* 0x003fe20003800000 */
.L_x_329:
[----:B------:R-:W-:Y:S02]  /*11100*/  @P1 IMAD R8, R5, 0x2, R22 ;  /* 0x0000000205081824 */ /* 0x000fe400078e0216 */
[----:B------:R-:W-:Y:S02]  /*11110*/  IMAD.MOV.U32 R13, RZ, RZ, R0 ;  /* 0x000000ffff0d7224 */ /* 0x000fe400078e0000 */
[----:B------:R-:W-:Y:S02]  /*11120*/  IMAD.MOV.U32 R12, RZ, RZ, 0x3 ;  /* 0x00000003ff0c7424 */ /* 0x000fe400078e00ff */
[----:B------:R-:W-:-:S07]  /*11130*/  IMAD.MOV.U32 R3, RZ, RZ, R14 ;  /* 0x000000ffff037224 */ /* 0x000fce00078e000e */
[----:B------:R-:W-:Y:S05]  /*11140*/  WARPSYNC.COLLECTIVE R15, `(.L_x_330) ;  /* 0x000000000f087348 */ /* 0x000fea0003c00000 */
[----:B------:R0:W1:Y:S02]  /*11150*/  SHFL.IDX P6, R14, R13, R12, R11 ;  /* 0x0000000c0d0e7389 */ /* 0x00006400000c000b */
[----:B01----:R-:W-:Y:S01]  /*11160*/  ENDCOLLECTIVE ;  /* 0x000000000000791b */ /* 0x003fe20003800000 */
.L_x_330:
[----:B------:R-:W-:-:S04]  /*11170*/  @P1 LEA R3, P0, R31, R3, 0x1 ;  /* 0x000000031f031211 */ /* 0x000fc800078008ff */
[----:B------:R-:W-:-:S04]  /*11180*/  @P1 IADD3.X R2, RZ, R2, RZ, P0, !PT ;  /* 0x00000002ff021210 */ /* 0x000fc800007fe4ff */
        /* <DEDUP_REMOVED lines=15> */
.L_x_331:
[----:B------:R-:W-:Y:S02]  /*11280*/  @P1 IMAD R8, R5, 0x2, R22 ;  /* 0x0000000205081824 */ /* 0x000fe400078e0216 */
[----:B------:R-:W-:Y:S02]  /*11290*/  IMAD.MOV.U32 R13, RZ, RZ, R0 ;  /* 0x000000ffff0d7224 */ /* 0x000fe400078e0000 */
[----:B------:R-:W-:Y:S02]  /*112a0*/  IMAD.MOV.U32 R12, RZ, RZ, 0x4 ;  /* 0x00000004ff0c7424 */ /* 0x000fe400078e00ff */
[----:B------:R-:W-:-:S07]  /*112b0*/  IMAD.MOV.U32 R3, RZ, RZ, R14 ;  /* 0x000000ffff037224 */ /* 0x000fce00078e000e */
[----:B------:R-:W-:Y:S05]  /*112c0*/  WARPSYNC.COLLECTIVE R15, `(.L_x_332) ;  /* 0x000000000f087348 */ /* 0x000fea0003c00000 */
[----:B------:R0:W1:Y:S02]  /*112d0*/  SHFL.IDX P6, R14, R13, R12, R11 ;  /* 0x0000000c0d0e7389 */ /* 0x00006400000c000b */
[----:B01----:R-:W-:Y:S01]  /*112e0*/  ENDCOLLECTIVE ;  /* 0x000000000000791b */ /* 0x003fe20003800000 */
.L_x_332:
        /* <DEDUP_REMOVED lines=17> */
.L_x_333:
[----:B------:R-:W-:Y:S02]  /*11400*/  @P1 IMAD R8, R5, 0x2, R22 ;  /* 0x0000000205081824 */ /* 0x000fe400078e0216 */
[----:B------:R-:W-:Y:S01]  /*11410*/  IMAD.MOV.U32 R13, RZ, RZ, R0 ;  /* 0x000000ffff0d7224 */ /* 0x000fe200078e0000 */
[----:B------:R-:W-:Y:S01]  /*11420*/  MOV R12, 0x5 ;  /* 0x00000005000c7802 */ /* 0x000fe20000000f00 */
[----:B------:R-:W-:-:S07]  /*11430*/  IMAD.MOV.U32 R3, RZ, RZ, R14 ;  /* 0x000000ffff037224 */ /* 0x000fce00078e000e */
[----:B------:R-:W-:Y:S05]  /*11440*/  WARPSYNC.COLLECTIVE R15, `(.L_x_334) ;  /* 0x000000000f087348 */ /* 0x000fea0003c00000 */
[----:B------:R0:W1:Y:S02]  /*11450*/  SHFL.IDX P6, R14, R13, R12, R11 ;  /* 0x0000000c0d0e7389 */ /* 0x00006400000c000b */
[----:B01----:R-:W-:Y:S01]  /*11460*/  ENDCOLLECTIVE ;  /* 0x000000000000791b */ /* 0x003fe20003800000 */
.L_x_334:
[----:B------:R-:W-:-:S05]  /*11470*/  @P1 LEA R3, P0, R31, R3, 0x1 ;  /* 0x000000031f031211 */ /* 0x000fca00078008ff */
[----:B------:R-:W-:-:S05]  /*11480*/  @P1 IMAD.X R2, RZ, RZ, R2, P0 ;  /* 0x000000ffff021224 */ /* 0x000fca00000e0602 */
[----:B------:R-:W-:Y:S01]  /*11490*/  @P1 LOP3.LUT R3, R3, R2, RZ, 0x3c, !PT ;  /* 0x0000000203031212 */ /* 0x000fe200078e3cff */
[----:B------:R-:W-:-:S03]  /*114a0*/  IMAD.MOV.U32 R13, RZ, RZ, R4 ;  /* 0x000000ffff0d7224 */ /* 0x000fc600078e0004 */
[----:B------:R-:W-:-:S04]  /*114b0*/  @P1 LOP3.LUT R2, R3, R2, RZ, 0x3c, !PT ;  /* 0x0000000203021212 */ /* 0x000fc800078e3cff */
[----:B------:R-:W-:Y:S01]  /*114c0*/  @P1 LOP3.LUT R3, R3, R2, RZ, 0x3c, !PT ;  /* 0x0000000203031212 */ /* 0x000fe200078e3cff */
[----:B------:R-:W-:-:S07]  /*114d0*/  IMAD.MOV.U32 R0, RZ, RZ, R14 ;  /* 0x000000ffff007224 */ /* 0x000fce00078e000e */
[----:B------:R-:W-:Y:S05]  /*114e0*/  WARPSYNC.COLLECTIVE R15, `(.L_x_335) ;  /* 0x000000000f087348 */ /* 0x000fea0003c00000 */
[----:B------:R0:W1:Y:S02]  /*114f0*/  SHFL.IDX P6, R14, R13, R12, R11 ;  /* 0x0000000c0d0e7389 */ /* 0x00006400000c000b */
[----:B01----:R-:W-:Y:S01]  /*11500*/  ENDCOLLECTIVE ;  /* 0x000000000000791b */ /* 0x003fe20003800000 */
.L_x_335:
[----:B------:R-:W-:Y:S01]  /*11510*/  @!PT LDS RZ, [RZ] ;  /* 0x00000000fffff984 */ /* 0x000fe20000000800 */
[----:B------:R-:W-:Y:S01]  /*11520*/  @!PT LDS RZ, [RZ] ;  /* 0x00000000fffff984 */ /* 0x000fe20000000800 */
[----:B------:R-:W-:Y:S01]  /*11530*/  @!PT LDS RZ, [RZ] ;  /* 0x00000000fffff984 */ /* 0x000fe20000000800 */
[----:B------:R-:W-:Y:S04]  /*11540*/  @P1 LDGSTS.E.BYPASS.LTC128B.128 [R8+0x20400], desc[UR36][R2.64], !P4 ;  /* 0x2040000002081fae */ /* 0x000fe8000e101d64 */
[----:B------:R-:W-:Y:S04]  /*11550*/  @P1 LDGSTS.E.BYPASS.LTC128B.128 [R8+0x23400], desc[UR36][R2.64+0x80], !P3 ;  /* 0x2340008002081fae */ /* 0x000fe8000d901d64 */
[----:B------:R0:W-:Y:S02]  /*11560*/  @P1 LDGSTS.E.BYPASS.LTC128B.128 [R8+0x26400], desc[UR36][R2.64+0x100], !P2 ;  /* 0x2640010002081fae */ /* 0x0001e4000d101d64 */
[----:B0-----:R-:W-:Y:S01]  /*11570*/  IMAD.MOV.U32 R2, RZ, RZ, R14 ;  /* 0x000000ffff027224 */ /* 0x001fe200078e000e */
[----:B------:R-:W-:Y:S06]  /*11580*/  BRA `(.L_x_336) ;  /* 0xffffffbc009c7947 */ /* 0x000fec000383ffff */
.L_x_264:
[----:B------:R-:W-:Y:S02]  /*11590*/  IMAD.MOV.U32 R13, RZ, RZ, R5 ;  /* 0x000000ffff0d7224 */ /* 0x000fe400078e0005 */
[----:B------:R-:W-:Y:S02]  /*115a0*/  IMAD.MOV.U32 R12, RZ, RZ, RZ ;  /* 0x000000ffff0c7224 */ /* 0x000fe400078e00ff */
[----:B------:R-:W-:Y:S02]  /*115b0*/  IMAD.MOV.U32 R11, RZ, RZ, 0x181f ;  /* 0x0000181fff0b7424 */ /* 0x000fe400078e00ff */
[----:B------:R-:W-:Y:S02]  /*115c0*/  IMAD.MOV.U32 R15, RZ, RZ, -0x1 ;  /* 0xffffffffff0f7424 */ /* 0x000fe400078e00ff */
[----:B-----5:R-:W-:Y:S02]  /*115d0*/  IMAD R6, R17, R6, RZ ;  /* 0x0000000611067224 */ /* 0x020fe400078e02ff */
[----:B------:R-:W-:-:S07]  /*115e0*/  IMAD.IADD R4, R10, 0x1, R4 ;  /* 0x000000010a047824 */ /* 0x000fce00078e0204 */
[----:B------:R-:W-:Y:S05]  /*115f0*/  WARPSYNC.COLLECTIVE R15, `(.L_x_337) ;  /* 0x000000000f087348 */ /* 0x000fea0003c00000 */
[----:B------:R0:W1:Y:S02]  /*11600*/  SHFL.IDX P6, R14, R13, R12, R11 ;  /* 0x0000000c0d0e7389 */ /* 0x00006400000c000b */
[----:B01----:R-:W-:Y:S01]  /*11610*/  ENDCOLLECTIVE ;  /* 0x000000000000791b */ /* 0x003fe20003800000 */
.L_x_337:
[C---:B------:R-:W-:Y:S01]  /*11620*/  VIADD R7, R4.reuse, 0x10 ;  /* 0x0000001004077836 */ /* 0x040fe20000000000 */
[----:B------:R-:W-:Y:S01]  /*11630*/  ISETP.GE.AND P1, PT, R4, R6, PT ;  /* 0x000000060400720c */ /* 0x000fe20003f26270 */
[----:B------:R-:W-:Y:S02]  /*11640*/  IMAD.MOV.U32 R13, RZ, RZ, R0 ;  /* 0x000000ffff0d7224 */ /* 0x000fe400078e0000 */
[----:B------:R-:W-:-:S10]  /*11650*/  IMAD.MOV.U32 R2, RZ, RZ, R14 ;  /* 0x000000ffff027224 */ /* 0x000fd400078e000e */
[----:B------:R-:W-:Y:S05]  /*11660*/  WARPSYNC.COLLECTIVE R15, `(.L_x_338) ;  /* 0x000000000f087348 */ /* 0x000fea0003c00000 */
[----:B------:R0:W1:Y:S02]  /*11670*/  SHFL.IDX P6, R14, R13, R12, R11 ;  /* 0x0000000c0d0e7389 */ /* 0x00006400000c000b */
[----:B01----:R-:W-:Y:S01]  /*11680*/  ENDCOLLECTIVE ;  /* 0x000000000000791b */ /* 0x003fe20003800000 */
.L_x_338:
[----:B------:R-:W-:Y:S02]  /*11690*/  IMAD.MOV.U32 R13, RZ, RZ, R5 ;  /* 0x000000ffff0d7224 */ /* 0x000fe400078e0005 */
[----:B------:R-:W-:Y:S01]  /*116a0*/  IMAD.MOV.U32 R12, RZ, RZ, 0x1 ;  /* 0x00000001ff0c7424 */ /* 0x000fe200078e00ff */
[----:B------:R-:W-:-:S05]  /*116b0*/  @!P1 LEA R14, P4, R31, R14, 0x1 ;  /* 0x0000000e1f0e9211 */ /* 0x000fca00078808ff */
[----:B------:R-:W-:Y:S02]  /*116c0*/  @!P1 IMAD.X R3, RZ, RZ, R2, P4 ;  /* 0x000000ffff039224 */ /* 0x000fe400020e0602 */
[----:B------:R-:W-:-:S07]  /*116d0*/  @!P1 IMAD.MOV.U32 R2, RZ, RZ, R14 ;  /* 0x000000ffff029224 */ /* 0x000fce00078e000e */
[----:B------:R-:W-:Y:S05]  /*116e0*/  WARPSYNC.COLLECTIVE R15, `(.L_x_339) ;  /* 0x000000000f087348 */ /* 0x000fea0003c00000 */
[----:B------:R0:W1:Y:S02]  /*116f0*/  SHFL.IDX P6, R14, R13, R12, R11 ;  /* 0x0000000c0d0e7389 */ /* 0x00006400000c000b */
[----:B01----:R-:W-:Y:S01]  /*11700*/  ENDCOLLECTIVE ;  /* 0x000000000000791b */ /* 0x003fe20003800000 */
.L_x_339:
[----:B------:R-:W-:Y:S01]  /*11710*/  @!PT LDS RZ, [RZ] ;  /* 0x00000000fffff984 */ /* 0x000fe20000000800 */
[----:B------:R-:W-:Y:S01]  /*11720*/  @!PT LDS RZ, [RZ] ;  /* 0x00000000fffff984 */ /* 0x000fe20000000800 */
[----:B------:R-:W-:Y:S01]  /*11730*/  @!PT LDS RZ, [RZ] ;  /* 0x00000000fffff984 */ /* 0x000fe20000000800 */
[----:B------:R-:W-:Y:S04]  /*11740*/  @!P1 LDGSTS.E.BYPASS.LTC128B.128 [R36+0x12400], desc[UR36][R2.64], !P3 ;  /* 0x1240000002249fae */ /* 0x000fe8000d901d64 */
[----:B------:R-:W-:Y:S04]  /*11750*/  @!P1 LDGSTS.E.BYPASS.LTC128B.128 [R36+0x16400], desc[UR36][R2.64+0x80], !P2 ;  /* 0x1640008002249fae */ /* 0x000fe8000d101d64 */
[----:B------:R0:W-:Y:S01]  /*11760*/  @!P1 LDGSTS.E.BYPASS.LTC128B.128 [R36+0x1a400], desc[UR36][R2.64+0x100], !P0 ;  /* 0x1a40010002249fae */ /* 0x0001e2000c101d64 */
[----:B------:R-:W-:Y:S02]  /*11770*/  ISETP.GE.AND P1, PT, R7, R6, PT ;  /* 0x000000060700720c */ /* 0x000fe40003f26270 */
[----:B------:R-:W-:Y:S01]  /*11780*/  MOV R13, R0 ;  /* 0x00000000000d7202 */ /* 0x000fe20000000f00 */
[----:B0-----:R-:W-:-:S10]  /*11790*/  IMAD.MOV.U32 R2, RZ, RZ, R14 ;  /* 0x000000ffff027224 */ /* 0x001fd400078e000e */
[----:B------:R-:W-:Y:S05]  /*117a0*/  WARPSYNC.COLLECTIVE R15, `(.L_x_340) ;  /* 0x000000000f087348 */ /* 0x000fea0003c00000 */
[----:B------:R0:W1:Y:S02]  /*117b0*/  SHFL.IDX P6, R14, R13, R12, R11 ;  /* 0x0000000c0d0e7389 */ /* 0x00006400000c000b */
[----:B01----:R-:W-:Y:S01]  /*117c0*/  ENDCOLLECTIVE ;  /* 0x000000000000791b */ /* 0x003fe20003800000 */
.L_x_340:
        /* <DEDUP_REMOVED lines=8> */
.L_x_341:
[----:B------:R-:W-:Y:S02]  /*11850*/  @!P1 IMAD.MOV.U32 R3, RZ, RZ, R7 ;  /* 0x000000ffff039224 */ /* 0x000fe400078e0007 */
[----:B------:R-:W-:-:S03]  /*11860*/  VIADD R7, R4, 0x20 ;  /* 0x0000002004077836 */ /* 0x000fc60000000000 */
[----:B------:R-:W-:Y:S01]  /*11870*/  @!PT LDS RZ, [RZ] ;  /* 0x00000000fffff984 */ /* 0x000fe20000000800 */
[----:B------:R-:W-:Y:S01]  /*11880*/  @!PT LDS RZ, [RZ] ;  /* 0x00000000fffff984 */ /* 0x000fe20000000800 */
[----:B------:R-:W-:Y:S01]  /*11890*/  @!PT LDS RZ, [RZ] ;  /* 0x00000000fffff984 */ /* 0x000fe20000000800 */
[----:B------:R-:W-:Y:S04]  /*118a0*/  @!P1 LDGSTS.E.BYPASS.LTC128B.128 [R36+0x12c00], desc[UR36][R2.64], !P3 ;  /* 0x12c0000002249fae */ /* 0x000fe8000d901d64 */
[----:B------:R-:W-:Y:S01]  /*118b0*/  @!P1 LDGSTS.E.BYPASS.LTC128B.128 [R36+0x16c00], desc[UR36][R2.64+0x80], !P2 ;  /* 0x16c0008002249fae */ /* 0x000fe2000d101d64 */
[----:B------:R-:W-:-:S03]  /*118c0*/  IMAD.MOV.U32 R13, RZ, RZ, R0 ;  /* 0x000000ffff0d7224 */ /* 0x000fc600078e0000 */
[----:B------:R0:W-:Y:S01]  /*118d0*/  @!P1 LDGSTS.E.BYPASS.LTC128B.128 [R36+0x1ac00], desc[UR36][R2.64+0x100], !P0 ;  /* 0x1ac0010002249fae */ /* 0x0001e2000c101d64 */
[----:B------:R-:W-:Y:S01]  /*118e0*/  ISETP.GE.AND P1, PT, R7, R6, PT ;  /* 0x000000060700720c */ /* 0x000fe20003f26270 */
[----:B0-----:R-:W-:-:S12]  /*118f0*/  IMAD.MOV.U32 R2, RZ, RZ, R14 ;  /* 0x000000ffff027224 */ /* 0x001fd800078e000e */
[----:B------:R-:W-:Y:S05]  /*11900*/  WARPSYNC.COLLECTIVE R15, `(.L_x_342) ;  /* 0x000000000f087348 */ /* 0x000fea0003c00000 */
[----:B------:R0:W1:Y:S02]  /*11910*/  SHFL.IDX P6, R14, R13, R12, R11 ;  /* 0x0000000c0d0e7389 */ /* 0x00006400000c000b */
[----:B01----:R-:W-:Y:S01]  /*11920*/  ENDCOLLECTIVE ;  /* 0x000000000000791b */ /* 0x003fe20003800000 */
.L_x_342:
        /* <DEDUP_REMOVED lines=8> */
.L_x_343:
        /* <DEDUP_REMOVED lines=14> */
.L_x_344:
[----:B------:R-:W-:Y:S02]  /*11a90*/  IMAD.MOV.U32 R13, RZ, RZ, R5 ;  /* 0x000000ffff0d7224 */ /* 0x000fe400078e0005 */
[----:B------:R-:W-:Y:S01]  /*11aa0*/  IMAD.MOV.U32 R12, RZ, RZ, 0x4 ;  /* 0x00000004ff0c7424 */ /* 0x000fe200078e00ff */
[----:B------:R-:W-:-:S04]  /*11ab0*/  @!P1 LEA R14, P4, R31, R14, 0x1 ;  /* 0x0000000e1f0e9211 */ /* 0x000fc800078808ff */
[----:B------:R-:W-:Y:S01]  /*11ac0*/  @!P1 IADD3.X R7, RZ, R2, RZ, P4, !PT ;  /* 0x00000002ff079210 */ /* 0x000fe200027fe4ff */
[----:B------:R-:W-:-:S08]  /*11ad0*/  @!P1 IMAD.MOV.U32 R2, RZ, RZ, R14 ;  /* 0x000000ffff029224 */ /* 0x000fd000078e000e */
[----:B------:R-:W-:Y:S05]  /*11ae0*/  WARPSYNC.COLLECTIVE R15, `(.L_x_345) ;  /* 0x000000000f087348 */ /* 0x000fea0003c00000 */
[----:B------:R0:W1:Y:S02]  /*11af0*/  SHFL.IDX P6, R14, R13, R12, R11 ;  /* 0x0000000c0d0e7389 */ /* 0x00006400000c000b */
[----:B01----:R-:W-:Y:S01]  /*11b00*/  ENDCOLLECTIVE ;  /* 0x000000000000791b */ /* 0x003fe20003800000 */
.L_x_345:
        /* <DEDUP_REMOVED lines=14> */
.L_x_346:
        /* <DEDUP_REMOVED lines=8> */
.L_x_347:
        /* <DEDUP_REMOVED lines=14> */
.L_x_348:
[----:B------:R-:W-:Y:S02]  /*11d50*/  IMAD.MOV.U32 R13, RZ, RZ, R5 ;  /* 0x000000ffff0d7224 */ /* 0x000fe400078e0005 */
[----:B------:R-:W-:Y:S01]  /*11d60*/  IMAD.MOV.U32 R12, RZ, RZ, 0x6 ;  /* 0x00000006ff0c7424 */ /* 0x000fe200078e00ff */
[----:B------:R-:W-:-:S05]  /*11d70*/  @!P1 LEA R14, P4, R31, R14, 0x1 ;  /* 0x0000000e1f0e9211 */ /* 0x000fca00078808ff */
[----:B------:R-:W-:Y:S01]  /*11d80*/  @!P1 IMAD.X R7, RZ, RZ, R2, P4 ;  /* 0x000000ffff079224 */ /* 0x000fe200020e0602 */
[----:B------:R-:W-:-:S07]  /*11d90*/  @!P1 MOV R2, R14 ;  /* 0x0000000e00029202 */ /* 0x000fce0000000f00 */
[----:B------:R-:W-:Y:S05]  /*11da0*/  WARPSYNC.COLLECTIVE R15, `(.L_x_349) ;  /* 0x000000000f087348 */ /* 0x000fea0003c00000 */
[----:B------:R0:W1:Y:S02]  /*11db0*/  SHFL.IDX P6, R14, R13, R12, R11 ;  /* 0x0000000c0d0e7389 */ /* 0x00006400000c000b */
[----:B01----:R-:W-:Y:S01]  /*11dc0*/  ENDCOLLECTIVE ;  /* 0x000000000000791b */ /* 0x003fe20003800000 */
.L_x_349:
        /* <DEDUP_REMOVED lines=14> */
.L_x_350:
        /* <DEDUP_REMOVED lines=8> */
.L_x_351:
[----:B------:R-:W-:-:S05]  /*11f30*/  @!P1 IMAD.MOV.U32 R3, RZ, RZ, R7 ;  /* 0x000000ffff039224 */ /* 0x000fca00078e0007 */
        /* <DEDUP_REMOVED lines=11> */
.L_x_352:
[----:B------:R-:W-:Y:S05]  /*11ff0*/  BRA `(.L_x_353) ;  /* 0xffffffbc00f87947 */ /* 0x000fea000383ffff */
.L_x_269:
[----:B0-----:R0:W1:Y:S02]  /*12000*/  SYNCS.PHASECHK.TRANS64.TRYWAIT P0, [R22+URZ+0x30820], R3 ;  /* 0x03082003160075a7 */ /* 0x001064000800017f */
[----:B-1----:R-:W-:Y:S05]  /*12010*/  @!P0 NANOSLEEP.SYNCS 0x989680 ;  /* 0x009896800000895d */ /* 0x002fea0003900000 */
[----:B------:R-:W1:Y:S02]  /*12020*/  @!P0 SYNCS.PHASECHK.TRANS64 P0, [R22+URZ+0x30820], R3 ;  /* 0x03082003160085a7 */ /* 0x000e64000800007f */
[----:B-1----:R-:W-:Y:S05]  /*12030*/  @!P0 BRA `(.L_x_269) ;  /* 0xfffffffc00f08947 */ /* 0x002fea000383ffff */
[----:B------:R-:W-:Y:S05]  /*12040*/  BRA `(.L_x_354) ;  /* 0xffffffc000707947 */ /* 0x000fea000383ffff */
.L_x_274:
[----:B0-----:R0:W1:Y:S02]  /*12050*/  SYNCS.PHASECHK.TRANS64.TRYWAIT P0, [R6+URZ+0x30840], R3 ;  /* 0x03084003060075a7 */ /* 0x001064000800017f */
[----:B-1----:R-:W-:Y:S05]  /*12060*/  @!P0 NANOSLEEP.SYNCS 0x989680 ;  /* 0x009896800000895d */ /* 0x002fea0003900000 */
[----:B------:R-:W1:Y:S02]  /*12070*/  @!P0 SYNCS.PHASECHK.TRANS64 P0, [R6+URZ+0x30840], R3 ;  /* 0x03084003060085a7 */ /* 0x000e64000800007f */
[----:B-1----:R-:W-:Y:S05]  /*12080*/  @!P0 BRA `(.L_x_274) ;  /* 0xfffffffc00f08947 */ /* 0x002fea000383ffff */
[----:B------:R-:W-:Y:S05]  /*12090*/  BRA `(.L_x_355) ;  /* 0xffffffc4004c7947 */ /* 0x000fea000383ffff */
.L_x_275:
[----:B------:R-:W-:Y:S01]  /*120a0*/  BSSY B1, `(.L_x_356) ;  /* 0x0000008000017945 */ /* 0x000fe20003800000 */
[----:B------:R-:W-:Y:S01]  /*120b0*/  IMAD.MOV.U32 R13, RZ, RZ, R8 ;  /* 0x000000ffff0d7224 */ /* 0x000fe200078e0008 */
[----:B------:R-:W-:Y:S01]  /*120c0*/  MOV R15, 0xffffffff ;  /* 0xffffffff000f7802 */ /* 0x000fe20000000f00 */
[----:B------:R-:W-:Y:S02]  /*120d0*/  IMAD.MOV.U32 R12, RZ, RZ, RZ ;  /* 0x000000ffff0c7224 */ /* 0x000fe400078e00ff */
[----:B------:R-:W-:-:S07]  /*120e0*/  IMAD.MOV.U32 R11, RZ, RZ, 0x181f ;  /* 0x0000181fff0b7424 */ /* 0x000fce00078e00ff */
[----:B------:R-:W-:Y:S05]  /*120f0*/  WARPSYNC.COLLECTIVE R15, `(.L_x_357) ;  /* 0x000000000f087348 */ /* 0x000fea0003c00000 */
[----:B------:R0:W1:Y:S02]  /*12100*/  SHFL.IDX P6, R14, R13, R12, R11 ;  /* 0x0000000c0d0e7389 */ /* 0x00006400000c000b */
[----:B01----:R-:W-:Y:S01]  /*12110*/  ENDCOLLECTIVE ;  /* 0x000000000000791b */ /* 0x003fe20003800000 */
.L_x_357:
[----:B------:R-:W-:Y:S05]  /*12120*/  BSYNC B1 ;  /* 0x0000000000017941 */ /* 0x000fea0003800000 */
.L_x_356:
[----:B------:R-:W-:Y:S01]  /*12130*/  IMAD.MOV.U32 R13, RZ, RZ, R7 ;  /* 0x000000ffff0d7224 */ /* 0x000fe200078e0007 */
[----:B------:R-:W-:Y:S01]  /*12140*/  LOP3.LUT R23, R23, 0xfffffeff, RZ, 0xc0, !PT ;  /* 0xfffffeff17177812 */ /* 0x000fe200078ec0ff */
[----:B------:R-:W-:Y:S02]  /*12150*/  IMAD.MOV.U32 R12, RZ, RZ, RZ ;  /* 0x000000ffff0c7224 */ /* 0x000fe400078e00ff */
[----:B------:R-:W-:Y:S01]  /*12160*/  IMAD.MOV.U32 R11, RZ, RZ, 0x181f ;  /* 0x0000181fff0b7424 */ /* 0x000fe200078e00ff */
[----:B------:R-:W-:Y:S01]  /*12170*/  @P1 LOP3.LUT R23, R23, 0x100, RZ, 0xfc, !PT ;  /* 0x0000010017171812 */ /* 0x000fe200078efcff */
[----:B------:R-:W-:Y:S02]  /*12180*/  IMAD.MOV.U32 R15, RZ, RZ, -0x1 ;  /* 0xffffffffff0f7424 */ /* 0x000fe400078e00ff */
[----:B------:R-:W-:Y:S01]  /*12190*/  IMAD.MOV.U32 R3, RZ, RZ, R14 ;  /* 0x000000ffff037224 */ /* 0x000fe200078e000e */
[----:B------:R-:W-:Y:S01]  /*121a0*/  LOP3.LUT P1, RZ, R23, 0x4, RZ, 0xc0, !PT ;  /* 0x0000000417ff7812 */ /* 0x000fe2000782c0ff */
[----:B------:R-:W-:-:S12]  /*121b0*/  IMAD.SHL.U32 R4, R31, 0x2, RZ ;  /* 0x000000021f047824 */ /* 0x000fd800078e00ff */
[----:B------:R-:W-:Y:S05]  /*121c0*/  WARPSYNC.COLLECTIVE R15, `(.L_x_358) ;  /* 0x000000000f087348 */ /* 0x000fea0003c00000 */
[----:B------:R0:W1:Y:S02]  /*121d0*/  SHFL.IDX P6, R14, R13, R12, R11 ;  /* 0x0000000c0d0e7389 */ /* 0x00006400000c000b */
[----:B01----:R-:W-:Y:S01]  /*121e0*/  ENDCOLLECTIVE ;  /* 0x000000000000791b */ /* 0x003fe20003800000 */
.L_x_358:
[----:B------:R-:W-:Y:S02]  /*121f0*/  IMAD R5, R5, 0x2, R22 ;  /* 0x0000000205057824 */ /* 0x000fe400078e0216 */
[----:B------:R-:W-:Y:S02]  /*12200*/  IMAD.MOV.U32 R13, RZ, RZ, R8 ;  /* 0x000000ffff0d7224 */ /* 0x000fe400078e0008 */
[----:B------:R-:W-:Y:S02]  /*12210*/  IMAD.MOV.U32 R12, RZ, RZ, 0x1 ;  /* 0x00000001ff0c7424 */ /* 0x000fe400078e00ff */
[----:B------:R-:W-:-:S07]  /*12220*/  IMAD.MOV.U32 R2, RZ, RZ, R14 ;  /* 0x000000ffff027224 */ /* 0x000fce00078e000e */
[----:B------:R-:W-:Y:S05]  /*12230*/  WARPSYNC.COLLECTIVE R15, `(.L_x_359) ;  /* 0x000000000f087348 */ /* 0x000fea0003c00000 */
[----:B------:R0:W1:Y:S02]  /*12240*/  SHFL.IDX P6, R14, R13, R12, R11 ;  /* 0x0000000c0d0e7389 */ /* 0x00006400000c000b */
[----:B01----:R-:W-:Y:S01]  /*12250*/  ENDCOLLECTIVE ;  /* 0x000000000000791b */ /* 0x003fe20003800000 */
.L_x_359:
        /* <DEDUP_REMOVED lines=13> */
.L_x_360:
[----:B------:R-:W-:Y:S01]  /*12330*/  IMAD.MOV.U32 R13, RZ, RZ, R8 ;  /* 0x000000ffff0d7224 */ /* 0x000fe200078e0008 */
[----:B------:R-:W-:Y:S01]  /*12340*/  MOV R12, 0x2 ;  /* 0x00000002000c7802 */ /* 0x000fe20000000f00 */
[----:B------:R-:W-:-:S07]  /*12350*/  IMAD.MOV.U32 R2, RZ, RZ, R14 ;  /* 0x000000ffff027224 */ /* 0x000fce00078e000e */
[----:B------:R-:W-:Y:S05]  /*12360*/  WARPSYNC.COLLECTIVE R15, `(.L_x_361) ;  /* 0x000000000f087348 */ /* 0x000fea0003c00000 */
[----:B------:R0:W1:Y:S02]  /*12370*/  SHFL.IDX P6, R14, R13, R12, R11 ;  /* 0x0000000c0d0e7389 */ /* 0x00006400000c000b */
[----:B01----:R-:W-:Y:S01]  /*12380*/  ENDCOLLECTIVE ;  /* 0x000000000000791b */ /* 0x003fe20003800000 */
.L_x_361:
[----:B------:R-:W-:-:S05]  /*12390*/  IADD3 R2, P0, R2, R4, RZ ;  /* 0x0000000402027210 */ /* 0x000fca0007f1e0ff */
[----:B------:R-:W-:-:S05]  /*123a0*/  IMAD.X R3, RZ, RZ, R3, P0 ;  /* 0x000000ffff037224 */ /* 0x000fca00000e0603 */
[----:B------:R-:W-:Y:S01]  /*123b0*/  @!PT LDS RZ, [RZ] ;  /* 0x00000000fffff984 */ /* 0x000fe20000000800 */
[----:B------:R-:W-:Y:S01]  /*123c0*/  @!PT LDS RZ, [RZ] ;  /* 0x00000000fffff984 */ /* 0x000fe20000000800 */
[----:B------:R-:W-:Y:S01]  /*123d0*/  @!PT LDS RZ, [RZ] ;  /* 0x00000000fffff984 */ /* 0x000fe20000000800 */
[----:B------:R0:W-:Y:S01]  /*123e0*/  LDGSTS.E.BYPASS.LTC128B.128 [R5+0x1ec00], desc[UR36][R2.64], !P1 ;  /* 0x1ec0000002057fae */ /* 0x0001e2000c901d64 */
[----:B------:R-:W-:-:S03]  /*123f0*/  IMAD.MOV.U32 R13, RZ, RZ, R7 ;  /* 0x000000ffff0d7224 */ /* 0x000fc600078e0007 */
[----:B------:R0:W-:Y:S04]  /*12400*/  LDGSTS.E.BYPASS.LTC128B.128 [R5+0x21c00], desc[UR36][R2.64+0x80], !P5 ;  /* 0x21c0008002057fae */ /* 0x0001e8000e901d64 */
[----:B------:R0:W-:Y:S01]  /*12410*/  LDGSTS.E.BYPASS.LTC128B.128 [R5+0x24c00], desc[UR36][R2.64+0x100], !P4 ;  /* 0x24c0010002057fae */ /* 0x0001e2000e101d64 */
[----:B------:R-:W-:-:S07]  /*12420*/  IMAD.MOV.U32 R35, RZ, RZ, R14 ;  /* 0x000000ffff237224 */ /* 0x000fce00078e000e */
[----:B0-----:R-:W-:Y:S05]  /*12430*/  WARPSYNC.COLLECTIVE R15, `(.L_x_362) ;  /* 0x000000000f087348 */ /* 0x001fea0003c00000 */
[----:B------:R1:W2:Y:S02]  /*12440*/  SHFL.IDX P6, R14, R13, R12, R11 ;  /* 0x0000000c0d0e7389 */ /* 0x0002a400000c000b */
[----:B012---:R-:W-:Y:S01]  /*12450*/  ENDCOLLECTIVE ;  /* 0x000000000000791b */ /* 0x007fe20003800000 */
.L_x_362:
[----:B------:R-:W-:Y:S02]  /*12460*/  IMAD.MOV.U32 R13, RZ, RZ, R8 ;  /* 0x000000ffff0d7224 */ /* 0x000fe400078e0008 */
[----:B------:R-:W-:Y:S02]  /*12470*/  IMAD.MOV.U32 R12, RZ, RZ, 0x3 ;  /* 0x00000003ff0c7424 */ /* 0x000fe400078e00ff */
[----:B------:R-:W-:-:S07]  /*12480*/  IMAD.MOV.U32 R2, RZ, RZ, R14 ;  /* 0x000000ffff027224 */ /* 0x000fce00078e000e */
[----:B------:R-:W-:Y:S05]  /*12490*/  WARPSYNC.COLLECTIVE R15, `(.L_x_363) ;  /* 0x000000000f087348 */ /* 0x000fea0003c00000 */
[----:B------:R0:W1:Y:S02]  /*124a0*/  SHFL.IDX P6, R14, R13, R12, R11 ;  /* 0x0000000c0d0e7389 */ /* 0x00006400000c000b */
[----:B01----:R-:W-:Y:S01]  /*124b0*/  ENDCOLLECTIVE ;  /* 0x000000000000791b */ /* 0x003fe20003800000 */
.L_x_363:
        /* <DEDUP_REMOVED lines=13> */
.L_x_364:
[----:B------:R-:W-:Y:S02]  /*12590*/  IMAD.MOV.U32 R13, RZ, RZ, R8 ;  /* 0x000000ffff0d7224 */ /* 0x000fe400078e0008 */
[----:B------:R-:W-:Y:S02]  /*125a0*/  IMAD.MOV.U32 R12, RZ, RZ, 0x4 ;  /* 0x00000004ff0c7424 */ /* 0x000fe400078e00ff */
[----:B------:R-:W-:-:S07]  /*125b0*/  IMAD.MOV.U32 R2, RZ, RZ, R14 ;  /* 0x000000ffff027224 */ /* 0x000fce00078e000e */
[----:B------:R-:W-:Y:S05]  /*125c0*/  WARPSYNC.COLLECTIVE R15, `(.L_x_365) ;  /* 0x000000000f087348 */ /* 0x000fea0003c00000 */
[----:B------:R0:W1:Y:S02]  /*125d0*/  SHFL.IDX P6, R14, R13, R12, R11 ;  /* 0x0000000c0d0e7389 */ /* 0x00006400000c000b */
[----:B01----:R-:W-:Y:S01]  /*125e0*/  ENDCOLLECTIVE ;  /* 0x000000000000791b */ /* 0x003fe20003800000 */
.L_x_365:
        /* <DEDUP_REMOVED lines=13> */
.L_x_366:
[----:B------:R-:W-:Y:S01]  /*126c0*/  MOV R13, R8 ;  /* 0x00000008000d7202 */ /* 0x000fe20000000f00 */
[----:B------:R-:W-:Y:S02]  /*126d0*/  IMAD.MOV.U32 R12, RZ, RZ, 0x5 ;  /* 0x00000005ff0c7424 */ /* 0x000fe400078e00ff */
[----:B------:R-:W-:-:S07]  /*126e0*/  IMAD.MOV.U32 R2, RZ, RZ, R14 ;  /* 0x000000ffff027224 */ /* 0x000fce00078e000e */
[----:B------:R-:W-:Y:S05]  /*126f0*/  WARPSYNC.COLLECTIVE R15, `(.L_x_367) ;  /* 0x000000000f087348 */ /* 0x000fea0003c00000 */
[----:B------:R0:W1:Y:S02]  /*12700*/  SHFL.IDX P6, R14, R13, R12, R11 ;  /* 0x0000000c0d0e7389 */ /* 0x00006400000c000b */
[----:B01----:R-:W-:Y:S01]  /*12710*/  ENDCOLLECTIVE ;  /* 0x000000000000791b */ /* 0x003fe20003800000 */
.L_x_367:
[----:B------:R-:W-:-:S05]  /*12720*/  IADD3 R2, P0, R2, R4, RZ ;  /* 0x0000000402027210 */ /* 0x000fca0007f1e0ff */
[----:B------:R-:W-:-:S05]  /*12730*/  IMAD.X R3, RZ, RZ, R35, P0 ;  /* 0x000000ffff037224 */ /* 0x000fca00000e0623 */
[----:B------:R-:W-:Y:S01]  /*12740*/  @!PT LDS RZ, [RZ] ;  /* 0x00000000fffff984 */ /* 0x000fe20000000800 */
[----:B------:R-:W-:Y:S01]  /*12750*/  @!PT LDS RZ, [RZ] ;  /* 0x00000000fffff984 */ /* 0x000fe20000000800 */
[----:B------:R-:W-:Y:S01]  /*12760*/  @!PT LDS RZ, [RZ] ;  /* 0x00000000fffff984 */ /* 0x000fe20000000800 */
[----:B------:R0:W-:Y:S01]  /*12770*/  LDGSTS.E.BYPASS.LTC128B.128 [R5+0x20400], desc[UR36][R2.64], !P1 ;  /* 0x2040000002057fae */ /* 0x0001e2000c901d64 */
[----:B------:R-:W-:Y:S01]  /*12780*/  IMAD.MOV.U32 R13, RZ, RZ, R7 ;  /* 0x000000ffff0d7224 */ /* 0x000fe200078e0007 */
[----:B------:R-:W-:Y:S02]  /*12790*/  LOP3.LUT P1, RZ, R23, 0x100, RZ, 0xc0, !PT ;  /* 0x0000010017ff7812 */ /* 0x000fe4000782c0ff */
[----:B------:R0:W-:Y:S04]  /*127a0*/  LDGSTS.E.BYPASS.LTC128B.128 [R5+0x23400], desc[UR36][R2.64+0x80], !P5 ;  /* 0x2340008002057fae */ /* 0x0001e8000e901d64 */
[----:B------:R0:W-:Y:S01]  /*127b0*/  LDGSTS.E.BYPASS.LTC128B.128 [R5+0x26400], desc[UR36][R2.64+0x100], !P4 ;  /* 0x2640010002057fae */ /* 0x0001e2000e101d64 */
[----:B------:R-:W-:-:S07]  /*127c0*/  IMAD.MOV.U32 R35, RZ, RZ, R14 ;  /* 0x000000ffff237224 */ /* 0x000fce00078e000e */
[----:B0-----:R-:W-:Y:S05]  /*127d0*/  WARPSYNC.COLLECTIVE R15, `(.L_x_368) ;  /* 0x000000000f087348 */ /* 0x001fea0003c00000 */
[----:B------:R1:W2:Y:S02]  /*127e0*/  SHFL.IDX P6, R14, R13, R12, R11 ;  /* 0x0000000c0d0e7389 */ /* 0x0002a400000c000b */
[----:B012---:R-:W-:Y:S01]  /*127f0*/  ENDCOLLECTIVE ;  /* 0x000000000000791b */ /* 0x007fe20003800000 */
.L_x_368:
[----:B------:R-:W-:Y:S01]  /*12800*/  IMAD.MOV.U32 R2, RZ, RZ, R14 ;  /* 0x000000ffff027224 */ /* 0x000fe200078e000e */
[----:B------:R-:W-:Y:S06]  /*12810*/  BRA `(.L_x_369) ;  /* 0xffffffc0006c7947 */ /* 0x000fec000383ffff */
.L_x_280:
[----:B0-----:R0:W1:Y:S02]  /*12820*/  SYNCS.PHASECHK.TRANS64.TRYWAIT P0, [R6+URZ+0x30860], R2 ;  /* 0x03086002060075a7 */ /* 0x001064000800017f */
[----:B-1----:R-:W-:Y:S05]  /*12830*/  @!P0 NANOSLEEP.SYNCS 0x989680 ;  /* 0x009896800000895d */ /* 0x002fea0003900000 */
[----:B------:R-:W1:Y:S02]  /*12840*/  @!P0 SYNCS.PHASECHK.TRANS64 P0, [R6+URZ+0x30860], R2 ;  /* 0x03086002060085a7 */ /* 0x000e64000800007f */
[----:B-1----:R-:W-:Y:S05]  /*12850*/  @!P0 BRA `(.L_x_280) ;  /* 0xfffffffc00f08947 */ /* 0x002fea000383ffff */
[----:B------:R-:W-:Y:S05]  /*12860*/  BRA `(.L_x_370) ;  /* 0xffffffc000d07947 */ /* 0x000fea000383ffff */
.L_x_281:
[----:B------:R-:W-:Y:S01]  /*12870*/  BSSY B1, `(.L_x_371) ;  /* 0x0000008000017945 */ /* 0x000fe20003800000 */
[----:B------:R-:W-:Y:S02]  /*12880*/  IMAD.MOV.U32 R13, RZ, RZ, R24 ;  /* 0x000000ffff0d7224 */ /* 0x000fe400078e0018 */
[----:B------:R-:W-:Y:S02]  /*12890*/  IMAD.MOV.U32 R12, RZ, RZ, RZ ;  /* 0x000000ffff0c7224 */ /* 0x000fe400078e00ff */
[----:B------:R-:W-:Y:S02]  /*128a0*/  IMAD.MOV.U32 R11, RZ, RZ, 0x181f ;  /* 0x0000181fff0b7424 */ /* 0x000fe400078e00ff */
[----:B------:R-:W-:-:S07]  /*128b0*/  IMAD.MOV.U32 R15, RZ, RZ, -0x1 ;  /* 0xffffffffff0f7424 */ /* 0x000fce00078e00ff */
[----:B0-----:R-:W-:Y:S05]  /*128c0*/  WARPSYNC.COLLECTIVE R15, `(.L_x_372) ;  /* 0x000000000f087348 */ /* 0x001fea0003c00000 */
[----:B------:R1:W2:Y:S02]  /*128d0*/  SHFL.IDX P6, R14, R13, R12, R11 ;  /* 0x0000000c0d0e7389 */ /* 0x0002a400000c000b */
[----:B012---:R-:W-:Y:S01]  /*128e0*/  ENDCOLLECTIVE ;  /* 0x000000000000791b */ /* 0x007fe20003800000 */
.L_x_372:
[----:B------:R-:W-:Y:S05]  /*128f0*/  BSYNC B1 ;  /* 0x0000000000017941 */ /* 0x000fea0003800000 */
.L_x_371:
[----:B------:R-:W-:Y:S02]  /*12900*/  IMAD.MOV.U32 R13, RZ, RZ, R18 ;  /* 0x000000ffff0d7224 */ /* 0x000fe400078e0012 */
[----:B------:R-:W-:Y:S02]  /*12910*/  IMAD.MOV.U32 R12, RZ, RZ, RZ ;  /* 0x000000ffff0c7224 */ /* 0x000fe400078e00ff */
[----:B------:R-:W-:Y:S02]  /*12920*/  IMAD.MOV.U32 R11, RZ, RZ, 0x181f ;  /* 0x0000181fff0b7424 */ /* 0x000fe400078e00ff */
[----:B------:R-:W-:Y:S02]  /*12930*/  IMAD.MOV.U32 R15, RZ, RZ, -0x1 ;  /* 0xffffffffff0f7424 */ /* 0x000fe400078e00ff */
[----:B------:R-:W-:Y:S02]  /*12940*/  IMAD.MOV.U32 R3, RZ, RZ, R14 ;  /* 0x000000ffff037224 */ /* 0x000fe400078e000e */
[----:B------:R-:W-:-:S07]  /*12950*/  IMAD R5, R5, 0x2, R22 ;  /* 0x0000000205057824 */ /* 0x000fce00078e0216 */
[----:B------:R-:W-:Y:S05]  /*12960*/  WARPSYNC.COLLECTIVE R15, `(.L_x_373) ;  /* 0x000000000f087348 */ /* 0x000fea0003c00000 */
[----:B------:R0:W1:Y:S02]  /*12970*/  SHFL.IDX P6, R14, R13, R12, R11 ;  /* 0x0000000c0d0e7389 */ /* 0x00006400000c000b */
[----:B01----:R-:W-:Y:S01]  /*12980*/  ENDCOLLECTIVE ;  /* 0x000000000000791b */ /* 0x003fe20003800000 */
.L_x_373:
[----:B------:R-:W-:Y:S01]  /*12990*/  MOV R13, R24 ;  /* 0x00000018000d7202 */ /* 0x000fe20000000f00 */
[----:B------:R-:W-:Y:S02]  /*129a0*/  IMAD.MOV.U32 R12, RZ, RZ, 0x1 ;  /* 0x00000001ff0c7424 */ /* 0x000fe400078e00ff */
[----:B------:R-:W-:-:S07]  /*129b0*/  IMAD.MOV.U32 R2, RZ, RZ, R14 ;  /* 0x000000ffff027224 */ /* 0x000fce00078e000e */
[----:B------:R-:W-:Y:S05]  /*129c0*/  WARPSYNC.COLLECTIVE R15, `(.L_x_374) ;  /* 0x000000000f087348 */ /* 0x000fea0003c00000 */
[----:B------:R0:W1:Y:S02]  /*129d0*/  SHFL.IDX P6, R14, R13, R12, R11 ;  /* 0x0000000c0d0e7389 */ /* 0x00006400000c000b */
[----:B01----:R-:W-:Y:S01]  /*129e0*/  ENDCOLLECTIVE ;  /* 0x000000000000791b */ /* 0x003fe20003800000 */
.L_x_374:
[----:B------:R-:W-:-:S05]  /*129f0*/  IADD3 R2, P0, R2, R4, RZ ;  /* 0x0000000402027210 */ /* 0x000fca0007f1e0ff */
[----:B------:R-:W-:Y:S01]  /*12a00*/  IMAD.X R3, RZ, RZ, R3, P0 ;  /* 0x000000ffff037224 */ /* 0x000fe200000e0603 */
[----:B------:R-:W-:Y:S01]  /*12a10*/  ISETP.LT.OR P0, PT, R7, 0x1, P3 ;  /* 0x000000010700780c */ /* 0x000fe20001f01670 */
[----:B------:R-:W-:-:S12]  /*12a20*/  IMAD.MOV.U32 R13, RZ, RZ, R18 ;  /* 0x000000ffff0d7224 */ /* 0x000fd800078e0012 */
[----:B------:R-:W-:Y:S01]  /*12a30*/  @!PT LDS RZ, [RZ] ;  /* 0x00000000fffff984 */ /* 0x000fe20000000800 */
[----:B------:R-:W-:Y:S01]  /*12a40*/  @!PT LDS RZ, [RZ] ;  /* 0x00000000fffff984 */ /* 0x000fe20000000800 */
[----:B------:R-:W-:Y:S01]  /*12a50*/  @!PT LDS RZ, [RZ] ;  /* 0x00000000fffff984 */ /* 0x000fe20000000800 */
[----:B------:R-:W-:Y:S01]  /*12a60*/  LDGSTS.E.BYPASS.LTC128B.128 [R5+0x400], desc[UR36][R2.64], !P0 ;  /* 0x0040000002057fae */ /* 0x000fe2000c101d64 */
[----:B------:R-:W-:-:S13]  /*12a70*/  ISETP.LT.OR P0, PT, R7, 0x1, P2 ;  /* 0x000000010700780c */ /* 0x000fda0001701670 */
[----:B------:R-:W-:Y:S01]  /*12a80*/  LDGSTS.E.BYPASS.LTC128B.128 [R5+0x3400], desc[UR36][R2.64+0x80], !P0 ;  /* 0x0340008002057fae */ /* 0x000fe2000c101d64 */
[----:B------:R-:W-:-:S13]  /*12a90*/  ISETP.LT.OR P0, PT, R7, 0x1, P1 ;  /* 0x000000010700780c */ /* 0x000fda0000f01670 */
[----:B------:R0:W-:Y:S02]  /*12aa0*/  LDGSTS.E.BYPASS.LTC128B.128 [R5+0x6400], desc[UR36][R2.64+0x100], !P0 ;  /* 0x0640010002057fae */ /* 0x0001e4000c101d64 */
[----:B0-----:R-:W-:-:S07]  /*12ab0*/  IMAD.MOV.U32 R3, RZ, RZ, R14 ;  /* 0x000000ffff037224 */ /* 0x001fce00078e000e */
[----:B------:R-:W-:Y:S05]  /*12ac0*/  WARPSYNC.COLLECTIVE R15, `(.L_x_375) ;  /* 0x000000000f087348 */ /* 0x000fea0003c00000 */
[----:B------:R0:W1:Y:S02]  /*12ad0*/  SHFL.IDX P6, R14, R13, R12, R11 ;  /* 0x0000000c0d0e7389 */ /* 0x00006400000c000b */
[----:B01----:R-:W-:Y:S01]  /*12ae0*/  ENDCOLLECTIVE ;  /* 0x000000000000791b */ /* 0x003fe20003800000 */
.L_x_375:
[----:B------:R-:W-:Y:S02]  /*12af0*/  IMAD.MOV.U32 R13, RZ, RZ, R24 ;  /* 0x000000ffff0d7224 */ /* 0x000fe400078e0018 */
[----:B------:R-:W-:Y:S02]  /*12b00*/  IMAD.MOV.U32 R12, RZ, RZ, 0x2 ;  /* 0x00000002ff0c7424 */ /* 0x000fe400078e00ff */
[----:B------:R-:W-:-:S07]  /*12b10*/  IMAD.MOV.U32 R2, RZ, RZ, R14 ;  /* 0x000000ffff027224 */ /* 0x000fce00078e000e */
[----:B------:R-:W-:Y:S05]  /*12b20*/  WARPSYNC.COLLECTIVE R15, `(.L_x_376) ;  /* 0x000000000f087348 */ /* 0x000fea0003c00000 */
[----:B------:R0:W1:Y:S02]  /*12b30*/  SHFL.IDX P6, R14, R13, R12, R11 ;  /* 0x0000000c0d0e7389 */ /* 0x00006400000c000b */
[----:B01----:R-:W-:Y:S01]  /*12b40*/  ENDCOLLECTIVE ;  /* 0x000000000000791b */ /* 0x003fe20003800000 */
.L_x_376:
        /* <DEDUP_REMOVED lines=16> */
.L_x_377:
[----:B------:R-:W-:Y:S02]  /*12c50*/  IMAD.MOV.U32 R13, RZ, RZ, R24 ;  /* 0x000000ffff0d7224 */ /* 0x000fe400078e0018 */
[----:B------:R-:W-:Y:S02]  /*12c60*/  IMAD.MOV.U32 R12, RZ, RZ, 0x3 ;  /* 0x00000003ff0c7424 */ /* 0x000fe400078e00ff */
[----:B------:R-:W-:-:S07]  /*12c70*/  IMAD.MOV.U32 R2, RZ, RZ, R14 ;  /* 0x000000ffff027224 */ /* 0x000fce00078e000e */
[----:B------:R-:W-:Y:S05]  /*12c80*/  WARPSYNC.COLLECTIVE R15, `(.L_x_378) ;  /* 0x000000000f087348 */ /* 0x000fea0003c00000 */
[----:B------:R0:W1:Y:S02]  /*12c90*/  SHFL.IDX P6, R14, R13, R12, R11 ;  /* 0x0000000c0d0e7389 */ /* 0x00006400000c000b */
[----:B01----:R-:W-:Y:S01]  /*12ca0*/  ENDCOLLECTIVE ;  /* 0x000000000000791b */ /* 0x003fe20003800000 */
.L_x_378:
        /* <DEDUP_REMOVED lines=16> */
.L_x_379:
[----:B------:R-:W-:Y:S02]  /*12db0*/  IMAD.MOV.U32 R13, RZ, RZ, R24 ;  /* 0x000000ffff0d7224 */ /* 0x000fe400078e0018 */
[----:B------:R-:W-:Y:S02]  /*12dc0*/  IMAD.MOV.U32 R12, RZ, RZ, 0x4 ;  /* 0x00000004ff0c7424 */ /* 0x000fe400078e00ff */
[----:B------:R-:W-:-:S07]  /*12dd0*/  IMAD.MOV.U32 R2, RZ, RZ, R14 ;  /* 0x000000ffff027224 */ /* 0x000fce00078e000e */
[----:B------:R-:W-:Y:S05]  /*12de0*/  WARPSYNC.COLLECTIVE R15, `(.L_x_380) ;  /* 0x000000000f087348 */ /* 0x000fea0003c00000 */
[----:B------:R0:W1:Y:S02]  /*12df0*/  SHFL.IDX P6, R14, R13, R12, R11 ;  /* 0x0000000c0d0e7389 */ /* 0x00006400000c000b */
[----:B01----:R-:W-:Y:S01]  /*12e00*/  ENDCOLLECTIVE ;  /* 0x000000000000791b */ /* 0x003fe20003800000 */
.L_x_380:
[----:B------:R-:W-:-:S04]  /*12e10*/  IADD3 R2, P0, R2, R4, RZ ;  /* 0x0000000402027210 */ /* 0x000fc80007f1e0ff */
[----:B------:R-:W-:Y:S02]  /*12e20*/  IADD3.X R3, RZ, R3, RZ, P0, !PT ;  /* 0x00000003ff037210 */ /* 0x000fe400007fe4ff */
        /* <DEDUP_REMOVED lines=14> */
.L_x_381:
[----:B------:R-:W-:Y:S02]  /*12f10*/  IMAD.MOV.U32 R13, RZ, RZ, R24 ;  /* 0x000000ffff0d7224 */ /* 0x000fe400078e0018 */
[----:B------:R-:W-:Y:S02]  /*12f20*/  IMAD.MOV.U32 R12, RZ, RZ, 0x5 ;  /* 0x00000005ff0c7424 */ /* 0x000fe400078e00ff */
[----:B------:R-:W-:-:S07]  /*12f30*/  IMAD.MOV.U32 R2, RZ, RZ, R14 ;  /* 0x000000ffff027224 */ /* 0x000fce00078e000e */
[----:B------:R-:W-:Y:S05]  /*12f40*/  WARPSYNC.COLLECTIVE R15, `(.L_x_382) ;  /* 0x000000000f087348 */ /* 0x000fea0003c00000 */
[----:B------:R0:W1:Y:S02]  /*12f50*/  SHFL.IDX P6, R14, R13, R12, R11 ;  /* 0x0000000c0d0e7389 */ /* 0x00006400000c000b */
[----:B01----:R-:W-:Y:S01]  /*12f60*/  ENDCOLLECTIVE ;  /* 0x000000000000791b */ /* 0x003fe20003800000 */
.L_x_382:
[----:B------:R-:W-:-:S05]  /*12f70*/  IADD3 R2, P0, R2, R4, RZ ;  /* 0x0000000402027210 */ /* 0x000fca0007f1e0ff */
        /* <DEDUP_REMOVED lines=12> */
.L_x_383:
[----:B------:R-:W-:Y:S01]  /*13040*/  @!PT LDS RZ, [RZ] ;  /* 0x00000000fffff984 */ /* 0x000fe20000000800 */
[----:B------:R-:W-:Y:S01]  /*13050*/  @!PT LDS RZ, [RZ] ;  /* 0x00000000fffff984 */ /* 0x000fe20000000800 */
[----:B------:R-:W-:Y:S01]  /*13060*/  @!PT LDS RZ, [RZ] ;  /* 0x00000000fffff984 */ /* 0x000fe20000000800 */
[----:B------:R0:W-:Y:S01]  /*13070*/  LDGSTS.E.BYPASS.LTC128B.128 [R5+0x5400], desc[UR36][R2.64+0x80], !P0 ;  /* 0x0540008002057fae */ /* 0x0001e2000c101d64 */
[----:B------:R-:W-:-:S13]  /*13080*/  ISETP.LT.OR P0, PT, R7, 0x41, P1 ;  /* 0x000000410700780c */ /* 0x000fda0000f01670 */
[----:B------:R0:W-:Y:S01]  /*13090*/  LDGSTS.E.BYPASS.LTC128B.128 [R5+0x8400], desc[UR36][R2.64+0x100], !P0 ;  /* 0x0840010002057fae */ /* 0x0001e2000c101d64 */
[----:B------:R-:W-:Y:S05]  /*130a0*/  BRA `(.L_x_384) ;  /* 0xffffffbc00b47947 */ /* 0x000fea000383ffff */
.L_x_289:
[----:B0-----:R0:W1:Y:S02]  /*130b0*/  SYNCS.PHASECHK.TRANS64.TRYWAIT P0, [R0+URZ+0x30860], R3 ;  /* 0x03086003000075a7 */ /* 0x001064000800017f */
[----:B-1----:R-:W-:Y:S05]  /*130c0*/  @!P0 NANOSLEEP.SYNCS 0x989680 ;  /* 0x009896800000895d */ /* 0x002fea0003900000 */
[----:B------:R-:W1:Y:S02]  /*130d0*/  @!P0 SYNCS.PHASECHK.TRANS64 P0, [R0+URZ+0x30860], R3 ;  /* 0x03086003000085a7 */ /* 0x000e64000800007f */
[----:B-1----:R-:W-:Y:S05]  /*130e0*/  @!P0 BRA `(.L_x_289) ;  /* 0xfffffffc00f08947 */ /* 0x002fea000383ffff */
[----:B------:R-:W-:Y:S05]  /*130f0*/  BRA `(.L_x_385) ;  /* 0xffffffc000cc7947 */ /* 0x000fea000383ffff */
.L_x_290:
[----:B------:R-:W-:Y:S01]  /*13100*/  BSSY B0, `(.L_x_386) ;  /* 0x0000008000007945 */ /* 0x000fe20003800000 */
[----:B------:R-:W-:Y:S02]  /*13110*/  IMAD.MOV.U32 R13, RZ, RZ, R24 ;  /* 0x000000ffff0d7224 */ /* 0x000fe400078e0018 */
[----:B------:R-:W-:Y:S02]  /*13120*/  IMAD.MOV.U32 R12, RZ, RZ, RZ ;  /* 0x000000ffff0c7224 */ /* 0x000fe400078e00ff */
[----:B------:R-:W-:Y:S02]  /*13130*/  IMAD.MOV.U32 R11, RZ, RZ, 0x181f ;  /* 0x0000181fff0b7424 */ /* 0x000fe400078e00ff */
[----:B------:R-:W-:-:S07]  /*13140*/  IMAD.MOV.U32 R15, RZ, RZ, -0x1 ;  /* 0xffffffffff0f7424 */ /* 0x000fce00078e00ff */
[----:B0-2---:R-:W-:Y:S05]  /*13150*/  WARPSYNC.COLLECTIVE R15, `(.L_x_387) ;  /* 0x000000000f087348 */ /* 0x005fea0003c00000 */
[----:B--2---:R1:W2:Y:S02]  /*13160*/  SHFL.IDX P6, R14, R13, R12, R11 ;  /* 0x0000000c0d0e7389 */ /* 0x0042a400000c000b */
[----:B012---:R-:W-:Y:S01]  /*13170*/  ENDCOLLECTIVE ;  /* 0x000000000000791b */ /* 0x007fe20003800000 */
.L_x_387:
[----:B------:R-:W-:Y:S05]  /*13180*/  BSYNC B0 ;  /* 0x0000000000007941 */ /* 0x000fea0003800000 */
.L_x_386:
[----:B------:R-:W-:Y:S01]  /*13190*/  IMAD.MOV.U32 R13, RZ, RZ, R18 ;  /* 0x000000ffff0d7224 */ /* 0x000fe200078e0012 */
[----:B------:R-:W-:Y:S01]  /*131a0*/  MOV R12, RZ ;  /* 0x000000ff000c7202 */ /* 0x000fe20000000f00 */
[----:B------:R-:W-:Y:S02]  /*131b0*/  IMAD.MOV.U32 R11, RZ, RZ, 0x181f ;  /* 0x0000181fff0b7424 */ /* 0x000fe400078e00ff */
[----:B------:R-:W-:Y:S02]  /*131c0*/  IMAD.MOV.U32 R15, RZ, RZ, -0x1 ;  /* 0xffffffffff0f7424 */ /* 0x000fe400078e00ff */
[----:B------:R-:W-:Y:S02]  /*131d0*/  IMAD.MOV.U32 R3, RZ, RZ, R14 ;  /* 0x000000ffff037224 */ /* 0x000fe400078e000e */
[----:B------:R-:W-:-:S07]  /*131e0*/  IMAD.SHL.U32 R5, R31, 0x2, RZ ;  /* 0x000000021f057824 */ /* 0x000fce00078e00ff */
[----:B------:R-:W-:Y:S05]  /*131f0*/  WARPSYNC.COLLECTIVE R15, `(.L_x_388) ;  /* 0x000000000f087348 */ /* 0x000fea0003c00000 */
[----:B------:R0:W1:Y:S02]  /*13200*/  SHFL.IDX P6, R14, R13, R12, R11 ;  /* 0x0000000c0d0e7389 */ /* 0x00006400000c000b */
[----:B01----:R-:W-:Y:S01]  /*13210*/  ENDCOLLECTIVE ;  /* 0x000000000000791b */ /* 0x003fe20003800000 */
.L_x_388:
[----:B------:R-:W-:Y:S01]  /*13220*/  ULDC UR4, c[0x0][0x2f4] ;  /* 0x0000bd0000047ab9 */ /* 0x000fe20000000800 */
[----:B------:R-:W-:Y:S01]  /*13230*/  IMAD R4, R7, 0x2, R22 ;  /* 0x0000000207047824 */ /* 0x000fe200078e0216 */
[----:B------:R-:W-:Y:S02]  /*13240*/  ISETP.GE.AND P2, PT, R31, UR4, PT ;  /* 0x000000041f007c0c */ /* 0x000fe4000bf46270 */
[----:B------:R-:W-:Y:S02]  /*13250*/  ISETP.GE.AND P1, PT, R33, UR4, PT ;  /* 0x0000000421007c0c */ /* 0x000fe4000bf26270 */
[C---:B------:R-:W-:Y:S02]  /*13260*/  ISETP.LT.OR P3, PT, R6.reuse, 0x1, P2 ;  /* 0x000000010600780c */ /* 0x040fe40001761670 */
[----:B------:R-:W-:Y:S01]  /*13270*/  ISETP.LT.OR P4, PT, R6, 0x1, P1 ;  /* 0x000000010600780c */ /* 0x000fe20000f81670 */
[----:B------:R-:W-:Y:S02]  /*13280*/  IMAD.MOV.U32 R13, RZ, RZ, R24 ;  /* 0x000000ffff0d7224 */ /* 0x000fe400078e0018 */
[----:B------:R-:W-:Y:S01]  /*13290*/  IMAD.MOV.U32 R12, RZ, RZ, 0x1 ;  /* 0x00000001ff0c7424 */ /* 0x000fe200078e00ff */
[----:B------:R-:W-:-:S05]  /*132a0*/  IADD3 R2, P0, R14, R5, RZ ;  /* 0x000000050e027210 */ /* 0x000fca0007f1e0ff */
[----:B------:R-:W-:Y:S01]  /*132b0*/  IMAD.X R3, RZ, RZ, R3, P0 ;  /* 0x000000ffff037224 */ /* 0x000fe200000e0603 */
[----:B------:R-:W-:-:S13]  /*132c0*/  ISETP.GE.AND P0, PT, R32, UR4, PT ;  /* 0x0000000420007c0c */ /* 0x000fda000bf06270 */
[----:B------:R-:W-:Y:S05]  /*132d0*/  WARPSYNC.COLLECTIVE R15, `(.L_x_389) ;  /* 0x000000000f087348 */ /* 0x000fea0003c00000 */
[----:B------:R0:W1:Y:S02]  /*132e0*/  SHFL.IDX P6, R14, R13, R12, R11 ;  /* 0x0000000c0d0e7389 */ /* 0x00006400000c000b */
[----:B01----:R-:W-:Y:S01]  /*132f0*/  ENDCOLLECTIVE ;  /* 0x000000000000791b */ /* 0x003fe20003800000 */
.L_x_389:
[----:B------:R-:W-:Y:S01]  /*13300*/  @!PT LDS RZ, [RZ] ;  /* 0x00000000fffff984 */ /* 0x000fe20000000800 */
[----:B------:R-:W-:Y:S01]  /*13310*/  @!PT LDS RZ, [RZ] ;  /* 0x00000000fffff984 */ /* 0x000fe20000000800 */
[----:B------:R-:W-:Y:S01]  /*13320*/  @!PT LDS RZ, [RZ] ;  /* 0x00000000fffff984 */ /* 0x000fe20000000800 */
[----:B------:R0:W-:Y:S01]  /*13330*/  LDGSTS.E.BYPASS.LTC128B.128 [R4+0x400], desc[UR36][R2.64], !P3 ;  /* 0x0040000002047fae */ /* 0x0001e2000d901d64 */
[----:B------:R-:W-:-:S03]  /*13340*/  ISETP.LT.OR P3, PT, R6, 0x1, P0 ;  /* 0x000000010600780c */ /* 0x000fc60000761670 */
[----:B------:R0:W-:Y:S01]  /*13350*/  LDGSTS.E.BYPASS.LTC128B.128 [R4+0x3400], desc[UR36][R2.64+0x80], !P4 ;  /* 0x0340008002047fae */ /* 0x0001e2000e101d64 */
[----:B------:R-:W-:-:S09]  /*13360*/  IMAD.MOV.U32 R13, RZ, RZ, R18 ;  /* 0x000000ffff0d7224 */ /* 0x000fd200078e0012 */
[----:B------:R0:W-:Y:S01]  /*13370*/  LDGSTS.E.BYPASS.LTC128B.128 [R4+0x6400], desc[UR36][R2.64+0x100], !P3 ;  /* 0x0640010002047fae */ /* 0x0001e2000d901d64 */
[----:B------:R-:W-:Y:S01]  /*13380*/  ISETP.LT.OR P3, PT, R6, 0x11, P2 ;  /* 0x000000110600780c */ /* 0x000fe20001761670 */
[----:B------:R-:W-:-:S12]  /*13390*/  IMAD.MOV.U32 R7, RZ, RZ, R14 ;  /* 0x000000ffff077224 */ /* 0x000fd800078e000e */
[----:B0-----:R-:W-:Y:S05]  /*133a0*/  WARPSYNC.COLLECTIVE R15, `(.L_x_390) ;  /* 0x000000000f087348 */ /* 0x001fea0003c00000 */
[----:B------:R1:W2:Y:S02]  /*133b0*/  SHFL.IDX P6, R14, R13, R12, R11 ;  /* 0x0000000c0d0e7389 */ /* 0x0002a400000c000b */
[----:B012---:R-:W-:Y:S01]  /*133c0*/  ENDCOLLECTIVE ;  /* 0x000000000000791b */ /* 0x007fe20003800000 */
.L_x_390:
[----:B------:R-:W-:Y:S02]  /*133d0*/  IMAD.MOV.U32 R13, RZ, RZ, R24 ;  /* 0x000000ffff0d7224 */ /* 0x000fe400078e0018 */
[----:B------:R-:W-:Y:S01]  /*133e0*/  IMAD.MOV.U32 R12, RZ, RZ, 0x2 ;  /* 0x00000002ff0c7424 */ /* 0x000fe200078e00ff */
[----:B------:R-:W-:-:S13]  /*133f0*/  IADD3 R2, P4, R14, R5, RZ ;  /* 0x000000050e027210 */ /* 0x000fda0007f9e0ff */
[----:B------:R-:W-:Y:S05]  /*13400*/  WARPSYNC.COLLECTIVE R15, `(.L_x_391) ;  /* 0x000000000f087348 */ /* 0x000fea0003c00000 */
[----:B------:R0:W1:Y:S02]  /*13410*/  SHFL.IDX P6, R14, R13, R12, R11 ;  /* 0x0000000c0d0e7389 */ /* 0x00006400000c000b */
[----:B01----:R-:W-:Y:S01]  /*13420*/  ENDCOLLECTIVE ;  /* 0x000000000000791b */ /* 0x003fe20003800000 */
.L_x_391:
[----:B------:R-:W-:Y:S01]  /*13430*/  IMAD.X R3, RZ, RZ, R7, P4 ;  /* 0x000000ffff037224 */ /* 0x000fe200020e0607 */
[----:B------:R-:W-:-:S04]  /*13440*/  ISETP.LT.OR P4, PT, R6, 0x11, P1 ;  /* 0x000000110600780c */ /* 0x000fc80000f81670 */
[----:B------:R-:W-:Y:S01]  /*13450*/  @!PT LDS RZ, [RZ] ;  /* 0x00000000fffff984 */ /* 0x000fe20000000800 */
[----:B------:R-:W-:Y:S01]  /*13460*/  @!PT LDS RZ, [RZ] ;  /* 0x00000000fffff984 */ /* 0x000fe20000000800 */
[----:B------:R-:W-:Y:S01]  /*13470*/  @!PT LDS RZ, [RZ] ;  /* 0x00000000fffff984 */ /* 0x000fe20000000800 */
[----:B------:R0:W-:Y:S01]  /*13480*/  LDGSTS.E.BYPASS.LTC128B.128 [R4+0xc00], desc[UR36][R2.64], !P3 ;  /* 0x00c0000002047fae */ /* 0x0001e2000d901d64 */
[----:B------:R-:W-:Y:S01]  /*13490*/  ISETP.LT.OR P3, PT, R6, 0x11, P0 ;  /* 0x000000110600780c */ /* 0x000fe20000761670 */
[----:B------:R-:W-:-:S07]  /*134a0*/  IMAD.MOV.U32 R13, RZ, RZ, R18 ;  /* 0x000000ffff0d7224 */ /* 0x000fce00078e0012 */
[----:B------:R0:W-:Y:S05]  /*134b0*/  LDGSTS.E.BYPASS.LTC128B.128 [R4+0x3c00], desc[UR36][R2.64+0x80], !P4 ;  /* 0x03c0008002047fae */ /* 0x0001ea000e101d64 */
[----:B------:R0:W-:Y:S01]  /*134c0*/  LDGSTS.E.BYPASS.LTC128B.128 [R4+0x6c00], desc[UR36][R2.64+0x100], !P3 ;  /* 0x06c0010002047fae */ /* 0x0001e2000d901d64 */
[----:B------:R-:W-:Y:S01]  /*134d0*/  ISETP.LT.OR P3, PT, R6, 0x21, P2 ;  /* 0x000000210600780c */ /* 0x000fe20001761670 */
[----:B------:R-:W-:-:S12]  /*134e0*/  IMAD.MOV.U32 R7, RZ, RZ, R14 ;  /* 0x000000ffff077224 */ /* 0x000fd800078e000e */
[----:B0-----:R-:W-:Y:S05]  /*134f0*/  WARPSYNC.COLLECTIVE R15, `(.L_x_392) ;  /* 0x000000000f087348 */ /* 0x001fea0003c00000 */
[----:B------:R1:W2:Y:S02]  /*13500*/  SHFL.IDX P6, R14, R13, R12, R11 ;  /* 0x0000000c0d0e7389 */ /* 0x0002a400000c000b */
[----:B012---:R-:W-:Y:S01]  /*13510*/  ENDCOLLECTIVE ;  /* 0x000000000000791b */ /* 0x007fe20003800000 */
.L_x_392:
[----:B------:R-:W-:Y:S01]  /*13520*/  IMAD.MOV.U32 R13, RZ, RZ, R24 ;  /* 0x000000ffff0d7224 */ /* 0x000fe200078e0018 */
[----:B------:R-:W-:Y:S02]  /*13530*/  MOV R12, 0x3 ;  /* 0x00000003000c7802 */ /* 0x000fe40000000f00 */
[----:B------:R-:W-:-:S13]  /*13540*/  IADD3 R2, P4, R14, R5, RZ ;  /* 0x000000050e027210 */ /* 0x000fda0007f9e0ff */
[----:B------:R-:W-:Y:S05]  /*13550*/  WARPSYNC.COLLECTIVE R15, `(.L_x_393) ;  /* 0x000000000f087348 */ /* 0x000fea0003c00000 */
[----:B------:R0:W1:Y:S02]  /*13560*/  SHFL.IDX P6, R14, R13, R12, R11 ;  /* 0x0000000c0d0e7389 */ /* 0x00006400000c000b */
[----:B01----:R-:W-:Y:S01]  /*13570*/  ENDCOLLECTIVE ;  /* 0x000000000000791b */ /* 0x003fe20003800000 */
.L_x_393:
        /* <DEDUP_REMOVED lines=15> */
.L_x_394:
[----:B------:R-:W-:Y:S02]  /*13670*/  IMAD.MOV.U32 R13, RZ, RZ, R24 ;  /* 0x000000ffff0d7224 */ /* 0x000fe400078e0018 */
[----:B------:R-:W-:Y:S01]  /*13680*/  IMAD.MOV.U32 R12, RZ, RZ, 0x4 ;  /* 0x00000004ff0c7424 */ /* 0x000fe200078e00ff */
[----:B------:R-:W-:-:S13]  /*13690*/  IADD3 R2, P4, R14, R5, RZ ;  /* 0x000000050e027210 */ /* 0x000fda0007f9e0ff */
[----:B------:R-:W-:Y:S05]  /*136a0*/  WARPSYNC.COLLECTIVE R15, `(.L_x_395) ;  /* 0x000000000f087348 */ /* 0x000fea0003c00000 */
[----:B------:R0:W1:Y:S02]  /*136b0*/  SHFL.IDX P6, R14, R13, R12, R11 ;  /* 0x0000000c0d0e7389 */ /* 0x00006400000c000b */
[----:B01----:R-:W-:Y:S01]  /*136c0*/  ENDCOLLECTIVE ;  /* 0x000000000000791b */ /* 0x003fe20003800000 */
.L_x_395:
        /* <DEDUP_REMOVED lines=15> */
.L_x_396:
[----:B------:R-:W-:Y:S02]  /*137c0*/  IMAD.MOV.U32 R13, RZ, RZ, R24 ;  /* 0x000000ffff0d7224 */ /* 0x000fe400078e0018 */
[----:B------:R-:W-:Y:S01]  /*137d0*/  IMAD.MOV.U32 R12, RZ, RZ, 0x5 ;  /* 0x00000005ff0c7424 */ /* 0x000fe200078e00ff */
[----:B------:R-:W-:-:S13]  /*137e0*/  IADD3 R2, P4, R14, R5, RZ ;  /* 0x000000050e027210 */ /* 0x000fda0007f9e0ff */
[----:B------:R-:W-:Y:S05]  /*137f0*/  WARPSYNC.COLLECTIVE R15, `(.L_x_397) ;  /* 0x000000000f087348 */ /* 0x000fea0003c00000 */
[----:B------:R0:W1:Y:S02]  /*13800*/  SHFL.IDX P6, R14, R13, R12, R11 ;  /* 0x0000000c0d0e7389 */ /* 0x00006400000c000b */
[----:B01----:R-:W-:Y:S01]  /*13810*/  ENDCOLLECTIVE ;  /* 0x000000000000791b */ /* 0x003fe20003800000 */
.L_x_397:
        /* <DEDUP_REMOVED lines=10> */
[----:B------:R-:W-:-:S07]  /*138c0*/  IMAD.MOV.U32 R24, RZ, RZ, R14 ;  /* 0x000000ffff187224 */ /* 0x000fce00078e000e */
[----:B0-----:R-:W-:Y:S05]  /*138d0*/  WARPSYNC.COLLECTIVE R15, `(.L_x_398) ;  /* 0x000000000f087348 */ /* 0x001fea0003c00000 */
[----:B------:R1:W2:Y:S02]  /*138e0*/  SHFL.IDX P6, R14, R13, R12, R11 ;  /* 0x0000000c0d0e7389 */ /* 0x0002a400000c000b */
[----:B012---:R-:W-:Y:S01]  /*138f0*/  ENDCOLLECTIVE ;  /* 0x000000000000791b */ /* 0x007fe20003800000 */
.L_x_398:
[----:B------:R-:W-:Y:S05]  /*13900*/  BRA `(.L_x_399) ;  /* 0xffffffbc00d07947 */ /* 0x000fea000383ffff */
.L_x_295:
        /* <DEDUP_REMOVED lines=8> */
.L_x_401:
[----:B------:R-:W-:Y:S05]  /*13990*/  BSYNC B0 ;  /* 0x0000000000007941 */ /* 0x000fea0003800000 */
.L_x_400:
[----:B------:R-:W-:Y:S01]  /*139a0*/  IMAD.MOV.U32 R13, RZ, RZ, R16 ;  /* 0x000000ffff0d7224 */ /* 0x000fe200078e0010 */
[----:B------:R-:W-:Y:S01]  /*139b0*/  MOV R0, R14 ;  /* 0x0000000e00007202 */ /* 0x000fe20000000f00 */
[----:B------:R-:W-:Y:S02]  /*139c0*/  IMAD.MOV.U32 R12, RZ, RZ, 0x1 ;  /* 0x00000001ff0c7424 */ /* 0x000fe400078e00ff */
[----:B------:R-:W-:Y:S02]  /*139d0*/  IMAD.MOV.U32 R11, RZ, RZ, 0x1f ;  /* 0x0000001fff0b7424 */ /* 0x000fe400078e00ff */
[----:B------:R-:W-:Y:S02]  /*139e0*/  IMAD.MOV.U32 R15, RZ, RZ, -0x1 ;  /* 0xffffffffff0f7424 */ /* 0x000fe400078e00ff */
[----:B------:R-:W-:-:S07]  /*139f0*/  IMAD.IADD R7, R19, 0x1, R9 ;  /* 0x0000000113077824 */ /* 0x000fce00078e0209 */
[----:B------:R-:W-:Y:S05]  /*13a00*/  WARPSYNC.COLLECTIVE R15, `(.L_x_402) ;  /* 0x000000000f087348 */ /* 0x000fea0003c00000 */
[----:B------:R0:W1:Y:S02]  /*13a10*/  SHFL.IDX P6, R14, R13, R12, R11 ;  /* 0x0000000c0d0e7389 */ /* 0x00006400000c000b */
[----:B01----:R-:W-:Y:S01]  /*13a20*/  ENDCOLLECTIVE ;  /* 0x000000000000791b */ /* 0x003fe20003800000 */
.L_x_402:
[----:B------:R-:W-:Y:S02]  /*13a30*/  ULDC UR4, c[0x0][0xc3c] ;  /* 0x00030f0000047ab9 */ /* 0x000fe40000000800 */
[----:B------:R-:W-:-:S13]  /*13a40*/  ISETP.GE.OR P1, PT, R7, UR4, !P0 ;  /* 0x0000000407007c0c */ /* 0x000fda000c726670 */
[----:B------:R-:W0:Y:S08]  /*13a50*/  @!P1 LDC.64 R4, c[0x0][0xc80] ;  /* 0x00032000ff049b82 */ /* 0x000e300000000a00 */
[----:B------:R-:W1:Y:S01]  /*13a60*/  @!P1 LDC.64 R2, c[0x0][0xc78] ;  /* 0x00031e00ff029b82 */ /* 0x000e620000000a00 */
[----:B------:R-:W-:Y:S01]  /*13a70*/  CS2R R10, SRZ ;  /* 0x00000000000a7805 */ /* 0x000fe2000001ff00 */
[----:B------:R-:W-:-:S02]  /*13a80*/  IMAD.MOV.U32 R8, RZ, RZ, R14 ;  /* 0x000000ffff087224 */ /* 0x000fc400078e000e */
[----:B0-----:R-:W-:-:S06]  /*13a90*/  @!P1 IMAD.WIDE R4, R7, 0x4, R4 ;  /* 0x0000000407049825 */ /* 0x001fcc00078e0204 */
[----:B------:R-:W2:Y:S01]  /*13aa0*/  @!P1 LDG.E R4, desc[UR36][R4.64] ;  /* 0x0000002404049981 */ /* 0x000ea2000c1e1900 */
[----:B-1----:R-:W-:-:S06]  /*13ab0*/  @!P1 IMAD.WIDE R2, R7, 0x4, R2 ;  /* 0x0000000407029825 */ /* 0x002fcc00078e0202 */
[----:B------:R-:W3:Y:S01]  /*13ac0*/  @!P1 LDG.E R2, desc[UR36][R2.64] ;  /* 0x0000002402029981 */ /* 0x000ee2000c1e1900 */
[----:B------:R-:W-:Y:S01]  /*13ad0*/  IMAD.MOV.U32 R7, RZ, RZ, RZ ;  /* 0x000000ffff077224 */ /* 0x000fe200078e00ff */
[C---:B------:R-:W-:Y:S02]  /*13ae0*/  ISETP.GE.U32.AND P2, PT, R9.reuse, 0x2, PT ;  /* 0x000000020900780c */ /* 0x040fe40003f46070 */
[C---:B------:R-:W-:Y:S02]  /*13af0*/  ISETP.GE.U32.AND P3, PT, R9.reuse, 0x4, PT ;  /* 0x000000040900780c */ /* 0x040fe40003f66070 */
[C---:B------:R-:W-:Y:S02]  /*13b00*/  ISETP.GE.U32.AND P4, PT, R9.reuse, 0x8, PT ;  /* 0x000000080900780c */ /* 0x040fe40003f86070 */
[C---:B------:R-:W-:Y:S01]  /*13b10*/  ISETP.GE.U32.AND P5, PT, R9.reuse, 0x10, PT ;  /* 0x000000100900780c */ /* 0x040fe20003fa6070 */
[----:B--2---:R-:W-:Y:S02]  /*13b20*/  @!P1 IMAD.MOV.U32 R7, RZ, RZ, R4 ;  /* 0x000000ffff079224 */ /* 0x004fe400078e0004 */
[----:B---3--:R-:W-:Y:S01]  /*13b30*/  @!P1 IMAD.MOV.U32 R10, RZ, RZ, R2 ;  /* 0x000000ffff0a9224 */ /* 0x008fe200078e0002 */
[----:B------:R-:W-:-:S03]  /*13b40*/  ISETP.NE.AND P1, PT, R9, RZ, PT ;  /* 0x000000ff0900720c */ /* 0x000fc60003f25270 */
[----:B------:R-:W-:-:S10]  /*13b50*/  IMAD R13, R10, R7, RZ ;  /* 0x000000070a0d7224 */ /* 0x000fd400078e02ff */
[----:B------:R-:W-:Y:S05]  /*13b60*/  WARPSYNC.COLLECTIVE R15, `(.L_x_403) ;  /* 0x000000000f087348 */ /* 0x000fea0003c00000 */
[----:B------:R0:W1:Y:S02]  /*13b70*/  SHFL.UP P6, R14, R13, R12, R11 ;  /* 0x0400000c0d0e7389 */ /* 0x00006400000c000b */
[----:B01----:R-:W-:Y:S01]  /*13b80*/  ENDCOLLECTIVE ;  /* 0x000000000000791b */ /* 0x003fe20003800000 */
.L_x_403:
[----:B------:R-:W-:Y:S01]  /*13b90*/  IMAD.MOV.U32 R12, RZ, RZ, 0x2 ;  /* 0x00000002ff0c7424 */ /* 0x000fe200078e00ff */
[----:B------:R-:W-:-:S05]  /*13ba0*/  SEL R6, R14, RZ, P1 ;  /* 0x000000ff0e067207 */ /* 0x000fca0000800000 */
[----:B------:R-:W-:-:S04]  /*13bb0*/  IMAD.IADD R6, R13, 0x1, R6 ;  /* 0x000000010d067824 */ /* 0x000fc800078e0206 */
[----:B------:R-:W-:-:S07]  /*13bc0*/  IMAD.MOV.U32 R13, RZ, RZ, R6 ;  /* 0x000000ffff0d7224 */ /* 0x000fce00078e0006 */
[----:B------:R-:W-:Y:S05]  /*13bd0*/  WARPSYNC.COLLECTIVE R15, `(.L_x_404) ;  /* 0x000000000f087348 */ /* 0x000fea0003c00000 */
[----:B------:R0:W1:Y:S02]  /*13be0*/  SHFL.UP P6, R14, R13, R12, R11 ;  /* 0x0400000c0d0e7389 */ /* 0x00006400000c000b */
[----:B01----:R-:W-:Y:S01]  /*13bf0*/  ENDCOLLECTIVE ;  /* 0x000000000000791b */ /* 0x003fe20003800000 */
.L_x_404:
[----:B------:R-:W-:Y:S01]  /*13c00*/  IMAD.MOV.U32 R12, RZ, RZ, 0x4 ;  /* 0x00000004ff0c7424 */ /* 0x000fe200078e00ff */
[----:B------:R-:W-:-:S05]  /*13c10*/  SEL R3, R14, RZ, P2 ;  /* 0x000000ff0e037207 */ /* 0x000fca0001000000 */
[----:B------:R-:W-:Y:S02]  /*13c20*/  IMAD.IADD R2, R6, 0x1, R3 ;  /* 0x0000000106027824 */ /* 0x000fe400078e0203 */
[----:B------:R-:W-:Y:S02]  /*13c30*/  IMAD.MOV.U32 R6, RZ, RZ, RZ ;  /* 0x000000ffff067224 */ /* 0x000fe400078e00ff */
[----:B------:R-:W-:-:S07]  /*13c40*/  IMAD.MOV.U32 R13, RZ, RZ, R2 ;  /* 0x000000ffff0d7224 */ /* 0x000fce00078e0002 */
[----:B------:R-:W-:Y:S05]  /*13c50*/  WARPSYNC.COLLECTIVE R15, `(.L_x_405) ;  /* 0x000000000f087348 */ /* 0x000fea0003c00000 */
[----:B------:R0:W1:Y:S02]  /*13c60*/  SHFL.UP P6, R14, R13, R12, R11 ;  /* 0x0400000c0d0e7389 */ /* 0x00006400000c000b */
[----:B01----:R-:W-:Y:S01]  /*13c70*/  ENDCOLLECTIVE ;  /* 0x000000000000791b */ /* 0x003fe20003800000 */
.L_x_405:
[----:B------:R-:W-:Y:S01]  /*13c80*/  IMAD.MOV.U32 R12, RZ, RZ, 0x8 ;  /* 0x00000008ff0c7424 */ /* 0x000fe200078e00ff */
[----:B------:R-:W-:-:S05]  /*13c90*/  SEL R3, R14, RZ, P3 ;  /* 0x000000ff0e037207 */ /* 0x000fca0001800000 */
[----:B------:R-:W-:-:S05]  /*13ca0*/  IMAD.IADD R3, R2, 0x1, R3 ;  /* 0x0000000102037824 */ /* 0x000fca00078e0203 */
[----:B------:R-:W-:-:S07]  /*13cb0*/  MOV R13, R3 ;  /* 0x00000003000d7202 */ /* 0x000fce0000000f00 */
[----:B------:R-:W-:Y:S05]  /*13cc0*/  WARPSYNC.COLLECTIVE R15, `(.L_x_406) ;  /* 0x000000000f087348 */ /* 0x000fea0003c00000 */
[----:B------:R0:W1:Y:S02]  /*13cd0*/  SHFL.UP P6, R14, R13, R12, R11 ;  /* 0x0400000c0d0e7389 */ /* 0x00006400000c000b */
[----:B01----:R-:W-:Y:S01]  /*13ce0*/  ENDCOLLECTIVE ;  /* 0x000000000000791b */ /* 0x003fe20003800000 */
.L_x_406:
[----:B------:R-:W-:Y:S01]  /*13cf0*/  IMAD.MOV.U32 R12, RZ, RZ, 0x10 ;  /* 0x00000010ff0c7424 */ /* 0x000fe200078e00ff */
[----:B------:R-:W-:-:S05]  /*13d00*/  SEL R4, R14, RZ, P4 ;  /* 0x000000ff0e047207 */ /* 0x000fca0002000000 */
[----:B------:R-:W-:-:S04]  /*13d10*/  IMAD.IADD R4, R3, 0x1, R4 ;  /* 0x0000000103047824 */ /* 0x000fc800078e0204 */
[----:B------:R-:W-:-:S07]  /*13d20*/  IMAD.MOV.U32 R13, RZ, RZ, R4 ;  /* 0x000000ffff0d7224 */ /* 0x000fce00078e0004 */
[----:B------:R-:W-:Y:S05]  /*13d30*/  WARPSYNC.COLLECTIVE R15, `(.L_x_407) ;  /* 0x000000000f087348 */ /* 0x000fea0003c00000 */
[----:B------:R0:W1:Y:S02]  /*13d40*/  SHFL.UP P6, R14, R13, R12, R11 ;  /* 0x0400000c0d0e7389 */ /* 0x00006400000c000b */
[----:B01----:R-:W-:Y:S01]  /*13d50*/  ENDCOLLECTIVE ;  /* 0x000000000000791b */ /* 0x003fe20003800000 */
.L_x_407:
[----:B------:R-:W-:Y:S02]  /*13d60*/  IMAD.MOV.U32 R12, RZ, RZ, 0x1f ;  /* 0x0000001fff0c7424 */ /* 0x000fe400078e00ff */
[----:B------:R-:W-:Y:S01]  /*13d70*/  IMAD.MOV.U32 R11, RZ, RZ, 0x1f ;  /* 0x0000001fff0b7424 */ /* 0x000fe200078e00ff */
[----:B------:R-:W-:-:S05]  /*13d80*/  SEL R3, R14, RZ, P5 ;  /* 0x000000ff0e037207 */ /* 0x000fca0002800000 */
[----:B------:R-:W-:-:S04]  /*13d90*/  IMAD.IADD R2, R4, 0x1, R3 ;  /* 0x0000000104027824 */ /* 0x000fc800078e0203 */
[----:B------:R-:W-:-:S07]  /*13da0*/  IMAD.MOV.U32 R13, RZ, RZ, R2 ;  /* 0x000000ffff0d7224 */ /* 0x000fce00078e0002 */
[----:B------:R-:W-:Y:S05]  /*13db0*/  WARPSYNC.COLLECTIVE R15, `(.L_x_408) ;  /* 0x000000000f087348 */ /* 0x000fea0003c00000 */
[----:B------:R0:W1:Y:S02]  /*13dc0*/  SHFL.IDX P6, R14, R13, R12, R11 ;  /* 0x0000000c0d0e7389 */ /* 0x00006400000c000b */
[----:B01----:R-:W-:Y:S01]  /*13dd0*/  ENDCOLLECTIVE ;  /* 0x000000000000791b */ /* 0x003fe20003800000 */
.L_x_408:
[----:B------:R-:W-:Y:S05]  /*13de0*/  BRA `(.L_x_409) ;  /* 0xffffffbc00e87947 */ /* 0x000fea000383ffff */
.L_x_298:
[----:B------:R-:W-:Y:S01]  /*13df0*/  BSSY B0, `(.L_x_410) ;  /* 0x0000007000007945 */ /* 0x000fe20003800000 */
[----:B------:R-:W-:Y:S02]  /*13e00*/  IMAD.MOV.U32 R12, RZ, RZ, 0x1 ;  /* 0x00000001ff0c7424 */ /* 0x000fe400078e00ff */
[----:B------:R-:W-:Y:S02]  /*13e10*/  IMAD.MOV.U32 R11, RZ, RZ, RZ ;  /* 0x000000ffff0b7224 */ /* 0x000fe400078e00ff */
[----:B------:R-:W-:-:S07]  /*13e20*/  IMAD.MOV.U32 R15, RZ, RZ, -0x1 ;  /* 0xffffffffff0f7424 */ /* 0x000fce00078e00ff */
[----:B------:R-:W-:Y:S05]  /*13e30*/  WARPSYNC.COLLECTIVE R15, `(.L_x_411) ;  /* 0x000000000f087348 */ /* 0x000fea0003c00000 */
[----:B------:R0:W1:Y:S02]  /*13e40*/  SHFL.UP P6, R14, R13, R12, R11 ;  /* 0x0400000c0d0e7389 */ /* 0x00006400000c000b */
[----:B01----:R-:W-:Y:S01]  /*13e50*/  ENDCOLLECTIVE ;  /* 0x000000000000791b */ /* 0x003fe20003800000 */
.L_x_411:
[----:B------:R-:W-:Y:S05]  /*13e60*/  BSYNC B0 ;  /* 0x0000000000007941 */ /* 0x000fea0003800000 */
.L_x_410:
[----:B------:R-:W-:Y:S01]  /*13e70*/  SEL R14, R14, RZ, P1 ;  /* 0x000000ff0e0e7207 */ /* 0x000fe20000800000 */
[----:B------:R-:W-:Y:S02]  /*13e80*/  IMAD.MOV.U32 R12, RZ, RZ, 0x2 ;  /* 0x00000002ff0c7424 */ /* 0x000fe400078e00ff */
[----:B------:R-:W-:Y:S02]  /*13e90*/  IMAD.MOV.U32 R11, RZ, RZ, RZ ;  /* 0x000000ffff0b7224 */ /* 0x000fe400078e00ff */
[----:B------:R-:W-:Y:S02]  /*13ea0*/  IMAD.IADD R13, R13, 0x1, R14 ;  /* 0x000000010d0d7824 */ /* 0x000fe400078e020e */
[----:B------:R-:W-:-:S07]  /*13eb0*/  IMAD.MOV.U32 R15, RZ, RZ, -0x1 ;  /* 0xffffffffff0f7424 */ /* 0x000fce00078e00ff */
[----:B------:R-:W-:Y:S05]  /*13ec0*/  WARPSYNC.COLLECTIVE R15, `(.L_x_412) ;  /* 0x000000000f087348 */ /* 0x000fea0003c00000 */
[----:B------:R0:W1:Y:S02]  /*13ed0*/  SHFL.UP P6, R14, R13, R12, R11 ;  /* 0x0400000c0d0e7389 */ /* 0x00006400000c000b */
[----:B01----:R-:W-:Y:S01]  /*13ee0*/  ENDCOLLECTIVE ;  /* 0x000000000000791b */ /* 0x003fe20003800000 */
.L_x_412:
[----:B------:R-:W-:Y:S01]  /*13ef0*/  IMAD.MOV.U32 R12, RZ, RZ, 0x4 ;  /* 0x00000004ff0c7424 */ /* 0x000fe200078e00ff */
[----:B------:R-:W-:-:S04]  /*13f00*/  SEL R2, R14, RZ, P2 ;  /* 0x000000ff0e027207 */ /* 0x000fc80001000000 */
[----:B------:R-:W-:-:S05]  /*13f10*/  IADD3 R2, R13, R2, RZ ;  /* 0x000000020d027210 */ /* 0x000fca0007ffe0ff */
[----:B------:R-:W-:-:S07]  /*13f20*/  IMAD.MOV.U32 R13, RZ, RZ, R2 ;  /* 0x000000ffff0d7224 */ /* 0x000fce00078e0002 */
[----:B------:R-:W-:Y:S05]  /*13f30*/  WARPSYNC.COLLECTIVE R15, `(.L_x_413) ;  /* 0x000000000f087348 */ /* 0x000fea0003c00000 */
[----:B------:R0:W1:Y:S02]  /*13f40*/  SHFL.UP P6, R14, R13, R12, R11 ;  /* 0x0400000c0d0e7389 */ /* 0x00006400000c000b */
[----:B01----:R-:W-:Y:S01]  /*13f50*/  ENDCOLLECTIVE ;  /* 0x000000000000791b */ /* 0x003fe20003800000 */
.L_x_413:
[----:B------:R-:W-:Y:S01]  /*13f60*/  IMAD.MOV.U32 R12, RZ, RZ, 0x8 ;  /* 0x00000008ff0c7424 */ /* 0x000fe200078e00ff */
[----:B------:R-:W-:-:S05]  /*13f70*/  SEL R3, R14, RZ, P3 ;  /* 0x000000ff0e037207 */ /* 0x000fca0001800000 */
[----:B------:R-:W-:-:S04]  /*13f80*/  IMAD.IADD R3, R2, 0x1, R3 ;  /* 0x0000000102037824 */ /* 0x000fc800078e0203 */
[----:B------:R-:W-:-:S07]  /*13f90*/  IMAD.MOV.U32 R13, RZ, RZ, R3 ;  /* 0x000000ffff0d7224 */ /* 0x000fce00078e0003 */
[----:B------:R-:W-:Y:S05]  /*13fa0*/  WARPSYNC.COLLECTIVE R15, `(.L_x_414) ;  /* 0x000000000f087348 */ /* 0x000fea0003c00000 */
[----:B------:R0:W1:Y:S02]  /*13fb0*/  SHFL.UP P6, R14, R13, R12, R11 ;  /* 0x0400000c0d0e7389 */ /* 0x00006400000c000b */
[----:B01----:R-:W-:Y:S01]  /*13fc0*/  ENDCOLLECTIVE ;  /* 0x000000000000791b */ /* 0x003fe20003800000 */
.L_x_414:
[----:B------:R-:W-:Y:S01]  /*13fd0*/  IMAD.MOV.U32 R12, RZ, RZ, 0x10 ;  /* 0x00000010ff0c7424 */ /* 0x000fe200078e00ff */
[----:B------:R-:W-:-:S05]  /*13fe0*/  SEL R4, R14, RZ, P4 ;  /* 0x000000ff0e047207 */ /* 0x000fca0002000000 */
[----:B------:R-:W-:-:S04]  /*13ff0*/  IMAD.IADD R4, R3, 0x1, R4 ;  /* 0x0000000103047824 */ /* 0x000fc800078e0204 */
[----:B------:R-:W-:-:S07]  /*14000*/  IMAD.MOV.U32 R13, RZ, RZ, R4 ;  /* 0x000000ffff0d7224 */ /* 0x000fce00078e0004 */
[----:B------:R-:W-:Y:S05]  /*14010*/  WARPSYNC.COLLECTIVE R15, `(.L_x_415) ;  /* 0x000000000f087348 */ /* 0x000fea0003c00000 */
[----:B------:R0:W1:Y:S02]  /*14020*/  SHFL.UP P6, R14, R13, R12, R11 ;  /* 0x0400000c0d0e7389 */ /* 0x00006400000c000b */
[----:B01----:R-:W-:Y:S01]  /*14030*/  ENDCOLLECTIVE ;  /* 0x000000000000791b */ /* 0x003fe20003800000 */
.L_x_415:
        /* <DEDUP_REMOVED lines=8> */
.L_x_416:
[----:B------:R-:W-:Y:S05]  /*140c0*/  BRA `(.L_x_417) ;  /* 0xffffffbc00d47947 */ /* 0x000fea000383ffff */
.L_x_300:
[----:B------:R-:W-:Y:S01]  /*140d0*/  BSSY B0, `(.L_x_418) ;  /* 0x0000006000007945 */ /* 0x000fe20003800000 */
[----:B------:R-:W-:Y:S01]  /*140e0*/  PLOP3.LUT P6, PT, P6, PT, PT, 0x8, 0x0 ;  /* 0x000000000000781c */ /* 0x000fe200037ce170 */
[----:B------:R-:W-:-:S12]  /*140f0*/  IMAD.MOV.U32 R15, RZ, RZ, -0x1 ;  /* 0xffffffffff0f7424 */ /* 0x000fd800078e00ff */
[----:B0-----:R-:W-:Y:S05]  /*14100*/  WARPSYNC.COLLECTIVE R15, `(.L_x_419) ;  /* 0x000000000f087348 */ /* 0x001fea0003c00000 */
[----:B------:R-:W-:Y:S01]  /*14110*/  VOTE.ANY R14, PT, P6 ;  /* 0x00000000000e7806 */ /* 0x000fe200030e0100 */
[----:B0-----:R-:W-:Y:S06]  /*14120*/  ENDCOLLECTIVE ;  /* 0x000000000000791b */ /* 0x001fec0003800000 */
.L_x_419:
[----:B------:R-:W-:Y:S05]  /*14130*/  BSYNC B0 ;  /* 0x0000000000007941 */ /* 0x000fea0003800000 */
.L_x_418:
[----:B------:R-:W-:Y:S02]  /*14140*/  IMAD.MOV.U32 R3, RZ, RZ, R14 ;  /* 0x000000ffff037224 */ /* 0x000fe400078e000e */
[----:B------:R-:W-:Y:S02]  /*14150*/  IMAD.MOV.U32 R13, RZ, RZ, R7 ;  /* 0x000000ffff0d7224 */ /* 0x000fe400078e0007 */
[----:B------:R-:W0:Y:S01]  /*14160*/  POPC R4, R3 ;  /* 0x0000000300047309 */ /* 0x000e220000000000 */
[----:B------:R-:W-:Y:S02]  /*14170*/  IMAD.MOV.U32 R11, RZ, RZ, 0x1f ;  /* 0x0000001fff0b7424 */ /* 0x000fe400078e00ff */
[----:B------:R-:W-:Y:S01]  /*14180*/  IMAD.MOV.U32 R15, RZ, RZ, -0x1 ;  /* 0xffffffffff0f7424 */ /* 0x000fe200078e00ff */
[----:B0-----:R-:W-:-:S07]  /*14190*/  MOV R12, R4 ;  /* 0x00000004000c7202 */ /* 0x001fce0000000f00 */
[----:B------:R-:W-:Y:S05]  /*141a0*/  WARPSYNC.COLLECTIVE R15, `(.L_x_420) ;  /* 0x000000000f087348 */ /* 0x000fea0003c00000 */
[----:B------:R0:W1:Y:S02]  /*141b0*/  SHFL.IDX P6, R14, R13, R12, R11 ;  /* 0x0000000c0d0e7389 */ /* 0x00006400000c000b */
[----:B01----:R-:W-:Y:S01]  /*141c0*/  ENDCOLLECTIVE ;  /* 0x000000000000791b */ /* 0x003fe20003800000 */
.L_x_420:
[----:B------:R-:W-:Y:S02]  /*141d0*/  IMAD.MOV.U32 R13, RZ, RZ, R10 ;  /* 0x000000ffff0d7224 */ /* 0x000fe400078e000a */
[----:B------:R-:W-:-:S07]  /*141e0*/  IMAD.MOV.U32 R7, RZ, RZ, R14 ;  /* 0x000000ffff077224 */ /* 0x000fce00078e000e */
[----:B------:R-:W-:Y:S05]  /*141f0*/  WARPSYNC.COLLECTIVE R15, `(.L_x_421) ;  /* 0x000000000f087348 */ /* 0x000fea0003c00000 */
[----:B------:R0:W1:Y:S02]  /*14200*/  SHFL.IDX P6, R14, R13, R12, R11 ;  /* 0x0000000c0d0e7389 */ /* 0x00006400000c000b */
[----:B01----:R-:W-:Y:S01]  /*14210*/  ENDCOLLECTIVE ;  /* 0x000000000000791b */ /* 0x003fe20003800000 */
.L_x_421:
[----:B------:R-:W-:Y:S01]  /*14220*/  IMAD.MOV.U32 R10, RZ, RZ, R14 ;  /* 0x000000ffff0a7224 */ /* 0x000fe200078e000e */
[----:B------:R-:W-:Y:S06]  /*14230*/  BRA `(.L_x_422) ;  /* 0xffffffbc00b47947 */ /* 0x000fec000383ffff */
.L_x_302:
[----:B------:R-:W-:Y:S01]  /*14240*/  BSSY B0, `(.L_x_423) ;  /* 0x0000007000007945 */ /* 0x000fe20003800000 */
[----:B------:R-:W-:Y:S02]  /*14250*/  IMAD.MOV.U32 R13, RZ, RZ, R2 ;  /* 0x000000ffff0d7224 */ /* 0x000fe400078e0002 */
[----:B------:R-:W-:Y:S02]  /*14260*/  IMAD.MOV.U32 R11, RZ, RZ, 0x1f ;  /* 0x0000001fff0b7424 */ /* 0x000fe400078e00ff */
[----:B------:R-:W-:-:S07]  /*14270*/  IMAD.MOV.U32 R15, RZ, RZ, -0x1 ;  /* 0xffffffffff0f7424 */ /* 0x000fce00078e00ff */
[----:B0123--:R-:W-:Y:S05]  /*14280*/  WARPSYNC.COLLECTIVE R15, `(.L_x_424) ;  /* 0x000000000f087348 */ /* 0x00ffea0003c00000 */
[----:B------:R4:W0:Y:S02]  /*14290*/  SHFL.IDX P6, R14, R13, R12, R11 ;  /* 0x0000000c0d0e7389 */ /* 0x00082400000c000b */
[----:B01234-:R-:W-:Y:S01]  /*142a0*/  ENDCOLLECTIVE ;  /* 0x000000000000791b */ /* 0x01ffe20003800000 */
.L_x_424:
[----:B------:R-:W-:Y:S05]  /*142b0*/  BSYNC B0 ;  /* 0x0000000000007941 */ /* 0x000fea0003800000 */
.L_x_423:
[----:B------:R-:W-:Y:S01]  /*142c0*/  IMAD.MOV.U32 R6, RZ, RZ, R14 ;  /* 0x000000ffff067224 */ /* 0x000fe200078e000e */
[----:B------:R-:W-:Y:S06]  /*142d0*/  BRA `(.L_x_301) ;  /* 0xffffffbc00a47947 */ /* 0x000fec000383ffff */
.L_x_306:
[----:B-1----:R1:W3:Y:S02]  /*142e0*/  SYNCS.PHASECHK.TRANS64.TRYWAIT P0, [R4+URZ+0x30820], R0 ;  /* 0x03082000040075a7 */ /* 0x0022e4000800017f */
[----:B---3--:R-:W-:Y:S05]  /*142f0*/  @!P0 NANOSLEEP.SYNCS 0x989680 ;  /* 0x009896800000895d */ /* 0x008fea0003900000 */
[----:B------:R-:W3:Y:S02]  /*14300*/  @!P0 SYNCS.PHASECHK.TRANS64 P0, [R4+URZ+0x30820], R0 ;  /* 0x03082000040085a7 */ /* 0x000ee4000800007f */
[----:B---3--:R-:W-:Y:S05]  /*14310*/  @!P0 BRA `(.L_x_306) ;  /* 0xfffffffc00f08947 */ /* 0x008fea000383ffff */
[----:B------:R-:W-:Y:S05]  /*14320*/  BRA `(.L_x_425) ;  /* 0xffffffc000fc7947 */ /* 0x000fea000383ffff */
.L_x_307:
[----:B------:R-:W3:Y:S01]  /*14330*/  S2R R2, SR_TID.X ;  /* 0x0000000000027919 */ /* 0x000ee20000002100 */
[----:B------:R-:W-:Y:S01]  /*14340*/  BSSY B0, `(.L_x_426) ;  /* 0x000000a000007945 */ /* 0x000fe20003800000 */
[----:B------:R-:W-:Y:S02]  /*14350*/  IMAD.MOV.U32 R12, RZ, RZ, RZ ;  /* 0x000000ffff0c7224 */ /* 0x000fe400078e00ff */
[----:B------:R-:W-:Y:S02]  /*14360*/  IMAD.MOV.U32 R11, RZ, RZ, 0x1f ;  /* 0x0000001fff0b7424 */ /* 0x000fe400078e00ff */
[----:B------:R-:W-:Y:S01]  /*14370*/  IMAD.MOV.U32 R15, RZ, RZ, -0x1 ;  /* 0xffffffffff0f7424 */ /* 0x000fe200078e00ff */
[----:B---3--:R-:W-:-:S04]  /*14380*/  SHF.R.U32.HI R2, RZ, 0x5, R2 ;  /* 0x00000005ff027819 */ /* 0x008fc80000011602 */
[----:B------:R-:W-:-:S05]  /*14390*/  LOP3.LUT R2, R2, 0x3, RZ, 0xc0, !PT ;  /* 0x0000000302027812 */ /* 0x000fca00078ec0ff */
[----:B------:R-:W-:-:S07]  /*143a0*/  IMAD.MOV.U32 R13, RZ, RZ, R2 ;  /* 0x000000ffff0d7224 */ /* 0x000fce00078e0002 */
[----:B012---:R-:W-:Y:S05]  /*143b0*/  WARPSYNC.COLLECTIVE R15, `(.L_x_427) ;  /* 0x000000000f087348 */ /* 0x007fea0003c00000 */
[----:B------:R3:W4:Y:S02]  /*143c0*/  SHFL.IDX P6, R14, R13, R12, R11 ;  /* 0x0000000c0d0e7389 */ /* 0x00072400000c000b */
[----:B01234-:R-:W-:Y:S01]  /*143d0*/  ENDCOLLECTIVE ;  /* 0x000000000000791b */ /* 0x01ffe20003800000 */
.L_x_427:
[----:B------:R-:W-:Y:S05]  /*143e0*/  BSYNC B0 ;  /* 0x0000000000007941 */ /* 0x000fea0003800000 */
.L_x_426:
[----:B------:R-:W-:Y:S05]  /*143f0*/  BRA `(.L_x_428) ;  /* 0xffffffc000e47947 */ /* 0x000fea000383ffff */
.L_x_310:
[----:B------:R-:W-:Y:S01]  /*14400*/  BSSY B1, `(.L_x_429) ;  /* 0x0000006000017945 */ /* 0x000fe20003800000 */
[----:B------:R-:W-:-:S07]  /*14410*/  IMAD.MOV.U32 R15, RZ, RZ, -0x1 ;  /* 0xffffffffff0f7424 */ /* 0x000fce00078e00ff */
[----:B012---:R-:W-:Y:S05]  /*14420*/  WARPSYNC.COLLECTIVE R15, `(.L_x_430) ;  /* 0x000000000f0c7348 */ /* 0x007fea0003c00000 */
[----:B------:R-:W-:Y:S02]  /*14430*/  ELECT P6, UR62, PT ;  /* 0x00000000003e782f */ /* 0x000fe400038c0000 */
[----:B------:R-:W-:Y:S01]  /*14440*/  MOV R14, UR62 ;  /* 0x0000003e000e7c02 */ /* 0x000fe20008000f00 */
[----:B012---:R-:W-:Y:S10]  /*14450*/  ENDCOLLECTIVE ;  /* 0x000000000000791b */ /* 0x007ff40003800000 */
.L_x_430:
[----:B------:R-:W-:Y:S05]  /*14460*/  BSYNC B1 ;  /* 0x0000000000017941 */ /* 0x000fea0003800000 */
.L_x_429:
[----:B------:R-:W-:Y:S05]  /*14470*/  BRA `(.L_x_431) ;  /* 0xffffffc000dc7947 */ /* 0x000fea000383ffff */
.L_x_312:
[----:B-1----:R1:W3:Y:S02]  /*14480*/  SYNCS.PHASECHK.TRANS64.TRYWAIT P1, [R5+URZ+0x30840], R0 ;  /* 0x03084000050075a7 */ /* 0x0022e4000802017f */
[----:B---3--:R-:W-:Y:S05]  /*14490*/  @!P1 NANOSLEEP.SYNCS 0x989680 ;  /* 0x009896800000995d */ /* 0x008fea0003900000 */
[----:B------:R-:W3:Y:S02]  /*144a0*/  @!P1 SYNCS.PHASECHK.TRANS64 P1, [R5+URZ+0x30840], R0 ;  /* 0x03084000050095a7 */ /* 0x000ee4000802007f */
[----:B---3--:R-:W-:Y:S05]  /*144b0*/  @!P1 BRA `(.L_x_312) ;  /* 0xfffffffc00f09947 */ /* 0x008fea000383ffff */
[----:B------:R-:W-:Y:S05]  /*144c0*/  BRA `(.L_x_432) ;  /* 0xffffffc400047947 */ /* 0x000fea000383ffff */
.L_x_314:
[----:B---3--:R3:W4:Y:S02]  /*144d0*/  SYNCS.PHASECHK.TRANS64.TRYWAIT P1, [R27+URZ+0x30840], R2 ;  /* 0x030840021b0075a7 */ /* 0x008724000802017f */
[----:B----4-:R-:W-:Y:S05]  /*144e0*/  @!P1 NANOSLEEP.SYNCS 0x989680 ;  /* 0x009896800000995d */ /* 0x010fea0003900000 */
[----:B------:R-:W4:Y:S02]  /*144f0*/  @!P1 SYNCS.PHASECHK.TRANS64 P1, [R27+URZ+0x30840], R2 ;  /* 0x030840021b0095a7 */ /* 0x000f24000802007f */
[----:B----4-:R-:W-:Y:S05]  /*14500*/  @!P1 BRA `(.L_x_314) ;  /* 0xfffffffc00f09947 */ /* 0x010fea000383ffff */
[----:B------:R-:W-:Y:S05]  /*14510*/  BRA `(.L_x_433) ;  /* 0xffffffc400107947 */ /* 0x000fea000383ffff */
.L_x_316:
[----:B----4-:R4:W0:Y:S02]  /*14520*/  SYNCS.PHASECHK.TRANS64.TRYWAIT P1, [R5+URZ+0x30860], R0 ;  /* 0x03086000050075a7 */ /* 0x010824000802017f */
[----:B0-----:R-:W-:Y:S05]  /*14530*/  @!P1 NANOSLEEP.SYNCS 0x989680 ;  /* 0x009896800000995d */ /* 0x001fea0003900000 */
[----:B------:R-:W0:Y:S02]  /*14540*/  @!P1 SYNCS.PHASECHK.TRANS64 P1, [R5+URZ+0x30860], R0 ;  /* 0x03086000050095a7 */ /* 0x000e24000802007f */
[----:B0-----:R-:W-:Y:S05]  /*14550*/  @!P1 BRA `(.L_x_316) ;  /* 0xfffffffc00f09947 */ /* 0x001fea000383ffff */
[----:B------:R-:W-:Y:S05]  /*14560*/  BRA `(.L_x_434) ;  /* 0xffffffc4000c7947 */ /* 0x000fea000383ffff */
.L_x_435:
        /* <DEDUP_REMOVED lines=9> */
.L_x_3211:


//--------------------- .text._ZN7cutlass13device_kernelIN5flash11enable_sm90INS1_16FlashAttnFwdSm90INS1_25CollectiveMainloopFwdSm90ILi2EN4cute5tupleIJNS5_1CILi1EEES8_S8_EEENS6_IJNS7_ILi128EEENS7_ILi96EEENS7_ILi192EEEEEELi192ENS_10bfloat16_tEfNS_4arch4Sm90ELb0ELb0ELb0ELb1ELb1ELb1ELb0ELb1ELb1ELb1ELb1ELb0EEENS1_21CollectiveEpilogueFwdINS6_IJSA_SC_SB_EEES9_SE_SG_Li256ELb1ELb1ELb1ELb0EEENS1_36VarlenDynamicPersistentTileSchedulerILi128ELi96ELi256ELi128ELb1ELb1ELb1ELb0ELb1ELb1EEEEEEEEEvNT_6ParamsE --------------------------
	.section	.text._ZN7cutlass13device_kernelIN5flash11enable_sm90INS1_16FlashAttnFwdSm90INS1_25CollectiveMainloopFwdSm90ILi2EN4cute5tupleIJNS5_1CILi1EEES8_S8_EEENS6_IJNS7_ILi128EEENS7_ILi96EEENS7_ILi192EEEEEELi192ENS_10bfloat16_tEfNS_4arch4Sm90ELb0ELb0ELb0ELb1ELb1ELb1ELb0ELb1ELb1ELb1ELb1ELb0EEENS1_21CollectiveEpilogueFwdINS6_IJSA_SC_SB_EEES9_SE_SG_Li256ELb1ELb1ELb1ELb0EEENS1_36VarlenDynamicPersistentTileSchedulerILi128ELi96ELi256ELi128ELb1ELb1ELb1ELb0ELb1ELb1EEEEEEEEEvNT_6ParamsE,"ax",@progbits
	.align	128
.text._ZN7cutlass13device_kernelIN5flash11enable_sm90INS1_16FlashAttnFwdSm90INS1_25CollectiveMainloopFwdSm90ILi2EN4cute5tupleIJNS5_1CILi1EEES8_S8_EEENS6_IJNS7_ILi128EEENS7_ILi96EEENS7_ILi192EEEEEELi192ENS_10bfloat16_tEfNS_4arch4Sm90ELb0ELb0ELb0ELb1ELb1ELb1ELb0ELb1ELb1ELb1ELb1ELb0EEENS1_21CollectiveEpilogueFwdINS6_IJSA_SC_SB_EEES9_SE_SG_Li256ELb1ELb1ELb1ELb0EEENS1_36VarlenDynamicPersistentTileSchedulerILi128ELi96ELi256ELi128ELb1ELb1ELb1ELb0ELb1ELb1EEEEEEEEEvNT_6ParamsE:
        .type           _ZN7cutlass13device_kernelIN5flash11enable_sm90INS1_16FlashAttnFwdSm90INS1_25CollectiveMainloopFwdSm90ILi2EN4cute5tupleIJNS5_1CILi1EEES8_S8_EEENS6_IJNS7_ILi128EEENS7_ILi96EEENS7_ILi192EEEEEELi192ENS_10bfloat16_tEfNS_4arch4Sm90ELb0ELb0ELb0ELb1ELb1ELb1ELb0ELb1ELb1ELb1ELb1ELb0EEENS1_21CollectiveEpilogueFwdINS6_IJSA_SC_SB_EEES9_SE_SG_Li256ELb1ELb1ELb1ELb0EEENS1_36VarlenDynamicPersistentTileSchedulerILi128ELi96ELi256ELi128ELb1ELb1ELb1ELb0ELb1ELb1EEEEEEEEEvNT_6ParamsE,@function
        .size           _ZN7cutlass13device_kernelIN5flash11enable_sm90INS1_16FlashAttnFwdSm90INS1_25CollectiveMainloopFwdSm90ILi2EN4cute5tupleIJNS5_1CILi1EEES8_S8_EEENS6_IJNS7_ILi128EEENS7_ILi96EEENS7_ILi192EEEEEELi192ENS_10bfloat16_tEfNS_4arch4Sm90ELb0ELb0ELb0ELb1ELb1ELb1ELb0ELb1ELb1ELb1ELb1ELb0EEENS1_21CollectiveEpilogueFwdINS6_IJSA_SC_SB_EEES9_SE_SG_Li256ELb1ELb1ELb1ELb0EEENS1_36VarlenDynamicPersistentTileSchedulerILi128ELi96ELi256ELi128ELb1ELb1ELb1ELb0ELb1ELb1EEEEEEEEEvNT_6ParamsE,(.L_x_3212 - _ZN7cutlass13device_kernelIN5flash11enable_sm90INS1_16FlashAttnFwdSm90INS1_25CollectiveMainloopFwdSm90ILi2EN4cute5tupleIJNS5_1CILi1EEES8_S8_EEENS6_IJNS7_ILi128EEENS7_ILi96EEENS7_ILi192EEEEEELi192ENS_10bfloat16_tEfNS_4arch4Sm90ELb0ELb0ELb0ELb1ELb1ELb1ELb0ELb1ELb1ELb1ELb1ELb0EEENS1_21CollectiveEpilogueFwdINS6_IJSA_SC_SB_EEES9_SE_SG_Li256ELb1ELb1ELb1ELb0EEENS1_36VarlenDynamicPersistentTileSchedulerILi128ELi96ELi256ELi128ELb1ELb1ELb1ELb0ELb1ELb1EEEEEEEEEvNT_6ParamsE)
        .other          _ZN7cutlass13device_kernelIN5flash11enable_sm90INS1_16FlashAttnFwdSm90INS1_25CollectiveMainloopFwdSm90ILi2EN4cute5tupleIJNS5_1CILi1EEES8_S8_EEENS6_IJNS7_ILi128EEENS7_ILi96EEENS7_ILi192EEEEEELi192ENS_10bfloat16_tEfNS_4arch4Sm90ELb0ELb0ELb0ELb1ELb1ELb1ELb0ELb1ELb1ELb1ELb1ELb0EEENS1_21CollectiveEpilogueFwdINS6_IJSA_SC_SB_EEES9_SE_SG_Li256ELb1ELb1ELb1ELb0EEENS1_36VarlenDynamicPersistentTileSchedulerILi128ELi96ELi256ELi128ELb1ELb1ELb1ELb0ELb1ELb1EEEEEEEEEvNT_6ParamsE,@"STO_CUDA_ENTRY STV_DEFAULT"
_ZN7cutlass13device_kernelIN5flash11enable_sm90INS1_16FlashAttnFwdSm90INS1_25CollectiveMainloopFwdSm90ILi2EN4cute5tupleIJNS5_1CILi1EEES8_S8_EEENS6_IJNS7_ILi128EEENS7_ILi96EEENS7_ILi192EEEEEELi192ENS_10bfloat16_tEfNS_4arch4Sm90ELb0ELb0ELb0ELb1ELb1ELb1ELb0ELb1ELb1ELb1ELb1ELb0EEENS1_21CollectiveEpilogueFwdINS6_IJSA_SC_SB_EEES9_SE_SG_Li256ELb1ELb1ELb1ELb0EEENS1_36VarlenDynamicPersistentTileSchedulerILi128ELi96ELi256ELi128ELb1ELb1ELb1ELb0ELb1ELb1EEEEEEEEEvNT_6ParamsE:
[----:B------:R-:W0:Y:S02]  /*0000*/  LDC R1, c[0x0][0x28] ;  /* 0x00000a00ff017b82 */ /* 0x000e240000000800 */
[----:B0-----:R-:W-:Y:S01]  /*0010*/  VIADD R1, R1, 0xfffffee0 ;  /* 0xfffffee001017836 */ /* 0x001fe20000000000 */
[----:B------:R-:W0:Y:S01]  /*0020*/  S2R R0, SR_TID.X ;  /* 0x0000000000007919 */ /* 0x000e220000002100 */
[----:B------:R-:W-:Y:S01]  /*0030*/  ELECT P0, URZ, PT ;  /* 0x00000000003f782f */ /* 0x000fe20003800000 */
[----:B------:R-:W-:Y:S01]  /*0040*/  BSSY B0, `(.L_x_436) ;  /* 0x000000d000007945 */ /* 0x000fe20003800000 */
[----:B0-----:R-:W-:-:S05]  /*0050*/  SHF.R.U32.HI R2, RZ, 0x5, R0 ;  /* 0x00000005ff027819 */ /* 0x001fca0000011600 */
[----:B------:R-:W0:Y:S02]  /*0060*/  SHFL.IDX PT, R3, R2, RZ, 0x1f ;  /* 0x00001fff02037589 */ /* 0x000e2400000e0000 */
[----:B0-----:R-:W-:-:S13]  /*0070*/  ISETP.EQ.AND P0, PT, R3, RZ, P0 ;  /* 0x000000ff0300720c */ /* 0x001fda0000702270 */
[----:B------:R-:W-:Y:S05]  /*0080*/  @!P0 BRA `(.L_x_437) ;  /* 0x0000000000208947 */ /* 0x000fea0003800000 */
[----:B------:R-:W-:Y:S02]  /*0090*/  ULDC.64 UR4, c[0x0][0x198] ;  /* 0x0000660000047ab9 */ /* 0x000fe40000000a00 */
[----:B------:R-:W-:Y:S02]  /*00a0*/  UIADD3 UR6, UP0, UR4, 0x570, URZ ;  /* 0x0000057004067890 */ /* 0x000fe4000ff1e03f */
[----:B------:R-:W-:Y:S02]  /*00b0*/  UIADD3 UR4, UP1, UR4, 0x670, URZ ;  /* 0x0000067004047890 */ /* 0x000fe4000ff3e03f */
[----:B------:R-:W-:Y:S02]  /*00c0*/  UIADD3.X UR7, URZ, UR5, URZ, UP0, !UPT ;  /* 0x000000053f077290 */ /* 0x000fe400087fe43f */
[----:B------:R-:W-:-:S07]  /*00d0*/  UIADD3.X UR5, URZ, UR5, URZ, UP1, !UPT ;  /* 0x000000053f057290 */ /* 0x000fce0008ffe43f */
[----:B------:R0:W-:Y:S02]  /*00e0*/  UTMACCTL.PF [UR6] ;  /* 0x00000000060079b9 */ /* 0x0001e40008040000 */
[----:B------:R0:W-:Y:S02]  /*00f0*/  UTMACCTL.PF [UR4] ;  /* 0x00000000040079b9 */ /* 0x0001e40008040000 */
[----:B0-----:R-:W-:Y:S01]  /*0100*/  NOP ;  /* 0x0000000000007918 */ /* 0x001fe20000000000 */
.L_x_437:
[----:B------:R-:W-:Y:S05]  /*0110*/  BSYNC B0 ;  /* 0x0000000000007941 */ /* 0x000fea0003800000 */
.L_x_436:
[----:B------:R-:W-:Y:S01]  /*0120*/  VOTEU.ANY UP0, P0 ;  /* 0x00000000003f7886 */ /* 0x000fe20000000100 */
[----:B------:R-:W0:Y:S01]  /*0130*/  SHFL.IDX PT, R3, R2, RZ, 0x1f ;  /* 0x00001fff02037589 */ /* 0x000e2200000e0000 */
[----:B------:R-:W-:Y:S01]  /*0140*/  UMOV UR4, 0x80 ;  /* 0x0000008000047882 */ /* 0x000fe20000000000 */
[----:B------:R-:W-:Y:S01]  /*0150*/  UMOV UR7, 0x100 ;  /* 0x0000010000077882 */ /* 0x000fe20000000000 */
[----:B------:R-:W-:Y:S01]  /*0160*/  VOTEU.ANY UP1, P0 ;  /* 0x00000000003f7886 */ /* 0x000fe20000020100 */
[----:B------:R-:W1:Y:S01]  /*0170*/  @UP0 S2UR UR8, SR_CgaCtaId ;  /* 0x00000000000809c3 */ /* 0x000e620000008800 */
[----:B------:R-:W-:Y:S01]  /*0180*/  @UP0 UMOV UR6, 0x400 ;  /* 0x0000040000060882 */ /* 0x000fe20000000000 */
[----:B------:R-:W-:-:S04]  /*0190*/  @UP0 UIADD3 UR4, -UR4, 0x100000, URZ ;  /* 0x0010000004040890 */ /* 0x000fc8000fffe13f */
[----:B------:R-:W-:Y:S02]  /*01a0*/  @UP0 USHF.L.U32 UR5, UR4, 0xb, URZ ;  /* 0x0000000b04050899 */ /* 0x000fe4000800063f */
[----:B------:R-:W-:Y:S01]  /*01b0*/  @UP0 USHF.L.U32 UR4, UR4, 0x1, URZ ;  /* 0x0000000104040899 */ /* 0x000fe2000800063f */
[----:B0-----:R-:W-:Y:S02]  /*01c0*/  ISETP.NE.AND P1, PT, R3, RZ, PT ;  /* 0x000000ff0300720c */ /* 0x001fe40003f25270 */
[----:B------:R-:W-:Y:S01]  /*01d0*/  SHF.R.U32.HI R3, RZ, 0x7, R0 ;  /* 0x00000007ff037819 */ /* 0x000fe20000011600 */
[----:B-1----:R-:W-:Y:S02]  /*01e0*/  @UP0 ULEA UR8, UR8, UR6, 0x18 ;  /* 0x0000000608080291 */ /* 0x002fe4000f8ec03f */
[----:B------:R-:W-:-:S04]  /*01f0*/  @UP0 UIADD3 UR6, -UR7, 0x100000, URZ ;  /* 0x0010000007060890 */ /* 0x000fc8000fffe13f */
[----:B------:R-:W-:Y:S02]  /*0200*/  @UP0 USHF.L.U32 UR7, UR6, 0xb, URZ ;  /* 0x0000000b06070899 */ /* 0x000fe4000800063f */
[----:B------:R-:W-:Y:S01]  /*0210*/  @UP0 USHF.L.U32 UR6, UR6, 0x1, URZ ;  /* 0x0000000106060899 */ /* 0x000fe2000800063f */
[----:B------:R-:W-:Y:S01]  /*0220*/  VOTEU.ANY UP0, P0 ;  /* 0x00000000003f7886 */ /* 0x000fe20000000100 */
[----:B------:R-:W0:Y:S04]  /*0230*/  SHFL.IDX PT, R3, R3, RZ, 0x1f ;  /* 0x00001fff03037589 */ /* 0x000e2800000e0000 */
[----:B------:R-:W1:Y:S02]  /*0240*/  FENCE.VIEW.ASYNC.S ;  /* 0x00000000000073c6 */ /* 0x000e640000000000 */
[----:B-1----:R1:W2:Y:S04]  /*0250*/  @UP0 SYNCS.EXCH.64 URZ, [UR8+0x30800], UR4 ;  /* 0x03080004083f05b2 */ /* 0x0022a80008000100 */
[----:B------:R1:W3:Y:S01]  /*0260*/  @UP1 SYNCS.EXCH.64 URZ, [UR8+0x30820], UR6 ;  /* 0x03082006083f15b2 */ /* 0x0002e20008000100 */
[----:B------:R-:W-:Y:S05]  /*0270*/  @P1 BRA `(.L_x_438) ;  /* 0x0000000000481947 */ /* 0x000fea0003800000 */
[----:B-1----:R-:W1:Y:S01]  /*0280*/  S2UR UR5, SR_CgaCtaId ;  /* 0x00000000000579c3 */ /* 0x002e620000008800 */
[----:B------:R-:W-:Y:S01]  /*0290*/  UMOV UR4, 0x400 ;  /* 0x0000040000047882 */ /* 0x000fe20000000000 */
[----:B------:R-:W-:Y:S01]  /*02a0*/  UMOV UR6, 0x80 ;  /* 0x0000008000067882 */ /* 0x000fe20000000000 */
[----:B------:R-:W-:Y:S01]  /*02b0*/  UMOV UR7, 0x100 ;  /* 0x0000010000077882 */ /* 0x000fe20000000000 */
[----:B------:R-:W-:Y:S01]  /*02c0*/  ELECT P0, URZ, PT ;  /* 0x00000000003f782f */ /* 0x000fe20003800000 */
[----:B-1----:R-:W-:Y:S02]  /*02d0*/  ULEA UR8, UR5, UR4, 0x18 ;  /* 0x0000000405087291 */ /* 0x002fe4000f8ec03f */
[----:B------:R-:W-:-:S04]  /*02e0*/  UIADD3 UR4, -UR6, 0x100000, URZ ;  /* 0x0010000006047890 */ /* 0x000fc8000fffe13f */
[----:B------:R-:W-:Y:S02]  /*02f0*/  USHF.L.U32 UR5, UR4, 0xb, URZ ;  /* 0x0000000b04057899 */ /* 0x000fe4000800063f */
[----:B------:R-:W-:Y:S02]  /*0300*/  USHF.L.U32 UR4, UR4, 0x1, URZ ;  /* 0x0000000104047899 */ /* 0x000fe4000800063f */
[----:B------:R-:W-:-:S04]  /*0310*/  UIADD3 UR6, -UR7, 0x100000, URZ ;  /* 0x0010000007067890 */ /* 0x000fc8000fffe13f */
[----:B------:R-:W-:Y:S02]  /*0320*/  USHF.L.U32 UR7, UR6, 0xb, URZ ;  /* 0x0000000b06077899 */ /* 0x000fe4000800063f */
[----:B------:R-:W-:Y:S01]  /*0330*/  USHF.L.U32 UR6, UR6, 0x1, URZ ;  /* 0x0000000106067899 */ /* 0x000fe2000800063f */
[----:B------:R-:W1:Y:S03]  /*0340*/  FENCE.VIEW.ASYNC.S ;  /* 0x00000000000073c6 */ /* 0x000e660000000000 */
[----:B-1----:R4:W1:Y:S08]  /*0350*/  SYNCS.EXCH.64 URZ, [UR8+0x30830], UR4 ;  /* 0x03083004083f75b2 */ /* 0x0028700008000100 */
[----:B------:R4:W0:Y:S01]  /*0360*/  SYNCS.EXCH.64 URZ, [UR8+0x30840], UR6 ;  /* 0x03084006083f75b2 */ /* 0x0008220008000100 */
[----:B------:R4:W0:Y:S01]  /*0370*/  SYNCS.EXCH.64 URZ, [UR8+0x30838], UR4 ;  /* 0x03083804083f75b2 */ /* 0x0008220008000100 */
[----:B------:R4:W0:Y:S02]  /*0380*/  SYNCS.EXCH.64 URZ, [UR8+0x30848], UR6 ;  /* 0x03084806083f75b2 */ /* 0x0008240008000100 */
[----:B----4-:R-:W-:Y:S01]  /*0390*/  NOP ;  /* 0x0000000000007918 */ /* 0x010fe20000000000 */
.L_x_438:
[----:B------:R-:W4:Y:S01]  /*03a0*/  SHFL.IDX PT, R4, R2, RZ, 0x1f ;  /* 0x00001fff02047589 */ /* 0x000f2200000e0000 */
[----:B------:R-:W-:Y:S01]  /*03b0*/  NOP ;  /* 0x0000000000007918 */ /* 0x000fe20000000000 */
[----:B----4-:R-:W-:-:S13]  /*03c0*/  ISETP.NE.AND P0, PT, R4, RZ, PT ;  /* 0x000000ff0400720c */ /* 0x010fda0003f05270 */
        /* <DEDUP_REMOVED lines=19> */
.L_x_439:
[----:B------:R-:W4:Y:S01]  /*0500*/  SHFL.IDX PT, R4, R2, RZ, 0x1f ;  /* 0x00001fff02047589 */ /* 0x000f2200000e0000 */
[----:B------:R-:W-:Y:S01]  /*0510*/  NOP ;  /* 0x0000000000007918 */ /* 0x000fe20000000000 */
[----:B----4-:R-:W-:-:S13]  /*0520*/  ISETP.NE.AND P0, PT, R4, RZ, PT ;  /* 0x000000ff0400720c */ /* 0x010fda0003f05270 */
[----:B------:R-:W-:Y:S05]  /*0530*/  @P0 BRA `(.L_x_440) ;  /* 0x0000000000380947 */ /* 0x000fea0003800000 */
[----:B-1----:R-:W1:Y:S01]  /*0540*/  S2UR UR5, SR_CgaCtaId ;  /* 0x00000000000579c3 */ /* 0x002e620000008800 */
[----:B------:R-:W-:Y:S01]  /*0550*/  UMOV UR4, 0x400 ;  /* 0x0000040000047882 */ /* 0x000fe20000000000 */
[----:B------:R-:W-:Y:S01]  /*0560*/  UMOV UR7, 0x80 ;  /* 0x0000008000077882 */ /* 0x000fe20000000000 */
[----:B------:R-:W-:Y:S01]  /*0570*/  ELECT P0, URZ, PT ;  /* 0x00000000003f782f */ /* 0x000fe20003800000 */
[----:B-1----:R-:W-:Y:S02]  /*0580*/  ULEA UR6, UR5, UR4, 0x18 ;  /* 0x0000000405067291 */ /* 0x002fe4000f8ec03f */
[----:B------:R-:W-:-:S04]  /*0590*/  UIADD3 UR4, -UR7, 0x100000, URZ ;  /* 0x0010000007047890 */ /* 0x000fc8000fffe13f */
[----:B------:R-:W-:Y:S02]  /*05a0*/  USHF.L.U32 UR5, UR4, 0xb, URZ ;  /* 0x0000000b04057899 */ /* 0x000fe4000800063f */
[----:B------:R-:W-:Y:S01]  /*05b0*/  USHF.L.U32 UR4, UR4, 0x1, URZ ;  /* 0x0000000104047899 */ /* 0x000fe2000800063f */
[----:B------:R-:W1:Y:S11]  /*05c0*/  FENCE.VIEW.ASYNC.S ;  /* 0x00000000000073c6 */ /* 0x000e760000000000 */
[----:B-1----:R4:W1:Y:S01]  /*05d0*/  SYNCS.EXCH.64 URZ, [UR6+0x30870], UR4 ;  /* 0x03087004063f75b2 */ /* 0x0028620008000100 */
[----:B------:R4:W0:Y:S01]  /*05e0*/  SYNCS.EXCH.64 URZ, [UR6+0x30880], UR4 ;  /* 0x03088004063f75b2 */ /* 0x0008220008000100 */
[----:B------:R4:W0:Y:S01]  /*05f0*/  SYNCS.EXCH.64 URZ, [UR6+0x30878], UR4 ;  /* 0x03087804063f75b2 */ /* 0x0008220008000100 */
[----:B------:R4:W0:Y:S02]  /*0600*/  SYNCS.EXCH.64 URZ, [UR6+0x30888], UR4 ;  /* 0x03088804063f75b2 */ /* 0x0008240008000100 */
[----:B----4-:R-:W-:Y:S01]  /*0610*/  NOP ;  /* 0x0000000000007918 */ /* 0x010fe20000000000 */
.L_x_440:
        /* <DEDUP_REMOVED lines=22> */
.L_x_441:
        /* <DEDUP_REMOVED lines=22> */
.L_x_442:
[----:B0-----:R-:W-:Y:S01]  /*08e0*/  ISETP.NE.AND P0, PT, R3, RZ, PT ;  /* 0x000000ff0300720c */ /* 0x001fe20003f05270 */
[----:B------:R-:W-:Y:S01]  /*08f0*/  IMAD.MOV.U32 R3, RZ, RZ, 0x1 ;  /* 0x00000001ff037424 */ /* 0x000fe200078e00ff */
[----:B------:R-:W-:Y:S01]  /*0900*/  NOP ;  /* 0x0000000000007918 */ /* 0x000fe20000000000 */
[----:B------:R-:W-:Y:S01]  /*0910*/  ULDC.64 UR48, c[0x0][0x208] ;  /* 0x0000820000307ab9 */ /* 0x000fe20000000a00 */
[----:B------:R-:W-:Y:S02]  /*0920*/  BSSY B9, `(.L_x_443) ;  /* 0x00021ce000097945 */ /* 0x000fe40003800000 */
[----:B------:R-:W-:-:S05]  /*0930*/  SEL R3, R3, 0x2, !P0 ;  /* 0x0000000203037807 */ /* 0x000fca0004000000 */
[----:B------:R0:W-:Y:S01]  /*0940*/  STL [R1+0x18], R3 ;  /* 0x0000180301007387 */ /* 0x0001e20000100800 */
[----:B-123--:R-:W-:Y:S06]  /*0950*/  BAR.SYNC.DEFER_BLOCKING 0x0 ;  /* 0x0000000000007b1d */ /* 0x00efec0000010000 */
[----:B------:R-:W-:Y:S05]  /*0960*/  @!P0 BRA `(.L_x_444) ;  /* 0x000001a800408947 */ /* 0x000fea0003800000 */
.L_x_445:
[----:B------:R-:W-:-:S08]  /*0970*/  NOP ;  /* 0x0000000000007918 */ /* 0x000fd00000000000 */
[----:B------:R-:W1:Y:S02]  /*0980*/  USETMAXREG.TRY_ALLOC.CTAPOOL UP0, 0xe8 ;  /* 0x000000e8000079c8 */ /* 0x000e640008000600 */
[----:B-1----:R-:W-:-:S13]  /*0990*/  PLOP3.LUT P0, PT, PT, PT, UP0, 0x80, 0x0 ;  /* 0x000000000000781c */ /* 0x002fda0003f0f008 */
[----:B------:R-:W-:Y:S05]  /*09a0*/  @!P0 BRA `(.L_x_445) ;  /* 0xfffffffc00f08947 */ /* 0x000fea000383ffff */
[----:B------:R-:W1:Y:S08]  /*09b0*/  S2UR UR4, SR_CgaCtaId ;  /* 0x00000000000479c3 */ /* 0x000e700000008800 */
[----:B------:R-:W-:Y:S06]  /*09c0*/  BAR.ARV 0x8, 0x180 ;  /* 0x0206000000007b1d */ /* 0x000fec0000002000 */
[----:B------:R-:W-:-:S02]  /*09d0*/  MOV R18, 0x400 ;  /* 0x0000040000127802 */ /* 0x000fc40000000f00 */
[----:B------:R-:W-:Y:S01]  /*09e0*/  BAR.SYNC.DEFER_BLOCKING 0x5, 0x180 ;  /* 0x0146000000007b1d */ /* 0x000fe20000010000 */
[----:B-1----:R-:W-:-:S05]  /*09f0*/  IMAD.U32 R223, RZ, RZ, UR4 ;  /* 0x00000004ffdf7e24 */ /* 0x002fca000f8e00ff */
[----:B------:R-:W-:Y:S01]  /*0a00*/  ULDC UR4, c[0x0][0xc3c] ;  /* 0x00030f0000047ab9 */ /* 0x000fe20000000800 */
[----:B------:R-:W-:-:S05]  /*0a10*/  LEA R18, R223, R18, 0x18 ;  /* 0x00000012df127211 */ /* 0x000fca00078ec0ff */
[----:B------:R-:W1:Y:S01]  /*0a20*/  LDS.128 R136, [R18+0x308d0] ;  /* 0x0308d00012887984 */ /* 0x000e620000000c00 */
[----:B------:R-:W-:Y:S06]  /*0a30*/  BAR.ARV 0x4, 0x180 ;  /* 0x0106000000007b1d */ /* 0x000fec0000002000 */
[----:B-1----:R-:W-:-:S13]  /*0a40*/  ISETP.GE.AND P0, PT, R139, UR4, PT ;  /* 0x000000048b007c0c */ /* 0x002fda000bf06270 */
[----:B------:R-:W-:Y:S05]  /*0a50*/  @P0 BRA `(.L_x_446) ;  /* 0x0000021800e80947 */ /* 0x000fea0003800000 */
[----:B------:R-:W2:Y:S01]  /*0a60*/  LDL.LU R15, [R1+0x18] ;  /* 0x00001800010f7983 */ /* 0x000ea20000300800 */
[----:B------:R-:W-:Y:S02]  /*0a70*/  VIADD R0, R0, 0xffffff80 ;  /* 0xffffff8000007836 */ /* 0x000fe40000000000 */
[----:B------:R-:W-:Y:S02]  /*0a80*/  VIADD R229, R18, 0x12400 ;  /* 0x0001240012e57836 */ /* 0x000fe40000000000 */
[----:B------:R-:W-:Y:S01]  /*0a90*/  IMAD.MOV.U32 R228, RZ, RZ, RZ ;  /* 0x000000ffffe47224 */ /* 0x000fe200078e00ff */
[----:B0-----:R-:W-:Y:S01]  /*0aa0*/  SHF.R.S32.HI R3, RZ, 0x1f, R0 ;  /* 0x0000001fff037819 */ /* 0x001fe20000011400 */
[----:B------:R-:W-:Y:S02]  /*0ab0*/  IMAD.MOV.U32 R19, RZ, RZ, RZ ;  /* 0x000000ffff137224 */ /* 0x000fe400078e00ff */
[----:B------:R-:W-:Y:S01]  /*0ac0*/  IMAD.MOV.U32 R204, RZ, RZ, RZ ;  /* 0x000000ffffcc7224 */ /* 0x000fe200078e00ff */
[CC--:B------:R-:W-:Y:S01]  /*0ad0*/  LEA.HI R2, R3.reuse, R0.reuse, RZ, 0x7 ;  /* 0x0000000003027211 */ /* 0x0c0fe200078f38ff */
[----:B------:R-:W-:Y:S01]  /*0ae0*/  IMAD.MOV.U32 R220, RZ, RZ, RZ ;  /* 0x000000ffffdc7224 */ /* 0x000fe200078e00ff */
[----:B------:R-:W-:Y:S01]  /*0af0*/  LEA.HI R4, R3, R0, RZ, 0x4 ;  /* 0x0000000003047211 */ /* 0x000fe200078f20ff */
[----:B------:R-:W-:Y:S01]  /*0b00*/  IMAD.MOV.U32 R211, RZ, RZ, RZ ;  /* 0x000000ffffd37224 */ /* 0x000fe200078e00ff */
[----:B------:R-:W-:-:S02]  /*0b10*/  LOP3.LUT R5, R2, 0xffffff80, RZ, 0xc0, !PT ;  /* 0xffffff8002057812 */ /* 0x000fc400078ec0ff */
[----:B------:R-:W-:-:S03]  /*0b20*/  SHF.R.S32.HI R7, RZ, 0x4, R4 ;  /* 0x00000004ff077819 */ /* 0x000fc60000011404 */
[----:B------:R-:W-:Y:S01]  /*0b30*/  IMAD.IADD R14, R0, 0x1, -R5 ;  /* 0x00000001000e7824 */ /* 0x000fe200078e0a05 */
[----:B------:R-:W-:-:S04]  /*0b40*/  LEA.HI R5, R4, R7, RZ, 0x1 ;  /* 0x0000000704057211 */ /* 0x000fc800078f08ff */
[----:B------:R-:W-:Y:S01]  /*0b50*/  SHF.R.S32.HI R9, RZ, 0x1f, R14 ;  /* 0x0000001fff097819 */ /* 0x000fe2000001140e */
[----:B------:R-:W-:Y:S01]  /*0b60*/  STL [R1+0xa8], R14 ;  /* 0x0000a80e01007387 */ /* 0x000fe20000100800 */
[----:B------:R-:W-:Y:S02]  /*0b70*/  LOP3.LUT R6, R5, 0x1ffffffe, RZ, 0xc0, !PT ;  /* 0x1ffffffe05067812 */ /* 0x000fe400078ec0ff */
[----:B------:R-:W-:Y:S02]  /*0b80*/  LEA.HI R10, R9, R14, RZ, 0x2 ;  /* 0x0000000e090a7211 */ /* 0x000fe400078f10ff */
[----:B------:R-:W-:Y:S01]  /*0b90*/  SHF.R.S32.HI R5, RZ, 0x7, R2 ;  /* 0x00000007ff057819 */ /* 0x000fe20000011402 */
[----:B------:R-:W-:Y:S01]  /*0ba0*/  IMAD.IADD R7, R7, 0x1, -R6 ;  /* 0x0000000107077824 */ /* 0x000fe200078e0a06 */
[--C-:B------:R-:W-:Y:S02]  /*0bb0*/  SHF.R.S32.HI R8, RZ, 0x2, R10.reuse ;  /* 0x00000002ff087819 */ /* 0x100fe4000001140a */
[----:B------:R-:W-:-:S02]  /*0bc0*/  SHF.R.S32.HI R11, RZ, 0x1f, R10 ;  /* 0x0000001fff0b7819 */ /* 0x000fc4000001140a */
[----:B------:R-:W-:Y:S02]  /*0bd0*/  LEA.HI R6, R3, R0, RZ, 0x5 ;  /* 0x0000000003067211 */ /* 0x000fe400078f28ff */
[----:B------:R-:W-:Y:S02]  /*0be0*/  LEA.HI R11, R11, R8, RZ, 0x3 ;  /* 0x000000080b0b7211 */ /* 0x000fe400078f18ff */
[----:B------:R-:W-:Y:S02]  /*0bf0*/  LEA.HI R9, R9, R14, RZ, 0x5 ;  /* 0x0000000e09097211 */ /* 0x000fe400078f28ff */
[----:B------:R-:W-:Y:S02]  /*0c00*/  LOP3.LUT R11, R11, 0xfffffff8, RZ, 0xc0, !PT ;  /* 0xfffffff80b0b7812 */ /* 0x000fe400078ec0ff */
[----:B------:R-:W-:Y:S02]  /*0c10*/  SHF.R.S32.HI R6, RZ, 0x5, R6 ;  /* 0x00000005ff067819 */ /* 0x000fe40000011406 */
[----:B------:R-:W-:Y:S01]  /*0c20*/  LOP3.LUT R10, R10, 0x7ffffffc, RZ, 0xc0, !PT ;  /* 0x7ffffffc0a0a7812 */ /* 0x000fe200078ec0ff */
[----:B------:R-:W-:Y:S01]  /*0c30*/  IMAD.IADD R12, R8, 0x1, -R11 ;  /* 0x00000001080c7824 */ /* 0x000fe200078e0a0b */
[----:B------:R-:W-:Y:S01]  /*0c40*/  LEA.HI R8, R2, R5, RZ, 0x1 ;  /* 0x0000000502087211 */ /* 0x000fe200078f08ff */
[----:B------:R-:W-:Y:S01]  /*0c50*/  IMAD.SHL.U32 R218, R6, 0x200, RZ ;  /* 0x0000020006da7824 */ /* 0x000fe200078e00ff */
[----:B------:R-:W-:Y:S01]  /*0c60*/  LEA.HI R2, R3, R0, RZ, 0x2 ;  /* 0x0000000003027211 */ /* 0x000fe200078f10ff */
[----:B------:R-:W-:Y:S01]  /*0c70*/  IMAD.IADD R10, R14, 0x1, -R10 ;  /* 0x000000010e0a7824 */ /* 0x000fe200078e0a0a */
[----:B------:R-:W-:-:S02]  /*0c80*/  LOP3.LUT R3, R4, 0x3fffff0, RZ, 0xc0, !PT ;  /* 0x03fffff004037812 */ /* 0x000fc400078ec0ff */
[----:B------:R-:W-:Y:S01]  /*0c90*/  LOP3.LUT R8, R8, 0x3fffffe, RZ, 0xc0, !PT ;  /* 0x03fffffe08087812 */ /* 0x000fe200078ec0ff */
[----:B------:R-:W-:Y:S01]  /*0ca0*/  IMAD.SHL.U32 R35, R10, 0x2, RZ ;  /* 0x000000020a237824 */ /* 0x000fe200078e00ff */
[----:B------:R-:W-:Y:S01]  /*0cb0*/  SHF.R.S32.HI R9, RZ, 0x5, R9 ;  /* 0x00000005ff097819 */ /* 0x000fe20000011409 */
[----:B------:R-:W-:Y:S01]  /*0cc0*/  IMAD.IADD R3, R0, 0x1, -R3 ;  /* 0x0000000100037824 */ /* 0x000fe200078e0a03 */
[----:B------:R-:W-:Y:S01]  /*0cd0*/  SHF.R.S32.HI R203, RZ, 0x2, R2 ;  /* 0x00000002ffcb7819 */ /* 0x000fe20000011402 */
[----:B------:R-:W-:Y:S01]  /*0ce0*/  IMAD.IADD R8, R5, 0x1, -R8 ;  /* 0x0000000105087824 */ /* 0x000fe200078e0a08 */
[----:B------:R-:W-:Y:S01]  /*0cf0*/  LOP3.LUT R5, R2, 0xfffffffc, RZ, 0xc0, !PT ;  /* 0xfffffffc02057812 */ /* 0x000fe200078ec0ff */
[----:B------:R-:W-:Y:S01]  /*0d00*/  IMAD R4, R6, 0x10, R3 ;  /* 0x0000001006047824 */ /* 0x000fe200078e0203 */
[----:B------:R-:W-:Y:S01]  /*0d10*/  SHF.R.S32.HI R2, RZ, 0x1f, R2 ;  /* 0x0000001fff027819 */ /* 0x000fe20000011402 */
[----:B------:R-:W-:Y:S01]  /*0d20*/  IMAD R9, R9, 0x10, R12 ;  /* 0x0000001009097824 */ /* 0x000fe200078e020c */
[----:B------:R-:W-:Y:S01]  /*0d30*/  IADD3 R12, R35, 0x80, RZ ;  /* 0x00000080230c7810 */ /* 0x000fe20007ffe0ff */
[----:B------:R-:W-:Y:S01]  /*0d40*/  IMAD.IADD R5, R0, 0x1, -R5 ;  /* 0x0000000100057824 */ /* 0x000fe200078e0a05 */
[----:B------:R-:W-:Y:S01]  /*0d50*/  LEA.HI R2, R2, R203, RZ, 0x3 ;  /* 0x000000cb02027211 */ /* 0x000fe200078f18ff */
[----:B------:R-:W-:-:S02]  /*0d60*/  IMAD R4, R4, 0x8, R7 ;  /* 0x0000000804047824 */ /* 0x000fc400078e0207 */
[----:B------:R-:W-:Y:S01]  /*0d70*/  IMAD R13, R8, 0x40, R9 ;  /* 0x00000040080d7824 */ /* 0x000fe200078e0209 */
[C---:B------:R-:W-:Y:S01]  /*0d80*/  LEA.HI R0, R5.reuse, R5, RZ, 0x1 ;  /* 0x0000000505007211 */ /* 0x040fe200078f08ff */
[----:B------:R-:W-:Y:S01]  /*0d90*/  IMAD.SHL.U32 R196, R5, 0x4, RZ ;  /* 0x0000000405c47824 */ /* 0x000fe200078e00ff */
[----:B------:R-:W-:Y:S01]  /*0da0*/  LOP3.LUT R2, R2, 0xfffffff8, RZ, 0xc0, !PT ;  /* 0xfffffff802027812 */ /* 0x000fe200078ec0ff */
[----:B------:R-:W-:Y:S01]  /*0db0*/  VIADD R7, R203, 0x40 ;  /* 0x00000040cb077836 */ /* 0x000fe20000000000 */
[----:B------:R-:W-:Y:S01]  /*0dc0*/  STL [R1+0x108], R13 ;  /* 0x0001080d01007387 */ /* 0x000fe20000100800 */
[----:B------:R-:W-:Y:S01]  /*0dd0*/  IMAD.SHL.U32 R4, R4, 0x8, RZ ;  /* 0x0000000804047824 */ /* 0x000fe200078e00ff */
[----:B------:R-:W-:Y:S01]  /*0de0*/  IADD3 R206, R196, 0x40, RZ ;  /* 0x00000040c4ce7810 */ /* 0x000fe20007ffe0ff */
[C---:B------:R-:W-:Y:S01]  /*0df0*/  VIADD R34, R35.reuse, 0x8 ;  /* 0x0000000823227836 */ /* 0x040fe20000000000 */
[----:B------:R-:W-:Y:S01]  /*0e00*/  SHF.R.S32.HI R3, RZ, 0x1f, R7 ;  /* 0x0000001fff037819 */ /* 0x000fe20000011407 */
[C---:B------:R-:W-:Y:S01]  /*0e10*/  VIADD R33, R35.reuse, 0x10 ;  /* 0x0000001023217836 */ /* 0x040fe20000000000 */
[----:B------:R0:W-:Y:S01]  /*0e20*/  STL [R1+0x110], R4 ;  /* 0x0001100401007387 */ /* 0x0001e20000100800 */
[----:B------:R-:W-:Y:S01]  /*0e30*/  VIADD R32, R35, 0x18 ;  /* 0x0000001823207836 */ /* 0x000fe20000000000 */
[----:B------:R-:W-:Y:S01]  /*0e40*/  LEA.HI R3, R3, R7, RZ, 0x3 ;  /* 0x0000000703037211 */ /* 0x000fe200078f18ff */
[----:B------:R-:W-:Y:S01]  /*0e50*/  VIADD R31, R35, 0x20 ;  /* 0x00000020231f7836 */ /* 0x000fe20000000000 */
[----:B------:R-:W-:Y:S01]  /*0e60*/  STL [R1+0x44], R35 ;  /* 0x0000442301007387 */ /* 0x000fe20000100800 */
[----:B------:R-:W-:Y:S01]  /*0e70*/  IMAD.SHL.U32 R205, R7, 0x40, RZ ;  /* 0x0000004007cd7824 */ /* 0x000fe200078e00ff */
[----:B------:R-:W-:Y:S01]  /*0e80*/  LOP3.LUT R0, R0, 0x1ffffffe, RZ, 0xc0, !PT ;  /* 0x1ffffffe00007812 */ /* 0x000fe200078ec0ff */
[----:B------:R-:W-:Y:S01]  /*0e90*/  VIADD R30, R35, 0x28 ;  /* 0x00000028231e7836 */ /* 0x000fe20000000000 */
[----:B------:R-:W-:Y:S01]  /*0ea0*/  STL [R1+0xa0], R34 ;  /* 0x0000a02201007387 */ /* 0x000fe20000100800 */
[C---:B------:R-:W-:Y:S01]  /*0eb0*/  VIADD R207, R196.reuse, 0x20 ;  /* 0x00000020c4cf7836 */ /* 0x040fe20000000000 */
[----:B------:R-:W-:Y:S01]  /*0ec0*/  LOP3.LUT R205, R205, 0x1c0, RZ, 0xc0, !PT ;  /* 0x000001c0cdcd7812 */ /* 0x000fe200078ec0ff */
[C---:B------:R-:W-:Y:S01]  /*0ed0*/  VIADD R29, R35.reuse, 0x30 ;  /* 0x00000030231d7836 */ /* 0x040fe20000000000 */
[----:B------:R-:W-:Y:S01]  /*0ee0*/  STL [R1+0x9c], R33 ;  /* 0x00009c2101007387 */ /* 0x000fe20000100800 */
[C---:B------:R-:W-:Y:S01]  /*0ef0*/  VIADD R28, R35.reuse, 0x38 ;  /* 0x00000038231c7836 */ /* 0x040fe20000000000 */
[----:B------:R-:W-:Y:S01]  /*0f00*/  SHF.R.S32.HI R10, RZ, 0x1f, R30 ;  /* 0x0000001fff0a7819 */ /* 0x000fe2000001141e */
[----:B------:R-:W-:Y:S01]  /*0f10*/  IMAD.IADD R193, R196, 0x1, R206 ;  /* 0x00000001c4c17824 */ /* 0x000fe200078e02ce */
[----:B------:R-:W-:Y:S01]  /*0f20*/  STL [R1+0x98], R32 ;  /* 0x0000982001007387 */ /* 0x000fe20000100800 */
[----:B------:R-:W-:-:S02]  /*0f30*/  VIADD R27, R35, 0x40 ;  /* 0x00000040231b7836 */ /* 0x000fc40000000000 */
[C---:B------:R-:W-:Y:S01]  /*0f40*/  VIADD R26, R35.reuse, 0x48 ;  /* 0x00000048231a7836 */ /* 0x040fe20000000000 */
[----:B------:R-:W-:Y:S01]  /*0f50*/  STL [R1+0x94], R31 ;  /* 0x0000941f01007387 */ /* 0x000fe20000100800 */
[----:B------:R-:W-:Y:S01]  /*0f60*/  IMAD.IADD R194, R196, 0x1, R207 ;  /* 0x00000001c4c27824 */ /* 0x000fe200078e02cf */
[----:B0-----:R-:W-:Y:S01]  /*0f70*/  SHF.R.S32.HI R4, RZ, 0x1f, R193 ;  /* 0x0000001fff047819 */ /* 0x001fe200000114c1 */
[C---:B------:R-:W-:Y:S01]  /*0f80*/  VIADD R25, R35.reuse, 0x50 ;  /* 0x0000005023197836 */ /* 0x040fe20000000000 */
[----:B------:R-:W-:Y:S01]  /*0f90*/  STL [R1+0x90], R30 ;  /* 0x0000901e01007387 */ /* 0x000fe20000100800 */
[C---:B------:R-:W-:Y:S01]  /*0fa0*/  VIADD R24, R35.reuse, 0x58 ;  /* 0x0000005823187836 */ /* 0x040fe20000000000 */
[----:B------:R-:W-:Y:S01]  /*0fb0*/  LEA.HI R4, R4, R193, RZ, 0x3 ;  /* 0x000000c104047211 */ /* 0x000fe200078f18ff */
[----:B------:R-:W-:Y:S01]  /*0fc0*/  VIADD R21, R35, 0x60 ;  /* 0x0000006023157836 */ /* 0x000fe20000000000 */
[----:B------:R-:W-:Y:S01]  /*0fd0*/  STL [R1+0x8c], R29 ;  /* 0x00008c1d01007387 */ /* 0x000fe20000100800 */
[----:B------:R-:W-:Y:S01]  /*0fe0*/  IMAD.SHL.U32 R219, R3, 0x40, RZ ;  /* 0x0000004003db7824 */ /* 0x000fe200078e00ff */
[----:B------:R-:W-:Y:S01]  /*0ff0*/  SHF.R.U32.HI R3, RZ, 0x3, R205 ;  /* 0x00000003ff037819 */ /* 0x000fe200000116cd */
[C---:B------:R-:W-:Y:S01]  /*1000*/  VIADD R20, R35.reuse, 0x68 ;  /* 0x0000006823147836 */ /* 0x040fe20000000000 */
[----:B------:R-:W-:Y:S01]  /*1010*/  STL [R1+0x88], R28 ;  /* 0x0000881c01007387 */ /* 0x000fe20000100800 */
[----:B------:R-:W-:Y:S01]  /*1020*/  SHF.R.S32.HI R3, RZ, 0x1f, R194 ;  /* 0x0000001fff037819 */ /* 0x000fe200000114c2 */
[C---:B------:R-:W-:Y:S01]  /*1030*/  VIADD R14, R35.reuse, 0x78 ;  /* 0x00000078230e7836 */ /* 0x040fe20000000000 */
[----:B------:R-:W-:Y:S01]  /*1040*/  SHF.R.S32.HI R199, RZ, 0x3, R4 ;  /* 0x00000003ffc77819 */ /* 0x000fe20000011404 */
[----:B------:R-:W-:Y:S01]  /*1050*/  STL [R1+0x84], R27 ;  /* 0x0000841b01007387 */ /* 0x000fe20000100800 */
[----:B------:R-:W-:Y:S01]  /*1060*/  VIADD R11, R35, 0x88 ;  /* 0x00000088230b7836 */ /* 0x000fe20000000000 */
[----:B------:R-:W-:Y:S01]  /*1070*/  LEA.HI R3, R3, R194, RZ, 0x3 ;  /* 0x000000c203037211 */ /* 0x000fe200078f18ff */
[----:B------:R-:W-:Y:S01]  /*1080*/  IMAD.IADD R2, R203, 0x1, -R2 ;  /* 0x00000001cb027824 */ /* 0x000fe200078e0a02 */
[----:B------:R-:W-:Y:S01]  /*1090*/  STL [R1+0x80], R26 ;  /* 0x0000801a01007387 */ /* 0x000fe20000100800 */
[C---:B------:R-:W-:Y:S01]  /*10a0*/  VIADD R9, R35.reuse, 0x90 ;  /* 0x0000009023097836 */ /* 0x040fe20000000000 */
[----:B------:R-:W-:Y:S01]  /*10b0*/  SHF.R.S32.HI R4, RZ, 0x1f, R34 ;  /* 0x0000001fff047819 */ /* 0x000fe20000011422 */
[C---:B------:R-:W-:Y:S01]  /*10c0*/  VIADD R8, R35.reuse, 0x98 ;  /* 0x0000009823087836 */ /* 0x040fe20000000000 */
[----:B------:R-:W-:Y:S01]  /*10d0*/  STL [R1+0x7c], R25 ;  /* 0x00007c1901007387 */ /* 0x000fe20000100800 */
[C---:B------:R-:W-:Y:S01]  /*10e0*/  VIADD R7, R35.reuse, 0xa0 ;  /* 0x000000a023077836 */ /* 0x040fe20000000000 */
[----:B------:R-:W-:Y:S01]  /*10f0*/  SHF.R.S32.HI R198, RZ, 0x3, R3 ;  /* 0x00000003ffc67819 */ /* 0x000fe20000011403 */
[----:B------:R-:W-:Y:S01]  /*1100*/  VIADD R6, R35, 0xa8 ;  /* 0x000000a823067836 */ /* 0x000fe20000000000 */
[----:B------:R-:W-:Y:S01]  /*1110*/  STL [R1+0x78], R24 ;  /* 0x0000781801007387 */ /* 0x000fe20000100800 */
[C---:B------:R-:W-:Y:S01]  /*1120*/  IMAD.SHL.U32 R16, R5.reuse, 0x8, RZ ;  /* 0x0000000805107824 */ /* 0x040fe200078e00ff */
[----:B------:R-:W-:Y:S01]  /*1130*/  SHF.R.S32.HI R3, RZ, 0x1f, R33 ;  /* 0x0000001fff037819 */ /* 0x000fe20000011421 */
[----:B------:R-:W-:Y:S01]  /*1140*/  IMAD.IADD R0, R5, 0x1, -R0 ;  /* 0x0000000105007824 */ /* 0x000fe200078e0a00 */
[----:B------:R-:W-:Y:S01]  /*1150*/  STL [R1+0x74], R21 ;  /* 0x0000741501007387 */ /* 0x000fe20000100800 */
[----:B------:R-:W-:Y:S01]  /*1160*/  IMAD.SHL.U32 R2, R2, 0x40, RZ ;  /* 0x0000004002027824 */ /* 0x000fe200078e00ff */
[----:B------:R-:W-:Y:S01]  /*1170*/  SHF.R.S32.HI R17, RZ, 0x1f, R16 ;  /* 0x0000001fff117819 */ /* 0x000fe20000011410 */
[C---:B------:R-:W-:Y:S01]  /*1180*/  VIADD R5, R35.reuse, 0xb0 ;  /* 0x000000b023057836 */ /* 0x040fe20000000000 */
[----:B------:R-:W-:Y:S01]  /*1190*/  STL [R1+0x70], R20 ;  /* 0x0000701401007387 */ /* 0x000fe20000100800 */
[----:B------:R-:W-:Y:S01]  /*11a0*/  IMAD R0, R0, 0x8, R13 ;  /* 0x0000000800007824 */ /* 0x000fe200078e020d */
[----:B------:R-:W-:Y:S01]  /*11b0*/  LOP3.LUT R216, R2, 0x1c0, RZ, 0xc0, !PT ;  /* 0x000001c002d87812 */ /* 0x000fe200078ec0ff */
[----:B------:R-:W-:Y:S01]  /*11c0*/  VIADD R2, R35, 0xb8 ;  /* 0x000000b823027836 */ /* 0x000fe20000000000 */
[----:B------:R-:W-:Y:S01]  /*11d0*/  LOP3.LUT R219, R219, 0xfffffe00, RZ, 0xc0, !PT ;  /* 0xfffffe00dbdb7812 */ /* 0x000fe200078ec0ff */
[C---:B------:R-:W-:Y:S01]  /*11e0*/  VIADD R23, R16.reuse, 0x60 ;  /* 0x0000006010177836 */ /* 0x040fe20000000000 */
[----:B------:R-:W-:Y:S01]  /*11f0*/  SHF.R.U32.HI R217, RZ, 0x3, R216 ;  /* 0x00000003ffd97819 */ /* 0x000fe200000116d8 */
[----:B------:R-:W-:-:S02]  /*1200*/  VIADD R22, R16, 0x80 ;  /* 0x0000008010167836 */ /* 0x000fc40000000000 */
[----:B------:R-:W-:Y:S01]  /*1210*/  VIADD R192, R16, 0xa0 ;  /* 0x000000a010c07836 */ /* 0x000fe20000000000 */
[----:B------:R-:W-:Y:S01]  /*1220*/  SHF.R.S32.HI R202, RZ, 0x1f, R23 ;  /* 0x0000001fffca7819 */ /* 0x000fe20000011417 */
[C---:B------:R-:W-:Y:S01]  /*1230*/  VIADD R209, R196.reuse, 0x10 ;  /* 0x00000010c4d17836 */ /* 0x040fe20000000000 */
[----:B------:R-:W-:Y:S01]  /*1240*/  SHF.R.S32.HI R201, RZ, 0x1f, R22 ;  /* 0x0000001fffc97819 */ /* 0x000fe20000011416 */
[C---:B------:R-:W-:Y:S01]  /*1250*/  VIADD R208, R196.reuse, 0x30 ;  /* 0x00000030c4d07836 */ /* 0x040fe20000000000 */
[----:B------:R-:W-:Y:S01]  /*1260*/  SHF.R.S32.HI R200, RZ, 0x1f, R192 ;  /* 0x0000001fffc87819 */ /* 0x000fe200000114c0 */
[----:B------:R-:W-:Y:S01]  /*1270*/  VIADD R210, R196, 0x50 ;  /* 0x00000050c4d27836 */ /* 0x000fe20000000000 */
[----:B--2---:R-:W-:Y:S01]  /*1280*/  LOP3.LUT R214, R15, 0x1, RZ, 0xfc, !PT ;  /* 0x000000010fd67812 */ /* 0x004fe200078efcff */
[----:B------:R-:W-:-:S05]  /*1290*/  VIADD R15, R35, 0x70 ;  /* 0x00000070230f7836 */ /* 0x000fca0000000000 */
[----:B------:R-:W-:Y:S04]  /*12a0*/  STL [R1+0x6c], R15 ;  /* 0x00006c0f01007387 */ /* 0x000fe80000100800 */
[----:B------:R-:W-:Y:S04]  /*12b0*/  STL [R1+0x68], R14 ;  /* 0x0000680e01007387 */ /* 0x000fe80000100800 */
[----:B------:R-:W-:Y:S04]  /*12c0*/  STL [R1+0x64], R12 ;  /* 0x0000640c01007387 */ /* 0x000fe80000100800 */
[----:B------:R-:W-:Y:S04]  /*12d0*/  STL [R1+0x60], R11 ;  /* 0x0000600b01007387 */ /* 0x000fe80000100800 */
[----:B------:R-:W-:Y:S04]  /*12e0*/  STL [R1+0x5c], R9 ;  /* 0x00005c0901007387 */ /* 0x000fe80000100800 */
[----:B------:R-:W-:Y:S04]  /*12f0*/  STL [R1+0x58], R8 ;  /* 0x0000580801007387 */ /* 0x000fe80000100800 */
[----:B------:R0:W-:Y:S04]  /*1300*/  STL [R1+0x54], R7 ;  /* 0x0000540701007387 */ /* 0x0001e80000100800 */
[----:B------:R-:W-:Y:S04]  /*1310*/  STL [R1+0x50], R6 ;  /* 0x0000500601007387 */ /* 0x000fe80000100800 */
[----:B------:R1:W-:Y:S01]  /*1320*/  STL [R1+0x104], R4 ;  /* 0x0001040401007387 */ /* 0x0003e20000100800 */
[----:B0-----:R-:W-:-:S03]  /*1330*/  SHF.R.S32.HI R7, RZ, 0x1f, R7 ;  /* 0x0000001fff077819 */ /* 0x001fc60000011407 */
[----:B------:R-:W-:Y:S04]  /*1340*/  STL [R1+0x4c], R5 ;  /* 0x00004c0501007387 */ /* 0x000fe80000100800 */
[----:B------:R0:W-:Y:S01]  /*1350*/  STL [R1+0x100], R3 ;  /* 0x0001000301007387 */ /* 0x0001e20000100800 */
[----:B-1----:R-:W-:-:S03]  /*1360*/  SHF.R.S32.HI R4, RZ, 0x1f, R32 ;  /* 0x0000001fff047819 */ /* 0x002fc60000011420 */
[----:B------:R1:W-:Y:S04]  /*1370*/  STL [R1+0x48], R2 ;  /* 0x0000480201007387 */ /* 0x0003e80000100800 */
[----:B------:R2:W-:Y:S01]  /*1380*/  STL [R1+0xfc], R4 ;  /* 0x0000fc0401007387 */ /* 0x0005e20000100800 */
[----:B0-----:R-:W-:Y:S02]  /*1390*/  SHF.R.S32.HI R3, RZ, 0x1f, R31 ;  /* 0x0000001fff037819 */ /* 0x001fe4000001141f */
[----:B-1----:R-:W-:-:S03]  /*13a0*/  SHF.R.S32.HI R2, RZ, 0x1f, R2 ;  /* 0x0000001fff027819 */ /* 0x002fc60000011402 */
[----:B------:R0:W-:Y:S01]  /*13b0*/  STL [R1+0xf8], R3 ;  /* 0x0000f80301007387 */ /* 0x0001e20000100800 */
[----:B--2---:R-:W-:-:S03]  /*13c0*/  SHF.R.S32.HI R4, RZ, 0x1f, R29 ;  /* 0x0000001fff047819 */ /* 0x004fc6000001141d */
        /* <DEDUP_REMOVED lines=24> */
[----:B------:R-:W-:Y:S04]  /*1550*/  STL [R1+0xc4], R10 ;  /* 0x0000c40a01007387 */ /* 0x000fe80000100800 */
[----:B------:R1:W-:Y:S01]  /*1560*/  STL [R1+0xc0], R4 ;  /* 0x0000c00401007387 */ /* 0x0003e20000100800 */
[----:B0-----:R-:W-:-:S05]  /*1570*/  SHF.R.S32.HI R3, RZ, 0x1f, R8 ;  /* 0x0000001fff037819 */ /* 0x001fca0000011408 */
[----:B------:R0:W-:Y:S01]  /*1580*/  STL [R1+0xbc], R3 ;  /* 0x0000bc0301007387 */ /* 0x0001e20000100800 */
[----:B-1----:R-:W-:-:S03]  /*1590*/  SHF.R.S32.HI R4, RZ, 0x1f, R6 ;  /* 0x0000001fff047819 */ /* 0x002fc60000011406 */
[----:B------:R1:W-:Y:S04]  /*15a0*/  STL [R1+0xb8], R7 ;  /* 0x0000b80701007387 */ /* 0x0003e80000100800 */
[----:B------:R1:W-:Y:S01]  /*15b0*/  STL [R1+0xb4], R4 ;  /* 0x0000b40401007387 */ /* 0x0003e20000100800 */
[----:B0-----:R-:W-:-:S05]  /*15c0*/  SHF.R.S32.HI R3, RZ, 0x1f, R5 ;  /* 0x0000001fff037819 */ /* 0x001fca0000011405 */
[----:B------:R1:W-:Y:S04]  /*15d0*/  STL [R1+0xb0], R3 ;  /* 0x0000b00301007387 */ /* 0x0003e80000100800 */
[----:B------:R1:W-:Y:S04]  /*15e0*/  STL [R1+0x10c], R0 ;  /* 0x00010c0001007387 */ /* 0x0003e80000100800 */
[----:B------:R1:W-:Y:S02]  /*15f0*/  STL [R1+0xac], R2 ;  /* 0x0000ac0201007387 */ /* 0x0003e40000100800 */
.L_x_668:
[----:B0123--:R-:W0:Y:S01]  /*1600*/  LDC.64 R2, c[0x0][0xc88] ;  /* 0x00032200ff027b82 */ /* 0x00fe220000000a00 */
[----:B------:R-:W-:Y:S01]  /*1610*/  ULDC.64 UR4, c[0x0][0xa28] ;  /* 0x00028a0000047ab9 */ /* 0x000fe20000000a00 */
[----:B------:R-:W-:Y:S01]  /*1620*/  ULDC.64 UR8, c[0x0][0xa18] ;  /* 0x0002860000087ab9 */ /* 0x000fe20000000a00 */
[----:B------:R-:W-:Y:S01]  /*1630*/  ULDC.64 UR6, c[0x0][0xa08] ;  /* 0x0002820000067ab9 */ /* 0x000fe20000000a00 */
[----:B0-----:R-:W-:-:S05]  /*1640*/  IMAD.WIDE R2, R139, 0x4, R2 ;  /* 0x000000048b027825 */ /* 0x001fca00078e0202 */
[----:B------:R-:W2:Y:S01]  /*1650*/  LDG.E R225, desc[UR48][R2.64] ;  /* 0x0000003002e17981 */ /* 0x000ea2000c1e1900 */
[----:B------:R-:W-:Y:S01]  /*1660*/  ISETP.NE.U32.AND P2, PT, RZ, UR4, PT ;  /* 0x00000004ff007c0c */ /* 0x000fe2000bf45070 */
[----:B------:R-:W-:Y:S01]  /*1670*/  IMAD.MOV.U32 R8, RZ, RZ, RZ ;  /* 0x000000ffff087224 */ /* 0x000fe200078e00ff */
[----:B------:R-:W-:Y:S01]  /*1680*/  ISETP.NE.U32.AND P1, PT, RZ, UR8, PT ;  /* 0x00000008ff007c0c */ /* 0x000fe2000bf25070 */
[----:B-----5:R-:W-:Y:S01]  /*1690*/  IMAD.MOV.U32 R122, RZ, RZ, RZ ;  /* 0x000000ffff7a7224 */ /* 0x020fe200078e00ff */
[----:B------:R-:W-:Y:S02]  /*16a0*/  ISETP.NE.AND.EX P2, PT, RZ, UR5, PT, P2 ;  /* 0x00000005ff007c0c */ /* 0x000fe4000bf45320 */
[----:B------:R-:W-:Y:S02]  /*16b0*/  ISETP.NE.AND.EX P1, PT, RZ, UR9, PT, P1 ;  /* 0x00000009ff007c0c */ /* 0x000fe4000bf25310 */
[----:B------:R-:W-:-:S04]  /*16c0*/  ISETP.NE.U32.AND P0, PT, RZ, UR6, PT ;  /* 0x00000006ff007c0c */ /* 0x000fc8000bf05070 */
[----:B------:R-:W-:Y:S02]  /*16d0*/  ISETP.NE.AND.EX P0, PT, RZ, UR7, PT, P0 ;  /* 0x00000007ff007c0c */ /* 0x000fe4000bf05300 */
[----:B--2---:R-:W-:Y:S01]  /*16e0*/  SHF.R.S32.HI R0, RZ, 0x1f, R225 ;  /* 0x0000001fff007819 */ /* 0x004fe200000114e1 */
[C---:B------:R-:W-:Y:S02]  /*16f0*/  IMAD.SHL.U32 R226, R225.reuse, 0x4, RZ ;  /* 0x00000004e1e27824 */ /* 0x040fe400078e00ff */
[C---:B------:R-:W-:Y:S02]  /*1700*/  @P2 LEA R4, P3, R225.reuse, UR4, 0x2 ;  /* 0x00000004e1042c11 */ /* 0x040fe4000f8610ff */
[C-C-:B------:R-:W-:Y:S01]  /*1710*/  SHF.L.U64.HI R227, R225.reuse, 0x2, R0.reuse ;  /* 0x00000002e1e37819 */ /* 0x140fe20000010200 */
[----:B------:R0:W-:Y:S01]  /*1720*/  STL [R1+0xa4], R0 ;  /* 0x0000a40001007387 */ /* 0x0001e20000100800 */
[----:B----4-:R-:W-:Y:S01]  /*1730*/  @P2 LEA.HI.X R5, R225, UR5, R0, 0x2, P3 ;  /* 0x00000005e1052c11 */ /* 0x010fe200098f1400 */
[----:B------:R-:W-:Y:S01]  /*1740*/  ULDC UR4, c[0x0][0x288] ;  /* 0x0000a20000047ab9 */ /* 0x000fe20000000800 */
[----:B------:R-:W-:-:S03]  /*1750*/  IADD3 R2, P4, R226, UR6, RZ ;  /* 0x00000006e2027c10 */ /* 0x000fc6000ff9e0ff */
[----:B------:R1:W5:Y:S01]  /*1760*/  @P2 LDG.E R8, desc[UR48][R4.64] ;  /* 0x0000003004082981 */ /* 0x000362000c1e1900 */
[----:B------:R-:W-:Y:S01]  /*1770*/  @P1 IADD3 R6, P2, R226, UR8, RZ ;  /* 0x00000008e2061c10 */ /* 0x000fe2000ff5e0ff */
[----:B------:R-:W-:Y:S01]  /*1780*/  IMAD.U32 R136, RZ, RZ, UR4 ;  /* 0x00000004ff887e24 */ /* 0x000fe2000f8e00ff */
[C---:B------:R-:W-:Y:S01]  /*1790*/  IADD3.X R3, R227.reuse, UR7, RZ, P4, !PT ;  /* 0x00000007e3037c10 */ /* 0x040fe2000a7fe4ff */
[----:B------:R2:W-:Y:S01]  /*17a0*/  STL [R1+0x4], R137 ;  /* 0x0000048901007387 */ /* 0x0005e20000100800 */
[----:B------:R-:W-:Y:S01]  /*17b0*/  @P1 IADD3.X R7, R227, UR9, RZ, P2, !PT ;  /* 0x00000009e3071c10 */ /* 0x000fe200097fe4ff */
[----:B------:R-:W-:Y:S01]  /*17c0*/  ULDC.64 UR4, c[0x0][0x418] ;  /* 0x0001060000047ab9 */ /* 0x000fe20000000a00 */
[----:B------:R-:W-:Y:S01]  /*17d0*/  ULDC.64 UR8, c[0x0][0xa20] ;  /* 0x0002880000087ab9 */ /* 0x000fe20000000a00 */
[----:B------:R2:W5:Y:S04]  /*17e0*/  @P0 LDG.E R122, desc[UR48][R2.64] ;  /* 0x00000030027a0981 */ /* 0x000568000c1e1900 */
[----:B------:R2:W5:Y:S01]  /*17f0*/  @P1 LDG.E R136, desc[UR48][R6.64] ;  /* 0x0000003006881981 */ /* 0x000562000c1e1900 */
[----:B------:R-:W-:Y:S01]  /*1800*/  UISETP.NE.U32.AND UP0, UPT, UR4, URZ, UPT ;  /* 0x0000003f0400728c */ /* 0x000fe2000bf05070 */
[----:B-1----:R-:W-:-:S02]  /*1810*/  LOP3.LUT R4, R138, 0xff000000, RZ, 0xc0, !PT ;  /* 0xff0000008a047812 */ /* 0x002fc400078ec0ff */
[----:B------:R-:W-:Y:S01]  /*1820*/  ULDC UR4, c[0x0][0x424] ;  /* 0x0001090000047ab9 */ /* 0x000fe20000000800 */
[----:B------:R-:W-:Y:S01]  /*1830*/  UISETP.NE.AND.EX UP0, UPT, UR5, URZ, UPT, UP0 ;  /* 0x0000003f0500728c */ /* 0x000fe2000bf05300 */
[----:B------:R-:W-:Y:S02]  /*1840*/  ISETP.NE.U32.AND P2, PT, RZ, UR8, PT ;  /* 0x00000008ff007c0c */ /* 0x000fe4000bf45070 */
[----:B------:R-:W-:Y:S01]  /*1850*/  ULDC UR5, c[0x0][0x2f0] ;  /* 0x0000bc0000057ab9 */ /* 0x000fe20000000800 */
[----:B------:R-:W-:Y:S01]  /*1860*/  USEL UR4, UR4, 0x1, UP0 ;  /* 0x0000000104047887 */ /* 0x000fe20008000000 */
[----:B0-----:R-:W-:Y:S02]  /*1870*/  LOP3.LUT R0, R138, 0xff0000, RZ, 0xc0, !PT ;  /* 0x00ff00008a007812 */ /* 0x001fe400078ec0ff */
[----:B------:R-:W-:Y:S01]  /*1880*/  SHF.R.U32.HI R5, RZ, 0x8, R4 ;  /* 0x00000008ff057819 */ /* 0x000fe20000011604 */
[----:B------:R-:W-:Y:S01]  /*1890*/  UIMAD UR4, UR4, UR5, URZ ;  /* 0x00000005040472a4 */ /* 0x000fe2000f8e023f */
[----:B------:R-:W-:-:S02]  /*18a0*/  ISETP.NE.AND.EX P2, PT, RZ, UR9, PT, P2 ;  /* 0x00000009ff007c0c */ /* 0x000fc4000bf45320 */
[----:B------:R-:W-:Y:S01]  /*18b0*/  ULDC UR5, c[0x0][0x348] ;  /* 0x0000d20000057ab9 */ /* 0x000fe20000000800 */
[----:B------:R-:W-:Y:S02]  /*18c0*/  LEA.HI R224, R0, R5, RZ, 0x10 ;  /* 0x0000000500e07211 */ /* 0x000fe400078f80ff */
[----:B------:R-:W-:Y:S01]  /*18d0*/  LOP3.LUT R195, R138, 0xffff, RZ, 0xc0, !PT ;  /* 0x0000ffff8ac37812 */ /* 0x000fe200078ec0ff */
[----:B--2---:R-:W-:Y:S07]  /*18e0*/  @P1 BRA `(.L_x_447) ;  /* 0x0000000000241947 */ /* 0x004fee0003800000 */
[----:B------:R-:W-:Y:S02]  /*18f0*/  ULDC.64 UR6, c[0x0][0xa00] ;  /* 0x0002800000067ab9 */ /* 0x000fe40000000a00 */
[----:B------:R-:W-:-:S04]  /*1900*/  ISETP.NE.U32.AND P1, PT, RZ, UR6, PT ;  /* 0x00000006ff007c0c */ /* 0x000fc8000bf25070 */
[----:B------:R-:W-:-:S13]  /*1910*/  ISETP.NE.AND.EX P1, PT, RZ, UR7, PT, P1 ;  /* 0x00000007ff007c0c */ /* 0x000fda000bf25310 */
[----:B------:R-:W-:Y:S05]  /*1920*/  @!P1 BRA `(.L_x_447) ;  /* 0x0000000000149947 */ /* 0x000fea0003800000 */
[----:B------:R-:W0:Y:S02]  /*1930*/  LDC.64 R4, c[0x0][0xa00] ;  /* 0x00028000ff047b82 */ /* 0x000e240000000a00 */
[----:B0-----:R-:W-:-:S05]  /*1940*/  IMAD.WIDE R4, R225, 0x4, R4 ;  /* 0x00000004e1047825 */ /* 0x001fca00078e0204 */
[----:B-----5:R-:W2:Y:S04]  /*1950*/  LDG.E R136, desc[UR48][R4.64] ;  /* 0x0000003004887981 */ /* 0x020ea8000c1e1900 */
[----:B------:R-:W2:Y:S02]  /*1960*/  LDG.E R7, desc[UR48][R4.64+0x4] ;  /* 0x0000043004077981 */ /* 0x000ea4000c1e1900 */
[----:B--2---:R-:W-:-:S07]  /*1970*/  IMAD.IADD R136, R7, 0x1, -R136 ;  /* 0x0000000107887824 */ /* 0x004fce00078e0a88 */
.L_x_447:
[----:B------:R-:W-:Y:S02]  /*1980*/  IMAD.U32 R24, RZ, RZ, UR5 ;  /* 0x00000005ff187e24 */ /* 0x000fe4000f8e00ff */
[----:B------:R-:W-:Y:S01]  /*1990*/  IMAD.U32 R25, RZ, RZ, UR4 ;  /* 0x00000004ff197e24 */ /* 0x000fe2000f8e00ff */
[----:B------:R-:W-:Y:S06]  /*19a0*/  @!P2 BRA `(.L_x_448) ;  /* 0x000000000010a947 */ /* 0x000fec0003800000 */
[----:B------:R-:W-:-:S04]  /*19b0*/  IADD3 R2, P0, R226, UR8, RZ ;  /* 0x00000008e2027c10 */ /* 0x000fc8000ff1e0ff */
[----:B------:R-:W-:-:S05]  /*19c0*/  IADD3.X R3, R227, UR9, RZ, P0, !PT ;  /* 0x00000009e3037c10 */ /* 0x000fca00087fe4ff */
[----:B------:R0:W5:Y:S01]  /*19d0*/  LDG.E R25, desc[UR48][R2.64] ;  /* 0x0000003002197981 */ /* 0x000162000c1e1900 */
[----:B------:R-:W-:Y:S05]  /*19e0*/  BRA `(.L_x_449) ;  /* 0x0000000000107947 */ /* 0x000fea0003800000 */
.L_x_448:
[----:B------:R-:W-:Y:S05]  /*19f0*/  @!P0 BRA `(.L_x_449) ;  /* 0x00000000000c8947 */ /* 0x000fea0003800000 */
[----:B------:R-:W2:Y:S04]  /*1a00*/  LDG.E R0, desc[UR48][R2.64] ;  /* 0x0000003002007981 */ /* 0x000ea8000c1e1900 */
[----:B------:R-:W2:Y:S02]  /*1a10*/  LDG.E R25, desc[UR48][R2.64+0x4] ;  /* 0x0000043002197981 */ /* 0x000ea4000c1e1900 */
[----:B--2---:R-:W-:-:S07]  /*1a20*/  IMAD.IADD R25, R25, 0x1, -R0 ;  /* 0x0000000119197824 */ /* 0x004fce00078e0a00 */
.L_x_449:
[----:B------:R-:W-:Y:S01]  /*1a30*/  ULDC.64 UR4, c[0x0][0xa10] ;  /* 0x0002840000047ab9 */ /* 0x000fe20000000a00 */
[----:B------:R-:W2:Y:S01]  /*1a40*/  LDL.LU R26, [R1] ;  /* 0x00000000011a7983 */ /* 0x000ea20000300800 */
[----:B------:R-:W-:-:S04]  /*1a50*/  ISETP.NE.U32.AND P0, PT, RZ, UR4, PT ;  /* 0x00000004ff007c0c */ /* 0x000fc8000bf05070 */
[----:B------:R-:W-:Y:S01]  /*1a60*/  ISETP.NE.AND.EX P0, PT, RZ, UR5, PT, P0 ;  /* 0x00000005ff007c0c */ /* 0x000fe2000bf05300 */
[----:B------:R-:W-:-:S12]  /*1a70*/  ULDC.64 UR4, c[0x0][0xa30] ;  /* 0x00028c0000047ab9 */ /* 0x000fd80000000a00 */
[----:B0-----:R-:W0:Y:S02]  /*1a80*/  @P0 LDC.64 R2, c[0x0][0xa10] ;  /* 0x00028400ff020b82 */ /* 0x001e240000000a00 */
[----:B0-----:R-:W-:-:S05]  /*1a90*/  @P0 IMAD.WIDE R2, R225, 0x4, R2 ;  /* 0x00000004e1020825 */ /* 0x001fca00078e0202 */
[----:B------:R-:W3:Y:S04]  /*1aa0*/  @P0 LDG.E R0, desc[UR48][R2.64] ;  /* 0x0000003002000981 */ /* 0x000ee8000c1e1900 */
[----:B------:R-:W3:Y:S01]  /*1ab0*/  @P0 LDG.E R7, desc[UR48][R2.64+0x4] ;  /* 0x0000043002070981 */ /* 0x000ee2000c1e1900 */
[----:B------:R-:W-:Y:S01]  /*1ac0*/  ISETP.NE.U32.AND P1, PT, RZ, UR4, PT ;  /* 0x00000004ff007c0c */ /* 0x000fe2000bf25070 */
[----:B-----5:R-:W-:-:S03]  /*1ad0*/  IMAD.MOV.U32 R134, RZ, RZ, R25 ;  /* 0x000000ffff867224 */ /* 0x020fc600078e0019 */
[----:B------:R-:W-:-:S13]  /*1ae0*/  ISETP.NE.AND.EX P1, PT, RZ, UR5, PT, P1 ;  /* 0x00000005ff007c0c */ /* 0x000fda000bf25310 */
[----:B------:R-:W-:-:S04]  /*1af0*/  @P1 IADD3 R4, P2, R226, UR4, RZ ;  /* 0x00000004e2041c10 */ /* 0x000fc8000ff5e0ff */
[----:B------:R-:W-:-:S05]  /*1b00*/  @P1 IADD3.X R5, R227, UR5, RZ, P2, !PT ;  /* 0x00000005e3051c10 */ /* 0x000fca00097fe4ff */
[----:B------:R0:W5:Y:S01]  /*1b10*/  @P1 LDG.E R134, desc[UR48][R4.64] ;  /* 0x0000003004861981 */ /* 0x000162000c1e1900 */
[----:B------:R-:W-:Y:S01]  /*1b20*/  IMAD.IADD R9, R25, 0x1, -R8 ;  /* 0x0000000119097824 */ /* 0x000fe200078e0a08 */
[----:B------:R-:W-:Y:S01]  /*1b30*/  LOP3.LUT R11, R224, 0xff, RZ, 0xc0, !PT ;  /* 0x000000ffe00b7812 */ /* 0x000fe200078ec0ff */
[----:B------:R-:W-:Y:S01]  /*1b40*/  BSSY B0, `(.L_x_450) ;  /* 0x000002d000007945 */ /* 0x000fe20003800000 */
[----:B------:R-:W-:-:S03]  /*1b50*/  SHF.R.U32.HI R224, RZ, 0x10, R224 ;  /* 0x00000010ffe07819 */ /* 0x000fc600000116e0 */
[----:B------:R0:W-:Y:S01]  /*1b60*/  STL [R1+0x40], R11 ;  /* 0x0000400b01007387 */ /* 0x0001e20000100800 */
[----:B--2---:R-:W-:Y:S01]  /*1b70*/  LOP3.LUT R26, R26, 0xfffffff7, RZ, 0xc0, !PT ;  /* 0xfffffff71a1a7812 */ /* 0x004fe200078ec0ff */
[----:B---3--:R-:W-:-:S04]  /*1b80*/  @P0 IMAD.IADD R24, R7, 0x1, -R0 ;  /* 0x0000000107180824 */ /* 0x008fc800078e0a00 */
[----:B------:R-:W-:-:S04]  /*1b90*/  IMAD.IADD R138, R9, 0x1, R24 ;  /* 0x00000001098a7824 */ /* 0x000fc800078e0218 */
[C---:B------:R-:W-:Y:S01]  /*1ba0*/  VIADD R0, R138.reuse, 0x5f ;  /* 0x0000005f8a007836 */ /* 0x040fe20000000000 */
[----:B------:R-:W-:-:S03]  /*1bb0*/  ISETP.GE.AND P3, PT, R138, 0x1, PT ;  /* 0x000000018a00780c */ /* 0x000fc60003f66270 */
[----:B------:R-:W-:-:S05]  /*1bc0*/  IMAD.HI R0, R0, 0x2aaaaaab, RZ ;  /* 0x2aaaaaab00007827 */ /* 0x000fca00078e02ff */
[----:B------:R-:W-:-:S04]  /*1bd0*/  SHF.R.U32.HI R135, RZ, 0x1f, R0 ;  /* 0x0000001fff877819 */ /* 0x000fc80000011600 */
[----:B------:R-:W-:Y:S01]  /*1be0*/  LEA.HI.SX32 R135, R0, R135, 0x1c ;  /* 0x0000008700877211 */ /* 0x000fe200078fe2ff */
[----:B------:R-:W-:Y:S01]  /*1bf0*/  IMAD.MOV.U32 R0, RZ, RZ, RZ ;  /* 0x000000ffff007224 */ /* 0x000fe200078e00ff */
[----:B------:R-:W-:-:S05]  /*1c00*/  @P3 LOP3.LUT R26, R26, 0x8, RZ, 0xfc, !PT ;  /* 0x000000081a1a3812 */ /* 0x000fca00078efcff */
[----:B------:R0:W-:Y:S01]  /*1c10*/  STL [R1], R26 ;  /* 0x0000001a01007387 */ /* 0x0001e20000100800 */
[----:B------:R-:W-:Y:S05]  /*1c20*/  @!P3 BRA `(.L_x_451) ;  /* 0x000000000078b947 */ /* 0x000fea0003800000 */
[----:B------:R-:W-:Y:S01]  /*1c30*/  ISETP.NE.AND P0, PT, R224, RZ, PT ;  /* 0x000000ffe000720c */ /* 0x000fe20003f05270 */
[----:B------:R-:W-:-:S03]  /*1c40*/  ULDC UR4, c[0x0][0x9f0] ;  /* 0x00027c0000047ab9 */ /* 0x000fc60000000800 */
[----:B------:R-:W-:-:S04]  /*1c50*/  SEL R6, R224, UR4, P0 ;  /* 0x00000004e0067c07 */ /* 0x000fc80008000000 */
[-C--:B0-----:R-:W-:Y:S02]  /*1c60*/  IABS R5, R6.reuse ;  /* 0x0000000600057213 */ /* 0x081fe40000000000 */
[----:B------:R-:W-:Y:S02]  /*1c70*/  IADD3 R0, R135, -0x1, R6 ;  /* 0xffffffff87007810 */ /* 0x000fe40007ffe006 */
[----:B------:R-:W0:Y:S01]  /*1c80*/  I2F.RP R4, R5 ;  /* 0x0000000500047306 */ /* 0x000e220000209400 */
[----:B------:R-:W-:-:S05]  /*1c90*/  IABS R10, R6 ;  /* 0x00000006000a7213 */ /* 0x000fca0000000000 */
[----:B------:R-:W-:Y:S02]  /*1ca0*/  IMAD.MOV R10, RZ, RZ, -R10 ;  /* 0x000000ffff0a7224 */ /* 0x000fe400078e0a0a */
[----:B0-----:R-:W0:Y:S02]  /*1cb0*/  MUFU.RCP R4, R4 ;  /* 0x0000000400047308 */ /* 0x001e240000001000 */
[----:B0-----:R-:W-:Y:S01]  /*1cc0*/  VIADD R2, R4, 0xffffffe ;  /* 0x0ffffffe04027836 */ /* 0x001fe20000000000 */
[----:B------:R-:W-:Y:S02]  /*1cd0*/  IABS R4, R0 ;  /* 0x0000000000047213 */ /* 0x000fe40000000000 */
[----:B------:R-:W-:-:S03]  /*1ce0*/  LOP3.LUT R0, R0, R6, RZ, 0x3c, !PT ;  /* 0x0000000600007212 */ /* 0x000fc600078e3cff */
[----:B------:R0:W1:Y:S01]  /*1cf0*/  F2I.FTZ.U32.TRUNC.NTZ R3, R2 ;  /* 0x0000000200037305 */ /* 0x000062000021f000 */
[----:B------:R-:W-:Y:S01]  /*1d00*/  ISETP.GE.AND P2, PT, R0, RZ, PT ;  /* 0x000000ff0000720c */ /* 0x000fe20003f46270 */
[----:B0-----:R-:W-:Y:S02]  /*1d10*/  IMAD.MOV.U32 R2, RZ, RZ, RZ ;  /* 0x000000ffff027224 */ /* 0x001fe400078e00ff */
[----:B-1----:R-:W-:-:S04]  /*1d20*/  IMAD.MOV R8, RZ, RZ, -R3 ;  /* 0x000000ffff087224 */ /* 0x002fc800078e0a03 */
[----:B------:R-:W-:-:S04]  /*1d30*/  IMAD R7, R8, R5, RZ ;  /* 0x0000000508077224 */ /* 0x000fc800078e02ff */
[----:B------:R-:W-:-:S04]  /*1d40*/  IMAD.HI.U32 R3, R3, R7, R2 ;  /* 0x0000000703037227 */ /* 0x000fc800078e0002 */
[----:B------:R-:W-:Y:S02]  /*1d50*/  IMAD.MOV.U32 R2, RZ, RZ, R10 ;  /* 0x000000ffff027224 */ /* 0x000fe400078e000a */
[----:B------:R-:W-:-:S04]  /*1d60*/  IMAD.HI.U32 R3, R3, R4, RZ ;  /* 0x0000000403037227 */ /* 0x000fc800078e00ff */
[----:B------:R-:W-:-:S05]  /*1d70*/  IMAD R2, R3, R2, R4 ;  /* 0x0000000203027224 */ /* 0x000fca00078e0204 */
[----:B------:R-:W-:-:S13]  /*1d80*/  ISETP.GT.U32.AND P1, PT, R5, R2, PT ;  /* 0x000000020500720c */ /* 0x000fda0003f24070 */
[----:B------:R-:W-:Y:S01]  /*1d90*/  @!P1 IMAD.IADD R2, R2, 0x1, -R5 ;  /* 0x0000000102029824 */ /* 0x000fe200078e0a05 */
[----:B------:R-:W-:Y:S02]  /*1da0*/  @!P1 IADD3 R3, R3, 0x1, RZ ;  /* 0x0000000103039810 */ /* 0x000fe40007ffe0ff */
[----:B------:R-:W-:Y:S02]  /*1db0*/  ISETP.NE.AND P1, PT, R6, RZ, PT ;  /* 0x000000ff0600720c */ /* 0x000fe40003f25270 */
[----:B------:R-:W-:-:S13]  /*1dc0*/  ISETP.GE.U32.AND P0, PT, R2, R5, PT ;  /* 0x000000050200720c */ /* 0x000fda0003f06070 */
[----:B------:R-:W-:-:S04]  /*1dd0*/  @P0 VIADD R3, R3, 0x1 ;  /* 0x0000000103030836 */ /* 0x000fc80000000000 */
[----:B------:R-:W-:-:S04]  /*1de0*/  IMAD.MOV.U32 R0, RZ, RZ, R3 ;  /* 0x000000ffff007224 */ /* 0x000fc800078e0003 */
[----:B------:R-:W-:Y:S01]  /*1df0*/  @!P2 IMAD.MOV R0, RZ, RZ, -R0 ;  /* 0x000000ffff00a224 */ /* 0x000fe200078e0a00 */
[----:B------:R-:W-:-:S07]  /*1e00*/  @!P1 LOP3.LUT R0, RZ, R6, RZ, 0x33, !PT ;  /* 0x00000006ff009212 */ /* 0x000fce00078e33ff */
.L_x_451:
[----:B------:R-:W-:Y:S05]  /*1e10*/  BSYNC B0 ;  /* 0x0000000000007941 */ /* 0x000fea0003800000 */
.L_x_450:
[----:B------:R-:W-:Y:S01]  /*1e20*/  IMAD R2, R11, R0, RZ ;  /* 0x000000000b027224 */ /* 0x000fe200078e02ff */
[----:B------:R-:W-:-:S04]  /*1e30*/  PLOP3.LUT P2, PT, PT, PT, PT, 0x80, 0x0 ;  /* 0x000000000000781c */ /* 0x000fc80003f4f070 */
[C---:B------:R-:W-:Y:S01]  /*1e40*/  VIADDMNMX R0, R2.reuse, R0, R135, PT ;  /* 0x0000000002007246 */ /* 0x040fe20003800187 */
[----:B------:R-:W-:-:S04]  /*1e50*/  IMAD R2, R2, 0x60, -R9 ;  /* 0x0000006002027824 */ /* 0x000fc800078e0a09 */
[----:B------:R-:W-:Y:S01]  /*1e60*/  IMAD R3, R0, 0x60, -R9 ;  /* 0x0000006000037824 */ /* 0x000fe200078e0a09 */
[----:B------:R-:W-:-:S04]  /*1e70*/  VIMNMX R2, RZ, R2, !PT ;  /* 0x00000002ff027248 */ /* 0x000fc80007fe0100 */
[----:B0-----:R-:W-:-:S04]  /*1e80*/  VIMNMX R5, R3, R24, PT ;  /* 0x0000001803057248 */ /* 0x001fc80003fe0100 */
[----:B------:R-:W-:Y:S01]  /*1e90*/  ISETP.GT.AND P0, PT, R5, R2, PT ;  /* 0x000000020500720c */ /* 0x000fe20003f04270 */
[----:B------:R-:W-:-:S05]  /*1ea0*/  IMAD.WIDE.U32 R2, R2, -0x55555555, RZ ;  /* 0xaaaaaaab02027825 */ /* 0x000fca00078e00ff */
[----:B------:R-:W-:-:S05]  /*1eb0*/  SHF.R.U32.HI R119, RZ, 0x6, R3 ;  /* 0x00000006ff777819 */ /* 0x000fca0000011603 */
[----:B------:R-:W-:Y:S02]  /*1ec0*/  IMAD.MOV.U32 R2, RZ, RZ, R119 ;  /* 0x000000ffff027224 */ /* 0x000fe400078e0077 */
[----:B------:R-:W-:-:S04]  /*1ed0*/  @P0 VIADD R0, R5, 0x5f ;  /* 0x0000005f05000836 */ /* 0x000fc80000000000 */
[----:B------:R-:W-:-:S05]  /*1ee0*/  @P0 IMAD.HI R0, R0, 0x2aaaaaab, RZ ;  /* 0x2aaaaaab00000827 */ /* 0x000fca00078e02ff */
[----:B------:R-:W-:-:S04]  /*1ef0*/  @P0 SHF.R.U32.HI R3, RZ, 0x1f, R0 ;  /* 0x0000001fff030819 */ /* 0x000fc80000011600 */
[----:B------:R-:W-:-:S04]  /*1f00*/  @P0 LEA.HI.SX32 R2, R0, R3, 0x1c ;  /* 0x0000000300020211 */ /* 0x000fc800078fe2ff */
[----:B------:R-:W-:-:S13]  /*1f10*/  ISETP.GT.AND P0, PT, R2, R119, PT ;  /* 0x000000770200720c */ /* 0x000fda0003f04270 */
[----:B------:R-:W-:Y:S05]  /*1f20*/  @!P0 BRA `(.L_x_452) ;  /* 0x00000094005c8947 */ /* 0x000fea0003800000 */
[----:B------:R-:W-:Y:S01]  /*1f30*/  VIADD R0, R18, 0x1e400 ;  /* 0x0001e40012007836 */ /* 0x000fe20000000000 */
[----:B------:R-:W-:Y:S04]  /*1f40*/  BSSY B6, `(.L_x_453) ;  /* 0x0000013000067945 */ /* 0x000fe80003800000 */
[----:B------:R-:W-:-:S13]  /*1f50*/  LOP3.LUT P0, RZ, R0, 0x3ff, RZ, 0xc0, !PT ;  /* 0x000003ff00ff7812 */ /* 0x000fda000780c0ff */
[----:B------:R-:W-:Y:S05]  /*1f60*/  @!P0 BRA `(.L_x_454) ;  /* 0x0000000000408947 */ /* 0x000fea0003800000 */
[----:B------:R-:W-:Y:S01]  /*1f70*/  MOV R14, 0x0 ;  /* 0x00000000000e7802 */ /* 0x000fe20000000f00 */
[----:B------:R-:W-:Y:S01]  /*1f80*/  ULDC.64 UR4, c[0x4][0x88] ;  /* 0x0100220000047ab9 */ /* 0x000fe20000000a00 */
[----:B------:R-:W-:Y:S01]  /*1f90*/  ULDC.64 UR6, c[0x4][0x18] ;  /* 0x0100060000067ab9 */ /* 0x000fe20000000a00 */
[----:B------:R-:W-:Y:S02]  /*1fa0*/  IMAD.U32 R4, RZ, RZ, UR4 ;  /* 0x00000004ff047e24 */ /* 0x000fe4000f8e00ff */
[----:B------:R-:W-:Y:S01]  /*1fb0*/  IMAD.U32 R5, RZ, RZ, UR5 ;  /* 0x00000005ff057e24 */ /* 0x000fe2000f8e00ff */
[----:B------:R-:W0:Y:S01]  /*1fc0*/  LDC.64 R14, c[0x4][R14] ;  /* 0x010000000e0e7b82 */ /* 0x000e220000000a00 */
[----:B------:R-:W-:Y:S01]  /*1fd0*/  ULDC.64 UR4, c[0x4][0x90] ;  /* 0x0100240000047ab9 */ /* 0x000fe20000000a00 */
[----:B------:R-:W-:Y:S02]  /*1fe0*/  IMAD.U32 R10, RZ, RZ, UR6 ;  /* 0x00000006ff0a7e24 */ /* 0x000fe4000f8e00ff */
[----:B------:R-:W-:-:S02]  /*1ff0*/  IMAD.U32 R6, RZ, RZ, UR4 ;  /* 0x00000004ff067e24 */ /* 0x000fc4000f8e00ff */
[----:B------:R-:W-:Y:S02]  /*2000*/  IMAD.U32 R7, RZ, RZ, UR5 ;  /* 0x00000005ff077e24 */ /* 0x000fe4000f8e00ff */
[----:B------:R-:W-:Y:S02]  /*2010*/  IMAD.U32 R11, RZ, RZ, UR7 ;  /* 0x00000007ff0b7e24 */ /* 0x000fe4000f8e00ff */
[----:B------:R-:W-:Y:S02]  /*2020*/  IMAD.MOV.U32 R8, RZ, RZ, 0x70 ;  /* 0x00000070ff087424 */ /* 0x000fe400078e00ff */
[----:B------:R-:W-:Y:S02]  /*2030*/  IMAD.MOV.U32 R12, RZ, RZ, 0x1 ;  /* 0x00000001ff0c7424 */ /* 0x000fe400078e00ff */
[----:B------:R-:W-:-:S07]  /*2040*/  IMAD.MOV.U32 R13, RZ, RZ, RZ ;  /* 0x000000ffff0d7224 */ /* 0x000fce00078e00ff */
[----:B------:R-:W-:-:S07]  /*2050*/  LEPC R20, `(.L_x_454) ;  /* 0x000000001014794e */ /* 0x000fce0000000000 */
[----:B0----5:R-:W-:Y:S05]  /*2060*/  CALL.ABS.NOINC R14 ;  /* 0x000000000e007343 */ /* 0x021fea0003c00000 */
.L_x_454:
[----:B------:R-:W-:Y:S05]  /*2070*/  BSYNC B6 ;  /* 0x0000000000067941 */ /* 0x000fea0003800000 */
.L_x_453:
        /* <DEDUP_REMOVED lines=20> */
.L_x_456:
[----:B------:R-:W-:Y:S05]  /*21c0*/  BSYNC B6 ;  /* 0x0000000000067941 */ /* 0x000fea0003800000 */
.L_x_455:
[----:B------:R-:W-:Y:S01]  /*21d0*/  ULDC.64 UR4, c[0x0][0x9f8] ;  /* 0x00027e0000047ab9 */ /* 0x000fe20000000a00 */
[----:B------:R-:W-:Y:S01]  /*21e0*/  IMAD.MOV.U32 R0, RZ, RZ, R225 ;  /* 0x000000ffff007224 */ /* 0x000fe200078e00e1 */
[----:B------:R-:W-:Y:S01]  /*21f0*/  ISETP.NE.U32.AND P0, PT, RZ, UR4, PT ;  /* 0x00000004ff007c0c */ /* 0x000fe2000bf05070 */
[----:B------:R-:W0:Y:S01]  /*2200*/  S2R R7, SR_TID.X ;  /* 0x0000000000077919 */ /* 0x000e220000002100 */
[----:B------:R-:W1:Y:S01]  /*2210*/  LDC.64 R92, c[0x0][0x3f8] ;  /* 0x0000fe00ff5c7b82 */ /* 0x000e620000000a00 */
[----:B------:R-:W-:Y:S01]  /*2220*/  IMAD.MOV.U32 R20, RZ, RZ, R26 ;  /* 0x000000ffff147224 */ /* 0x000fe200078e001a */
[----:B------:R-:W-:-:S06]  /*2230*/  ISETP.NE.AND.EX P0, PT, RZ, UR5, PT, P0 ;  /* 0x00000005ff007c0c */ /* 0x000fcc000bf05300 */
[----:B------:R-:W2:Y:S07]  /*2240*/  LDC.64 R86, c[0x0][0x408] ;  /* 0x00010200ff567b82 */ /* 0x000eae0000000a00 */
[----:B------:R-:W-:Y:S01]  /*2250*/  @P0 IADD3 R4, P1, R226, UR4, RZ ;  /* 0x00000004e2040c10 */ /* 0x000fe2000ff3e0ff */
[----:B------:R-:W-:-:S03]  /*2260*/  ULDC UR4, c[0x0][0x2f4] ;  /* 0x0000bd0000047ab9 */ /* 0x000fc60000000800 */
[----:B------:R-:W-:-:S05]  /*2270*/  @P0 IADD3.X R5, R227, UR5, RZ, P1, !PT ;  /* 0x00000005e3050c10 */ /* 0x000fca0008ffe4ff */
[----:B------:R3:W4:Y:S01]  /*2280*/  @P0 LDG.E R0, desc[UR48][R4.64] ;  /* 0x0000003004000981 */ /* 0x000722000c1e1900 */
[----:B------:R-:W-:Y:S01]  /*2290*/  ISETP.GE.AND P1, PT, R194, UR4, PT ;  /* 0x00000004c2007c0c */ /* 0x000fe2000bf26270 */
[--C-:B-1----:R-:W-:Y:S01]  /*22a0*/  IMAD.WIDE.U32 R94, R203, R92, R16.reuse ;  /* 0x0000005ccb5e7225 */ /* 0x102fe200078e0010 */
[----:B------:R-:W-:Y:S01]  /*22b0*/  ISETP.GE.AND P0, PT, R16, UR4, PT ;  /* 0x0000000410007c0c */ /* 0x000fe2000bf06270 */
[----:B------:R-:W1:Y:S01]  /*22c0*/  S2R R161, SR_TID.X ;  /* 0x0000000000a17919 */ /* 0x000e620000002100 */
[----:B------:R-:W-:Y:S01]  /*22d0*/  SEL R6, RZ, 0xffffffff, P1 ;  /* 0xffffffffff067807 */ /* 0x000fe20000800000 */
[----:B------:R-:W-:Y:S01]  /*22e0*/  IMAD R123, R93, 0x60, RZ ;  /* 0x000000605d7b7824 */ /* 0x000fe200078e02ff */
[----:B------:R-:W-:Y:S01]  /*22f0*/  SEL R3, RZ, 0x1, P0 ;  /* 0x00000001ff037807 */ /* 0x000fe20000000000 */
[----:B0-----:R-:W-:Y:S01]  /*2300*/  VIADD R8, R7, 0xffffff80 ;  /* 0xffffff8007087836 */ /* 0x001fe20000000000 */
[----:B------:R-:W-:Y:S01]  /*2310*/  ISETP.GE.AND P0, PT, R193, UR4, PT ;  /* 0x00000004c1007c0c */ /* 0x000fe2000bf06270 */
[----:B------:R-:W-:Y:S01]  /*2320*/  IMAD.SHL.U32 R6, R6, 0x2, RZ ;  /* 0x0000000206067824 */ /* 0x000fe200078e00ff */
[----:B------:R-:W-:Y:S01]  /*2330*/  ISETP.GE.AND P1, PT, R23, UR4, PT ;  /* 0x0000000417007c0c */ /* 0x000fe2000bf26270 */
[----:B--2---:R-:W-:Y:S01]  /*2340*/  IMAD.WIDE.U32 R88, R203, R86, R16 ;  /* 0x00000056cb587225 */ /* 0x004fe200078e0010 */
[----:B------:R-:W-:-:S02]  /*2350*/  SHF.R.S32.HI R9, RZ, 0x1f, R8 ;  /* 0x0000001fff097819 */ /* 0x000fc40000011408 */
[----:B------:R-:W-:Y:S01]  /*2360*/  LOP3.LUT R6, R6, 0x2, R3, 0xe2, !PT ;  /* 0x0000000206067812 */ /* 0x000fe200078ee203 */
[----:B------:R-:W-:Y:S01]  /*2370*/  IMAD.SHL.U32 R104, R86, 0x40, RZ ;  /* 0x0000004056687824 */ /* 0x000fe200078e00ff */
[----:B------:R-:W-:Y:S01]  /*2380*/  LEA.HI R10, R9, R8, RZ, 0x2 ;  /* 0x00000008090a7211 */ /* 0x000fe200078f10ff */
[----:B------:R-:W0:Y:S01]  /*2390*/  LDC R3, c[0x0][0x3f4] ;  /* 0x0000fd00ff037b82 */ /* 0x000e220000000800 */
[----:B---3--:R-:W-:Y:S01]  /*23a0*/  SEL R5, RZ, 0x4, P0 ;  /* 0x00000004ff057807 */ /* 0x008fe20000000000 */
[----:B------:R-:W-:Y:S01]  /*23b0*/  IMAD.SHL.U32 R102, R92, 0x40, RZ ;  /* 0x000000405c667824 */ /* 0x000fe200078e00ff */
[----:B------:R-:W-:Y:S02]  /*23c0*/  SHF.R.S32.HI R12, RZ, 0x1f, R10 ;  /* 0x0000001fff0c7819 */ /* 0x000fe4000001140a */
[----:B------:R-:W-:Y:S02]  /*23d0*/  SEL R4, RZ, 0x8, P1 ;  /* 0x00000008ff047807 */ /* 0x000fe40000800000 */
[----:B------:R-:W-:-:S02]  /*23e0*/  LEA.HI R12, R12, R203, RZ, 0x3 ;  /* 0x000000cb0c0c7211 */ /* 0x000fc400078f18ff */
[----:B------:R-:W-:Y:S02]  /*23f0*/  ISETP.GE.AND P0, PT, R22, UR4, PT ;  /* 0x0000000416007c0c */ /* 0x000fe4000bf06270 */
[----:B------:R-:W-:Y:S02]  /*2400*/  LOP3.LUT R12, R12, 0xfffffff8, RZ, 0xc0, !PT ;  /* 0xfffffff80c0c7812 */ /* 0x000fe400078ec0ff */
[----:B------:R-:W-:Y:S02]  /*2410*/  LOP3.LUT R6, R4, R6, R5, 0xfe, !PT ;  /* 0x0000000604067212 */ /* 0x000fe400078efe05 */
[----:B------:R-:W-:Y:S01]  /*2420*/  SEL R5, RZ, 0x10, P0 ;  /* 0x00000010ff057807 */ /* 0x000fe20000000000 */
[----:B------:R-:W-:Y:S01]  /*2430*/  IMAD.IADD R120, R203, 0x1, -R12 ;  /* 0x00000001cb787824 */ /* 0x000fe200078e0a0c */
[----:B------:R-:W-:Y:S02]  /*2440*/  SHF.R.S32.HI R7, RZ, 0x1f, R203 ;  /* 0x0000001fff077819 */ /* 0x000fe400000114cb */
[----:B------:R-:W-:-:S02]  /*2450*/  LOP3.LUT R20, R20, 0xfffffffb, RZ, 0xc0, !PT ;  /* 0xfffffffb14147812 */ /* 0x000fc400078ec0ff */
[----:B------:R-:W-:Y:S01]  /*2460*/  LOP3.LUT P0, RZ, R120, 0x4, RZ, 0xc0, !PT ;  /* 0x0000000478ff7812 */ /* 0x000fe2000780c0ff */
[-C--:B------:R-:W-:Y:S01]  /*2470*/  IMAD R4, R7, R92.reuse, RZ ;  /* 0x0000005c07047224 */ /* 0x080fe200078e02ff */
[----:B------:R-:W-:Y:S01]  /*2480*/  SHF.R.S32.HI R197, RZ, 0x1f, R196 ;  /* 0x0000001fffc57819 */ /* 0x000fe200000114c4 */
[----:B0-----:R-:W-:Y:S01]  /*2490*/  IMAD.SHL.U32 R118, R3, 0x2, RZ ;  /* 0x0000000203767824 */ /* 0x001fe200078e00ff */
[----:B------:R-:W-:Y:S01]  /*24a0*/  LOP3.LUT R6, R6, R5, RZ, 0xfc, !PT ;  /* 0x0000000506067212 */ /* 0x000fe200078efcff */
[----:B------:R-:W-:Y:S01]  /*24b0*/  IMAD R9, R203, R93, R4 ;  /* 0x0000005dcb097224 */ /* 0x000fe200078e0204 */
[-C--:B------:R-:W-:Y:S01]  /*24c0*/  ISETP.GE.AND P2, PT, R193, R3.reuse, PT ;  /* 0x00000003c100720c */ /* 0x080fe20003f46270 */
[----:B------:R-:W-:Y:S01]  /*24d0*/  IMAD.WIDE.U32 R96, R203, R92, R196 ;  /* 0x0000005ccb607225 */ /* 0x000fe200078e00c4 */
[-C--:B------:R-:W-:Y:S02]  /*24e0*/  ISETP.GE.AND P1, PT, R194, R3.reuse, PT ;  /* 0x00000003c200720c */ /* 0x080fe40003f26270 */
[----:B------:R-:W-:Y:S01]  /*24f0*/  LOP3.LUT R11, R10, 0xfffffffc, RZ, 0xc0, !PT ;  /* 0xfffffffc0a0b7812 */ /* 0x000fe200078ec0ff */
[-C--:B------:R-:W-:Y:S01]  /*2500*/  IMAD R4, R7, R86.reuse, RZ ;  /* 0x0000005607047224 */ /* 0x080fe200078e02ff */
[----:B------:R-:W-:Y:S01]  /*2510*/  SEL R7, R3, RZ, P1 ;  /* 0x000000ff03077207 */ /* 0x000fe20000800000 */
[----:B------:R-:W-:Y:S01]  /*2520*/  IMAD.IADD R97, R97, 0x1, R9 ;  /* 0x0000000161617824 */ /* 0x000fe200078e0209 */
[----:B------:R-:W-:Y:S01]  /*2530*/  @P0 LOP3.LUT R20, R20, 0x4, RZ, 0xfc, !PT ;  /* 0x0000000414140812 */ /* 0x000fe200078efcff */
[----:B------:R-:W-:Y:S01]  /*2540*/  IMAD.IADD R95, R9, 0x1, R95 ;  /* 0x00000001095f7824 */ /* 0x000fe200078e025f */
[----:B------:R-:W-:Y:S01]  /*2550*/  ISETP.GE.AND P0, PT, R16, R3, PT ;  /* 0x000000031000720c */ /* 0x000fe20003f06270 */
[----:B------:R-:W-:Y:S01]  /*2560*/  IMAD R9, R203, R87, R4 ;  /* 0x00000057cb097224 */ /* 0x000fe200078e0204 */
[C---:B------:R-:W-:Y:S01]  /*2570*/  SEL R4, R3.reuse, RZ, P2 ;  /* 0x000000ff03047207 */ /* 0x040fe20001000000 */
[----:B------:R-:W-:Y:S01]  /*2580*/  IMAD.IADD R108, R8, 0x1, -R11 ;  /* 0x00000001086c7824 */ /* 0x000fe200078e0a0b */
[----:B------:R-:W-:Y:S01]  /*2590*/  SEL R5, R3, RZ, P0 ;  /* 0x000000ff03057207 */ /* 0x000fe20000000000 */
[----:B------:R-:W-:Y:S01]  /*25a0*/  IMAD.IADD R7, R194, 0x1, R7 ;  /* 0x00000001c2077824 */ /* 0x000fe200078e0207 */
[----:B------:R-:W-:Y:S01]  /*25b0*/  LOP3.LUT R20, R20, 0xfffffffe, RZ, 0xc0, !PT ;  /* 0xfffffffe14147812 */ /* 0x000fe200078ec0ff */
[----:B------:R-:W-:Y:S01]  /*25c0*/  IMAD.IADD R11, R193, 0x1, R4 ;  /* 0x00000001c10b7824 */ /* 0x000fe200078e0204 */
[----:B-----5:R-:W-:Y:S01]  /*25d0*/  SHF.R.S32.HI R15, RZ, 0x1f, R134 ;  /* 0x0000001fff0f7819 */ /* 0x020fe20000011486 */
[----:B------:R-:W-:Y:S01]  /*25e0*/  IMAD.IADD R5, R16, 0x1, R5 ;  /* 0x0000000110057824 */ /* 0x000fe200078e0205 */
[----:B------:R-:W-:Y:S01]  /*25f0*/  @P2 LOP3.LUT R20, R20, 0x1, RZ, 0xfc, !PT ;  /* 0x0000000114142812 */ /* 0x000fe200078efcff */
[----:B------:R-:W-:Y:S01]  /*2600*/  IMAD.WIDE.U32 R90, R203, R86, R196 ;  /* 0x00000056cb5a7225 */ /* 0x000fe200078e00c4 */
[----:B------:R-:W-:-:S02]  /*2610*/  SHF.R.S32.HI R10, RZ, 0x1f, R7 ;  /* 0x0000001fff0a7819 */ /* 0x000fc40000011407 */
[----:B------:R-:W-:Y:S01]  /*2620*/  SHF.R.S32.HI R4, RZ, 0x1f, R5 ;  /* 0x0000001fff047819 */ /* 0x000fe20000011405 */
[----:B------:R-:W-:Y:S01]  /*2630*/  IMAD.IADD R91, R91, 0x1, R9 ;  /* 0x000000015b5b7824 */ /* 0x000fe200078e0209 */
[----:B------:R0:W-:Y:S01]  /*2640*/  STL [R1], R20 ;  /* 0x0000001401007387 */ /* 0x0001e20000100800 */
[----:B------:R-:W-:Y:S01]  /*2650*/  IMAD.IADD R89, R9, 0x1, R89 ;  /* 0x0000000109597824 */ /* 0x000fe200078e0259 */
[-C--:B------:R-:W-:Y:S01]  /*2660*/  LEA.HI R8, R4, R5.reuse, RZ, 0x3 ;  /* 0x0000000504087211 */ /* 0x080fe200078f18ff */
[-C--:B------:R-:W-:Y:S01]  /*2670*/  IMAD.WIDE.U32 R90, R134, R86.reuse, R90 ;  /* 0x00000056865a7225 */ /* 0x080fe200078e005a */
[----:B------:R-:W-:Y:S02]  /*2680*/  LEA.HI R4, R4, R5, RZ, 0x6 ;  /* 0x0000000504047211 */ /* 0x000fe400078f30ff */
[----:B------:R-:W-:Y:S01]  /*2690*/  LEA.HI R9, R10, R7, RZ, 0x6 ;  /* 0x000000070a097211 */ /* 0x000fe200078f30ff */
[----:B------:R-:W-:Y:S01]  /*26a0*/  IMAD.WIDE.U32 R88, R134, R86, R88 ;  /* 0x0000005686587225 */ /* 0x000fe200078e0058 */
[----:B------:R-:W-:-:S02]  /*26b0*/  SHF.R.S32.HI R5, RZ, 0x6, R4 ;  /* 0x00000006ff057819 */ /* 0x000fc40000011404 */
[----:B------:R-:W-:Y:S01]  /*26c0*/  LEA.HI R10, R10, R7, RZ, 0x3 ;  /* 0x000000070a0a7211 */ /* 0x000fe200078f18ff */
[-C--:B------:R-:W-:Y:S01]  /*26d0*/  IMAD.WIDE.U32 R96, R134, R92.reuse, R96 ;  /* 0x0000005c86607225 */ /* 0x080fe200078e0060 */
[--C-:B------:R-:W-:Y:S02]  /*26e0*/  LOP3.LUT R4, R216, 0x38, R8.reuse, 0xf8, !PT ;  /* 0x00000038d8047812 */ /* 0x100fe400078ef808 */
[----:B------:R-:W-:Y:S01]  /*26f0*/  LOP3.LUT R7, R205, 0x38, R8, 0xf8, !PT ;  /* 0x00000038cd077812 */ /* 0x000fe200078ef808 */
[C---:B------:R-:W-:Y:S01]  /*2700*/  IMAD R132, R5.reuse, 0x1800, R218 ;  /* 0x0000180005847824 */ /* 0x040fe200078e02da */
[----:B0-----:R-:W-:Y:S01]  /*2710*/  SHF.R.U32.HI R20, RZ, 0x3, R205 ;  /* 0x00000003ff147819 */ /* 0x001fe200000116cd */
[----:B------:R-:W-:Y:S01]  /*2720*/  IMAD R129, R5, 0x1800, R219 ;  /* 0x0000180005817824 */ /* 0x000fe200078e02db */
[----:B------:R-:W-:Y:S01]  /*2730*/  SHF.R.S32.HI R14, RZ, 0x1f, R11 ;  /* 0x0000001fff0e7819 */ /* 0x000fe2000001140b */
[----:B------:R-:W-:Y:S01]  /*2740*/  IMAD.WIDE.U32 R94, R134, R92, R94 ;  /* 0x0000005c865e7225 */ /* 0x000fe200078e005e */
[----:B------:R-:W-:-:S02]  /*2750*/  SHF.R.S32.HI R9, RZ, 0x6, R9 ;  /* 0x00000006ff097819 */ /* 0x000fc40000011409 */
[----:B------:R-:W-:Y:S01]  /*2760*/  LOP3.LUT R12, R216, 0x38, R10, 0xf8, !PT ;  /* 0x00000038d80c7812 */ /* 0x000fe200078ef80a */
[----:B------:R-:W-:Y:S01]  /*2770*/  IMAD R108, R108, 0x40, R203 ;  /* 0x000000406c6c7824 */ /* 0x000fe200078e02cb */
[----:B------:R-:W-:Y:S01]  /*2780*/  LOP3.LUT R5, R4, R217, RZ, 0x3c, !PT ;  /* 0x000000d904057212 */ /* 0x000fe200078e3cff */
[----:B------:R-:W-:Y:S01]  /*2790*/  IMAD R131, R9, 0x1800, R218 ;  /* 0x0000180009837824 */ /* 0x000fe200078e02da */
[----:B------:R-:W-:Y:S01]  /*27a0*/  LOP3.LUT R4, R7, R20, RZ, 0x3c, !PT ;  /* 0x0000001407047212 */ /* 0x000fe200078e3cff */
[----:B------:R-:W-:Y:S01]  /*27b0*/  IMAD R127, R9, 0x1800, R219 ;  /* 0x00001800097f7824 */ /* 0x000fe200078e02db */
[-C--:B------:R-:W-:Y:S01]  /*27c0*/  LEA.HI R13, R14, R11.reuse, RZ, 0x3 ;  /* 0x0000000b0e0d7211 */ /* 0x080fe200078f18ff */
[----:B------:R-:W-:Y:S01]  /*27d0*/  IMAD.IADD R132, R132, 0x1, R5 ;  /* 0x0000000184847824 */ /* 0x000fe200078e0205 */
[----:B------:R-:W-:Y:S01]  /*27e0*/  LEA.HI R11, R14, R11, RZ, 0x6 ;  /* 0x0000000b0e0b7211 */ /* 0x000fe200078f30ff */
[----:B------:R-:W-:Y:S01]  /*27f0*/  IMAD.IADD R129, R129, 0x1, R4 ;  /* 0x0000000181817824 */ /* 0x000fe200078e0204 */
[----:B------:R-:W-:-:S02]  /*2800*/  LOP3.LUT R12, R12, R217, RZ, 0x3c, !PT ;  /* 0x000000d90c0c7212 */ /* 0x000fc400078e3cff */
[----:B------:R-:W-:Y:S02]  /*2810*/  LOP3.LUT R5, R205, 0x38, R10, 0xf8, !PT ;  /* 0x00000038cd057812 */ /* 0x000fe400078ef80a */
[----:B------:R-:W-:Y:S01]  /*2820*/  SHF.R.S32.HI R11, RZ, 0x6, R11 ;  /* 0x00000006ff0b7819 */ /* 0x000fe2000001140b */
[----:B------:R-:W-:Y:S01]  /*2830*/  IMAD.IADD R131, R131, 0x1, R12 ;  /* 0x0000000183837824 */ /* 0x000fe200078e020c */
[--C-:B------:R-:W-:Y:S02]  /*2840*/  LOP3.LUT R4, R216, 0x38, R13.reuse, 0xf8, !PT ;  /* 0x00000038d8047812 */ /* 0x100fe400078ef80d */
[----:B------:R-:W-:Y:S01]  /*2850*/  LOP3.LUT R7, R205, 0x38, R13, 0xf8, !PT ;  /* 0x00000038cd077812 */ /* 0x000fe200078ef80d */
[----:B------:R-:W-:Y:S01]  /*2860*/  IMAD R128, R11, 0x1800, R218 ;  /* 0x000018000b807824 */ /* 0x000fe200078e02da */
[----:B------:R-:W-:Y:S01]  /*2870*/  LOP3.LUT R12, R5, R20, RZ, 0x3c, !PT ;  /* 0x00000014050c7212 */ /* 0x000fe200078e3cff */
[----:B------:R-:W-:Y:S01]  /*2880*/  IMAD R126, R11, 0x1800, R219 ;  /* 0x000018000b7e7824 */ /* 0x000fe200078e02db */
[----:B------:R-:W-:Y:S01]  /*2890*/  LOP3.LUT R5, R4, R217, RZ, 0x3c, !PT ;  /* 0x000000d904057212 */ /* 0x000fe200078e3cff */
[----:B------:R-:W-:Y:S01]  /*28a0*/  IMAD R4, R15, R92, RZ ;  /* 0x0000005c0f047224 */ /* 0x000fe200078e02ff */
[----:B------:R-:W-:Y:S01]  /*28b0*/  LOP3.LUT R7, R7, R20, RZ, 0x3c, !PT ;  /* 0x0000001407077212 */ /* 0x000fe200078e3cff */
[----:B------:R-:W-:Y:S01]  /*28c0*/  IMAD R15, R15, R86, RZ ;  /* 0x000000560f0f7224 */ /* 0x000fe200078e02ff */
[----:B------:R-:W-:Y:S01]  /*28d0*/  ISETP.GE.AND P2, PT, R192, UR4, PT ;  /* 0x00000004c0007c0c */ /* 0x000fe2000bf46270 */
[----:B------:R-:W-:Y:S01]  /*28e0*/  IMAD.IADD R128, R128, 0x1, R5 ;  /* 0x0000000180807824 */ /* 0x000fe200078e0205 */
[----:B------:R-:W-:Y:S01]  /*28f0*/  SHF.L.U64.HI R103, R86, 0x6, R87 ;  /* 0x0000000656677819 */ /* 0x000fe20000010257 */
[----:B------:R-:W-:Y:S01]  /*2900*/  IMAD.IADD R126, R126, 0x1, R7 ;  /* 0x000000017e7e7824 */ /* 0x000fe200078e0207 */
[----:B------:R-:W-:Y:S01]  /*2910*/  SEL R7, RZ, 0x20, P2 ;  /* 0x00000020ff077807 */ /* 0x000fe20001000000 */
[----:B------:R-:W-:Y:S01]  /*2920*/  IMAD R9, R134, R93, R4 ;  /* 0x0000005d86097224 */ /* 0x000fe200078e0204 */
[----:B------:R-:W-:Y:S01]  /*2930*/  LOP3.LUT R4, R216, 0x18, R16, 0xf8, !PT ;  /* 0x00000018d8047812 */ /* 0x000fe200078ef810 */
[----:B------:R-:W-:Y:S01]  /*2940*/  IMAD R5, R87, 0x60, RZ ;  /* 0x0000006057057824 */ /* 0x000fe200078e02ff */
[----:B------:R-:W-:Y:S01]  /*2950*/  SHF.L.U64.HI R101, R92, 0x6, R93 ;  /* 0x000000065c657819 */ /* 0x000fe2000001025d */
[----:B------:R-:W-:Y:S01]  /*2960*/  IMAD R15, R134, R87, R15 ;  /* 0x00000057860f7224 */ /* 0x000fe200078e020f */
[----:B------:R-:W-:Y:S01]  /*2970*/  LOP3.LUT R125, R4, R217, RZ, 0x3c, !PT ;  /* 0x000000d9047d7212 */ /* 0x000fe200078e3cff */
[----:B------:R-:W-:Y:S01]  /*2980*/  IMAD.WIDE.U32 R86, R86, 0x60, RZ ;  /* 0x0000006056567825 */ /* 0x000fe200078e00ff */
[----:B------:R-:W-:-:S02]  /*2990*/  LOP3.LUT R20, R6, R7, RZ, 0xfc, !PT ;  /* 0x0000000706147212 */ /* 0x000fc400078efcff */
[----:B------:R-:W-:Y:S01]  /*29a0*/  LOP3.LUT R3, R8, 0xfffffff8, RZ, 0xc0, !PT ;  /* 0xfffffff808037812 */ /* 0x000fe200078ec0ff */
[----:B------:R-:W-:Y:S01]  /*29b0*/  IMAD.IADD R124, R87, 0x1, R5 ;  /* 0x00000001577c7824 */ /* 0x000fe200078e0205 */
[----:B------:R-:W-:Y:S01]  /*29c0*/  LOP3.LUT R4, R10, 0xfffffff8, RZ, 0xc0, !PT ;  /* 0xfffffff80a047812 */ /* 0x000fe200078ec0ff */
[----:B------:R-:W-:Y:S01]  /*29d0*/  IMAD.WIDE.U32 R92, R92, 0x60, RZ ;  /* 0x000000605c5c7825 */ /* 0x000fe200078e00ff */
[----:B------:R-:W-:Y:S02]  /*29e0*/  LOP3.LUT R5, R13, 0xfffffff8, RZ, 0xc0, !PT ;  /* 0xfffffff80d057812 */ /* 0x000fe400078ec0ff */
[----:B------:R-:W-:Y:S01]  /*29f0*/  SHF.R.S32.HI R111, RZ, 0x3, R8 ;  /* 0x00000003ff6f7819 */ /* 0x000fe20000011408 */
[----:B------:R-:W-:Y:S01]  /*2a00*/  IMAD.IADD R100, R97, 0x1, R9 ;  /* 0x0000000161647824 */ /* 0x000fe200078e0209 */
[----:B------:R-:W-:Y:S01]  /*2a10*/  SHF.R.S32.HI R110, RZ, 0x3, R10 ;  /* 0x00000003ff6e7819 */ /* 0x000fe2000001140a */
[----:B------:R-:W-:Y:S01]  /*2a20*/  IMAD.IADD R98, R9, 0x1, R95 ;  /* 0x0000000109627824 */ /* 0x000fe200078e025f */
[C---:B------:R-:W-:Y:S01]  /*2a30*/  LOP3.LUT R7, R20.reuse, 0x2, RZ, 0xc0, !PT ;  /* 0x0000000214077812 */ /* 0x040fe200078ec0ff */
[----:B------:R-:W-:Y:S01]  /*2a40*/  IMAD.IADD R127, R127, 0x1, R12 ;  /* 0x000000017f7f7824 */ /* 0x000fe200078e020c */
[----:B------:R-:W-:Y:S01]  /*2a50*/  LOP3.LUT R8, R20, 0x4, RZ, 0xc0, !PT ;  /* 0x0000000414087812 */ /* 0x000fe200078ec0ff */
[----:B------:R-:W-:Y:S01]  /*2a60*/  IMAD.IADD R125, R218, 0x1, R125 ;  /* 0x00000001da7d7824 */ /* 0x000fe200078e027d */
[C---:B------:R-:W-:Y:S01]  /*2a70*/  LOP3.LUT R9, R20.reuse, 0x8, RZ, 0xc0, !PT ;  /* 0x0000000814097812 */ /* 0x040fe200078ec0ff */
[----:B------:R-:W-:Y:S01]  /*2a80*/  IMAD.IADD R123, R93, 0x1, R123 ;  /* 0x000000015d7b7824 */ /* 0x000fe200078e027b */
[----:B------:R-:W-:Y:S01]  /*2a90*/  LOP3.LUT R10, R20, 0x10, RZ, 0xc0, !PT ;  /* 0x00000010140a7812 */ /* 0x000fe200078ec0ff */
[----:B------:R-:W-:Y:S01]  /*2aa0*/  IMAD.IADD R99, R91, 0x1, R15 ;  /* 0x000000015b637824 */ /* 0x000fe200078e020f */
[----:B------:R-:W-:Y:S01]  /*2ab0*/  IADD3 R122, R122, R25, RZ ;  /* 0x000000197a7a7210 */ /* 0x000fe20007ffe0ff */
[----:B------:R-:W-:Y:S01]  /*2ac0*/  IMAD.IADD R85, R15, 0x1, R89 ;  /* 0x000000010f557824 */ /* 0x000fe200078e0259 */
[----:B-1----:R-:W-:-:S02]  /*2ad0*/  LEA.HI R161, R161, 0x8, RZ, 0x19 ;  /* 0x00000008a1a17811 */ /* 0x002fc400078fc8ff */
[----:B------:R-:W-:Y:S02]  /*2ae0*/  SHF.R.S32.HI R109, RZ, 0x3, R13 ;  /* 0x00000003ff6d7819 */ /* 0x000fe4000001140d */
[----:B------:R-:W-:Y:S02]  /*2af0*/  LOP3.LUT R6, R6, 0x1, RZ, 0xc0, !PT ;  /* 0x0000000106067812 */ /* 0x000fe400078ec0ff */
[----:B------:R-:W-:Y:S02]  /*2b00*/  SHF.R.S32.HI R107, RZ, 0x1f, R3 ;  /* 0x0000001fff6b7819 */ /* 0x000fe40000011403 */
[----:B------:R-:W-:Y:S02]  /*2b10*/  SHF.R.S32.HI R106, RZ, 0x1f, R4 ;  /* 0x0000001fff6a7819 */ /* 0x000fe40000011404 */
[----:B------:R-:W-:Y:S02]  /*2b20*/  SHF.R.S32.HI R105, RZ, 0x1f, R5 ;  /* 0x0000001fff697819 */ /* 0x000fe40000011405 */
[----:B------:R-:W-:-:S02]  /*2b30*/  LOP3.LUT R20, R20, 0x20, RZ, 0xc0, !PT ;  /* 0x0000002014147812 */ /* 0x000fc400078ec0ff */
[----:B----4-:R-:W-:-:S07]  /*2b40*/  SHF.R.S32.HI R121, RZ, 0x1f, R0 ;  /* 0x0000001fff797819 */ /* 0x010fce0000011400 */
.L_x_562:
[----:B--2---:R-:W2:Y:S01]  /*2b50*/  LDL.LU R29, [R1] ;  /* 0x00000000011d7983 */ /* 0x004ea20000300800 */
[----:B0-----:R-:W0:Y:S01]  /*2b60*/  LDC R25, c[0x0][0x430] ;  /* 0x00010c00ff197b82 */ /* 0x001e220000000800 */
[----:B------:R-:W-:Y:S02]  /*2b70*/  VIADD R2, R2, 0xffffffff ;  /* 0xffffffff02027836 */ /* 0x000fe40000000000 */
[----:B------:R-:W-:Y:S02]  /*2b80*/  IMAD.MOV.U32 R21, RZ, RZ, RZ ;  /* 0x000000ffff157224 */ /* 0x000fe400078e00ff */
[----:B------:R-:W-:-:S03]  /*2b90*/  IMAD R13, R2, 0x60, R108 ;  /* 0x00000060020d7824 */ /* 0x000fc600078e026c */
[----:B-1----:R-:W1:Y:S02]  /*2ba0*/  LDC R117, c[0x0][0x3f4] ;  /* 0x0000fd00ff757b82 */ /* 0x002e640000000800 */
[----:B------:R-:W-:Y:S02]  /*2bb0*/  ISETP.GE.AND P2, PT, R13, R24, PT ;  /* 0x000000180d00720c */ /* 0x000fe40003f46270 */
[----:B------:R-:W-:Y:S02]  /*2bc0*/  IADD3 R30, R122, R13, RZ ;  /* 0x0000000d7a1e7210 */ /* 0x000fe40007ffe0ff */
[----:B------:R-:W-:-:S03]  /*2bd0*/  ISETP.GT.OR P2, PT, R108, 0x5f, P2 ;  /* 0x0000005f6c00780c */ /* 0x000fc60001744670 */
[----:B------:R-:W-:Y:S01]  /*2be0*/  IMAD.MOV.U32 R26, RZ, RZ, R30 ;  /* 0x000000ffff1a7224 */ /* 0x000fe200078e001e */
[----:B0-----:R-:W-:-:S09]  /*2bf0*/  ISETP.NE.AND P3, PT, R25, 0x1, PT ;  /* 0x000000011900780c */ /* 0x001fd20003f65270 */
[----:B------:R-:W0:Y:S08]  /*2c00*/  @!P2 LDC.64 R14, c[0x0][0x428] ;  /* 0x00010a00ff0eab82 */ /* 0x000e300000000a00 */
[----:B------:R-:W3:Y:S08]  /*2c10*/  @!P2 LDC.64 R12, c[0x0][0x418] ;  /* 0x00010600ff0cab82 */ /* 0x000ef00000000a00 */
[----:B------:R-:W4:Y:S08]  /*2c20*/  @P3 LDC R11, c[0x0][0x434] ;  /* 0x00010d00ff0b3b82 */ /* 0x000f300000000800 */
[----:B------:R-:W1:Y:S01]  /*2c30*/  @P3 LDC R28, c[0x0][0x438] ;  /* 0x00010e00ff1c3b82 */ /* 0x000e620000000800 */
[----:B----4-:R-:W-:-:S05]  /*2c40*/  @P3 IMAD.HI.U32 R11, R30, R11, RZ ;  /* 0x0000000b1e0b3227 */ /* 0x010fca00078e00ff */
[----:B-1----:R-:W-:Y:S01]  /*2c50*/  @P3 SHF.R.U32.HI R26, RZ, R28, R11 ;  /* 0x0000001cff1a3219 */ /* 0x002fe2000001160b */
[----:B0-----:R-:W-:-:S03]  /*2c60*/  @!P2 IMAD R11, R121, R14, RZ ;  /* 0x0000000e790ba224 */ /* 0x001fc600078e02ff */
[--C-:B------:R-:W-:Y:S01]  /*2c70*/  @!P2 SHF.R.S32.HI R27, RZ, 0x1f, R26.reuse ;  /* 0x0000001fff1ba819 */ /* 0x100fe2000001141a */
[C---:B------:R-:W-:Y:S02]  /*2c80*/  @!P2 IMAD R11, R0.reuse, R15, R11 ;  /* 0x0000000f000ba224 */ /* 0x040fe400078e020b */
[----:B------:R-:W-:-:S04]  /*2c90*/  @!P2 IMAD.WIDE.U32 R14, R0, R14, R26 ;  /* 0x0000000e000ea225 */ /* 0x000fc800078e001a */
[----:B------:R-:W-:Y:S01]  /*2ca0*/  @!P2 IMAD.IADD R11, R15, 0x1, R11 ;  /* 0x000000010f0ba824 */ /* 0x000fe200078e020b */
[----:B---3--:R-:W-:-:S04]  /*2cb0*/  @!P2 LEA R12, P3, R14, R12, 0x2 ;  /* 0x0000000c0e0ca211 */ /* 0x008fc800078610ff */
[----:B------:R-:W-:-:S05]  /*2cc0*/  @!P2 LEA.HI.X R13, R14, R13, R11, 0x2, P3 ;  /* 0x0000000d0e0da211 */ /* 0x000fca00018f140b */
[----:B------:R0:W5:Y:S01]  /*2cd0*/  @!P2 LDG.E R21, desc[UR48][R12.64] ;  /* 0x000000300c15a981 */ /* 0x000162000c1e1900 */
[----:B------:R-:W-:Y:S01]  /*2ce0*/  ISETP.GT.AND P2, PT, R2, R119, PT ;  /* 0x000000770200720c */ /* 0x000fe20003f44270 */
[----:B------:R-:W-:Y:S01]  /*2cf0*/  IMAD R11, R19, 0x4800, R125 ;  /* 0x00004800130b7824 */ /* 0x000fe200078e027d */
[----:B------:R-:W-:Y:S01]  /*2d00*/  LOP3.LUT P4, RZ, R120, 0x4, RZ, 0xc0, !PT ;  /* 0x0000000478ff7812 */ /* 0x000fe2000788c0ff */
[----:B------:R-:W-:Y:S01]  /*2d10*/  IMAD.MOV R14, RZ, RZ, -R26 ;  /* 0x000000ffff0e7224 */ /* 0x000fe200078e0a1a */
[----:B------:R-:W-:Y:S05]  /*2d20*/  YIELD ;  /* 0x0000000000007946 */ /* 0x000fea0003800000 */
[----:B------:R-:W-:Y:S01]  /*2d30*/  VIADD R27, R11, 0x20 ;  /* 0x000000200b1b7836 */ /* 0x000fe20000000000 */
[----:B------:R-:W-:Y:S01]  /*2d40*/  BSSY B0, `(.L_x_457) ;  /* 0x00007ee000007945 */ /* 0x000fe20003800000 */
[----:B------:R-:W-:-:S02]  /*2d50*/  IMAD R25, R25, R14, R30 ;  /* 0x0000000e19197224 */ /* 0x000fc400078e021e */
[C---:B------:R-:W-:Y:S02]  /*2d60*/  IMAD R26, R11.reuse, 0x2, R112 ;  /* 0x000000020b1a7824 */ /* 0x040fe400078e0270 */
[----:B------:R-:W-:-:S04]  /*2d70*/  @P4 VIADD R27, R11, 0xffffffe0 ;  /* 0xffffffe00b1b4836 */ /* 0x000fc80000000000 */
[----:B------:R-:W-:Y:S01]  /*2d80*/  IMAD R27, R27, 0x2, R112 ;  /* 0x000000021b1b7824 */ /* 0x000fe200078e0270 */
[----:B--2---:R-:W-:-:S04]  /*2d90*/  LOP3.LUT R29, R29, 0xfffffffd, RZ, 0xc0, !PT ;  /* 0xfffffffd1d1d7812 */ /* 0x004fc800078ec0ff */
[----:B------:R-:W-:Y:S02]  /*2da0*/  @P2 LOP3.LUT R29, R29, 0x2, RZ, 0xfc, !PT ;  /* 0x000000021d1d2812 */ /* 0x000fe400078efcff */
[----:B------:R-:W-:-:S03]  /*2db0*/  ISETP.GE.AND P2, PT, R117, 0x1, PT ;  /* 0x000000017500780c */ /* 0x000fc60003f46270 */
[----:B------:R0:W-:Y:S10]  /*2dc0*/  STL [R1], R29 ;  /* 0x0000001d01007387 */ /* 0x0001f40000100800 */
[----:B0-----:R-:W-:Y:S05]  /*2dd0*/  @!P2 BRA `(.L_x_458) ;  /* 0x0000007400c8a947 */ /* 0x001fea0003800000 */
[----:B------:R-:W-:Y:S01]  /*2de0*/  SHF.R.S32.HI R80, RZ, 0x1f, R25 ;  /* 0x0000001fff507819 */ /* 0x000fe20000011419 */
[----:B------:R-:W-:Y:S01]  /*2df0*/  ULDC.64 UR4, c[0x0][0x300] ;  /* 0x0000c00000047ab9 */ /* 0x000fe20000000a00 */
[----:B-----5:R-:W-:Y:S01]  /*2e00*/  SHF.R.S32.HI R81, RZ, 0x1f, R21 ;  /* 0x0000001fff517819 */ /* 0x020fe20000011415 */
[----:B------:R-:W-:-:S04]  /*2e10*/  IMAD.WIDE.U32 R12, R25, UR4, RZ ;  /* 0x00000004190c7c25 */ /* 0x000fc8000f8e00ff */
[----:B------:R-:W-:Y:S02]  /*2e20*/  IMAD R14, R80, UR4, RZ ;  /* 0x00000004500e7c24 */ /* 0x000fe4000f8e02ff */
[----:B------:R-:W-:Y:S02]  /*2e30*/  IMAD R82, R2, -0x60, R24 ;  /* 0xffffffa002527824 */ /* 0x000fe400078e0218 */
[----:B------:R-:W-:Y:S01]  /*2e40*/  IMAD R11, R25, UR5, R14 ;  /* 0x00000005190b7c24 */ /* 0x000fe2000f8e020e */
[----:B------:R-:W-:Y:S02]  /*2e50*/  ULDC.64 UR4, c[0x0][0x310] ;  /* 0x0000c40000047ab9 */ /* 0x000fe40000000a00 */
[----:B------:R-:W-:Y:S01]  /*2e60*/  IMAD R14, R81, UR4, RZ ;  /* 0x00000004510e7c24 */ /* 0x000fe2000f8e02ff */
[----:B------:R-:W-:Y:S01]  /*2e70*/  VIMNMX R82, R82, 0x60, PT ;  /* 0x0000006052527848 */ /* 0x000fe20003fe0100 */
[----:B------:R-:W-:Y:S02]  /*2e80*/  IMAD.IADD R13, R13, 0x1, R11 ;  /* 0x000000010d0d7824 */ /* 0x000fe400078e020b */
[----:B------:R-:W-:-:S02]  /*2e90*/  IMAD R11, R21, UR5, R14 ;  /* 0x00000005150b7c24 */ /* 0x000fc4000f8e020e */
[----:B------:R-:W-:Y:S01]  /*2ea0*/  IMAD.WIDE.U32 R12, R21, UR4, R12 ;  /* 0x00000004150c7c25 */ /* 0x000fe2000f8e000c */
[----:B------:R-:W-:-:S03]  /*2eb0*/  ULDC.64 UR4, c[0x0][0x308] ;  /* 0x0000c20000047ab9 */ /* 0x000fc60000000a00 */
[----:B------:R-:W-:Y:S01]  /*2ec0*/  IMAD.IADD R13, R13, 0x1, R11 ;  /* 0x000000010d0d7824 */ /* 0x000fe200078e020b */
[----:B------:R-:W-:Y:S01]  /*2ed0*/  SHF.R.S32.HI R11, RZ, 0x1f, R2 ;  /* 0x0000001fff0b7819 */ /* 0x000fe20000011402 */
[----:B------:R-:W-:Y:S02]  /*2ee0*/  IMAD R14, R123, R2, RZ ;  /* 0x000000027b0e7224 */ /* 0x000fe400078e02ff */
[----:B------:R-:W-:-:S04]  /*2ef0*/  IMAD.WIDE.U32 R12, R195, UR4, R12 ;  /* 0x00000004c30c7c25 */ /* 0x000fc8000f8e000c */
[----:B------:R-:W-:Y:S01]  /*2f00*/  IMAD R113, R195, UR5, R13 ;  /* 0x00000005c3717c24 */ /* 0x000fe2000f8e020d */
[----:B------:R-:W-:Y:S01]  /*2f10*/  ULDC.64 UR4, c[0x0][0x2e8] ;  /* 0x0000ba0000047ab9 */ /* 0x000fe20000000a00 */
[----:B------:R-:W-:Y:S01]  /*2f20*/  IMAD R13, R124, R2, RZ ;  /* 0x000000027c0d7224 */ /* 0x000fe200078e02ff */
[C---:B------:R-:W-:Y:S01]  /*2f30*/  LEA R116, P2, R12.reuse, UR4, 0x1 ;  /* 0x000000040c747c11 */ /* 0x040fe2000f8408ff */
[----:B------:R-:W-:Y:S01]  /*2f40*/  ULDC.U8 UR4, c[0x0][0x410] ;  /* 0x0001040000047ab9 */ /* 0x000fe20000000000 */
[C---:B------:R-:W-:Y:S02]  /*2f50*/  IMAD R29, R11.reuse, R92, R14 ;  /* 0x0000005c0b1d7224 */ /* 0x040fe400078e020e */
[----:B------:R-:W-:Y:S01]  /*2f60*/  LEA.HI.X R113, R12, UR5, R113, 0x1, P2 ;  /* 0x000000050c717c11 */ /* 0x000fe200090f0c71 */
[----:B------:R-:W-:Y:S01]  /*2f70*/  IMAD R31, R11, R86, R13 ;  /* 0x000000560b1f7224 */ /* 0x000fe200078e020d */
[----:B------:R-:W-:Y:S01]  /*2f80*/  ISETP.NE.AND P2, PT, RZ, UR4, PT ;  /* 0x00000004ff007c0c */ /* 0x000fe2000bf45270 */
[----:B------:R-:W-:-:S04]  /*2f90*/  IMAD.WIDE.U32 R14, R92, R2, RZ ;  /* 0x000000025c0e7225 */ /* 0x000fc800078e00ff */
[----:B------:R-:W-:-:S04]  /*2fa0*/  IMAD.WIDE.U32 R12, R86, R2, RZ ;  /* 0x00000002560c7225 */ /* 0x000fc800078e00ff */
[----:B------:R-:W-:Y:S02]  /*2fb0*/  IMAD.IADD R11, R15, 0x1, R29 ;  /* 0x000000010f0b7824 */ /* 0x000fe400078e021d */
[----:B------:R-:W-:Y:S02]  /*2fc0*/  IMAD.IADD R78, R13, 0x1, R31 ;  /* 0x000000010d4e7824 */ /* 0x000fe400078e021f */
[----:B------:R-:W-:Y:S05]  /*2fd0*/  @!P2 BRA `(.L_x_459) ;  /* 0x000000380058a947 */ /* 0x000fea0003800000 */
[----:B------:R-:W-:Y:S01]  /*2fe0*/  ISETP.GE.AND P3, PT, R203, R82, PT ;  /* 0x00000052cb00720c */ /* 0x000fe20003f66270 */
[----:B------:R-:W-:Y:S01]  /*2ff0*/  BSSY B1, `(.L_x_460) ;  /* 0x0000042000017945 */ /* 0x000fe20003800000 */
        /* <DEDUP_REMOVED lines=24> */
[----:B------:R-:W-:Y:S06]  /*3180*/  @P3 BRA `(.L_x_461) ;  /* 0x0000000000a03947 */ /* 0x000fec0003800000 */
[----:B------:R-:W-:Y:S01]  /*3190*/  IADD3 R55, P2, R96, R14, RZ ;  /* 0x0000000e60377210 */ /* 0x000fe20007f5e0ff */
[----:B------:R-:W-:Y:S01]  /*31a0*/  ULDC.64 UR4, c[0x0][0x3e8] ;  /* 0x0000fa0000047ab9 */ /* 0x000fe20000000a00 */
[----:B------:R-:W-:Y:S02]  /*31b0*/  CS2R R72, SRZ ;  /* 0x0000000000487805 */ /* 0x000fe4000001ff00 */
[----:B------:R-:W-:Y:S01]  /*31c0*/  CS2R R74, SRZ ;  /* 0x00000000004a7805 */ /* 0x000fe2000001ff00 */
[----:B------:R-:W-:Y:S01]  /*31d0*/  IMAD.X R56, R11, 0x1, R100, P2 ;  /* 0x000000010b387824 */ /* 0x000fe200010e0664 */
[----:B------:R-:W-:-:S05]  /*31e0*/  IADD3 R52, P2, R90, R12, RZ ;  /* 0x0000000c5a347210 */ /* 0x000fca0007f5e0ff */
[----:B------:R-:W-:Y:S01]  /*31f0*/  IMAD.X R53, R78, 0x1, R99, P2 ;  /* 0x000000014e357824 */ /* 0x000fe200010e0663 */
[----:B------:R-:W-:-:S04]  /*3200*/  LEA R54, P2, R55, UR4, 0x1 ;  /* 0x0000000437367c11 */ /* 0x000fc8000f8408ff */
[----:B------:R-:W-:Y:S01]  /*3210*/  LEA.HI.X R55, R55, UR5, R56, 0x1, P2 ;  /* 0x0000000537377c11 */ /* 0x000fe200090f0c38 */
[----:B------:R-:W-:Y:S02]  /*3220*/  ULDC.64 UR4, c[0x0][0x400] ;  /* 0x0001000000047ab9 */ /* 0x000fe40000000a00 */
[----:B------:R-:W-:-:S04]  /*3230*/  LEA R76, P2, R52, UR4, 0x1 ;  /* 0x00000004344c7c11 */ /* 0x000fc8000f8408ff */
[----:B------:R-:W-:Y:S02]  /*3240*/  LEA.HI.X R77, R52, UR5, R53, 0x1, P2 ;  /* 0x00000005344d7c11 */ /* 0x000fe400090f0c35 */
[----:B------:R-:W-:Y:S02]  /*3250*/  ISETP.GE.AND P2, PT, R196, R117, PT ;  /* 0x00000075c400720c */ /* 0x000fe40003f46270 */
[----:B------:R-:W-:Y:S02]  /*3260*/  CS2R R68, SRZ ;  /* 0x0000000000447805 */ /* 0x000fe4000001ff00 */
[----:B------:R-:W-:-:S09]  /*3270*/  CS2R R70, SRZ ;  /* 0x0000000000467805 */ /* 0x000fd2000001ff00 */
[----:B------:R-:W5:Y:S04]  /*3280*/  @!P2 LDG.E.64 R72, desc[UR48][R54.64] ;  /* 0x000000303648a981 */ /* 0x000f68000c1e1b00 */
[----:B------:R-:W5:Y:S01]  /*3290*/  @!P2 LDG.E.64 R74, desc[UR48][R76.64] ;  /* 0x000000304c4aa981 */ /* 0x000f62000c1e1b00 */
        /* <DEDUP_REMOVED lines=16> */
[----:B------:R-:W-:-:S11]  /*33a0*/  CS2R R52, SRZ ;  /* 0x0000000000347805 */ /* 0x000fd6000001ff00 */
[----:B------:R-:W5:Y:S04]  /*33b0*/  @!P2 LDG.E.64 R56, desc[UR48][R54.64+0x80] ;  /* 0x000080303638a981 */ /* 0x000f68000c1e1b00 */
[----:B------:R-:W5:Y:S01]  /*33c0*/  @!P2 LDG.E.64 R58, desc[UR48][R76.64+0x80] ;  /* 0x000080304c3aa981 */ /* 0x000f62000c1e1b00 */
[----:B------:R-:W-:-:S13]  /*33d0*/  ISETP.GE.AND P2, PT, R210, R117, PT ;  /* 0x00000075d200720c */ /* 0x000fda0003f46270 */
[----:B------:R0:W5:Y:S02]  /*33e0*/  @!P2 LDG.E.64 R52, desc[UR48][R54.64+0xa0] ;  /* 0x0000a0303634a981 */ /* 0x000164000c1e1b00 */
[----:B0-----:R-:W-:-:S06]  /*33f0*/  CS2R R54, SRZ ;  /* 0x0000000000367805 */ /* 0x001fcc000001ff00 */
[----:B------:R0:W5:Y:S02]  /*3400*/  @!P2 LDG.E.64 R54, desc[UR48][R76.64+0xa0] ;  /* 0x0000a0304c36a981 */ /* 0x000164000c1e1b00 */
.L_x_461:
[----:B------:R-:W-:Y:S05]  /*3410*/  BSYNC B1 ;  /* 0x0000000000017941 */ /* 0x000fea0003800000 */
.L_x_460:
[----:B0-----:R-:W-:Y:S01]  /*3420*/  VIADD R77, R203, 0x40 ;  /* 0x00000040cb4d7836 */ /* 0x001fe20000000000 */
[----:B------:R-:W-:Y:S01]  /*3430*/  BSSY B1, `(.L_x_462) ;  /* 0x000002c000017945 */ /* 0x000fe20003800000 */
[----:B-----5:R-:W-:-:S03]  /*3440*/  IMAD.MOV.U32 R76, RZ, RZ, R52 ;  /* 0x000000ffff4c7224 */ /* 0x020fc600078e0034 */
[----:B------:R-:W-:-:S13]  /*3450*/  ISETP.GE.AND P4, PT, R77, R82, PT ;  /* 0x000000524d00720c */ /* 0x000fda0003f86270 */
[----:B------:R-:W-:Y:S05]  /*3460*/  @P4 BRA `(.L_x_463) ;  /* 0x0000000000a04947 */ /* 0x000fea0003800000 */
[----:B------:R-:W-:Y:S01]  /*3470*/  IADD3 R15, P2, P5, R96, R14, R102 ;  /* 0x0000000e600f7210 */ /* 0x000fe20007d5e066 */
[----:B------:R-:W-:Y:S01]  /*3480*/  ULDC.64 UR4, c[0x0][0x3e8] ;  /* 0x0000fa0000047ab9 */ /* 0x000fe20000000a00 */
[----:B------:R-:W-:Y:S02]  /*3490*/  CS2R R48, SRZ ;  /* 0x0000000000307805 */ /* 0x000fe4000001ff00 */
[----:B------:R-:W-:Y:S02]  /*34a0*/  CS2R R50, SRZ ;  /* 0x0000000000327805 */ /* 0x000fe4000001ff00 */
[----:B------:R-:W-:Y:S02]  /*34b0*/  IADD3.X R28, R100, R11, R101, P2, P5 ;  /* 0x0000000b641c7210 */ /* 0x000fe400017ea465 */
[----:B------:R-:W-:-:S04]  /*34c0*/  IADD3 R13, P2, P5, R90, R12, R104 ;  /* 0x0000000c5a0d7210 */ /* 0x000fc80007d5e068 */
[----:B------:R-:W-:Y:S02]  /*34d0*/  IADD3.X R78, R99, R78, R103, P2, P5 ;  /* 0x0000004e634e7210 */ /* 0x000fe400017ea467 */
        /* <DEDUP_REMOVED lines=8> */
[----:B------:R0:W5:Y:S04]  /*3560*/  @!P2 LDG.E.64 R48, desc[UR48][R14.64] ;  /* 0x000000300e30a981 */ /* 0x000168000c1e1b00 */
[----:B------:R0:W5:Y:S01]  /*3570*/  @!P2 LDG.E.64 R50, desc[UR48][R12.64] ;  /* 0x000000300c32a981 */ /* 0x000162000c1e1b00 */
        /* <DEDUP_REMOVED lines=20> */
[----:B------:R-:W-:-:S13]  /*36c0*/  ISETP.GE.AND P2, PT, R210, R117, PT ;  /* 0x00000075d200720c */ /* 0x000fda0003f46270 */
[----:B------:R0:W5:Y:S04]  /*36d0*/  @!P2 LDG.E.64 R28, desc[UR48][R14.64+0xa0] ;  /* 0x0000a0300e1ca981 */ /* 0x000168000c1e1b00 */
[----:B------:R0:W5:Y:S02]  /*36e0*/  @!P2 LDG.E.64 R30, desc[UR48][R12.64+0xa0] ;  /* 0x0000a0300c1ea981 */ /* 0x000164000c1e1b00 */
.L_x_463:
[----:B------:R-:W-:Y:S05]  /*36f0*/  BSYNC B1 ;  /* 0x0000000000017941 */ /* 0x000fea0003800000 */
.L_x_462:
[----:B0-----:R-:W-:Y:S01]  /*3700*/  IMAD.MOV.U32 R12, RZ, RZ, R56 ;  /* 0x000000ffff0c7224 */ /* 0x001fe200078e0038 */
[----:B------:R-:W-:Y:S01]  /*3710*/  ISETP.NE.AND P2, PT, R214, 0x3, PT ;  /* 0x00000003d600780c */ /* 0x000fe20003f45270 */
[----:B------:R-:W-:Y:S02]  /*3720*/  IMAD.MOV.U32 R11, RZ, RZ, R57 ;  /* 0x000000ffff0b7224 */ /* 0x000fe400078e0039 */
[----:B------:R-:W-:Y:S01]  /*3730*/  IMAD.MOV.U32 R13, RZ, RZ, R53 ;  /* 0x000000ffff0d7224 */ /* 0x000fe200078e0035 */
[----:B------:R-:W-:Y:S01]  /*3740*/  PRMT R152, R152, 0x5410, R12 ;  /* 0x0000541098987816 */ /* 0x000fe2000000000c */
        /* <DEDUP_REMOVED lines=15> */
[----:B------:R-:W-:-:S02]  /*3840*/  MOV R11, R55 ;  /* 0x00000037000b7202 */ /* 0x000fc40000000f00 */
[----:B------:R-:W-:Y:S01]  /*3850*/  PRMT R153, R13, 0x7610, R153 ;  /* 0x000076100d997816 */ /* 0x000fe20000000099 */
[----:B------:R-:W-:Y:S01]  /*3860*/  IMAD.MOV.U32 R13, RZ, RZ, R72 ;  /* 0x000000ffff0d7224 */ /* 0x000fe200078e0048 */
[----:B------:R-:W-:Y:S01]  /*3870*/  PRMT R150, R12, 0x5410, R11 ;  /* 0x000054100c967816 */ /* 0x000fe2000000000b */
[----:B------:R-:W-:Y:S02]  /*3880*/  IMAD.MOV.U32 R12, RZ, RZ, R58 ;  /* 0x000000ffff0c7224 */ /* 0x000fe400078e003a */
[----:B------:R-:W-:Y:S01]  /*3890*/  IMAD.MOV.U32 R11, RZ, RZ, R59 ;  /* 0x000000ffff0b7224 */ /* 0x000fe200078e003b */
[----:B------:R-:W-:Y:S02]  /*38a0*/  PRMT R139, R14, 0x5410, R13 ;  /* 0x000054100e8b7816 */ /* 0x000fe4000000000d */
[----:B------:R-:W-:Y:S01]  /*38b0*/  PRMT R152, R12, 0x7610, R152 ;  /* 0x000076100c987816 */ /* 0x000fe20000000098 */
[----:B------:R-:W-:Y:S01]  /*38c0*/  IMAD.MOV.U32 R12, RZ, RZ, R62 ;  /* 0x000000ffff0c7224 */ /* 0x000fe200078e003e */
[----:B------:R-:W-:Y:S01]  /*38d0*/  PRMT R151, R151, 0x5410, R11 ;  /* 0x0000541097977816 */ /* 0x000fe2000000000b */
[----:B------:R-:W-:-:S03]  /*38e0*/  IMAD.MOV.U32 R11, RZ, RZ, R63 ;  /* 0x000000ffff0b7224 */ /* 0x000fc600078e003f */
        /* <DEDUP_REMOVED lines=11> */
[----:B------:R-:W-:-:S05]  /*39a0*/  IMAD.MOV.U32 R11, RZ, RZ, R74 ;  /* 0x000000ffff0b7224 */ /* 0x000fca00078e004a */
[----:B------:R-:W-:Y:S01]  /*39b0*/  PRMT R140, R11, 0x5410, R12 ;  /* 0x000054100b8c7816 */ /* 0x000fe2000000000c */
[----:B-----5:R-:W-:Y:S02]  /*39c0*/  IMAD.MOV.U32 R12, RZ, RZ, R28 ;  /* 0x000000ffff0c7224 */ /* 0x020fe400078e001c */
[----:B------:R-:W-:-:S05]  /*39d0*/  IMAD.MOV.U32 R11, RZ, RZ, R29 ;  /* 0x000000ffff0b7224 */ /* 0x000fca00078e001d */
[----:B------:R-:W-:Y:S01]  /*39e0*/  PRMT R78, R11, 0x5410, R12 ;  /* 0x000054100b4e7816 */ /* 0x000fe2000000000c */
[----:B------:R-:W-:Y:S02]  /*39f0*/  IMAD.MOV.U32 R12, RZ, RZ, R32 ;  /* 0x000000ffff0c7224 */ /* 0x000fe400078e0020 */
        /* <DEDUP_REMOVED lines=22> */
[----:B------:R-:W-:Y:S02]  /*3b60*/  PRMT R130, R12, 0x5410, R11 ;  /* 0x000054100c827816 */ /* 0x000fe4000000000b */
[----:B------:R-:W-:-:S04]  /*3b70*/  MOV R11, R42 ;  /* 0x0000002a000b7202 */ /* 0x000fc80000000f00 */
[----:B------:R-:W-:Y:S01]  /*3b80*/  PRMT R144, R11, 0x7610, R144 ;  /* 0x000076100b907816 */ /* 0x000fe20000000090 */
[----:B------:R-:W-:-:S05]  /*3b90*/  IMAD.MOV.U32 R11, RZ, RZ, R43 ;  /* 0x000000ffff0b7224 */ /* 0x000fca00078e002b */
        /* <DEDUP_REMOVED lines=9> */
[----:B------:R-:W-:Y:S06]  /*3c30*/  @!P2 BRA `(.L_x_464) ;  /* 0x000000000004a947 */ /* 0x000fec0003800000 */
[----:B------:R-:W-:Y:S01]  /*3c40*/  BPT.TRAP 0x1 ;  /* 0x000000040000795c */ /* 0x000fe20000300000 */
.L_x_464:
[----:B------:R-:W-:Y:S01]  /*3c50*/  IMAD R83, R19, 0x8, R18 ;  /* 0x0000000813537824 */ /* 0x000fe200078e0212 */
[----:B------:R-:W-:Y:S01]  /*3c60*/  SHF.L.U32 R84, R204, 0x1f, RZ ;  /* 0x0000001fcc547819 */ /* 0x000fe200000006ff */
[----:B------:R-:W-:Y:S03]  /*3c70*/  BSSY B1, `(.L_x_465) ;  /* 0x0000003000017945 */ /* 0x000fe60003800000 */
[----:B------:R-:W0:Y:S02]  /*3c80*/  SYNCS.PHASECHK.TRANS64.TRYWAIT P5, [R83+URZ+0x30890], R84 ;  /* 0x03089054530075a7 */ /* 0x000e2400080a017f */
[----:B0-----:R-:W-:Y:S05]  /*3c90*/  @!P5 BRA `(.L_x_466) ;  /* 0x000001e80060d947 */ /* 0x001fea0003800000 */
.L_x_793:
[----:B------:R-:W-:Y:S05]  /*3ca0*/  BSYNC B1 ;  /* 0x0000000000017941 */ /* 0x000fea0003800000 */
.L_x_465:
[----:B------:R-:W-:-:S03]  /*3cb0*/  UMOV UR4, 0xffffffff ;  /* 0xffffffff00047882 */ /* 0x000fc60000000000 */
[----:B------:R-:W-:Y:S05]  /*3cc0*/  BRA.DIV UR4, `(.L_x_467) ;  /* 0x000001ea04687947 */ /* 0x000fea000b800000 */
[----:B------:R1:W2:Y:S04]  /*3cd0*/  SHFL.IDX PT, R76, R113, RZ, 0x1c1f ;  /* 0x001c1fff714c7589 */ /* 0x0002a800000e0000 */
[----:B------:R1:W3:Y:S02]  /*3ce0*/  SHFL.IDX PT, R11, R116, RZ, 0x1c1f ;  /* 0x001c1fff740b7589 */ /* 0x0002e400000e0000 */
.L_x_797:
[----:B------:R-:W-:Y:S04]  /*3cf0*/  BSSY B1, `(.L_x_468) ;  /* 0x0000166000017945 */ /* 0x000fe80003800000 */
[----:B------:R-:W-:Y:S05]  /*3d00*/  @P3 BRA `(.L_x_469) ;  /* 0x0000001400903947 */ /* 0x000fea0003800000 */
[----:B------:R-:W-:Y:S01]  /*3d10*/  ISETP.NE.AND P3, PT, R6, RZ, PT ;  /* 0x000000ff0600720c */ /* 0x000fe20003f65270 */
[----:B------:R-:W-:-:S12]  /*3d20*/  BSSY B2, `(.L_x_470) ;  /* 0x0000039000027945 */ /* 0x000fd80003800000 */
[----:B------:R-:W-:Y:S05]  /*3d30*/  @!P3 BRA `(.L_x_471) ;  /* 0x0000000000dcb947 */ /* 0x000fea0003800000 */
[----:B------:R4:W0:Y:S01]  /*3d40*/  LDS.128 R12, [R26+0x1e000] ;  /* 0x01e000001a0c7984 */ /* 0x0008220000000c00 */
[----:B------:R-:W-:Y:S01]  /*3d50*/  ISETP.GE.AND P3, PT, R196, R117, PT ;  /* 0x00000075c400720c */ /* 0x000fe20003f66270 */
[----:B------:R-:W-:-:S12]  /*3d60*/  BSSY B3, `(.L_x_472) ;  /* 0x0000031000037945 */ /* 0x000fd80003800000 */
[----:B----4-:R-:W-:Y:S05]  /*3d70*/  @P3 BRA `(.L_x_473) ;  /* 0x0000000000bc3947 */ /* 0x010fea0003800000 */
[--C-:B------:R-:W-:Y:S02]  /*3d80*/  SHF.R.U64 R72, R72, 0x10, R73.reuse ;  /* 0x0000001048487819 */ /* 0x100fe40000001249 */
[----:B------:R-:W-:Y:S02]  /*3d90*/  SHF.R.U32.HI R133, RZ, 0x10, R73 ;  /* 0x00000010ff857819 */ /* 0x000fe40000011649 */
[--C-:B------:R-:W-:Y:S02]  /*3da0*/  SHF.R.U64 R73, R74, 0x10, R75.reuse ;  /* 0x000000104a497819 */ /* 0x100fe4000000124b */
[----:B------:R-:W-:Y:S02]  /*3db0*/  SHF.R.U32.HI R74, RZ, 0x10, R75 ;  /* 0x00000010ff4a7819 */ /* 0x000fe4000001164b */
[C---:B------:R-:W-:Y:S02]  /*3dc0*/  PRMT R75, R140.reuse, 0x5410, R73 ;  /* 0x000054108c4b7816 */ /* 0x040fe40000000049 */
[----:B------:R-:W-:-:S02]  /*3dd0*/  PRMT R73, R140, 0x5432, R74 ;  /* 0x000054328c497816 */ /* 0x000fc4000000004a */
[----:B------:R-:W-:Y:S02]  /*3de0*/  PRMT R72, R139, 0x5432, R72 ;  /* 0x000054328b487816 */ /* 0x000fe40000000048 */
[----:B0-----:R-:W-:Y:S02]  /*3df0*/  LOP3.LUT R141, R13, 0xffff0000, RZ, 0xc0, !PT ;  /* 0xffff00000d8d7812 */ /* 0x001fe400078ec0ff */
[C---:B------:R-:W-:Y:S01]  /*3e00*/  LOP3.LUT R140, R75.reuse, 0xffff0000, RZ, 0xc0, !PT ;  /* 0xffff00004b8c7812 */ /* 0x040fe200078ec0ff */
[----:B------:R-:W-:Y:S01]  /*3e10*/  IMAD.U32 R75, R75, 0x10000, RZ ;  /* 0x000100004b4b7824 */ /* 0x000fe200078e00ff */
[----:B------:R-:W-:Y:S01]  /*3e20*/  PRMT R133, R139, 0x5410, R133 ;  /* 0x000054108b857816 */ /* 0x000fe20000000085 */
[----:B------:R-:W-:Y:S01]  /*3e30*/  IMAD.U32 R139, R13, 0x10000, RZ ;  /* 0x000100000d8b7824 */ /* 0x000fe200078e00ff */
[C---:B------:R-:W-:Y:S01]  /*3e40*/  LOP3.LUT R13, R72.reuse, 0xffff0000, RZ, 0xc0, !PT ;  /* 0xffff0000480d7812 */ /* 0x040fe200078ec0ff */
[----:B------:R-:W-:Y:S01]  /*3e50*/  FMUL.FTZ R74, R141, R140 ;  /* 0x0000008c8d4a7220 */ /* 0x000fe20000410000 */
[----:B------:R-:W-:-:S03]  /*3e60*/  IMAD.U32 R72, R72, 0x10000, RZ ;  /* 0x0001000048487824 */ /* 0x000fc600078e00ff */
[-C--:B------:R-:W-:Y:S01]  /*3e70*/  FFMA.FTZ R74, R139, R13.reuse, -R74 ;  /* 0x0000000d8b4a7223 */ /* 0x080fe2000001084a */
[----:B------:R-:W-:Y:S01]  /*3e80*/  FMUL.FTZ R13, R141, R13 ;  /* 0x0000000d8d0d7220 */ /* 0x000fe20000410000 */
[C---:B------:R-:W-:Y:S01]  /*3e90*/  IMAD.U32 R141, R133.reuse, 0x10000, RZ ;  /* 0x00010000858d7824 */ /* 0x040fe200078e00ff */
[----:B------:R-:W-:Y:S02]  /*3ea0*/  LOP3.LUT R133, R133, 0xffff0000, RZ, 0xc0, !PT ;  /* 0xffff000085857812 */ /* 0x000fe400078ec0ff */
[----:B------:R-:W-:Y:S01]  /*3eb0*/  FFMA.FTZ R13, R139, R140, R13 ;  /* 0x0000008c8b0d7223 */ /* 0x000fe2000001000d */
[C---:B------:R-:W-:Y:S01]  /*3ec0*/  LOP3.LUT R140, R14.reuse, 0xffff0000, RZ, 0xc0, !PT ;  /* 0xffff00000e8c7812 */ /* 0x040fe200078ec0ff */
[C---:B------:R-:W-:Y:S01]  /*3ed0*/  IMAD.U32 R139, R73.reuse, 0x10000, RZ ;  /* 0x00010000498b7824 */ /* 0x040fe200078e00ff */
[----:B------:R-:W-:Y:S01]  /*3ee0*/  LOP3.LUT R73, R73, 0xffff0000, RZ, 0xc0, !PT ;  /* 0xffff000049497812 */ /* 0x000fe200078ec0ff */
[----:B------:R-:W-:Y:S01]  /*3ef0*/  IMAD.U32 R14, R14, 0x10000, RZ ;  /* 0x000100000e0e7824 */ /* 0x000fe200078e00ff */
[----:B------:R-:W-:Y:S01]  /*3f00*/  F2FP.BF16.F32.PACK_AB R13, R13, R74 ;  /* 0x0000004a0d0d723e */ /* 0x000fe200000010ff */
[C---:B------:R-:W-:Y:S01]  /*3f10*/  FMUL.FTZ R142, R140.reuse, R139 ;  /* 0x0000008b8c8e7220 */ /* 0x040fe20000410000 */
[----:B------:R-:W-:-:S03]  /*3f20*/  FMUL.FTZ R140, R140, R141 ;  /* 0x0000008d8c8c7220 */ /* 0x000fc60000410000 */
[C---:B------:R-:W-:Y:S01]  /*3f30*/  FFMA.FTZ R142, R14.reuse, R141, -R142 ;  /* 0x0000008d0e8e7223 */ /* 0x040fe2000001088e */
[----:B------:R-:W-:Y:S01]  /*3f40*/  FFMA.FTZ R140, R14, R139, R140 ;  /* 0x0000008b0e8c7223 */ /* 0x000fe2000001008c */
[C---:B------:R-:W-:Y:S01]  /*3f50*/  LOP3.LUT R14, R15.reuse, 0xffff0000, RZ, 0xc0, !PT ;  /* 0xffff00000f0e7812 */ /* 0x040fe200078ec0ff */
[----:B------:R-:W-:-:S03]  /*3f60*/  IMAD.U32 R15, R15, 0x10000, RZ ;  /* 0x000100000f0f7824 */ /* 0x000fc600078e00ff */
        /* <DEDUP_REMOVED lines=11> */
[----:B------:R-:W-:-:S05]  /*4020*/  FFMA.FTZ R15, R12, R75, R15 ;  /* 0x0000004b0c0f7223 */ /* 0x000fca000001000f */
[----:B------:R-:W-:Y:S01]  /*4030*/  F2FP.BF16.F32.PACK_AB R73, R15, R73 ;  /* 0x000000490f49723e */ /* 0x000fe200000010ff */
[----:B------:R-:W-:Y:S02]  /*4040*/  IMAD.MOV.U32 R15, RZ, RZ, R14 ;  /* 0x000000ffff0f7224 */ /* 0x000fe400078e000e */
[----:B------:R-:W-:Y:S02]  /*4050*/  IMAD.MOV.U32 R14, RZ, RZ, R140 ;  /* 0x000000ffff0e7224 */ /* 0x000fe400078e008c */
[----:B------:R-:W-:-:S07]  /*4060*/  IMAD.MOV.U32 R12, RZ, RZ, R73 ;  /* 0x000000ffff0c7224 */ /* 0x000fce00078e0049 */
.L_x_473:
[----:B------:R-:W-:Y:S05]  /*4070*/  BSYNC B3 ;  /* 0x0000000000037941 */ /* 0x000fea0003800000 */
.L_x_472:
[----:B---3--:R-:W-:-:S04]  /*4080*/  LEA R72, P3, R16, R11, 0x1 ;  /* 0x0000000b10487211 */ /* 0x008fc800078608ff */
[----:B--2---:R-:W-:-:S05]  /*4090*/  LEA.HI.X R73, R16, R76, R17, 0x1, P3 ;  /* 0x0000004c10497211 */ /* 0x004fca00018f0c11 */
[----:B0-----:R4:W-:Y:S04]  /*40a0*/  ST.E.128 desc[UR48][R72.64], R12 ;  /* 0x0000000c48007985 */ /* 0x0019e8000c101d30 */
.L_x_471:
[----:B------:R-:W-:Y:S05]  /*40b0*/  BSYNC B2 ;  /* 0x0000000000027941 */ /* 0x000fea0003800000 */
.L_x_470:
[----:B------:R-:W-:Y:S01]  /*40c0*/  ISETP.NE.AND P3, PT, R7, RZ, PT ;  /* 0x000000ff0700720c */ /* 0x000fe20003f65270 */
[----:B------:R-:W-:-:S12]  /*40d0*/  BSSY B2, `(.L_x_474) ;  /* 0x000003b000027945 */ /* 0x000fd80003800000 */
[----:B------:R-:W-:Y:S05]  /*40e0*/  @!P3 BRA `(.L_x_475) ;  /* 0x0000000000e4b947 */ /* 0x000fea0003800000 */
[----:B----4-:R4:W0:Y:S01]  /*40f0*/  LDS.128 R12, [R27+0x1e000] ;  /* 0x01e000001b0c7984 */ /* 0x0108220000000c00 */
[----:B------:R-:W-:Y:S01]  /*4100*/  ISETP.GE.AND P3, PT, R209, R117, PT ;  /* 0x00000075d100720c */ /* 0x000fe20003f66270 */
[----:B------:R-:W-:-:S12]  /*4110*/  BSSY B3, `(.L_x_476) ;  /* 0x0000031000037945 */ /* 0x000fd80003800000 */
[----:B----4-:R-:W-:Y:S05]  /*4120*/  @P3 BRA `(.L_x_477) ;  /* 0x0000000000bc3947 */ /* 0x010fea0003800000 */
[--C-:B------:R-:W-:Y:S01]  /*4130*/  SHF.R.U64 R68, R68, 0x10, R69.reuse ;  /* 0x0000001044447819 */ /* 0x100fe20000001245 */
[----:B0-----:R-:W-:Y:S01]  /*4140*/  IMAD.U32 R73, R13, 0x10000, RZ ;  /* 0x000100000d497824 */ /* 0x001fe200078e00ff */
[----:B------:R-:W-:Y:S02]  /*4150*/  SHF.R.U32.HI R72, RZ, 0x10, R69 ;  /* 0x00000010ff487819 */ /* 0x000fe40000011645 */
[--C-:B------:R-:W-:Y:S02]  /*4160*/  SHF.R.U64 R69, R70, 0x10, R71.reuse ;  /* 0x0000001046457819 */ /* 0x100fe40000001247 */
[----:B------:R-:W-:Y:S02]  /*4170*/  SHF.R.U32.HI R70, RZ, 0x10, R71 ;  /* 0x00000010ff467819 */ /* 0x000fe40000011647 */
[----:B------:R-:W-:Y:S02]  /*4180*/  PRMT R71, R156, 0x5410, R69 ;  /* 0x000054109c477816 */ /* 0x000fe40000000045 */
[----:B------:R-:W-:-:S02]  /*4190*/  PRMT R68, R157, 0x5432, R68 ;  /* 0x000054329d447816 */ /* 0x000fc40000000044 */
[----:B------:R-:W-:Y:S02]  /*41a0*/  LOP3.LUT R75, R13, 0xffff0000, RZ, 0xc0, !PT ;  /* 0xffff00000d4b7812 */ /* 0x000fe400078ec0ff */
[C---:B------:R-:W-:Y:S01]  /*41b0*/  LOP3.LUT R74, R71.reuse, 0xffff0000, RZ, 0xc0, !PT ;  /* 0xffff0000474a7812 */ /* 0x040fe200078ec0ff */
[----:B------:R-:W-:Y:S01]  /*41c0*/  IMAD.U32 R71, R71, 0x10000, RZ ;  /* 0x0001000047477824 */ /* 0x000fe200078e00ff */
[----:B------:R-:W-:Y:S02]  /*41d0*/  PRMT R69, R160, 0x5432, R70 ;  /* 0x00005432a0457816 */ /* 0x000fe40000000046 */
[----:B------:R-:W-:Y:S01]  /*41e0*/  LOP3.LUT R13, R68, 0xffff0000, RZ, 0xc0, !PT ;  /* 0xffff0000440d7812 */ /* 0x000fe200078ec0ff */
[----:B------:R-:W-:Y:S01]  /*41f0*/  FMUL.FTZ R70, R75, R74 ;  /* 0x0000004a4b467220 */ /* 0x000fe20000410000 */
[----:B------:R-:W-:Y:S01]  /*4200*/  PRMT R72, R158, 0x5432, R72 ;  /* 0x000054329e487816 */ /* 0x000fe20000000048 */
[----:B------:R-:W-:Y:S02]  /*4210*/  IMAD.U32 R68, R68, 0x10000, RZ ;  /* 0x0001000044447824 */ /* 0x000fe400078e00ff */
[-C--:B------:R-:W-:Y:S01]  /*4220*/  FFMA.FTZ R70, R73, R13.reuse, -R70 ;  /* 0x0000000d49467223 */ /* 0x080fe20000010846 */
[----:B------:R-:W-:Y:S01]  /*4230*/  FMUL.FTZ R13, R75, R13 ;  /* 0x0000000d4b0d7220 */ /* 0x000fe20000410000 */
[C---:B------:R-:W-:Y:S01]  /*4240*/  IMAD.U32 R75, R72.reuse, 0x10000, RZ ;  /* 0x00010000484b7824 */ /* 0x040fe200078e00ff */
[----:B------:R-:W-:-:S02]  /*4250*/  LOP3.LUT R72, R72, 0xffff0000, RZ, 0xc0, !PT ;  /* 0xffff000048487812 */ /* 0x000fc400078ec0ff */
        /* <DEDUP_REMOVED lines=28> */
.L_x_477:
[----:B------:R-:W-:Y:S05]  /*4420*/  BSYNC B3 ;  /* 0x0000000000037941 */ /* 0x000fea0003800000 */
.L_x_476:
[----:B------:R-:W-:Y:S01]  /*4430*/  SHF.L.U32 R70, R198, 0x3, RZ ;  /* 0x00000003c6467819 */ /* 0x000fe200000006ff */
[----:B---3--:R-:W-:Y:S02]  /*4440*/  IMAD.MOV.U32 R68, RZ, RZ, R11 ;  /* 0x000000ffff447224 */ /* 0x008fe400078e000b */
[----:B--2---:R-:W-:Y:S02]  /*4450*/  IMAD.MOV.U32 R69, RZ, RZ, R76 ;  /* 0x000000ffff457224 */ /* 0x004fe400078e004c */
[----:B------:R-:W-:-:S05]  /*4460*/  IMAD.WIDE R68, R70, 0x2, R68 ;  /* 0x0000000246447825 */ /* 0x000fca00078e0244 */
[----:B0-----:R0:W-:Y:S02]  /*4470*/  ST.E.128 desc[UR48][R68.64], R12 ;  /* 0x0000000c44007985 */ /* 0x0011e4000c101d30 */
.L_x_475:
[----:B------:R-:W-:Y:S05]  /*4480*/  BSYNC B2 ;  /* 0x0000000000027941 */ /* 0x000fea0003800000 */
.L_x_474:
[----:B------:R-:W-:Y:S01]  /*4490*/  ISETP.NE.AND P3, PT, R8, RZ, PT ;  /* 0x000000ff0800720c */ /* 0x000fe20003f65270 */
[----:B------:R-:W-:-:S12]  /*44a0*/  BSSY B2, `(.L_x_478) ;  /* 0x000003b000027945 */ /* 0x000fd80003800000 */
[----:B------:R-:W-:Y:S05]  /*44b0*/  @!P3 BRA `(.L_x_479) ;  /* 0x0000000000e4b947 */ /* 0x000fea0003800000 */
[----:B0---4-:R0:W4:Y:S01]  /*44c0*/  LDS.128 R12, [R26+0x21000] ;  /* 0x021000001a0c7984 */ /* 0x0111220000000c00 */
[----:B------:R-:W-:Y:S01]  /*44d0*/  ISETP.GE.AND P3, PT, R207, R117, PT ;  /* 0x00000075cf00720c */ /* 0x000fe20003f66270 */
[----:B------:R-:W-:-:S12]  /*44e0*/  BSSY B3, `(.L_x_480) ;  /* 0x0000031000037945 */ /* 0x000fd80003800000 */
[----:B0-----:R-:W-:Y:S05]  /*44f0*/  @P3 BRA `(.L_x_481) ;  /* 0x0000000000bc3947 */ /* 0x001fea0003800000 */
[--C-:B------:R-:W-:Y:S01]  /*4500*/  SHF.R.U64 R64, R64, 0x10, R65.reuse ;  /* 0x0000001040407819 */ /* 0x100fe20000001241 */
[----:B----4-:R-:W-:Y:S01]  /*4510*/  IMAD.U32 R69, R13, 0x10000, RZ ;  /* 0x000100000d457824 */ /* 0x010fe200078e00ff */
[----:B------:R-:W-:Y:S02]  /*4520*/  SHF.R.U32.HI R68, RZ, 0x10, R65 ;  /* 0x00000010ff447819 */ /* 0x000fe40000011641 */
[--C-:B------:R-:W-:Y:S02]  /*4530*/  SHF.R.U64 R65, R66, 0x10, R67.reuse ;  /* 0x0000001042417819 */ /* 0x100fe40000001243 */
[----:B------:R-:W-:Y:S02]  /*4540*/  SHF.R.U32.HI R66, RZ, 0x10, R67 ;  /* 0x00000010ff427819 */ /* 0x000fe40000011643 */
[C---:B------:R-:W-:Y:S02]  /*4550*/  PRMT R67, R155.reuse, 0x5410, R65 ;  /* 0x000054109b437816 */ /* 0x040fe40000000041 */
        /* <DEDUP_REMOVED lines=41> */
.L_x_481:
[----:B------:R-:W-:Y:S05]  /*47f0*/  BSYNC B3 ;  /* 0x0000000000037941 */ /* 0x000fea0003800000 */
.L_x_480:
[----:B------:R-:W-:Y:S02]  /*4800*/  IMAD.SHL.U32 R66, R199, 0x8, RZ ;  /* 0x00000008c7427824 */ /* 0x000fe400078e00ff */
[----:B---3--:R-:W-:Y:S02]  /*4810*/  IMAD.MOV.U32 R64, RZ, RZ, R11 ;  /* 0x000000ffff407224 */ /* 0x008fe400078e000b */
[----:B--2---:R-:W-:Y:S02]  /*4820*/  IMAD.MOV.U32 R65, RZ, RZ, R76 ;  /* 0x000000ffff417224 */ /* 0x004fe400078e004c */
[----:B------:R-:W-:-:S05]  /*4830*/  IMAD.WIDE R64, R66, 0x2, R64 ;  /* 0x0000000242407825 */ /* 0x000fca00078e0240 */
[----:B----4-:R0:W-:Y:S02]  /*4840*/  ST.E.128 desc[UR48][R64.64], R12 ;  /* 0x0000000c40007985 */ /* 0x0101e4000c101d30 */
.L_x_479:
[----:B------:R-:W-:Y:S05]  /*4850*/  BSYNC B2 ;  /* 0x0000000000027941 */ /* 0x000fea0003800000 */
.L_x_478:
        /* <DEDUP_REMOVED lines=18> */
[C---:B------:R-:W-:Y:S01]  /*4980*/  LOP3.LUT R13, R60.reuse, 0xffff0000, RZ, 0xc0, !PT ;  /* 0xffff00003c0d7812 */ /* 0x040fe200078ec0ff */
        /* <DEDUP_REMOVED lines=35> */
.L_x_485:
[----:B------:R-:W-:Y:S05]  /*4bc0*/  BSYNC B3 ;  /* 0x0000000000037941 */ /* 0x000fea0003800000 */
.L_x_484:
[----:B---3--:R-:W-:-:S04]  /*4bd0*/  LEA R60, P3, R23, R11, 0x1 ;  /* 0x0000000b173c7211 */ /* 0x008fc800078608ff */
[----:B--2---:R-:W-:-:S05]  /*4be0*/  LEA.HI.X R61, R23, R76, R202, 0x1, P3 ;  /* 0x0000004c173d7211 */ /* 0x004fca00018f0cca */
[----:B----4-:R0:W-:Y:S04]  /*4bf0*/  ST.E.128 desc[UR48][R60.64], R12 ;  /* 0x0000000c3c007985 */ /* 0x0101e8000c101d30 */
.L_x_483:
[----:B------:R-:W-:Y:S05]  /*4c00*/  BSYNC B2 ;  /* 0x0000000000027941 */ /* 0x000fea0003800000 */
.L_x_482:
[----:B------:R-:W-:Y:S01]  /*4c10*/  ISETP.NE.AND P3, PT, R10, RZ, PT ;  /* 0x000000ff0a00720c */ /* 0x000fe20003f65270 */
[----:B------:R-:W-:-:S12]  /*4c20*/  BSSY B2, `(.L_x_486) ;  /* 0x0000039000027945 */ /* 0x000fd80003800000 */
[----:B------:R-:W-:Y:S05]  /*4c30*/  @!P3 BRA `(.L_x_487) ;  /* 0x0000000000dcb947 */ /* 0x000fea0003800000 */
[----:B0---4-:R0:W4:Y:S01]  /*4c40*/  LDS.128 R12, [R26+0x24000] ;  /* 0x024000001a0c7984 */ /* 0x0111220000000c00 */
[----:B------:R-:W-:Y:S01]  /*4c50*/  ISETP.GE.AND P3, PT, R206, R117, PT ;  /* 0x00000075ce00720c */ /* 0x000fe20003f66270 */
[----:B------:R-:W-:-:S12]  /*4c60*/  BSSY B3, `(.L_x_488) ;  /* 0x0000031000037945 */ /* 0x000fd80003800000 */
[----:B0-----:R-:W-:Y:S05]  /*4c70*/  @P3 BRA `(.L_x_489) ;  /* 0x0000000000bc3947 */ /* 0x001fea0003800000 */
[----:B------:R-:W-:Y:S02]  /*4c80*/  SHF.R.U64 R56, R56, 0x10, R57 ;  /* 0x0000001038387819 */ /* 0x000fe40000001239 */
[--C-:B------:R-:W-:Y:S02]  /*4c90*/  SHF.R.U64 R60, R58, 0x10, R59.reuse ;  /* 0x000000103a3c7819 */ /* 0x100fe4000000123b */
[C---:B------:R-:W-:Y:S02]  /*4ca0*/  PRMT R56, R152.reuse, 0x5432, R56 ;  /* 0x0000543298387816 */ /* 0x040fe40000000038 */
[----:B------:R-:W-:Y:S02]  /*4cb0*/  PRMT R152, R152, 0x5410, R60 ;  /* 0x0000541098987816 */ /* 0x000fe4000000003c */
[----:B------:R-:W-:Y:S02]  /*4cc0*/  SHF.R.U32.HI R58, RZ, 0x10, R59 ;  /* 0x00000010ff3a7819 */ /* 0x000fe4000001163b */
[C---:B----4-:R-:W-:Y:S01]  /*4cd0*/  LOP3.LUT R62, R13.reuse, 0xffff0000, RZ, 0xc0, !PT ;  /* 0xffff00000d3e7812 */ /* 0x050fe200078ec0ff */
[----:B------:R-:W-:Y:S01]  /*4ce0*/  IMAD.U32 R13, R13, 0x10000, RZ ;  /* 0x000100000d0d7824 */ /* 0x000fe200078e00ff */
[C---:B------:R-:W-:Y:S01]  /*4cf0*/  LOP3.LUT R59, R152.reuse, 0xffff0000, RZ, 0xc0, !PT ;  /* 0xffff0000983b7812 */ /* 0x040fe200078ec0ff */
[----:B------:R-:W-:Y:S01]  /*4d00*/  IMAD.U32 R152, R152, 0x10000, RZ ;  /* 0x0001000098987824 */ /* 0x000fe200078e00ff */
[C---:B------:R-:W-:Y:S01]  /*4d10*/  LOP3.LUT R60, R56.reuse, 0xffff0000, RZ, 0xc0, !PT ;  /* 0xffff0000383c7812 */ /* 0x040fe200078ec0ff */
[----:B------:R-:W-:Y:S01]  /*4d20*/  IMAD.U32 R56, R56, 0x10000, RZ ;  /* 0x0001000038387824 */ /* 0x000fe200078e00ff */
[----:B------:R-:W-:Y:S01]  /*4d30*/  SHF.R.U32.HI R57, RZ, 0x10, R57 ;  /* 0x00000010ff397819 */ /* 0x000fe20000011639 */
[CC--:B------:R-:W-:Y:S01]  /*4d40*/  FMUL.FTZ R61, R62.reuse, R59.reuse ;  /* 0x0000003b3e3d7220 */ /* 0x0c0fe20000410000 */
[C---:B------:R-:W-:Y:S01]  /*4d50*/  PRMT R58, R151.reuse, 0x5432, R58 ;  /* 0x00005432973a7816 */ /* 0x040fe2000000003a */
[-C--:B------:R-:W-:Y:S01]  /*4d60*/  FMUL.FTZ R62, R62, R60.reuse ;  /* 0x0000003c3e3e7220 */ /* 0x080fe20000410000 */
[----:B------:R-:W-:Y:S01]  /*4d70*/  PRMT R57, R151, 0x5410, R57 ;  /* 0x0000541097397816 */ /* 0x000fe20000000039 */
[C---:B------:R-:W-:Y:S01]  /*4d80*/  FFMA.FTZ R61, R13.reuse, R60, -R61 ;  /* 0x0000003c0d3d7223 */ /* 0x040fe2000001083d */
[----:B------:R-:W-:Y:S01]  /*4d90*/  LOP3.LUT R63, R14, 0xffff0000, RZ, 0xc0, !PT ;  /* 0xffff00000e3f7812 */ /* 0x000fe200078ec0ff */
[----:B------:R-:W-:Y:S01]  /*4da0*/  FFMA.FTZ R62, R13, R59, R62 ;  /* 0x0000003b0d3e7223 */ /* 0x000fe2000001003e */
[C---:B------:R-:W-:Y:S01]  /*4db0*/  SHF.L.U32 R59, R58.reuse, 0x10, RZ ;  /* 0x000000103a3b7819 */ /* 0x040fe200000006ff */
[C---:B------:R-:W-:Y:S01]  /*4dc0*/  IMAD.U32 R60, R57.reuse, 0x10000, RZ ;  /* 0x00010000393c7824 */ /* 0x040fe200078e00ff */
[----:B------:R-:W-:Y:S01]  /*4dd0*/  LOP3.LUT R58, R58, 0xffff0000, RZ, 0xc0, !PT ;  /* 0xffff00003a3a7812 */ /* 0x000fe200078ec0ff */
[----:B------:R-:W-:Y:S01]  /*4de0*/  IMAD.U32 R13, R14, 0x10000, RZ ;  /* 0x000100000e0d7824 */ /* 0x000fe200078e00ff */
[----:B------:R-:W-:Y:S01]  /*4df0*/  LOP3.LUT R57, R57, 0xffff0000, RZ, 0xc0, !PT ;  /* 0xffff000039397812 */ /* 0x000fe200078ec0ff */
[C---:B------:R-:W-:Y:S01]  /*4e00*/  FMUL.FTZ R14, R63.reuse, R59 ;  /* 0x0000003b3f0e7220 */ /* 0x040fe20000410000 */
[----:B------:R-:W-:Y:S01]  /*4e10*/  FMUL.FTZ R63, R63, R60 ;  /* 0x0000003c3f3f7220 */ /* 0x000fe20000410000 */
[----:B------:R-:W-:-:S02]  /*4e20*/  F2FP.BF16.F32.PACK_AB R61, R62, R61 ;  /* 0x0000003d3e3d723e */ /* 0x000fc400000010ff */
        /* <DEDUP_REMOVED lines=20> */
.L_x_489:
[----:B------:R-:W-:Y:S05]  /*4f70*/  BSYNC B3 ;  /* 0x0000000000037941 */ /* 0x000fea0003800000 */
.L_x_488:
[----:B---3--:R-:W-:-:S04]  /*4f80*/  LEA R56, P3, R22, R11, 0x1 ;  /* 0x0000000b16387211 */ /* 0x008fc800078608ff */
[----:B--2---:R-:W-:-:S05]  /*4f90*/  LEA.HI.X R57, R22, R76, R201, 0x1, P3 ;  /* 0x0000004c16397211 */ /* 0x004fca00018f0cc9 */
[----:B----4-:R0:W-:Y:S04]  /*4fa0*/  ST.E.128 desc[UR48][R56.64], R12 ;  /* 0x0000000c38007985 */ /* 0x0101e8000c101d30 */
.L_x_487:
[----:B------:R-:W-:Y:S05]  /*4fb0*/  BSYNC B2 ;  /* 0x0000000000027941 */ /* 0x000fea0003800000 */
.L_x_486:
[----:B------:R-:W-:-:S13]  /*4fc0*/  ISETP.NE.AND P3, PT, R20, RZ, PT ;  /* 0x000000ff1400720c */ /* 0x000fda0003f65270 */
[----:B------:R-:W-:Y:S05]  /*4fd0*/  @!P3 BRA `(.L_x_469) ;  /* 0x0000000000dcb947 */ /* 0x000fea0003800000 */
[----:B0---4-:R0:W4:Y:S01]  /*4fe0*/  LDS.128 R12, [R27+0x24000] ;  /* 0x024000001b0c7984 */ /* 0x0111220000000c00 */
[C---:B---3--:R-:W-:Y:S01]  /*4ff0*/  LEA R56, P3, R192.reuse, R11, 0x1 ;  /* 0x0000000bc0387211 */ /* 0x048fe200078608ff */
[----:B------:R-:W-:Y:S03]  /*5000*/  BSSY B2, `(.L_x_490) ;  /* 0x0000033000027945 */ /* 0x000fe60003800000 */
[----:B--2---:R-:W-:Y:S02]  /*5010*/  LEA.HI.X R57, R192, R76, R200, 0x1, P3 ;  /* 0x0000004cc0397211 */ /* 0x004fe400018f0cc8 */
[----:B------:R-:W-:-:S13]  /*5020*/  ISETP.GE.AND P3, PT, R210, R117, PT ;  /* 0x00000075d200720c */ /* 0x000fda0003f66270 */
[----:B0-----:R-:W-:Y:S05]  /*5030*/  @P3 BRA `(.L_x_491) ;  /* 0x0000000000bc3947 */ /* 0x001fea0003800000 */
[--C-:B------:R-:W-:Y:S02]  /*5040*/  SHF.R.U64 R11, R52, 0x10, R53.reuse ;  /* 0x00000010340b7819 */ /* 0x100fe40000001235 */
[----:B------:R-:W-:Y:S02]  /*5050*/  SHF.R.U32.HI R52, RZ, 0x10, R53 ;  /* 0x00000010ff347819 */ /* 0x000fe40000011635 */
[----:B------:R-:W-:Y:S02]  /*5060*/  SHF.R.U64 R53, R54, 0x10, R55 ;  /* 0x0000001036357819 */ /* 0x000fe40000001237 */
[----:B------:R-:W-:Y:S02]  /*5070*/  PRMT R11, R149, 0x5410, R11 ;  /* 0x00005410950b7816 */ /* 0x000fe4000000000b */
[----:B------:R-:W-:Y:S02]  /*5080*/  PRMT R53, R150, 0x5410, R53 ;  /* 0x0000541096357816 */ /* 0x000fe40000000035 */
[----:B------:R-:W-:-:S02]  /*5090*/  SHF.R.U32.HI R54, RZ, 0x10, R55 ;  /* 0x00000010ff367819 */ /* 0x000fc40000011637 */
[C---:B----4-:R-:W-:Y:S01]  /*50a0*/  LOP3.LUT R60, R13.reuse, 0xffff0000, RZ, 0xc0, !PT ;  /* 0xffff00000d3c7812 */ /* 0x050fe200078ec0ff */
[----:B------:R-:W-:Y:S01]  /*50b0*/  IMAD.U32 R13, R13, 0x10000, RZ ;  /* 0x000100000d0d7824 */ /* 0x000fe200078e00ff */
[C---:B------:R-:W-:Y:S01]  /*50c0*/  LOP3.LUT R55, R53.reuse, 0xffff0000, RZ, 0xc0, !PT ;  /* 0xffff000035377812 */ /* 0x040fe200078ec0ff */
[----:B------:R-:W-:Y:S01]  /*50d0*/  IMAD.U32 R53, R53, 0x10000, RZ ;  /* 0x0001000035357824 */ /* 0x000fe200078e00ff */
[C---:B------:R-:W-:Y:S01]  /*50e0*/  LOP3.LUT R58, R11.reuse, 0xffff0000, RZ, 0xc0, !PT ;  /* 0xffff00000b3a7812 */ /* 0x040fe200078ec0ff */
[----:B------:R-:W-:Y:S01]  /*50f0*/  IMAD.U32 R11, R11, 0x10000, RZ ;  /* 0x000100000b0b7824 */ /* 0x000fe200078e00ff */
[----:B------:R-:W-:Y:S01]  /*5100*/  PRMT R54, R150, 0x5432, R54 ;  /* 0x0000543296367816 */ /* 0x000fe20000000036 */
[C---:B------:R-:W-:Y:S01]  /*5110*/  FMUL.FTZ R59, R60.reuse, R55 ;  /* 0x000000373c3b7220 */ /* 0x040fe20000410000 */
[----:B------:R-:W-:Y:S01]  /*5120*/  PRMT R52, R149, 0x5432, R52 ;  /* 0x0000543295347816 */ /* 0x000fe20000000034 */
[-C--:B------:R-:W-:Y:S01]  /*5130*/  FMUL.FTZ R60, R60, R58.reuse ;  /* 0x0000003a3c3c7220 */ /* 0x080fe20000410000 */
[----:B------:R-:W-:Y:S01]  /*5140*/  LOP3.LUT R61, R14, 0xffff0000, RZ, 0xc0, !PT ;  /* 0xffff00000e3d7812 */ /* 0x000fe200078ec0ff */
[----:B------:R-:W-:-:S02]  /*5150*/  FFMA.FTZ R59, R13, R58, -R59 ;  /* 0x0000003a0d3b7223 */ /* 0x000fc4000001083b */
[----:B------:R-:W-:Y:S01]  /*5160*/  FFMA.FTZ R60, R13, R55, R60 ;  /* 0x000000370d3c7223 */ /* 0x000fe2000001003c */
[C---:B------:R-:W-:Y:S01]  /*5170*/  IMAD.U32 R55, R54.reuse, 0x10000, RZ ;  /* 0x0001000036377824 */ /* 0x040fe200078e00ff */
[----:B------:R-:W-:Y:S01]  /*5180*/  LOP3.LUT R54, R54, 0xffff0000, RZ, 0xc0, !PT ;  /* 0xffff000036367812 */ /* 0x000fe200078ec0ff */
[C---:B------:R-:W-:Y:S01]  /*5190*/  IMAD.U32 R58, R52.reuse, 0x10000, RZ ;  /* 0x00010000343a7824 */ /* 0x040fe200078e00ff */
[----:B------:R-:W-:Y:S01]  /*51a0*/  LOP3.LUT R52, R52, 0xffff0000, RZ, 0xc0, !PT ;  /* 0xffff000034347812 */ /* 0x000fe200078ec0ff */
[----:B------:R-:W-:Y:S02]  /*51b0*/  IMAD.U32 R13, R14, 0x10000, RZ ;  /* 0x000100000e0d7824 */ /* 0x000fe400078e00ff */
[C---:B------:R-:W-:Y:S01]  /*51c0*/  FMUL.FTZ R14, R61.reuse, R55 ;  /* 0x000000373d0e7220 */ /* 0x040fe20000410000 */
[-C--:B------:R-:W-:Y:S01]  /*51d0*/  FMUL.FTZ R61, R61, R58.reuse ;  /* 0x0000003a3d3d7220 */ /* 0x080fe20000410000 */
[----:B------:R-:W-:Y:S02]  /*51e0*/  F2FP.BF16.F32.PACK_AB R59, R60, R59 ;  /* 0x0000003b3c3b723e */ /* 0x000fe400000010ff */
        /* <DEDUP_REMOVED lines=20> */
.L_x_491:
[----:B------:R-:W-:Y:S05]  /*5330*/  BSYNC B2 ;  /* 0x0000000000027941 */ /* 0x000fea0003800000 */
.L_x_490:
[----:B----4-:R0:W-:Y:S02]  /*5340*/  ST.E.128 desc[UR48][R56.64], R12 ;  /* 0x0000000c38007985 */ /* 0x0101e4000c101d30 */
.L_x_469:
[----:B------:R-:W-:Y:S05]  /*5350*/  BSYNC B1 ;  /* 0x0000000000017941 */ /* 0x000fea0003800000 */
.L_x_468:
[----:B------:R-:W-:-:S03]  /*5360*/  UMOV UR4, 0xffffffff ;  /* 0xffffffff00047882 */ /* 0x000fc60000000000 */
[----:B------:R-:W-:Y:S05]  /*5370*/  BRA.DIV UR4, `(.L_x_492) ;  /* 0x000001d604087947 */ /* 0x000fea000b800000 */
[----:B-1----:R-:W1:Y:S04]  /*5380*/  SHFL.IDX PT, R113, R113, 0x1, 0x1c1f ;  /* 0x003c1f0071717f89 */ /* 0x002e6800000e0000 */
[----:B------:R-:W0:Y:S02]  /*5390*/  SHFL.IDX PT, R116, R116, 0x1, 0x1c1f ;  /* 0x003c1f0074747f89 */ /* 0x000e2400000e0000 */
.L_x_801:
[----:B------:R-:W-:Y:S05]  /*53a0*/  @P4 BRA `(.L_x_493) ;  /* 0x00000058001c4947 */ /* 0x000fea0003800000 */
[----:B------:R-:W-:Y:S01]  /*53b0*/  ISETP.NE.AND P3, PT, R6, RZ, PT ;  /* 0x000000ff0600720c */ /* 0x000fe20003f65270 */
[----:B------:R-:W-:-:S12]  /*53c0*/  BSSY B1, `(.L_x_494) ;  /* 0x0000038000017945 */ /* 0x000fd80003800000 */
[----:B------:R-:W-:Y:S05]  /*53d0*/  @!P3 BRA `(.L_x_495) ;  /* 0x0000000000d8b947 */ /* 0x000fea0003800000 */
[----:B0---4-:R0:W4:Y:S01]  /*53e0*/  LDS.128 R12, [R26+0x20000] ;  /* 0x020000001a0c7984 */ /* 0x0111220000000c00 */
[C---:B------:R-:W-:Y:S01]  /*53f0*/  LEA R52, P3, R16.reuse, R116, 0x1 ;  /* 0x0000007410347211 */ /* 0x040fe200078608ff */
[----:B------:R-:W-:Y:S03]  /*5400*/  BSSY B2, `(.L_x_496) ;  /* 0x0000032000027945 */ /* 0x000fe60003800000 */
[----:B-1----:R-:W-:Y:S02]  /*5410*/  LEA.HI.X R53, R16, R113, R17, 0x1, P3 ;  /* 0x0000007110357211 */ /* 0x002fe400018f0c11 */
[----:B------:R-:W-:-:S13]  /*5420*/  ISETP.GE.AND P3, PT, R196, R117, PT ;  /* 0x00000075c400720c */ /* 0x000fda0003f66270 */
[----:B0-----:R-:W-:Y:S05]  /*5430*/  @P3 BRA `(.L_x_497) ;  /* 0x0000000000b83947 */ /* 0x001fea0003800000 */
[----:B------:R-:W-:Y:S01]  /*5440*/  SHF.R.U64 R50, R50, 0x10, R51 ;  /* 0x0000001032327819 */ /* 0x000fe20000001233 */
[----:B----4-:R-:W-:Y:S01]  /*5450*/  IMAD.U32 R56, R13, 0x10000, RZ ;  /* 0x000100000d387824 */ /* 0x010fe200078e00ff */
[--C-:B---3--:R-:W-:Y:S02]  /*5460*/  SHF.R.U64 R11, R48, 0x10, R49.reuse ;  /* 0x00000010300b7819 */ /* 0x108fe40000001231 */
[----:B------:R-:W-:Y:S02]  /*5470*/  SHF.R.U32.HI R48, RZ, 0x10, R49 ;  /* 0x00000010ff307819 */ /* 0x000fe40000011631 */
[----:B------:R-:W-:Y:S02]  /*5480*/  PRMT R49, R148, 0x5410, R50 ;  /* 0x0000541094317816 */ /* 0x000fe40000000032 */
[----:B------:R-:W-:Y:S02]  /*5490*/  PRMT R11, R147, 0x5410, R11 ;  /* 0x00005410930b7816 */ /* 0x000fe4000000000b */
[----:B------:R-:W-:-:S02]  /*54a0*/  LOP3.LUT R55, R13, 0xffff0000, RZ, 0xc0, !PT ;  /* 0xffff00000d377812 */ /* 0x000fc400078ec0ff */
[----:B------:R-:W-:Y:S02]  /*54b0*/  LOP3.LUT R50, R49, 0xffff0000, RZ, 0xc0, !PT ;  /* 0xffff000031327812 */ /* 0x000fe400078ec0ff */
[C---:B------:R-:W-:Y:S01]  /*54c0*/  LOP3.LUT R54, R11.reuse, 0xffff0000, RZ, 0xc0, !PT ;  /* 0xffff00000b367812 */ /* 0x040fe200078ec0ff */
[----:B------:R-:W-:Y:S01]  /*54d0*/  IMAD.U32 R11, R11, 0x10000, RZ ;  /* 0x000100000b0b7824 */ /* 0x000fe200078e00ff */
[----:B------:R-:W-:Y:S01]  /*54e0*/  SHF.R.U32.HI R51, RZ, 0x10, R51 ;  /* 0x00000010ff337819 */ /* 0x000fe20000011633 */
[----:B------:R-:W-:Y:S01]  /*54f0*/  FMUL.FTZ R13, R55, R50 ;  /* 0x00000032370d7220 */ /* 0x000fe20000410000 */
[----:B------:R-:W-:Y:S01]  /*5500*/  PRMT R48, R147, 0x5432, R48 ;  /* 0x0000543293307816 */ /* 0x000fe20000000030 */
[-C--:B------:R-:W-:Y:S01]  /*5510*/  FMUL.FTZ R55, R55, R54.reuse ;  /* 0x0000003637377220 */ /* 0x080fe20000410000 */
[----:B------:R-:W-:Y:S01]  /*5520*/  PRMT R51, R148, 0x5432, R51 ;  /* 0x0000543294337816 */ /* 0x000fe20000000033 */
[----:B------:R-:W-:Y:S01]  /*5530*/  FFMA.FTZ R13, R56, R54, -R13 ;  /* 0x00000036380d7223 */ /* 0x000fe2000001080d */
[----:B------:R-:W-:Y:S01]  /*5540*/  LOP3.LUT R57, R14, 0xffff0000, RZ, 0xc0, !PT ;  /* 0xffff00000e397812 */ /* 0x000fe200078ec0ff */
[----:B------:R-:W-:Y:S01]  /*5550*/  FFMA.FTZ R55, R56, R50, R55 ;  /* 0x0000003238377223 */ /* 0x000fe20000010037 */
[C---:B------:R-:W-:Y:S01]  /*5560*/  IMAD.U32 R54, R48.reuse, 0x10000, RZ ;  /* 0x0001000030367824 */ /* 0x040fe200078e00ff */
[----:B------:R-:W-:Y:S01]  /*5570*/  LOP3.LUT R48, R48, 0xffff0000, RZ, 0xc0, !PT ;  /* 0xffff000030307812 */ /* 0x000fe200078ec0ff */
        /* <DEDUP_REMOVED lines=8> */
[----:B------:R-:W-:Y:S01]  /*5600*/  LOP3.LUT R14, R15, 0xffff0000, RZ, 0xc0, !PT ;  /* 0xffff00000f0e7812 */ /* 0x000fe200078ec0ff */
[C---:B------:R-:W-:Y:S01]  /*5610*/  IMAD.U32 R50, R12.reuse, 0x10000, RZ ;  /* 0x000100000c327824 */ /* 0x040fe200078e00ff */
[----:B------:R-:W-:Y:S01]  /*5620*/  LOP3.LUT R12, R12, 0xffff0000, RZ, 0xc0, !PT ;  /* 0xffff00000c0c7812 */ /* 0x000fe200078ec0ff */
[----:B------:R-:W-:Y:S01]  /*5630*/  IMAD.U32 R54, R49, 0x10000, RZ ;  /* 0x0001000031367824 */ /* 0x000fe200078e00ff */
[----:B------:R-:W-:Y:S01]  /*5640*/  F2FP.BF16.F32.PACK_AB R56, R57, R56 ;  /* 0x000000383938723e */ /* 0x000fe200000010ff */
[----:B------:R-:W-:Y:S02]  /*5650*/  IMAD.U32 R15, R15, 0x10000, RZ ;  /* 0x000100000f0f7824 */ /* 0x000fe400078e00ff */
[C---:B------:R-:W-:Y:S01]  /*5660*/  FMUL.FTZ R49, R14.reuse, R51 ;  /* 0x000000330e317220 */ /* 0x040fe20000410000 */
[----:B------:R-:W-:-:S03]  /*5670*/  FMUL.FTZ R14, R14, R48 ;  /* 0x000000300e0e7220 */ /* 0x000fc60000410000 */
[C---:B------:R-:W-:Y:S01]  /*5680*/  FFMA.FTZ R49, R15.reuse, R48, -R49 ;  /* 0x000000300f317223 */ /* 0x040fe20000010831 */
[CC--:B------:R-:W-:Y:S01]  /*5690*/  FMUL.FTZ R48, R12.reuse, R54.reuse ;  /* 0x000000360c307220 */ /* 0x0c0fe20000410000 */
[----:B------:R-:W-:Y:S01]  /*56a0*/  FFMA.FTZ R14, R15, R51, R14 ;  /* 0x000000330f0e7223 */ /* 0x000fe2000001000e */
[-C--:B------:R-:W-:Y:S02]  /*56b0*/  FMUL.FTZ R12, R12, R11.reuse ;  /* 0x0000000b0c0c7220 */ /* 0x080fe40000410000 */
[C---:B------:R-:W-:Y:S02]  /*56c0*/  FFMA.FTZ R48, R50.reuse, R11, -R48 ;  /* 0x0000000b32307223 */ /* 0x040fe40000010830 */
[----:B------:R-:W-:Y:S01]  /*56d0*/  FFMA.FTZ R12, R50, R54, R12 ;  /* 0x00000036320c7223 */ /* 0x000fe2000001000c */
[----:B------:R-:W-:-:S04]  /*56e0*/  F2FP.BF16.F32.PACK_AB R14, R14, R49 ;  /* 0x000000310e0e723e */ /* 0x000fc800000010ff */
[----:B------:R-:W-:Y:S01]  /*56f0*/  MOV R15, R14 ;  /* 0x0000000e000f7202 */ /* 0x000fe20000000f00 */
[----:B------:R-:W-:Y:S01]  /*5700*/  IMAD.MOV.U32 R14, RZ, RZ, R56 ;  /* 0x000000ffff0e7224 */ /* 0x000fe200078e0038 */
[----:B------:R-:W-:-:S07]  /*5710*/  F2FP.BF16.F32.PACK_AB R12, R12, R48 ;  /* 0x000000300c0c723e */ /* 0x000fce00000010ff */
.L_x_497:
[----:B------:R-:W-:Y:S05]  /*5720*/  BSYNC B2 ;  /* 0x0000000000027941 */ /* 0x000fea0003800000 */
.L_x_496:
[----:B----4-:R0:W-:Y:S02]  /*5730*/  ST.E.128 desc[UR48][R52.64], R12 ;  /* 0x0000000c34007985 */ /* 0x0101e4000c101d30 */
.L_x_495:
[----:B------:R-:W-:Y:S05]  /*5740*/  BSYNC B1 ;  /* 0x0000000000017941 */ /* 0x000fea0003800000 */
.L_x_494:
[----:B------:R-:W-:Y:S01]  /*5750*/  ISETP.NE.AND P3, PT, R7, RZ, PT ;  /* 0x000000ff0700720c */ /* 0x000fe20003f65270 */
[----:B------:R-:W-:-:S12]  /*5760*/  BSSY B1, `(.L_x_498) ;  /* 0x0000039000017945 */ /* 0x000fd80003800000 */
[----:B------:R-:W-:Y:S05]  /*5770*/  @!P3 BRA `(.L_x_499) ;  /* 0x0000000000dcb947 */ /* 0x000fea0003800000 */
[----:B0---4-:R0:W4:Y:S01]  /*5780*/  LDS.128 R12, [R27+0x20000] ;  /* 0x020000001b0c7984 */ /* 0x0111220000000c00 */
[----:B------:R-:W-:Y:S01]  /*5790*/  ISETP.GE.AND P3, PT, R209, R117, PT ;  /* 0x00000075d100720c */ /* 0x000fe20003f66270 */
[----:B---3--:R-:W-:Y:S01]  /*57a0*/  IMAD.SHL.U32 R11, R198, 0x8, RZ ;  /* 0x00000008c60b7824 */ /* 0x008fe200078e00ff */
[----:B------:R-:W-:Y:S01]  /*57b0*/  BSSY B2, `(.L_x_500) ;  /* 0x0000032000027945 */ /* 0x000fe20003800000 */
[----:B------:R-:W-:Y:S02]  /*57c0*/  IMAD.MOV.U32 R48, RZ, RZ, R116 ;  /* 0x000000ffff307224 */ /* 0x000fe400078e0074 */
[----:B-1----:R-:W-:Y:S02]  /*57d0*/  IMAD.MOV.U32 R49, RZ, RZ, R113 ;  /* 0x000000ffff317224 */ /* 0x002fe400078e0071 */
[----:B------:R-:W-:-:S06]  /*57e0*/  IMAD.WIDE R48, R11, 0x2, R48 ;  /* 0x000000020b307825 */ /* 0x000fcc00078e0230 */
[----:B0-----:R-:W-:Y:S05]  /*57f0*/  @P3 BRA `(.L_x_501) ;  /* 0x0000000000b43947 */ /* 0x001fea0003800000 */
[----:B------:R-:W-:Y:S01]  /*5800*/  SHF.R.U64 R11, R44, 0x10, R45 ;  /* 0x000000102c0b7819 */ /* 0x000fe2000000122d */
[----:B----4-:R-:W-:Y:S01]  /*5810*/  IMAD.U32 R52, R12, 0x10000, RZ ;  /* 0x000100000c347824 */ /* 0x010fe200078e00ff */
[--C-:B------:R-:W-:Y:S02]  /*5820*/  SHF.R.U64 R44, R46, 0x10, R47.reuse ;  /* 0x000000102e2c7819 */ /* 0x100fe4000000122f */
[----:B------:R-:W-:Y:S01]  /*5830*/  SHF.R.U32.HI R50, RZ, 0x10, R47 ;  /* 0x00000010ff327819 */ /* 0x000fe2000001162f */
[----:B------:R-:W-:Y:S01]  /*5840*/  IMAD.U32 R47, R14, 0x10000, RZ ;  /* 0x000100000e2f7824 */ /* 0x000fe200078e00ff */
[----:B------:R-:W-:Y:S02]  /*5850*/  SHF.R.U32.HI R45, RZ, 0x10, R45 ;  /* 0x00000010ff2d7819 */ /* 0x000fe4000001162d */
[C---:B------:R-:W-:Y:S02]  /*5860*/  PRMT R44, R146.reuse, 0x5410, R44 ;  /* 0x00005410922c7816 */ /* 0x040fe4000000002c */
[----:B------:R-:W-:Y:S01]  /*5870*/  PRMT R146, R146, 0x5432, R50 ;  /* 0x0000543292927816 */ /* 0x000fe20000000032 */
[----:B------:R-:W-:Y:S01]  /*5880*/  IMAD.U32 R50, R13, 0x10000, RZ ;  /* 0x000100000d327824 */ /* 0x000fe200078e00ff */
[----:B------:R-:W-:-:S02]  /*5890*/  PRMT R11, R145, 0x5410, R11 ;  /* 0x00005410910b7816 */ /* 0x000fc4000000000b */
[----:B------:R-:W-:Y:S01]  /*58a0*/  PRMT R45, R145, 0x5432, R45 ;  /* 0x00005432912d7816 */ /* 0x000fe2000000002d */
[----:B------:R-:W-:Y:S01]  /*58b0*/  IMAD.U32 R53, R146, 0x10000, RZ ;  /* 0x0001000092357824 */ /* 0x000fe200078e00ff */
[----:B------:R-:W-:Y:S02]  /*58c0*/  LOP3.LUT R56, R13, 0xffff0000, RZ, 0xc0, !PT ;  /* 0xffff00000d387812 */ /* 0x000fe400078ec0ff */
[----:B------:R-:W-:Y:S01]  /*58d0*/  LOP3.LUT R14, R14, 0xffff0000, RZ, 0xc0, !PT ;  /* 0xffff00000e0e7812 */ /* 0x000fe200078ec0ff */
[----:B------:R-:W-:Y:S01]  /*58e0*/  IMAD.U32 R54, R45, 0x10000, RZ ;  /* 0x000100002d367824 */ /* 0x000fe200078e00ff */
[C---:B------:R-:W-:Y:S01]  /*58f0*/  LOP3.LUT R13, R44.reuse, 0xffff0000, RZ, 0xc0, !PT ;  /* 0xffff00002c0d7812 */ /* 0x040fe200078ec0ff */
[----:B------:R-:W-:Y:S01]  /*5900*/  IMAD.U32 R44, R44, 0x10000, RZ ;  /* 0x000100002c2c7824 */ /* 0x000fe200078e00ff */
[----:B------:R-:W-:Y:S01]  /*5910*/  LOP3.LUT R51, R11, 0xffff0000, RZ, 0xc0, !PT ;  /* 0xffff00000b337812 */ /* 0x000fe200078ec0ff */
[----:B------:R-:W-:Y:S01]  /*5920*/  FMUL.FTZ R57, R14, R53 ;  /* 0x000000350e397220 */ /* 0x000fe20000410000 */
[----:B------:R-:W-:Y:S01]  /*5930*/  LOP3.LUT R46, R15, 0xffff0000, RZ, 0xc0, !PT ;  /* 0xffff00000f2e7812 */ /* 0x000fe200078ec0ff */
[----:B------:R-:W-:Y:S01]  /*5940*/  FMUL.FTZ R55, R56, R13 ;  /* 0x0000000d38377220 */ /* 0x000fe20000410000 */
[-C--:B------:R-:W-:Y:S01]  /*5950*/  FMUL.FTZ R14, R14, R54.reuse ;  /* 0x000000360e0e7220 */ /* 0x080fe20000410000 */
[----:B------:R-:W-:Y:S01]  /*5960*/  FMUL.FTZ R56, R56, R51 ;  /* 0x0000003338387220 */ /* 0x000fe20000410000 */
[----:B------:R-:W-:Y:S01]  /*5970*/  LOP3.LUT R146, R146, 0xffff0000, RZ, 0xc0, !PT ;  /* 0xffff000092927812 */ /* 0x000fe200078ec0ff */
[----:B------:R-:W-:Y:S01]  /*5980*/  IMAD.U32 R11, R11, 0x10000, RZ ;  /* 0x000100000b0b7824 */ /* 0x000fe200078e00ff */
[----:B------:R-:W-:Y:S01]  /*5990*/  LOP3.LUT R45, R45, 0xffff0000, RZ, 0xc0, !PT ;  /* 0xffff00002d2d7812 */ /* 0x000fe200078ec0ff */
[----:B------:R-:W-:Y:S01]  /*59a0*/  FFMA.FTZ R56, R50, R13, R56 ;  /* 0x0000000d32387223 */ /* 0x000fe20000010038 */
[----:B------:R-:W-:Y:S01]  /*59b0*/  LOP3.LUT R12, R12, 0xffff0000, RZ, 0xc0, !PT ;  /* 0xffff00000c0c7812 */ /* 0x000fe200078ec0ff */
[C---:B------:R-:W-:Y:S01]  /*59c0*/  FFMA.FTZ R57, R47.reuse, R54, -R57 ;  /* 0x000000362f397223 */ /* 0x040fe20000010839 */
[----:B------:R-:W-:Y:S01]  /*59d0*/  FFMA.FTZ R14, R47, R53, R14 ;  /* 0x000000352f0e7223 */ /* 0x000fe2000001000e */
[C---:B------:R-:W-:Y:S01]  /*59e0*/  FMUL.FTZ R13, R46.reuse, R146 ;  /* 0x000000922e0d7220 */ /* 0x040fe20000410000 */
[----:B------:R-:W-:Y:S01]  /*59f0*/  FMUL.FTZ R47, R46, R45 ;  /* 0x0000002d2e2f7220 */ /* 0x000fe20000410000 */
[----:B------:R-:W-:-:S02]  /*5a00*/  IMAD.U32 R15, R15, 0x10000, RZ ;  /* 0x000100000f0f7824 */ /* 0x000fc400078e00ff */
[----:B------:R-:W-:Y:S01]  /*5a10*/  FFMA.FTZ R55, R50, R51, -R55 ;  /* 0x0000003332377223 */ /* 0x000fe20000010837 */
[C---:B------:R-:W-:Y:S01]  /*5a20*/  FMUL.FTZ R46, R12.reuse, R44 ;  /* 0x0000002c0c2e7220 */ /* 0x040fe20000410000 */
[----:B------:R-:W-:Y:S01]  /*5a30*/  FMUL.FTZ R12, R12, R11 ;  /* 0x0000000b0c0c7220 */ /* 0x000fe20000410000 */
[C---:B------:R-:W-:Y:S01]  /*5a40*/  FFMA.FTZ R13, R15.reuse, R45, -R13 ;  /* 0x0000002d0f0d7223 */ /* 0x040fe2000001080d */
[----:B------:R-:W-:Y:S01]  /*5a50*/  FFMA.FTZ R146, R15, R146, R47 ;  /* 0x000000920f927223 */ /* 0x000fe2000001002f */
[C---:B------:R-:W-:Y:S01]  /*5a60*/  FFMA.FTZ R46, R52.reuse, R11, -R46 ;  /* 0x0000000b342e7223 */ /* 0x040fe2000001082e */
[----:B------:R-:W-:Y:S01]  /*5a70*/  FFMA.FTZ R11, R52, R44, R12 ;  /* 0x0000002c340b7223 */ /* 0x000fe2000001000c */
[----:B------:R-:W-:Y:S02]  /*5a80*/  F2FP.BF16.F32.PACK_AB R55, R56, R55 ;  /* 0x000000373837723e */ /* 0x000fe400000010ff */
[----:B------:R-:W-:Y:S02]  /*5a90*/  F2FP.BF16.F32.PACK_AB R15, R146, R13 ;  /* 0x0000000d920f723e */ /* 0x000fe400000010ff */
[----:B------:R-:W-:Y:S01]  /*5aa0*/  F2FP.BF16.F32.PACK_AB R14, R14, R57 ;  /* 0x000000390e0e723e */ /* 0x000fe200000010ff */
[----:B------:R-:W-:Y:S01]  /*5ab0*/  IMAD.MOV.U32 R13, RZ, RZ, R55 ;  /* 0x000000ffff0d7224 */ /* 0x000fe200078e0037 */
[----:B------:R-:W-:-:S07]  /*5ac0*/  F2FP.BF16.F32.PACK_AB R12, R11, R46 ;  /* 0x0000002e0b0c723e */ /* 0x000fce00000010ff */
.L_x_501:
[----:B------:R-:W-:Y:S05]  /*5ad0*/  BSYNC B2 ;  /* 0x0000000000027941 */ /* 0x000fea0003800000 */
.L_x_500:
[----:B----4-:R0:W-:Y:S02]  /*5ae0*/  ST.E.128 desc[UR48][R48.64], R12 ;  /* 0x0000000c30007985 */ /* 0x0101e4000c101d30 */
.L_x_499:
[----:B------:R-:W-:Y:S05]  /*5af0*/  BSYNC B1 ;  /* 0x0000000000017941 */ /* 0x000fea0003800000 */
.L_x_498:
        /* <DEDUP_REMOVED lines=11> */
[----:B------:R-:W-:Y:S02]  /*5bb0*/  SHF.R.U64 R47, R42, 0x10, R43 ;  /* 0x000000102a2f7819 */ /* 0x000fe4000000122b */
[----:B------:R-:W-:Y:S01]  /*5bc0*/  SHF.R.U64 R48, R40, 0x10, R41 ;  /* 0x0000001028307819 */ /* 0x000fe20000001229 */
[----:B----4-:R-:W-:Y:S01]  /*5bd0*/  IMAD.U32 R40, R14, 0x10000, RZ ;  /* 0x000100000e287824 */ /* 0x010fe200078e00ff */
[----:B------:R-:W-:Y:S02]  /*5be0*/  SHF.R.U32.HI R43, RZ, 0x10, R43 ;  /* 0x00000010ff2b7819 */ /* 0x000fe4000001162b */
[----:B------:R-:W-:Y:S02]  /*5bf0*/  SHF.R.U32.HI R46, RZ, 0x10, R41 ;  /* 0x00000010ff2e7819 */ /* 0x000fe40000011629 */
[C---:B------:R-:W-:Y:S02]  /*5c00*/  PRMT R42, R144.reuse, 0x5410, R47 ;  /* 0x00005410902a7816 */ /* 0x040fe4000000002f */
[----:B------:R-:W-:Y:S01]  /*5c10*/  PRMT R41, R143, 0x5410, R48 ;  /* 0x000054108f297816 */ /* 0x000fe20000000030 */
[----:B------:R-:W-:Y:S01]  /*5c20*/  IMAD.U32 R48, R13, 0x10000, RZ ;  /* 0x000100000d307824 */ /* 0x000fe200078e00ff */
[----:B------:R-:W-:-:S02]  /*5c30*/  PRMT R144, R144, 0x5432, R43 ;  /* 0x0000543290907816 */ /* 0x000fc4000000002b */
[----:B------:R-:W-:Y:S02]  /*5c40*/  PRMT R143, R143, 0x5432, R46 ;  /* 0x000054328f8f7816 */ /* 0x000fe4000000002e */
[----:B------:R-:W-:Y:S01]  /*5c50*/  LOP3.LUT R11, R14, 0xffff0000, RZ, 0xc0, !PT ;  /* 0xffff00000e0b7812 */ /* 0x000fe200078ec0ff */
[----:B------:R-:W-:Y:S01]  /*5c60*/  IMAD.U32 R43, R144, 0x10000, RZ ;  /* 0x00010000902b7824 */ /* 0x000fe200078e00ff */
[----:B------:R-:W-:Y:S01]  /*5c70*/  LOP3.LUT R47, R13, 0xffff0000, RZ, 0xc0, !PT ;  /* 0xffff00000d2f7812 */ /* 0x000fe200078ec0ff */
[----:B------:R-:W-:Y:S01]  /*5c80*/  IMAD.U32 R46, R143, 0x10000, RZ ;  /* 0x000100008f2e7824 */ /* 0x000fe200078e00ff */
[----:B------:R-:W-:Y:S01]  /*5c90*/  LOP3.LUT R50, R42, 0xffff0000, RZ, 0xc0, !PT ;  /* 0xffff00002a327812 */ /* 0x000fe200078ec0ff */
[----:B------:R-:W-:Y:S01]  /*5ca0*/  FMUL.FTZ R53, R11, R43 ;  /* 0x0000002b0b357220 */ /* 0x000fe20000410000 */
[----:B------:R-:W-:Y:S01]  /*5cb0*/  LOP3.LUT R49, R41, 0xffff0000, RZ, 0xc0, !PT ;  /* 0xffff000029317812 */ /* 0x000fe200078ec0ff */
[----:B------:R-:W-:Y:S01]  /*5cc0*/  IMAD.U32 R13, R12, 0x10000, RZ ;  /* 0x000100000c0d7824 */ /* 0x000fe200078e00ff */
[----:B------:R-:W-:Y:S01]  /*5cd0*/  LOP3.LUT R14, R15, 0xffff0000, RZ, 0xc0, !PT ;  /* 0xffff00000f0e7812 */ /* 0x000fe200078ec0ff */
[----:B------:R-:W-:Y:S01]  /*5ce0*/  FMUL.FTZ R51, R47, R50 ;  /* 0x000000322f337220 */ /* 0x000fe20000410000 */
[----:B------:R-:W-:Y:S01]  /*5cf0*/  FMUL.FTZ R11, R11, R46 ;  /* 0x0000002e0b0b7220 */ /* 0x000fe20000410000 */
[-C--:B------:R-:W-:Y:S01]  /*5d00*/  FMUL.FTZ R47, R47, R49.reuse ;  /* 0x000000312f2f7220 */ /* 0x080fe20000410000 */
[----:B------:R-:W-:Y:S01]  /*5d10*/  LOP3.LUT R144, R144, 0xffff0000, RZ, 0xc0, !PT ;  /* 0xffff000090907812 */ /* 0x000fe200078ec0ff */
[----:B------:R-:W-:Y:S01]  /*5d20*/  IMAD.U32 R42, R42, 0x10000, RZ ;  /* 0x000100002a2a7824 */ /* 0x000fe200078e00ff */
[----:B------:R-:W-:Y:S01]  /*5d30*/  LOP3.LUT R143, R143, 0xffff0000, RZ, 0xc0, !PT ;  /* 0xffff00008f8f7812 */ /* 0x000fe200078ec0ff */
[----:B------:R-:W-:Y:S01]  /*5d40*/  IMAD.U32 R41, R41, 0x10000, RZ ;  /* 0x0001000029297824 */ /* 0x000fe200078e00ff */
[----:B------:R-:W-:Y:S01]  /*5d50*/  LOP3.LUT R12, R12, 0xffff0000, RZ, 0xc0, !PT ;  /* 0xffff00000c0c7812 */ /* 0x000fe200078ec0ff */
[C---:B------:R-:W-:Y:S01]  /*5d60*/  FFMA.FTZ R49, R48.reuse, R49, -R51 ;  /* 0x0000003130317223 */ /* 0x040fe20000010833 */
[----:B------:R-:W-:Y:S01]  /*5d70*/  FFMA.FTZ R48, R48, R50, R47 ;  /* 0x0000003230307223 */ /* 0x000fe2000001002f */
[C---:B------:R-:W-:Y:S01]  /*5d80*/  FFMA.FTZ R46, R40.reuse, R46, -R53 ;  /* 0x0000002e282e7223 */ /* 0x040fe20000010835 */
[----:B------:R-:W-:Y:S01]  /*5d90*/  FFMA.FTZ R43, R40, R43, R11 ;  /* 0x0000002b282b7223 */ /* 0x000fe2000001000b */
[C---:B------:R-:W-:Y:S01]  /*5da0*/  FMUL.FTZ R40, R14.reuse, R144 ;  /* 0x000000900e287220 */ /* 0x040fe20000410000 */
[----:B------:R-:W-:Y:S01]  /*5db0*/  FMUL.FTZ R47, R14, R143 ;  /* 0x0000008f0e2f7220 */ /* 0x000fe20000410000 */
[C---:B------:R-:W-:Y:S01]  /*5dc0*/  FMUL.FTZ R14, R12.reuse, R42 ;  /* 0x0000002a0c0e7220 */ /* 0x040fe20000410000 */
[-C--:B------:R-:W-:Y:S01]  /*5dd0*/  FMUL.FTZ R11, R12, R41.reuse ;  /* 0x000000290c0b7220 */ /* 0x080fe20000410000 */
[----:B------:R-:W-:Y:S01]  /*5de0*/  IMAD.U32 R15, R15, 0x10000, RZ ;  /* 0x000100000f0f7824 */ /* 0x000fe200078e00ff */
[----:B------:R-:W-:Y:S01]  /*5df0*/  F2FP.BF16.F32.PACK_AB R46, R43, R46 ;  /* 0x0000002e2b2e723e */ /* 0x000fe200000010ff */
[C---:B------:R-:W-:Y:S01]  /*5e00*/  FFMA.FTZ R14, R13.reuse, R41, -R14 ;  /* 0x000000290d0e7223 */ /* 0x040fe2000001080e */
[----:B------:R-:W-:Y:S01]  /*5e10*/  FFMA.FTZ R11, R13, R42, R11 ;  /* 0x0000002a0d0b7223 */ /* 0x000fe2000001000b */
[C---:B------:R-:W-:Y:S01]  /*5e20*/  FFMA.FTZ R40, R15.reuse, R143, -R40 ;  /* 0x0000008f0f287223 */ /* 0x040fe20000010828 */
[----:B------:R-:W-:Y:S01]  /*5e30*/  FFMA.FTZ R47, R15, R144, R47 ;  /* 0x000000900f2f7223 */ /* 0x000fe2000001002f */
[----:B------:R-:W-:-:S02]  /*5e40*/  F2FP.BF16.F32.PACK_AB R13, R48, R49 ;  /* 0x00000031300d723e */ /* 0x000fc400000010ff */
[----:B------:R-:W-:Y:S01]  /*5e50*/  F2FP.BF16.F32.PACK_AB R12, R11, R14 ;  /* 0x0000000e0b0c723e */ /* 0x000fe200000010ff */
[----:B------:R-:W-:Y:S01]  /*5e60*/  IMAD.MOV.U32 R14, RZ, RZ, R46 ;  /* 0x000000ffff0e7224 */ /* 0x000fe200078e002e */
[----:B------:R-:W-:-:S07]  /*5e70*/  F2FP.BF16.F32.PACK_AB R15, R47, R40 ;  /* 0x000000282f0f723e */ /* 0x000fce00000010ff */
.L_x_505:
[----:B------:R-:W-:Y:S05]  /*5e80*/  BSYNC B2 ;  /* 0x0000000000027941 */ /* 0x000fea0003800000 */
.L_x_504:
[----:B----4-:R0:W-:Y:S02]  /*5e90*/  ST.E.128 desc[UR48][R44.64], R12 ;  /* 0x0000000c2c007985 */ /* 0x0101e4000c101d30 */
.L_x_503:
[----:B------:R-:W-:Y:S05]  /*5ea0*/  BSYNC B1 ;  /* 0x0000000000017941 */ /* 0x000fea0003800000 */
.L_x_502:
        /* <DEDUP_REMOVED lines=9> */
[--C-:B------:R-:W-:Y:S01]  /*5f40*/  SHF.R.U64 R44, R36, 0x10, R37.reuse ;  /* 0x00000010242c7819 */ /* 0x100fe20000001225 */
[----:B----4-:R-:W-:Y:S01]  /*5f50*/  IMAD.U32 R36, R14, 0x10000, RZ ;  /* 0x000100000e247824 */ /* 0x010fe200078e00ff */
[----:B------:R-:W-:Y:S02]  /*5f60*/  SHF.R.U32.HI R42, RZ, 0x10, R37 ;  /* 0x00000010ff2a7819 */ /* 0x000fe40000011625 */
[----:B------:R-:W-:Y:S02]  /*5f70*/  SHF.R.U64 R43, R38, 0x10, R39 ;  /* 0x00000010262b7819 */ /* 0x000fe40000001227 */
[----:B------:R-:W-:Y:S01]  /*5f80*/  LOP3.LUT R37, R14, 0xffff0000, RZ, 0xc0, !PT ;  /* 0xffff00000e257812 */ /* 0x000fe200078ec0ff */
[C---:B------:R-:W-:Y:S01]  /*5f90*/  IMAD.U32 R14, R15.reuse, 0x10000, RZ ;  /* 0x000100000f0e7824 */ /* 0x040fe200078e00ff */
[----:B---3--:R-:W-:Y:S02]  /*5fa0*/  LOP3.LUT R11, R15, 0xffff0000, RZ, 0xc0, !PT ;  /* 0xffff00000f0b7812 */ /* 0x008fe400078ec0ff */
[----:B------:R-:W-:-:S02]  /*5fb0*/  PRMT R15, R115, 0x5410, R44 ;  /* 0x00005410730f7816 */ /* 0x000fc4000000002c */
[----:B------:R-:W-:Y:S02]  /*5fc0*/  SHF.R.U32.HI R39, RZ, 0x10, R39 ;  /* 0x00000010ff277819 */ /* 0x000fe40000011627 */
[----:B------:R-:W-:Y:S02]  /*5fd0*/  PRMT R115, R115, 0x5432, R42 ;  /* 0x0000543273737816 */ /* 0x000fe4000000002a */
[C---:B------:R-:W-:Y:S01]  /*5fe0*/  PRMT R42, R130.reuse, 0x5410, R43 ;  /* 0x00005410822a7816 */ /* 0x040fe2000000002b */
[----:B------:R-:W-:Y:S01]  /*5ff0*/  IMAD.U32 R43, R13, 0x10000, RZ ;  /* 0x000100000d2b7824 */ /* 0x000fe200078e00ff */
[----:B------:R-:W-:Y:S01]  /*6000*/  PRMT R130, R130, 0x5432, R39 ;  /* 0x0000543282827816 */ /* 0x000fe20000000027 */
[----:B------:R-:W-:Y:S01]  /*6010*/  IMAD.U32 R45, R115, 0x10000, RZ ;  /* 0x00010000732d7824 */ /* 0x000fe200078e00ff */
[----:B------:R-:W-:Y:S02]  /*6020*/  LOP3.LUT R39, R13, 0xffff0000, RZ, 0xc0, !PT ;  /* 0xffff00000d277812 */ /* 0x000fe400078ec0ff */
[----:B------:R-:W-:Y:S01]  /*6030*/  LOP3.LUT R46, R42, 0xffff0000, RZ, 0xc0, !PT ;  /* 0xffff00002a2e7812 */ /* 0x000fe200078ec0ff */
[----:B------:R-:W-:Y:S01]  /*6040*/  IMAD.U32 R38, R130, 0x10000, RZ ;  /* 0x0001000082267824 */ /* 0x000fe200078e00ff */
[----:B------:R-:W-:-:S02]  /*6050*/  LOP3.LUT R44, R15, 0xffff0000, RZ, 0xc0, !PT ;  /* 0xffff00000f2c7812 */ /* 0x000fc400078ec0ff */
[----:B------:R-:W-:Y:S01]  /*6060*/  SHF.L.U32 R13, R12, 0x10, RZ ;  /* 0x000000100c0d7819 */ /* 0x000fe200000006ff */
[C---:B------:R-:W-:Y:S01]  /*6070*/  FMUL.FTZ R48, R39.reuse, R46 ;  /* 0x0000002e27307220 */ /* 0x040fe20000410000 */
[----:B------:R-:W-:Y:S01]  /*6080*/  LOP3.LUT R130, R130, 0xffff0000, RZ, 0xc0, !PT ;  /* 0xffff000082827812 */ /* 0x000fe200078ec0ff */
[-C--:B------:R-:W-:Y:S01]  /*6090*/  FMUL.FTZ R47, R39, R44.reuse ;  /* 0x0000002c272f7220 */ /* 0x080fe20000410000 */
[----:B------:R-:W-:Y:S01]  /*60a0*/  LOP3.LUT R39, R12, 0xffff0000, RZ, 0xc0, !PT ;  /* 0xffff00000c277812 */ /* 0x000fe200078ec0ff */
[----:B------:R-:W-:Y:S01]  /*60b0*/  FFMA.FTZ R12, R43, R44, -R48 ;  /* 0x0000002c2b0c7223 */ /* 0x000fe20000010830 */
[----:B------:R-:W-:Y:S01]  /*60c0*/  FMUL.FTZ R49, R37, R38 ;  /* 0x0000002625317220 */ /* 0x000fe20000410000 */
[----:B------:R-:W-:Y:S01]  /*60d0*/  FFMA.FTZ R43, R43, R46, R47 ;  /* 0x0000002e2b2b7223 */ /* 0x000fe2000001002f */
[----:B------:R-:W-:Y:S01]  /*60e0*/  FMUL.FTZ R47, R37, R45 ;  /* 0x0000002d252f7220 */ /* 0x000fe20000410000 */
[----:B------:R-:W-:Y:S01]  /*60f0*/  LOP3.LUT R115, R115, 0xffff0000, RZ, 0xc0, !PT ;  /* 0xffff000073737812 */ /* 0x000fe200078ec0ff */
[----:B------:R-:W-:-:S02]  /*6100*/  IMAD.U32 R44, R42, 0x10000, RZ ;  /* 0x000100002a2c7824 */ /* 0x000fc400078e00ff */
[C---:B------:R-:W-:Y:S01]  /*6110*/  FFMA.FTZ R37, R36.reuse, R45, -R49 ;  /* 0x0000002d24257223 */ /* 0x040fe20000010831 */
[----:B------:R-:W-:Y:S02]  /*6120*/  IMAD.U32 R42, R15, 0x10000, RZ ;  /* 0x000100000f2a7824 */ /* 0x000fe400078e00ff */
[----:B------:R-:W-:Y:S01]  /*6130*/  FFMA.FTZ R38, R36, R38, R47 ;  /* 0x0000002624267223 */ /* 0x000fe2000001002f */
[C---:B------:R-:W-:Y:S01]  /*6140*/  FMUL.FTZ R15, R11.reuse, R130 ;  /* 0x000000820b0f7220 */ /* 0x040fe20000410000 */
[-C--:B------:R-:W-:Y:S01]  /*6150*/  FMUL.FTZ R11, R11, R115.reuse ;  /* 0x000000730b0b7220 */ /* 0x080fe20000410000 */
[C---:B------:R-:W-:Y:S01]  /*6160*/  FMUL.FTZ R36, R39.reuse, R44 ;  /* 0x0000002c27247220 */ /* 0x040fe20000410000 */
[----:B------:R-:W-:Y:S01]  /*6170*/  FMUL.FTZ R39, R39, R42 ;  /* 0x0000002a27277220 */ /* 0x000fe20000410000 */
[C---:B------:R-:W-:Y:S01]  /*6180*/  FFMA.FTZ R15, R14.reuse, R115, -R15 ;  /* 0x000000730e0f7223 */ /* 0x040fe2000001080f */
[----:B------:R-:W-:Y:S01]  /*6190*/  FFMA.FTZ R14, R14, R130, R11 ;  /* 0x000000820e0e7223 */ /* 0x000fe2000001000b */
[C---:B------:R-:W-:Y:S01]  /*61a0*/  FFMA.FTZ R36, R13.reuse, R42, -R36 ;  /* 0x0000002a0d247223 */ /* 0x040fe20000010824 */
[----:B------:R-:W-:Y:S01]  /*61b0*/  FFMA.FTZ R39, R13, R44, R39 ;  /* 0x0000002c0d277223 */ /* 0x000fe20000010027 */
[----:B------:R-:W-:-:S02]  /*61c0*/  F2FP.BF16.F32.PACK_AB R13, R43, R12 ;  /* 0x0000000c2b0d723e */ /* 0x000fc400000010ff */
[----:B------:R-:W-:Y:S02]  /*61d0*/  F2FP.BF16.F32.PACK_AB R15, R14, R15 ;  /* 0x0000000f0e0f723e */ /* 0x000fe400000010ff */
[----:B------:R-:W-:Y:S02]  /*61e0*/  F2FP.BF16.F32.PACK_AB R14, R38, R37 ;  /* 0x00000025260e723e */ /* 0x000fe400000010ff */
[----:B------:R-:W-:-:S07]  /*61f0*/  F2FP.BF16.F32.PACK_AB R12, R39, R36 ;  /* 0x00000024270c723e */ /* 0x000fce00000010ff */
.L_x_509:
[----:B------:R-:W-:Y:S05]  /*6200*/  BSYNC B2 ;  /* 0x0000000000027941 */ /* 0x000fea0003800000 */
.L_x_508:
[----:B----4-:R0:W-:Y:S02]  /*6210*/  ST.E.128 desc[UR48][R40.64], R12 ;  /* 0x0000000c28007985 */ /* 0x0101e4000c101d30 */
.L_x_507:
[----:B------:R-:W-:Y:S05]  /*6220*/  BSYNC B1 ;  /* 0x0000000000017941 */ /* 0x000fea0003800000 */
.L_x_506:
        /* <DEDUP_REMOVED lines=11> */
[----:B------:R-:W-:Y:S02]  /*62e0*/  SHF.R.U64 R39, R34, 0x10, R35 ;  /* 0x0000001022277819 */ /* 0x000fe40000001223 */
[----:B------:R-:W-:Y:S02]  /*62f0*/  SHF.R.U32.HI R38, RZ, 0x10, R33 ;  /* 0x00000010ff267819 */ /* 0x000fe40000011621 */
[----:B------:R-:W-:Y:S02]  /*6300*/  SHF.R.U32.HI R33, RZ, 0x10, R35 ;  /* 0x00000010ff217819 */ /* 0x000fe40000011623 */
[----:B------:R-:W-:Y:S02]  /*6310*/  PRMT R35, R79, 0x5410, R40 ;  /* 0x000054104f237816 */ /* 0x000fe40000000028 */
[----:B------:R-:W-:-:S02]  /*6320*/  PRMT R40, R114, 0x5410, R39 ;  /* 0x0000541072287816 */ /* 0x000fc40000000027 */
[----:B------:R-:W-:Y:S02]  /*6330*/  PRMT R114, R114, 0x5432, R33 ;  /* 0x0000543272727816 */ /* 0x000fe40000000021 */
[----:B------:R-:W-:Y:S02]  /*6340*/  PRMT R79, R79, 0x5432, R38 ;  /* 0x000054324f4f7816 */ /* 0x000fe40000000026 */
[----:B------:R-:W-:Y:S01]  /*6350*/  LOP3.LUT R33, R13, 0xffff0000, RZ, 0xc0, !PT ;  /* 0xffff00000d217812 */ /* 0x000fe200078ec0ff */
[----:B------:R-:W-:Y:S01]  /*6360*/  IMAD.U32 R41, R114, 0x10000, RZ ;  /* 0x0001000072297824 */ /* 0x000fe200078e00ff */
[C---:B------:R-:W-:Y:S01]  /*6370*/  LOP3.LUT R42, R40.reuse, 0xffff0000, RZ, 0xc0, !PT ;  /* 0xffff0000282a7812 */ /* 0x040fe200078ec0ff */
[----:B------:R-:W-:Y:S01]  /*6380*/  IMAD.U32 R39, R79, 0x10000, RZ ;  /* 0x000100004f277824 */ /* 0x000fe200078e00ff */
[----:B------:R-:W-:Y:S01]  /*6390*/  LOP3.LUT R38, R35, 0xffff0000, RZ, 0xc0, !PT ;  /* 0xffff000023267812 */ /* 0x000fe200078ec0ff */
[----:B------:R-:W-:Y:S01]  /*63a0*/  IMAD.U32 R40, R40, 0x10000, RZ ;  /* 0x0001000028287824 */ /* 0x000fe200078e00ff */
[----:B------:R-:W-:Y:S01]  /*63b0*/  LOP3.LUT R34, R14, 0xffff0000, RZ, 0xc0, !PT ;  /* 0xffff00000e227812 */ /* 0x000fe200078ec0ff */
[C---:B------:R-:W-:Y:S01]  /*63c0*/  IMAD.U32 R14, R15.reuse, 0x10000, RZ ;  /* 0x000100000f0e7824 */ /* 0x040fe200078e00ff */
[----:B---3--:R-:W-:Y:S01]  /*63d0*/  LOP3.LUT R11, R15, 0xffff0000, RZ, 0xc0, !PT ;  /* 0xffff00000f0b7812 */ /* 0x008fe200078ec0ff */
[----:B------:R-:W-:Y:S01]  /*63e0*/  FMUL.FTZ R44, R33, R42 ;  /* 0x0000002a212c7220 */ /* 0x000fe20000410000 */
[----:B------:R-:W-:-:S02]  /*63f0*/  IMAD.U32 R15, R13, 0x10000, RZ ;  /* 0x000100000d0f7824 */ /* 0x000fc400078e00ff */
[-C--:B------:R-:W-:Y:S01]  /*6400*/  FMUL.FTZ R33, R33, R38.reuse ;  /* 0x0000002621217220 */ /* 0x080fe20000410000 */
[----:B------:R-:W-:Y:S01]  /*6410*/  LOP3.LUT R114, R114, 0xffff0000, RZ, 0xc0, !PT ;  /* 0xffff000072727812 */ /* 0x000fe200078ec0ff */
[----:B------:R-:W-:Y:S02]  /*6420*/  IMAD.U32 R13, R12, 0x10000, RZ ;  /* 0x000100000c0d7824 */ /* 0x000fe400078e00ff */
[C---:B------:R-:W-:Y:S01]  /*6430*/  FFMA.FTZ R44, R15.reuse, R38, -R44 ;  /* 0x000000260f2c7223 */ /* 0x040fe2000001082c */
[----:B------:R-:W-:Y:S01]  /*6440*/  FFMA.FTZ R33, R15, R42, R33 ;  /* 0x0000002a0f217223 */ /* 0x000fe20000010021 */
[C---:B------:R-:W-:Y:S01]  /*6450*/  FMUL.FTZ R15, R34.reuse, R39 ;  /* 0x00000027220f7220 */ /* 0x040fe20000410000 */
[-C--:B------:R-:W-:Y:S01]  /*6460*/  FMUL.FTZ R43, R34, R41.reuse ;  /* 0x00000029222b7220 */ /* 0x080fe20000410000 */
[----:B------:R-:W-:Y:S01]  /*6470*/  LOP3.LUT R79, R79, 0xffff0000, RZ, 0xc0, !PT ;  /* 0xffff00004f4f7812 */ /* 0x000fe200078ec0ff */
[----:B------:R-:W-:Y:S01]  /*6480*/  IMAD.U32 R35, R35, 0x10000, RZ ;  /* 0x0001000023237824 */ /* 0x000fe200078e00ff */
[----:B------:R-:W-:Y:S01]  /*6490*/  LOP3.LUT R12, R12, 0xffff0000, RZ, 0xc0, !PT ;  /* 0xffff00000c0c7812 */ /* 0x000fe200078ec0ff */
[C---:B------:R-:W-:Y:S01]  /*64a0*/  FFMA.FTZ R34, R32.reuse, R41, R15 ;  /* 0x0000002920227223 */ /* 0x040fe2000001000f */
[----:B------:R-:W-:Y:S01]  /*64b0*/  FFMA.FTZ R43, R32, R39, -R43 ;  /* 0x00000027202b7223 */ /* 0x000fe2000001082b */
[C---:B------:R-:W-:Y:S01]  /*64c0*/  FMUL.FTZ R15, R11.reuse, R114 ;  /* 0x000000720b0f7220 */ /* 0x040fe20000410000 */
[----:B------:R-:W-:Y:S01]  /*64d0*/  FMUL.FTZ R39, R11, R79 ;  /* 0x0000004f0b277220 */ /* 0x000fe20000410000 */
        /* <DEDUP_REMOVED lines=10> */
.L_x_513:
[----:B------:R-:W-:Y:S05]  /*6580*/  BSYNC B2 ;  /* 0x0000000000027941 */ /* 0x000fea0003800000 */
.L_x_512:
[----:B----4-:R0:W-:Y:S02]  /*6590*/  ST.E.128 desc[UR48][R36.64], R12 ;  /* 0x0000000c24007985 */ /* 0x0101e4000c101d30 */
.L_x_511:
[----:B------:R-:W-:Y:S05]  /*65a0*/  BSYNC B1 ;  /* 0x0000000000017941 */ /* 0x000fea0003800000 */
.L_x_510:
[----:B------:R-:W-:-:S13]  /*65b0*/  ISETP.NE.AND P3, PT, R20, RZ, PT ;  /* 0x000000ff1400720c */ /* 0x000fda0003f65270 */
        /* <DEDUP_REMOVED lines=9> */
[--C-:B------:R-:W-:Y:S02]  /*6650*/  SHF.R.U64 R36, R30, 0x10, R31.reuse ;  /* 0x000000101e247819 */ /* 0x100fe4000000121f */
[----:B------:R-:W-:Y:S02]  /*6660*/  SHF.R.U32.HI R34, RZ, 0x10, R31 ;  /* 0x00000010ff227819 */ /* 0x000fe4000001161f */
[----:B---3--:R-:W-:Y:S02]  /*6670*/  SHF.R.U32.HI R11, RZ, 0x10, R29 ;  /* 0x00000010ff0b7819 */ /* 0x008fe4000001161d */
[----:B------:R-:W-:Y:S02]  /*6680*/  PRMT R31, R78, 0x5432, R35 ;  /* 0x000054324e1f7816 */ /* 0x000fe40000000023 */
[----:B------:R-:W-:-:S02]  /*6690*/  PRMT R36, R77, 0x5432, R36 ;  /* 0x000054324d247816 */ /* 0x000fc40000000024 */
[----:B------:R-:W-:Y:S02]  /*66a0*/  PRMT R77, R77, 0x5410, R34 ;  /* 0x000054104d4d7816 */ /* 0x000fe40000000022 */
[----:B------:R-:W-:Y:S01]  /*66b0*/  LOP3.LUT R29, R14, 0xffff0000, RZ, 0xc0, !PT ;  /* 0xffff00000e1d7812 */ /* 0x000fe200078ec0ff */
[----:B------:R-:W-:Y:S01]  /*66c0*/  IMAD.U32 R14, R13, 0x10000, RZ ;  /* 0x000100000d0e7824 */ /* 0x000fe200078e00ff */
[----:B------:R-:W-:Y:S01]  /*66d0*/  PRMT R78, R78, 0x5410, R11 ;  /* 0x000054104e4e7816 */ /* 0x000fe2000000000b */
[----:B------:R-:W-:Y:S01]  /*66e0*/  IMAD.U32 R38, R77, 0x10000, RZ ;  /* 0x000100004d267824 */ /* 0x000fe200078e00ff */
[----:B------:R-:W-:Y:S01]  /*66f0*/  LOP3.LUT R13, R13, 0xffff0000, RZ, 0xc0, !PT ;  /* 0xffff00000d0d7812 */ /* 0x000fe200078ec0ff */
[----:B------:R-:W-:Y:S01]  /*6700*/  IMAD.U32 R11, R12, 0x10000, RZ ;  /* 0x000100000c0b7824 */ /* 0x000fe200078e00ff */
[----:B------:R-:W-:Y:S01]  /*6710*/  LOP3.LUT R37, R36, 0xffff0000, RZ, 0xc0, !PT ;  /* 0xffff000024257812 */ /* 0x000fe200078ec0ff */
[----:B------:R-:W-:Y:S01]  /*6720*/  IMAD.U32 R35, R78, 0x10000, RZ ;  /* 0x000100004e237824 */ /* 0x000fe200078e00ff */
[----:B------:R-:W-:Y:S01]  /*6730*/  LOP3.LUT R34, R31, 0xffff0000, RZ, 0xc0, !PT ;  /* 0xffff00001f227812 */ /* 0x000fe200078ec0ff */
[----:B------:R-:W-:Y:S01]  /*6740*/  IMAD.U32 R36, R36, 0x10000, RZ ;  /* 0x0001000024247824 */ /* 0x000fe200078e00ff */
[----:B------:R-:W-:Y:S01]  /*6750*/  LOP3.LUT R30, R15, 0xffff0000, RZ, 0xc0, !PT ;  /* 0xffff00000f1e7812 */ /* 0x000fe200078ec0ff */
[C---:B------:R-:W-:Y:S01]  /*6760*/  FMUL.FTZ R39, R13.reuse, R37 ;  /* 0x000000250d277220 */ /* 0x040fe20000410000 */
[----:B------:R-:W-:Y:S01]  /*6770*/  LOP3.LUT R12, R12, 0xffff0000, RZ, 0xc0, !PT ;  /* 0xffff00000c0c7812 */ /* 0x000fe200078ec0ff */
[----:B------:R-:W-:Y:S01]  /*6780*/  FMUL.FTZ R40, R13, R34 ;  /* 0x000000220d287220 */ /* 0x000fe20000410000 */
[----:B------:R-:W-:Y:S01]  /*6790*/  FMUL.FTZ R13, R29, R38 ;  /* 0x000000261d0d7220 */ /* 0x000fe20000410000 */
[----:B------:R-:W-:Y:S01]  /*67a0*/  LOP3.LUT R77, R77, 0xffff0000, RZ, 0xc0, !PT ;  /* 0xffff00004d4d7812 */ /* 0x000fe200078ec0ff */
[----:B------:R-:W-:Y:S01]  /*67b0*/  FMUL.FTZ R29, R29, R35 ;  /* 0x000000231d1d7220 */ /* 0x000fe20000410000 */
[----:B------:R-:W-:Y:S01]  /*67c0*/  LOP3.LUT R78, R78, 0xffff0000, RZ, 0xc0, !PT ;  /* 0xffff00004e4e7812 */ /* 0x000fe200078ec0ff */
[----:B------:R-:W-:-:S02]  /*67d0*/  IMAD.U32 R31, R31, 0x10000, RZ ;  /* 0x000100001f1f7824 */ /* 0x000fc400078e00ff */
[C---:B------:R-:W-:Y:S01]  /*67e0*/  FFMA.FTZ R39, R14.reuse, R34, -R39 ;  /* 0x000000220e277223 */ /* 0x040fe20000010827 */
[----:B------:R-:W-:Y:S01]  /*67f0*/  FFMA.FTZ R40, R14, R37, R40 ;  /* 0x000000250e287223 */ /* 0x000fe20000010028 */
[C---:B------:R-:W-:Y:S01]  /*6800*/  FFMA.FTZ R35, R28.reuse, R35, -R13 ;  /* 0x000000231c237223 */ /* 0x040fe2000001080d */
[----:B------:R-:W-:Y:S02]  /*6810*/  IMAD.U32 R15, R15, 0x10000, RZ ;  /* 0x000100000f0f7824 */ /* 0x000fe400078e00ff */
[----:B------:R-:W-:Y:S01]  /*6820*/  FFMA.FTZ R28, R28, R38, R29 ;  /* 0x000000261c1c7223 */ /* 0x000fe2000001001d */
[----:B------:R-:W-:Y:S01]  /*6830*/  FMUL.FTZ R34, R30, R77 ;  /* 0x0000004d1e227220 */ /* 0x000fe20000410000 */
[C---:B------:R-:W-:Y:S01]  /*6840*/  FMUL.FTZ R14, R12.reuse, R36 ;  /* 0x000000240c0e7220 */ /* 0x040fe20000410000 */
[-C--:B------:R-:W-:Y:S01]  /*6850*/  FMUL.FTZ R13, R12, R31.reuse ;  /* 0x0000001f0c0d7220 */ /* 0x080fe20000410000 */
[-C--:B------:R-:W-:Y:S01]  /*6860*/  FMUL.FTZ R30, R30, R78.reuse ;  /* 0x0000004e1e1e7220 */ /* 0x080fe20000410000 */
[----:B------:R-:W-:Y:S01]  /*6870*/  FFMA.FTZ R34, R15, R78, -R34 ;  /* 0x0000004e0f227223 */ /* 0x000fe20000010822 */
[C---:B------:R-:W-:Y:S01]  /*6880*/  FFMA.FTZ R14, R11.reuse, R31, -R14 ;  /* 0x0000001f0b0e7223 */ /* 0x040fe2000001080e */
[----:B------:R-:W-:Y:S01]  /*6890*/  FFMA.FTZ R13, R11, R36, R13 ;  /* 0x000000240b0d7223 */ /* 0x000fe2000001000d */
[----:B------:R-:W-:Y:S01]  /*68a0*/  FFMA.FTZ R15, R15, R77, R30 ;  /* 0x0000004d0f0f7223 */ /* 0x000fe2000001001e */
[----:B------:R-:W-:-:S02]  /*68b0*/  F2FP.BF16.F32.PACK_AB R39, R40, R39 ;  /* 0x000000272827723e */ /* 0x000fc400000010ff */
[----:B------:R-:W-:Y:S02]  /*68c0*/  F2FP.BF16.F32.PACK_AB R28, R28, R35 ;  /* 0x000000231c1c723e */ /* 0x000fe400000010ff */
[----:B------:R-:W-:Y:S01]  /*68d0*/  F2FP.BF16.F32.PACK_AB R12, R13, R14 ;  /* 0x0000000e0d0c723e */ /* 0x000fe200000010ff */
[----:B------:R-:W-:Y:S01]  /*68e0*/  IMAD.MOV.U32 R13, RZ, RZ, R39 ;  /* 0x000000ffff0d7224 */ /* 0x000fe200078e0027 */
[----:B------:R-:W-:Y:S01]  /*68f0*/  F2FP.BF16.F32.PACK_AB R15, R15, R34 ;  /* 0x000000220f0f723e */ /* 0x000fe200000010ff */
[----:B------:R-:W-:-:S07]  /*6900*/  IMAD.MOV.U32 R14, RZ, RZ, R28 ;  /* 0x000000ffff0e7224 */ /* 0x000fce00078e001c */
.L_x_515:
[----:B------:R-:W-:Y:S05]  /*6910*/  BSYNC B1 ;  /* 0x0000000000017941 */ /* 0x000fea0003800000 */
.L_x_514:
[----:B----4-:R0:W-:Y:S01]  /*6920*/  ST.E.128 desc[UR48][R32.64], R12 ;  /* 0x0000000c20007985 */ /* 0x0101e2000c101d30 */
[----:B------:R-:W-:Y:S05]  /*6930*/  BRA `(.L_x_493) ;  /* 0x0000004000b87947 */ /* 0x000fea0003800000 */
.L_x_459:
        /* <DEDUP_REMOVED lines=20> */
[----:B------:R-:W-:Y:S01]  /*6a80*/  CS2R R60, SRZ ;  /* 0x00000000003c7805 */ /* 0x000fe2000001ff00 */
[----:B------:R-:W-:Y:S06]  /*6a90*/  @P3 BRA `(.L_x_517) ;  /* 0x00000000007c3947 */ /* 0x000fec0003800000 */
[----:B------:R-:W-:Y:S01]  /*6aa0*/  IADD3 R30, P2, R94, R14, RZ ;  /* 0x0000000e5e1e7210 */ /* 0x000fe20007f5e0ff */
[----:B------:R-:W-:Y:S01]  /*6ab0*/  ULDC.64 UR4, c[0x0][0x3e8] ;  /* 0x0000fa0000047ab9 */ /* 0x000fe20000000a00 */
[----:B------:R-:W-:Y:S02]  /*6ac0*/  CS2R R38, SRZ ;  /* 0x0000000000267805 */ /* 0x000fe4000001ff00 */
[----:B------:R-:W-:Y:S02]  /*6ad0*/  CS2R R36, SRZ ;  /* 0x0000000000247805 */ /* 0x000fe4000001ff00 */
[----:B------:R-:W-:Y:S01]  /*6ae0*/  CS2R R62, SRZ ;  /* 0x00000000003e7805 */ /* 0x000fe2000001ff00 */
[----:B------:R-:W-:Y:S01]  /*6af0*/  IMAD.X R31, R11, 0x1, R98, P2 ;  /* 0x000000010b1f7824 */ /* 0x000fe200010e0662 */
[----:B------:R-:W-:Y:S02]  /*6b00*/  IADD3 R28, P2, R88, R12, RZ ;  /* 0x0000000c581c7210 */ /* 0x000fe40007f5e0ff */
[----:B------:R-:W-:-:S03]  /*6b10*/  CS2R R60, SRZ ;  /* 0x00000000003c7805 */ /* 0x000fc6000001ff00 */
        /* <DEDUP_REMOVED lines=8> */
[----:B------:R-:W-:Y:S02]  /*6ba0*/  CS2R R32, SRZ ;  /* 0x0000000000207805 */ /* 0x000fe4000001ff00 */
[----:B------:R-:W-:Y:S02]  /*6bb0*/  CS2R R46, SRZ ;  /* 0x00000000002e7805 */ /* 0x000fe4000001ff00 */
[----:B------:R-:W-:-:S05]  /*6bc0*/  CS2R R44, SRZ ;  /* 0x00000000002c7805 */ /* 0x000fca000001ff00 */
[----:B------:R0:W5:Y:S04]  /*6bd0*/  @!P2 LDG.E.128 R36, desc[UR48][R64.64] ;  /* 0x000000304024a981 */ /* 0x000168000c1e1d00 */
[----:B------:R0:W5:Y:S01]  /*6be0*/  @!P2 LDG.E.128 R60, desc[UR48][R68.64] ;  /* 0x00000030443ca981 */ /* 0x000162000c1e1d00 */
[----:B------:R-:W-:Y:S02]  /*6bf0*/  ISETP.GE.AND P2, PT, R194, R117, PT ;  /* 0x00000075c200720c */ /* 0x000fe40003f46270 */
[----:B------:R-:W-:Y:S02]  /*6c00*/  CS2R R30, SRZ ;  /* 0x00000000001e7805 */ /* 0x000fe4000001ff00 */
[----:B------:R-:W-:Y:S02]  /*6c10*/  CS2R R28, SRZ ;  /* 0x00000000001c7805 */ /* 0x000fe4000001ff00 */
[----:B------:R-:W-:-:S02]  /*6c20*/  CS2R R42, SRZ ;  /* 0x00000000002a7805 */ /* 0x000fc4000001ff00 */
[----:B------:R-:W-:-:S05]  /*6c30*/  CS2R R40, SRZ ;  /* 0x0000000000287805 */ /* 0x000fca000001ff00 */
[----:B------:R0:W5:Y:S04]  /*6c40*/  @!P2 LDG.E.128 R32, desc[UR48][R64.64+0x40] ;  /* 0x000040304020a981 */ /* 0x000168000c1e1d00 */
[----:B------:R0:W5:Y:S01]  /*6c50*/  @!P2 LDG.E.128 R44, desc[UR48][R68.64+0x40] ;  /* 0x00004030442ca981 */ /* 0x000162000c1e1d00 */
[----:B------:R-:W-:-:S13]  /*6c60*/  ISETP.GE.AND P2, PT, R193, R117, PT ;  /* 0x00000075c100720c */ /* 0x000fda0003f46270 */
[----:B------:R0:W5:Y:S04]  /*6c70*/  @!P2 LDG.E.128 R28, desc[UR48][R64.64+0x80] ;  /* 0x00008030401ca981 */ /* 0x000168000c1e1d00 */
[----:B------:R0:W5:Y:S02]  /*6c80*/  @!P2 LDG.E.128 R40, desc[UR48][R68.64+0x80] ;  /* 0x000080304428a981 */ /* 0x000164000c1e1d00 */
.L_x_517:
[----:B------:R-:W-:Y:S05]  /*6c90*/  BSYNC B1 ;  /* 0x0000000000017941 */ /* 0x000fea0003800000 */
.L_x_516:
[----:B------:R-:W-:Y:S01]  /*6ca0*/  VIADD R77, R203, 0x40 ;  /* 0x00000040cb4d7836 */ /* 0x000fe20000000000 */
[----:B------:R-:W-:Y:S01]  /*6cb0*/  BSSY B1, `(.L_x_518) ;  /* 0x0000028000017945 */ /* 0x000fe20003800000 */
[----:B0-----:R-:W-:Y:S02]  /*6cc0*/  CS2R R64, SRZ ;  /* 0x0000000000407805 */ /* 0x001fe4000001ff00 */
[----:B------:R-:W-:Y:S02]  /*6cd0*/  CS2R R70, SRZ ;  /* 0x0000000000467805 */ /* 0x000fe4000001ff00 */
[----:B------:R-:W-:Y:S02]  /*6ce0*/  CS2R R68, SRZ ;  /* 0x0000000000447805 */ /* 0x000fe4000001ff00 */
[----:B------:R-:W-:Y:S02]  /*6cf0*/  ISETP.GE.AND P4, PT, R77, R82, PT ;  /* 0x000000524d00720c */ /* 0x000fe40003f86270 */
[----:B------:R-:W-:-:S02]  /*6d00*/  CS2R R74, SRZ ;  /* 0x00000000004a7805 */ /* 0x000fc4000001ff00 */
[----:B------:R-:W-:Y:S01]  /*6d10*/  CS2R R72, SRZ ;  /* 0x0000000000487805 */ /* 0x000fe2000001ff00 */
[----:B-----5:R-:W-:-:S08]  /*6d20*/  IMAD.MOV.U32 R76, RZ, RZ, R30 ;  /* 0x000000ffff4c7224 */ /* 0x020fd000078e001e */
[----:B------:R-:W-:Y:S05]  /*6d30*/  @P4 BRA `(.L_x_519) ;  /* 0x00000000007c4947 */ /* 0x000fea0003800000 */
[----:B------:R-:W-:Y:S01]  /*6d40*/  IADD3 R15, P2, P5, R94, R14, R102 ;  /* 0x0000000e5e0f7210 */ /* 0x000fe20007d5e066 */
[----:B------:R-:W-:Y:S01]  /*6d50*/  ULDC.64 UR4, c[0x0][0x3e8] ;  /* 0x0000fa0000047ab9 */ /* 0x000fe20000000a00 */
[----:B------:R-:W-:Y:S02]  /*6d60*/  CS2R R58, SRZ ;  /* 0x00000000003a7805 */ /* 0x000fe4000001ff00 */
[----:B------:R-:W-:Y:S02]  /*6d70*/  CS2R R56, SRZ ;  /* 0x0000000000387805 */ /* 0x000fe4000001ff00 */
[----:B------:R-:W-:Y:S02]  /*6d80*/  IADD3.X R48, R98, R11, R101, P2, P5 ;  /* 0x0000000b62307210 */ /* 0x000fe400017ea465 */
[----:B------:R-:W-:Y:S02]  /*6d90*/  CS2R R74, SRZ ;  /* 0x00000000004a7805 */ /* 0x000fe4000001ff00 */
[----:B------:R-:W-:-:S02]  /*6da0*/  IADD3 R13, P2, P5, R88, R12, R104 ;  /* 0x0000000c580d7210 */ /* 0x000fc40007d5e068 */
[----:B------:R-:W-:Y:S02]  /*6db0*/  CS2R R72, SRZ ;  /* 0x0000000000487805 */ /* 0x000fe4000001ff00 */
        /* <DEDUP_REMOVED lines=23> */
.L_x_519:
[----:B------:R-:W-:Y:S05]  /*6f30*/  BSYNC B1 ;  /* 0x0000000000017941 */ /* 0x000fea0003800000 */
.L_x_518:
[----:B0-----:R-:W-:Y:S01]  /*6f40*/  IMAD.MOV.U32 R12, RZ, RZ, R28 ;  /* 0x000000ffff0c7224 */ /* 0x001fe200078e001c */
[----:B------:R-:W-:Y:S01]  /*6f50*/  MOV R11, R29 ;  /* 0x0000001d000b7202 */ /* 0x000fe20000000f00 */
[----:B------:R-:W-:Y:S01]  /*6f60*/  IMAD.MOV.U32 R13, RZ, RZ, R31 ;  /* 0x000000ffff0d7224 */ /* 0x000fe200078e001f */
[----:B------:R-:W-:Y:S01]  /*6f70*/  ISETP.NE.AND P2, PT, R214, 0x3, PT ;  /* 0x00000003d600780c */ /* 0x000fe20003f45270 */
[----:B------:R-:W-:Y:S01]  /*6f80*/  IMAD.MOV.U32 R14, RZ, RZ, R34 ;  /* 0x000000ffff0e7224 */ /* 0x000fe200078e0022 */
[----:B------:R-:W-:Y:S01]  /*6f90*/  PRMT R158, R12, 0x5410, R11 ;  /* 0x000054100c9e7816 */ /* 0x000fe2000000000b */
[----:B------:R-:W-:Y:S01]  /*6fa0*/  IMAD.MOV.U32 R11, RZ, RZ, R32 ;  /* 0x000000ffff0b7224 */ /* 0x000fe200078e0020 */
[----:B------:R-:W-:Y:S01]  /*6fb0*/  PRMT R157, R76, 0x5410, R13 ;  /* 0x000054104c9d7816 */ /* 0x000fe2000000000d */
[----:B------:R-:W-:Y:S02]  /*6fc0*/  IMAD.MOV.U32 R12, RZ, RZ, R33 ;  /* 0x000000ffff0c7224 */ /* 0x000fe400078e0021 */
[----:B------:R-:W-:-:S03]  /*6fd0*/  IMAD.MOV.U32 R13, RZ, RZ, R35 ;  /* 0x000000ffff0d7224 */ /* 0x000fc600078e0023 */
[----:B------:R-:W-:Y:S01]  /*6fe0*/  PRMT R164, R12, 0x5410, R11 ;  /* 0x000054100ca47816 */ /* 0x000fe2000000000b */
[----:B------:R-:W-:Y:S01]  /*6ff0*/  IMAD.MOV.U32 R11, RZ, RZ, R38 ;  /* 0x000000ffff0b7224 */ /* 0x000fe200078e0026 */
[----:B------:R-:W-:Y:S01]  /*7000*/  PRMT R162, R14, 0x5410, R13 ;  /* 0x000054100ea27816 */ /* 0x000fe2000000000d */
[----:B------:R-:W-:Y:S02]  /*7010*/  IMAD.MOV.U32 R12, RZ, RZ, R39 ;  /* 0x000000ffff0c7224 */ /* 0x000fe400078e0027 */
        /* <DEDUP_REMOVED lines=18> */
[----:B------:R-:W-:-:S03]  /*7140*/  IMAD.MOV.U32 R12, RZ, RZ, R63 ;  /* 0x000000ffff0c7224 */ /* 0x000fc600078e003f */
[----:B------:R-:W-:Y:S01]  /*7150*/  PRMT R152, R152, 0x5410, R11 ;  /* 0x0000541098987816 */ /* 0x000fe2000000000b */
[----:B------:R-:W-:Y:S01]  /*7160*/  IMAD.MOV.U32 R11, RZ, RZ, R60 ;  /* 0x000000ffff0b7224 */ /* 0x000fe200078e003c */
[----:B------:R-:W-:Y:S01]  /*7170*/  PRMT R166, R166, 0x5410, R12 ;  /* 0x00005410a6a67816 */ /* 0x000fe2000000000c */
[----:B------:R-:W-:-:S03]  /*7180*/  IMAD.MOV.U32 R12, RZ, RZ, R61 ;  /* 0x000000ffff0c7224 */ /* 0x000fc600078e003d */
[----:B------:R-:W-:Y:S01]  /*7190*/  PRMT R150, R11, 0x7610, R150 ;  /* 0x000076100b967816 */ /* 0x000fe20000000096 */
[----:B-----5:R-:W-:Y:S01]  /*71a0*/  IMAD.MOV.U32 R11, RZ, RZ, R51 ;  /* 0x000000ffff0b7224 */ /* 0x020fe200078e0033 */
        /* <DEDUP_REMOVED lines=12> */
[----:B------:R-:W-:Y:S01]  /*7270*/  IMAD.MOV.U32 R11, RZ, RZ, R59 ;  /* 0x000000ffff0b7224 */ /* 0x000fe200078e003b */
[----:B------:R-:W-:-:S04]  /*7280*/  MOV R12, R58 ;  /* 0x0000003a000c7202 */ /* 0x000fc80000000f00 */
        /* <DEDUP_REMOVED lines=27> */
.L_x_520:
[----:B------:R-:W-:Y:S01]  /*7440*/  IMAD R83, R19, 0x8, R18 ;  /* 0x0000000813537824 */ /* 0x000fe200078e0212 */
[----:B------:R-:W-:Y:S01]  /*7450*/  SHF.L.U32 R84, R204, 0x1f, RZ ;  /* 0x0000001fcc547819 */ /* 0x000fe200000006ff */
[----:B------:R-:W-:Y:S03]  /*7460*/  BSSY B1, `(.L_x_521) ;  /* 0x0000003000017945 */ /* 0x000fe60003800000 */
[----:B------:R-:W0:Y:S02]  /*7470*/  SYNCS.PHASECHK.TRANS64.TRYWAIT P5, [R83+URZ+0x30890], R84 ;  /* 0x03089054530075a7 */ /* 0x000e2400080a017f */
[----:B0-----:R-:W-:Y:S05]  /*7480*/  @!P5 BRA `(.L_x_522) ;  /* 0x000001b40010d947 */ /* 0x001fea0003800000 */
.L_x_802:
[----:B------:R-:W-:Y:S05]  /*7490*/  BSYNC B1 ;  /* 0x0000000000017941 */ /* 0x000fea0003800000 */
.L_x_521:
[----:B------:R-:W1:Y:S01]  /*74a0*/  LDC R130, c[0x0][0x2f4] ;  /* 0x0000bd00ff827b82 */ /* 0x000e620000000800 */
[----:B------:R-:W-:Y:S01]  /*74b0*/  UMOV UR4, 0xffffffff ;  /* 0xffffffff00047882 */ /* 0x000fe20000000000 */
[----:B-1----:R-:W-:Y:S02]  /*74c0*/  IMAD.IADD R133, R130, 0x1, -R118 ;  /* 0x0000000182857824 */ /* 0x002fe400078e0a76 */
[----:B------:R-:W-:Y:S05]  /*74d0*/  BRA.DIV UR4, `(.L_x_523) ;  /* 0x000001b604107947 */ /* 0x000fea000b800000 */
[----:B------:R1:W2:Y:S04]  /*74e0*/  SHFL.IDX PT, R115, R113, RZ, 0x1c1f ;  /* 0x001c1fff71737589 */ /* 0x0002a800000e0000 */
[----:B------:R1:W3:Y:S02]  /*74f0*/  SHFL.IDX PT, R11, R116, RZ, 0x1c1f ;  /* 0x001c1fff740b7589 */ /* 0x0002e400000e0000 */
.L_x_806:
[----:B------:R-:W-:Y:S04]  /*7500*/  BSSY B1, `(.L_x_524) ;  /* 0x000017d000017945 */ /* 0x000fe80003800000 */
[----:B------:R-:W-:Y:S05]  /*7510*/  @P3 BRA `(.L_x_525) ;  /* 0x0000001400ec3947 */ /* 0x000fea0003800000 */
[----:B------:R-:W-:Y:S01]  /*7520*/  ISETP.NE.AND P3, PT, R6, RZ, PT ;  /* 0x000000ff0600720c */ /* 0x000fe20003f65270 */
[----:B------:R-:W-:Y:S01]  /*7530*/  BSSY B2, `(.L_x_526) ;  /* 0x000007d000027945 */ /* 0x000fe20003800000 */
[----:B---3--:R-:W-:-:S11]  /*7540*/  IMAD.MOV.U32 R114, RZ, RZ, R11 ;  /* 0x000000ffff727224 */ /* 0x008fd600078e000b */
[----:B------:R-:W-:Y:S05]  /*7550*/  @!P3 BRA `(.L_x_527) ;  /* 0x0000000400e8b947 */ /* 0x000fea0003800000 */
[----:B------:R-:W-:Y:S01]  /*7560*/  SEL R12, R118, R133, !P0 ;  /* 0x00000085760c7207 */ /* 0x000fe20004000000 */
[----:B------:R-:W-:Y:S01]  /*7570*/  BSSY B3, `(.L_x_528) ;  /* 0x0000072000037945 */ /* 0x000fe20003800000 */
[----:B------:R-:W-:Y:S02]  /*7580*/  ISETP.GE.AND P3, PT, R16, R117, PT ;  /* 0x000000751000720c */ /* 0x000fe40003f66270 */
[----:B------:R-:W-:-:S04]  /*7590*/  SHF.R.S32.HI R13, RZ, 0x1f, R12 ;  /* 0x0000001fff0d7819 */ /* 0x000fc8000001140c */
[----:B------:R-:W-:-:S04]  /*75a0*/  LEA.HI R13, R13, R12, RZ, 0x4 ;  /* 0x0000000c0d0d7211 */ /* 0x000fc800078f20ff */
[----:B------:R-:W-:-:S04]  /*75b0*/  LEA.HI.SX32 R139, R13, R111, 0x1c ;  /* 0x0000006f0d8b7211 */ /* 0x000fc800078fe2ff */
[----:B------:R-:W-:-:S04]  /*75c0*/  SHF.R.S32.HI R13, RZ, 0x1f, R139 ;  /* 0x0000001fff0d7819 */ /* 0x000fc8000001148b */
[----:B------:R-:W-:Y:S01]  /*75d0*/  LEA.HI R13, R13, R139, RZ, 0x3 ;  /* 0x0000008b0d0d7211 */ /* 0x000fe200078f18ff */
[----:B------:R-:W-:-:S03]  /*75e0*/  IMAD.SHL.U32 R139, R139, 0x8, RZ ;  /* 0x000000088b8b7824 */ /* 0x000fc600078e00ff */
[----:B------:R-:W-:Y:S02]  /*75f0*/  SHF.R.S32.HI R13, RZ, 0x3, R13 ;  /* 0x00000003ff0d7819 */ /* 0x000fe4000001140d */
[----:B------:R-:W-:-:S03]  /*7600*/  LOP3.LUT R12, R216, 0x38, R139, 0xf8, !PT ;  /* 0x00000038d80c7812 */ /* 0x000fc600078ef88b */
[----:B------:R-:W-:Y:S01]  /*7610*/  IMAD R13, R13, 0x1800, R218 ;  /* 0x000018000d0d7824 */ /* 0x000fe200078e02da */
[----:B------:R-:W-:-:S05]  /*7620*/  LOP3.LUT R12, R12, R217, RZ, 0x3c, !PT ;  /* 0x000000d90c0c7212 */ /* 0x000fca00078e3cff */
[----:B------:R-:W-:-:S04]  /*7630*/  IMAD.IADD R12, R13, 0x1, R12 ;  /* 0x000000010d0c7824 */ /* 0x000fc800078e020c */
[C---:B------:R-:W-:Y:S02]  /*7640*/  IMAD R76, R19.reuse, 0x4800, R12 ;  /* 0x00004800134c7824 */ /* 0x040fe400078e020c */
[----:B------:R-:W-:Y:S02]  /*7650*/  IMAD R12, R19, 0x4800, R132 ;  /* 0x00004800130c7824 */ /* 0x000fe400078e0284 */
[--C-:B------:R-:W-:Y:S02]  /*7660*/  IMAD R76, R76, 0x2, R18.reuse ;  /* 0x000000024c4c7824 */ /* 0x100fe400078e0212 */
[----:B------:R-:W-:-:S04]  /*7670*/  IMAD R12, R12, 0x2, R18 ;  /* 0x000000020c0c7824 */ /* 0x000fc800078e0212 */
[----:B------:R-:W3:Y:S04]  /*7680*/  LDS.128 R76, [R76+0x1e400] ;  /* 0x01e400004c4c7984 */ /* 0x000ee80000000c00 */
[----:B------:R-:W4:Y:S01]  /*7690*/  LDS.128 R12, [R12+0x1e400] ;  /* 0x01e400000c0c7984 */ /* 0x000f220000000c00 */
[----:B------:R-:W-:Y:S05]  /*76a0*/  @P3 BRA `(.L_x_529) ;  /* 0x0000000400783947 */ /* 0x000fea0003800000 */
[--C-:B------:R-:W-:Y:S02]  /*76b0*/  SHF.R.U64 R36, R36, 0x10, R37.reuse ;  /* 0x0000001024247819 */ /* 0x100fe40000001225 */
[----:B------:R-:W-:Y:S02]  /*76c0*/  SHF.R.U32.HI R37, RZ, 0x10, R37 ;  /* 0x00000010ff257819 */ /* 0x000fe40000011625 */
[----:B------:R-:W-:Y:S02]  /*76d0*/  SHF.R.U32.HI R145, RZ, 0x10, R61 ;  /* 0x00000010ff917819 */ /* 0x000fe4000001163d */
[C---:B------:R-:W-:Y:S02]  /*76e0*/  PRMT R36, R144.reuse, 0x5432, R36 ;  /* 0x0000543290247816 */ /* 0x040fe40000000024 */
[----:B------:R-:W-:Y:S02]  /*76f0*/  PRMT R37, R144, 0x5410, R37 ;  /* 0x0000541090257816 */ /* 0x000fe40000000025 */
[----:B------:R-:W-:-:S02]  /*7700*/  SHF.R.U64 R38, R38, 0x10, R39 ;  /* 0x0000001026267819 */ /* 0x000fc40000001227 */
[----:B------:R-:W-:Y:S02]  /*7710*/  SHF.R.U32.HI R144, RZ, 0x10, R39 ;  /* 0x00000010ff907819 */ /* 0x000fe40000011627 */
[----:B------:R-:W-:Y:S02]  /*7720*/  SHF.R.U64 R39, R60, 0x10, R61 ;  /* 0x000000103c277819 */ /* 0x000fe4000000123d */
[----:B------:R-:W-:Y:S02]  /*7730*/  SHF.R.U64 R60, R62, 0x10, R63 ;  /* 0x000000103e3c7819 */ /* 0x000fe4000000123f */
[C---:B------:R-:W-:Y:S02]  /*7740*/  PRMT R145, R151.reuse, 0x5410, R145 ;  /* 0x0000541097917816 */ /* 0x040fe40000000091 */
[----:B------:R-:W-:Y:S02]  /*7750*/  PRMT R61, R150, 0x5432, R38 ;  /* 0x00005432963d7816 */ /* 0x000fe40000000026 */
[----:B------:R-:W-:Y:S01]  /*7760*/  PRMT R38, R151, 0x5432, R144 ;  /* 0x0000543297267816 */ /* 0x000fe20000000090 */
[----:B------:R-:W-:Y:S01]  /*7770*/  IMAD.U32 R151, R145, 0x10000, RZ ;  /* 0x0001000091977824 */ /* 0x000fe200078e00ff */
[----:B------:R-:W-:Y:S01]  /*7780*/  PRMT R60, R152, 0x5432, R60 ;  /* 0x00005432983c7816 */ /* 0x000fe2000000003c */
[----:B---3--:R-:W-:Y:S01]  /*7790*/  IMAD.U32 R152, R77, 0x10000, RZ ;  /* 0x000100004d987824 */ /* 0x008fe200078e00ff */
[----:B------:R-:W-:Y:S01]  /*77a0*/  SHF.R.U32.HI R62, RZ, 0x10, R63 ;  /* 0x00000010ff3e7819 */ /* 0x000fe2000001163f */
[----:B------:R-:W-:Y:S01]  /*77b0*/  IMAD.U32 R63, R37, 0x10000, RZ ;  /* 0x00010000253f7824 */ /* 0x000fe200078e00ff */
[----:B------:R-:W-:Y:S01]  /*77c0*/  PRMT R39, R150, 0x5410, R39 ;  /* 0x0000541096277816 */ /* 0x000fe20000000027 */
[----:B----4-:R-:W-:-:S02]  /*77d0*/  IMAD.U32 R150, R13, 0x10000, RZ ;  /* 0x000100000d967824 */ /* 0x010fc400078e00ff */
[----:B------:R-:W-:Y:S01]  /*77e0*/  FMUL.FTZ R144, R152, R151 ;  /* 0x0000009798907220 */ /* 0x000fe20000410000 */
[----:B------:R-:W-:Y:S02]  /*77f0*/  LOP3.LUT R145, R145, 0xffff0000, RZ, 0xc0, !PT ;  /* 0xffff000091917812 */ /* 0x000fe400078ec0ff */
[----:B------:R-:W-:Y:S01]  /*7800*/  LOP3.LUT R77, R77, 0xffff0000, RZ, 0xc0, !PT ;  /* 0xffff00004d4d7812 */ /* 0x000fe200078ec0ff */
[-C--:B------:R-:W-:Y:S01]  /*7810*/  FFMA.FTZ R144, R150, R63.reuse, -R144 ;  /* 0x0000003f96907223 */ /* 0x080fe20000010890 */
[----:B------:R-:W-:Y:S01]  /*7820*/  FMUL.FTZ R63, R152, R63 ;  /* 0x0000003f983f7220 */ /* 0x000fe20000410000 */
[----:B------:R-:W-:Y:S01]  /*7830*/  LOP3.LUT R37, R37, 0xffff0000, RZ, 0xc0, !PT ;  /* 0xffff000025257812 */ /* 0x000fe200078ec0ff */
[----:B------:R-:W-:Y:S01]  /*7840*/  IMAD.U32 R152, R79, 0x10000, RZ ;  /* 0x000100004f987824 */ /* 0x000fe200078e00ff */
[----:B------:R-:W-:Y:S01]  /*7850*/  PRMT R62, R166, 0x5432, R62 ;  /* 0x00005432a63e7816 */ /* 0x000fe2000000003e */
[----:B------:R-:W-:Y:S01]  /*7860*/  FFMA.FTZ R63, R150, R151, R63 ;  /* 0x00000097963f7223 */ /* 0x000fe2000001003f */
[----:B------:R-:W-:Y:S01]  /*7870*/  LOP3.LUT R150, R13, 0xffff0000, RZ, 0xc0, !PT ;  /* 0xffff00000d967812 */ /* 0x000fe200078ec0ff */
[----:B------:R-:W-:Y:S01]  /*7880*/  FMUL.FTZ R13, R77, R145 ;  /* 0x000000914d0d7220 */ /* 0x000fe20000410000 */
[----:B------:R-:W-:Y:S01]  /*7890*/  LOP3.LUT R79, R79, 0xffff0000, RZ, 0xc0, !PT ;  /* 0xffff00004f4f7812 */ /* 0x000fe200078ec0ff */
[C---:B------:R-:W-:Y:S01]  /*78a0*/  IMAD.U32 R151, R62.reuse, 0x10000, RZ ;  /* 0x000100003e977824 */ /* 0x040fe200078e00ff */
[----:B------:R-:W-:Y:S01]  /*78b0*/  LOP3.LUT R62, R62, 0xffff0000, RZ, 0xc0, !PT ;  /* 0xffff00003e3e7812 */ /* 0x000fe200078ec0ff */
[-C--:B------:R-:W-:Y:S01]  /*78c0*/  FFMA.FTZ R13, R150, R37.reuse, -R13 ;  /* 0x00000025960d7223 */ /* 0x080fe2000001080d */
[----:B------:R-:W-:Y:S01]  /*78d0*/  FMUL.FTZ R37, R77, R37 ;  /* 0x000000254d257220 */ /* 0x000fe20000410000 */
[----:B------:R-:W-:-:S03]  /*78e0*/  FMUL.FTZ R77, R152, R151 ;  /* 0x00000097984d7220 */ /* 0x000fc60000410000 */
[----:B------:R-:W-:Y:S01]  /*78f0*/  FFMA.FTZ R37, R150, R145, R37 ;  /* 0x0000009196257223 */ /* 0x000fe20000010025 */
[C---:B------:R-:W-:Y:S01]  /*7900*/  SHF.L.U32 R150, R15.reuse, 0x10, RZ ;  /* 0x000000100f967819 */ /* 0x040fe200000006ff */
[C---:B------:R-:W-:Y:S01]  /*7910*/  IMAD.U32 R145, R38.reuse, 0x10000, RZ ;  /* 0x0001000026917824 */ /* 0x040fe200078e00ff */
[----:B------:R-:W-:Y:S02]  /*7920*/  LOP3.LUT R38, R38, 0xffff0000, RZ, 0xc0, !PT ;  /* 0xffff000026267812 */ /* 0x000fe400078ec0ff */
[----:B------:R-:W-:Y:S01]  /*7930*/  LOP3.LUT R15, R15, 0xffff0000, RZ, 0xc0, !PT ;  /* 0xffff00000f0f7812 */ /* 0x000fe200078ec0ff */
[-C--:B------:R-:W-:Y:S01]  /*7940*/  FFMA.FTZ R77, R150, R145.reuse, -R77 ;  /* 0x00000091964d7223 */ /* 0x080fe2000001084d */
[----:B------:R-:W-:Y:S01]  /*7950*/  FMUL.FTZ R145, R152, R145 ;  /* 0x0000009198917220 */ /* 0x000fe20000410000 */
[----:B------:R-:W-:Y:S01]  /*7960*/  F2FP.BF16.F32.PACK_AB R37, R37, R63 ;  /* 0x0000003f2525723e */ /* 0x000fe200000010ff */
[----:B------:R-:W-:Y:S01]  /*7970*/  IMAD.U32 R63, R76, 0x10000, RZ ;  /* 0x000100004c3f7824 */ /* 0x000fe200078e00ff */
[----:B------:R-:W-:Y:S01]  /*7980*/  F2FP.BF16.F32.PACK_AB R13, R13, R144 ;  /* 0x000000900d0d723e */ /* 0x000fe200000010ff */
[----:B------:R-:W-:Y:S01]  /*7990*/  FFMA.FTZ R145, R150, R151, R145 ;  /* 0x0000009796917223 */ /* 0x000fe20000010091 */
[----:B------:R-:W-:-:S04]  /*79a0*/  FMUL.FTZ R150, R79, R62 ;  /* 0x0000003e4f967220 */ /* 0x000fc80000410000 */
[-C--:B------:R-:W-:Y:S01]  /*79b0*/  FFMA.FTZ R150, R15, R38.reuse, -R150 ;  /* 0x000000260f967223 */ /* 0x080fe20000010896 */
[----:B------:R-:W-:-:S04]  /*79c0*/  FMUL.FTZ R38, R79, R38 ;  /* 0x000000264f267220 */ /* 0x000fc80000410000 */
[----:B------:R-:W-:Y:S01]  /*79d0*/  FFMA.FTZ R38, R15, R62, R38 ;  /* 0x0000003e0f267223 */ /* 0x000fe20000010026 */
[----:B------:R-:W-:Y:S01]  /*79e0*/  F2FP.BF16.F32.PACK_AB R150, R150, R77 ;  /* 0x0000004d9696723e */ /* 0x000fe200000010ff */
[C---:B------:R-:W-:Y:S01]  /*79f0*/  IMAD.U32 R62, R39.reuse, 0x10000, RZ ;  /* 0x00010000273e7824 */ /* 0x040fe200078e00ff */
[----:B------:R-:W-:Y:S01]  /*7a00*/  LOP3.LUT R39, R39, 0xffff0000, RZ, 0xc0, !PT ;  /* 0xffff000027277812 */ /* 0x000fe200078ec0ff */
[C---:B------:R-:W-:Y:S01]  /*7a10*/  IMAD.U32 R77, R36.reuse, 0x10000, RZ ;  /* 0x00010000244d7824 */ /* 0x040fe200078e00ff */
[----:B------:R-:W-:Y:S01]  /*7a20*/  LOP3.LUT R36, R36, 0xffff0000, RZ, 0xc0, !PT ;  /* 0xffff000024247812 */ /* 0x000fe200078ec0ff */
[C---:B------:R-:W-:Y:S01]  /*7a30*/  FMUL.FTZ R79, R63.reuse, R62 ;  /* 0x0000003e3f4f7220 */ /* 0x040fe20000410000 */
[----:B------:R-:W-:Y:S02]  /*7a40*/  IMAD.U32 R15, R12, 0x10000, RZ ;  /* 0x000100000c0f7824 */ /* 0x000fe400078e00ff */
[----:B------:R-:W-:Y:S01]  /*7a50*/  FMUL.FTZ R63, R63, R77 ;  /* 0x0000004d3f3f7220 */ /* 0x000fe20000410000 */
[----:B------:R-:W-:Y:S01]  /*7a60*/  F2FP.BF16.F32.PACK_AB R38, R38, R145 ;  /* 0x000000912626723e */ /* 0x000fe200000010ff */
[----:B------:R-:W-:-:S02]  /*7a70*/  FFMA.FTZ R79, R15, R77, -R79 ;  /* 0x0000004d0f4f7223 */ /* 0x000fc4000001084f */
[----:B------:R-:W-:Y:S01]  /*7a80*/  FFMA.FTZ R63, R15, R62, R63 ;  /* 0x0000003e0f3f7223 */ /* 0x000fe2000001003f */
[----:B------:R-:W-:Y:S01]  /*7a90*/  LOP3.LUT R15, R76, 0xffff0000, RZ, 0xc0, !PT ;  /* 0xffff00004c0f7812 */ /* 0x000fe200078ec0ff */
[----:B------:R-:W-:Y:S01]  /*7aa0*/  IMAD.U32 R77, R78, 0x10000, RZ ;  /* 0x000100004e4d7824 */ /* 0x000fe200078e00ff */
[----:B------:R-:W-:-:S03]  /*7ab0*/  LOP3.LUT R62, R12, 0xffff0000, RZ, 0xc0, !PT ;  /* 0xffff00000c3e7812 */ /* 0x000fc600078ec0ff */
[C---:B------:R-:W-:Y:S01]  /*7ac0*/  FMUL.FTZ R12, R15.reuse, R39 ;  /* 0x000000270f0c7220 */ /* 0x040fe20000410000 */
[----:B------:R-:W-:-:S03]  /*7ad0*/  FMUL.FTZ R15, R15, R36 ;  /* 0x000000240f0f7220 */ /* 0x000fc60000410000 */
[C---:B------:R-:W-:Y:S01]  /*7ae0*/  FFMA.FTZ R12, R62.reuse, R36, -R12 ;  /* 0x000000243e0c7223 */ /* 0x040fe2000001080c */
[----:B------:R-:W-:Y:S01]  /*7af0*/  FFMA.FTZ R15, R62, R39, R15 ;  /* 0x000000273e0f7223 */ /* 0x000fe2000001000f */
[C---:B------:R-:W-:Y:S01]  /*7b00*/  IMAD.U32 R39, R60.reuse, 0x10000, RZ ;  /* 0x000100003c277824 */ /* 0x040fe200078e00ff */
[----:B------:R-:W-:Y:S01]  /*7b10*/  LOP3.LUT R60, R60, 0xffff0000, RZ, 0xc0, !PT ;  /* 0xffff00003c3c7812 */ /* 0x000fe200078ec0ff */
[C---:B------:R-:W-:Y:S01]  /*7b20*/  IMAD.U32 R62, R61.reuse, 0x10000, RZ ;  /* 0x000100003d3e7824 */ /* 0x040fe200078e00ff */
[----:B------:R-:W-:Y:S01]  /*7b30*/  LOP3.LUT R61, R61, 0xffff0000, RZ, 0xc0, !PT ;  /* 0xffff00003d3d7812 */ /* 0x000fe200078ec0ff */
[C---:B------:R-:W-:Y:S01]  /*7b40*/  FMUL.FTZ R76, R77.reuse, R39 ;  /* 0x000000274d4c7220 */ /* 0x040fe20000410000 */
[C---:B------:R-:W-:Y:S02]  /*7b50*/  IMAD.U32 R36, R14.reuse, 0x10000, RZ ;  /* 0x000100000e247824 */ /* 0x040fe400078e00ff */
[-C--:B------:R-:W-:Y:S01]  /*7b60*/  FMUL.FTZ R77, R77, R62.reuse ;  /* 0x0000003e4d4d7220 */ /* 0x080fe20000410000 */
[----:B------:R-:W-:Y:S01]  /*7b70*/  LOP3.LUT R14, R14, 0xffff0000, RZ, 0xc0, !PT ;  /* 0xffff00000e0e7812 */ /* 0x000fe200078ec0ff */
[----:B------:R-:W-:-:S02]  /*7b80*/  FFMA.FTZ R76, R36, R62, -R76 ;  /* 0x0000003e244c7223 */ /* 0x000fc4000001084c */
[----:B------:R-:W-:Y:S01]  /*7b90*/  FFMA.FTZ R77, R36, R39, R77 ;  /* 0x00000027244d7223 */ /* 0x000fe2000001004d */
[----:B------:R-:W-:Y:S02]  /*7ba0*/  LOP3.LUT R36, R78, 0xffff0000, RZ, 0xc0, !PT ;  /* 0xffff00004e247812 */ /* 0x000fe400078ec0ff */
[----:B------:R-:W-:Y:S02]  /*7bb0*/  F2FP.BF16.F32.PACK_AB R15, R15, R63 ;  /* 0x0000003f0f0f723e */ /* 0x000fe400000010ff */
[----:B------:R-:W-:Y:S01]  /*7bc0*/  F2FP.BF16.F32.PACK_AB R12, R12, R79 ;  /* 0x0000004f0c0c723e */ /* 0x000fe200000010ff */
[CC--:B------:R-:W-:Y:S01]  /*7bd0*/  FMUL.FTZ R39, R36.reuse, R60.reuse ;  /* 0x0000003c24277220 */ /* 0x0c0fe20000410000 */
[-C--:B------:R-:W-:Y:S01]  /*7be0*/  FMUL.FTZ R36, R36, R61.reuse ;  /* 0x0000003d24247220 */ /* 0x080fe20000410000 */
[----:B------:R-:W-:Y:S02]  /*7bf0*/  IMAD.MOV.U32 R79, RZ, RZ, R38 ;  /* 0x000000ffff4f7224 */ /* 0x000fe400078e0026 */
[C---:B------:R-:W-:Y:S01]  /*7c00*/  FFMA.FTZ R39, R14.reuse, R61, -R39 ;  /* 0x0000003d0e277223 */ /* 0x040fe20000010827 */
[----:B------:R-:W-:-:S04]  /*7c10*/  FFMA.FTZ R36, R14, R60, R36 ;  /* 0x0000003c0e247223 */ /* 0x000fc80000010024 */
[----:B------:R-:W-:Y:S01]  /*7c20*/  F2FP.BF16.F32.PACK_AB R39, R39, R76 ;  /* 0x0000004c2727723e */ /* 0x000fe200000010ff */
[----:B------:R-:W-:Y:S01]  /*7c30*/  IMAD.MOV.U32 R76, RZ, RZ, R15 ;  /* 0x000000ffff4c7224 */ /* 0x000fe200078e000f */
[----:B------:R-:W-:Y:S01]  /*7c40*/  F2FP.BF16.F32.PACK_AB R36, R36, R77 ;  /* 0x0000004d2424723e */ /* 0x000fe200000010ff */
[----:B------:R-:W-:Y:S02]  /*7c50*/  IMAD.MOV.U32 R77, RZ, RZ, R37 ;  /* 0x000000ffff4d7224 */ /* 0x000fe400078e0025 */
[----:B------:R-:W-:Y:S02]  /*7c60*/  IMAD.MOV.U32 R14, RZ, RZ, R39 ;  /* 0x000000ffff0e7224 */ /* 0x000fe400078e0027 */
[----:B------:R-:W-:Y:S02]  /*7c70*/  IMAD.MOV.U32 R15, RZ, RZ, R150 ;  /* 0x000000ffff0f7224 */ /* 0x000fe400078e0096 */
[----:B------:R-:W-:-:S07]  /*7c80*/  IMAD.MOV.U32 R78, RZ, RZ, R36 ;  /* 0x000000ffff4e7224 */ /* 0x000fce00078e0024 */
.L_x_529:
[----:B------:R-:W-:Y:S05]  /*7c90*/  BSYNC B3 ;  /* 0x0000000000037941 */ /* 0x000fea0003800000 */
.L_x_528:
[----:B------:R-:W-:-:S04]  /*7ca0*/  LEA R36, P3, R3, R11, 0x1 ;  /* 0x0000000b03247211 */ /* 0x000fc800078608ff */
[----:B--2---:R-:W-:Y:S02]  /*7cb0*/  LEA.HI.X R37, R3, R115, R107, 0x1, P3 ;  /* 0x0000007303257211 */ /* 0x004fe400018f0c6b */
[----:B------:R-:W-:-:S03]  /*7cc0*/  ISETP.GE.AND P3, PT, R139, R130, PT ;  /* 0x000000828b00720c */ /* 0x000fc60003f66270 */
[----:B----4-:R2:W-:Y:S10]  /*7cd0*/  ST.E.128 desc[UR48][R36.64], R12 ;  /* 0x0000000c24007985 */ /* 0x0105f4000c101d30 */
[----:B--2---:R-:W-:-:S05]  /*7ce0*/  @!P3 IMAD.WIDE R12, R139, 0x2, R114 ;  /* 0x000000028b0cb825 */ /* 0x004fca00078e0272 */
[----:B---3--:R3:W-:Y:S02]  /*7cf0*/  @!P3 ST.E.128 desc[UR48][R12.64], R76 ;  /* 0x0000004c0c00b985 */ /* 0x0087e4000c101d30 */
.L_x_527:
[----:B------:R-:W-:Y:S05]  /*7d00*/  BSYNC B2 ;  /* 0x0000000000027941 */ /* 0x000fea0003800000 */
.L_x_526:
[----:B------:R-:W-:Y:S01]  /*7d10*/  ISETP.NE.AND P3, PT, R7, RZ, PT ;  /* 0x000000ff0700720c */ /* 0x000fe20003f65270 */
[----:B------:R-:W-:-:S12]  /*7d20*/  BSSY B2, `(.L_x_530) ;  /* 0x000007c000027945 */ /* 0x000fd80003800000 */
[----:B------:R-:W-:Y:S05]  /*7d30*/  @!P3 BRA `(.L_x_531) ;  /* 0x0000000400e8b947 */ /* 0x000fea0003800000 */
[----:B---3--:R-:W-:Y:S01]  /*7d40*/  SEL R12, R118, R133, !P1 ;  /* 0x00000085760c7207 */ /* 0x008fe20004800000 */
        /* <DEDUP_REMOVED lines=20> */
[----:B------:R-:W-:Y:S01]  /*7e90*/  SHF.R.U32.HI R62, RZ, 0x10, R45 ;  /* 0x00000010ff3e7819 */ /* 0x000fe2000001162d */
[----:B---3--:R-:W-:Y:S01]  /*7ea0*/  IMAD.U32 R77, R37, 0x10000, RZ ;  /* 0x00010000254d7824 */ /* 0x008fe200078e00ff */
[--C-:B------:R-:W-:Y:S01]  /*7eb0*/  SHF.R.U64 R32, R32, 0x10, R33.reuse ;  /* 0x0000001020207819 */ /* 0x100fe20000001221 */
[----:B----4-:R-:W-:Y:S01]  /*7ec0*/  IMAD.U32 R63, R13, 0x10000, RZ ;  /* 0x000100000d3f7824 */ /* 0x010fe200078e00ff */
[----:B------:R-:W-:Y:S02]  /*7ed0*/  SHF.R.U32.HI R33, RZ, 0x10, R33 ;  /* 0x00000010ff217819 */ /* 0x000fe40000011621 */
[----:B------:R-:W-:Y:S02]  /*7ee0*/  PRMT R62, R165, 0x5432, R62 ;  /* 0x00005432a53e7816 */ /* 0x000fe4000000003e */
[----:B------:R-:W-:Y:S02]  /*7ef0*/  SHF.R.U64 R34, R34, 0x10, R35 ;  /* 0x0000001022227819 */ /* 0x000fe40000001223 */
[----:B------:R-:W-:Y:S01]  /*7f00*/  PRMT R33, R164, 0x5410, R33 ;  /* 0x00005410a4217816 */ /* 0x000fe20000000021 */
[----:B------:R-:W-:Y:S01]  /*7f10*/  IMAD.U32 R76, R62, 0x10000, RZ ;  /* 0x000100003e4c7824 */ /* 0x000fe200078e00ff */
[----:B------:R-:W-:-:S02]  /*7f20*/  SHF.R.U32.HI R61, RZ, 0x10, R35 ;  /* 0x00000010ff3d7819 */ /* 0x000fc40000011623 */
[----:B------:R-:W-:Y:S02]  /*7f30*/  SHF.R.U64 R35, R44, 0x10, R45 ;  /* 0x000000102c237819 */ /* 0x000fe4000000122d */
[--C-:B------:R-:W-:Y:S02]  /*7f40*/  SHF.R.U64 R44, R46, 0x10, R47.reuse ;  /* 0x000000102e2c7819 */ /* 0x100fe4000000122f */
[C---:B------:R-:W-:Y:S02]  /*7f50*/  PRMT R45, R162.reuse, 0x5410, R34 ;  /* 0x00005410a22d7816 */ /* 0x040fe40000000022 */
[----:B------:R-:W-:Y:S01]  /*7f60*/  SHF.R.U32.HI R46, RZ, 0x10, R47 ;  /* 0x00000010ff2e7819 */ /* 0x000fe2000001162f */
[----:B------:R-:W-:Y:S01]  /*7f70*/  IMAD.U32 R47, R33, 0x10000, RZ ;  /* 0x00010000212f7824 */ /* 0x000fe200078e00ff */
[----:B------:R-:W-:Y:S01]  /*7f80*/  PRMT R34, R162, 0x5432, R61 ;  /* 0x00005432a2227816 */ /* 0x000fe2000000003d */
[----:B------:R-:W-:Y:S01]  /*7f90*/  FMUL.FTZ R61, R77, R76 ;  /* 0x0000004c4d3d7220 */ /* 0x000fe20000410000 */
[----:B------:R-:W-:-:S02]  /*7fa0*/  LOP3.LUT R62, R62, 0xffff0000, RZ, 0xc0, !PT ;  /* 0xffff00003e3e7812 */ /* 0x000fc400078ec0ff */
        /* <DEDUP_REMOVED lines=14> */
[----:B------:R-:W-:Y:S01]  /*8090*/  FMUL.FTZ R37, R77, R76 ;  /* 0x0000004c4d257220 */ /* 0x000fe20000410000 */
[----:B------:R-:W-:-:S02]  /*80a0*/  PRMT R35, R165, 0x5410, R35 ;  /* 0x00005410a5237816 */ /* 0x000fc40000000023 */
[----:B------:R-:W-:Y:S01]  /*80b0*/  FFMA.FTZ R33, R63, R62, R33 ;  /* 0x0000003e3f217223 */ /* 0x000fe20000010021 */
[C---:B------:R-:W-:Y:S01]  /*80c0*/  IMAD.U32 R63, R15.reuse, 0x10000, RZ ;  /* 0x000100000f3f7824 */ /* 0x040fe200078e00ff */
[----:B------:R-:W-:Y:S01]  /*80d0*/  LOP3.LUT R15, R15, 0xffff0000, RZ, 0xc0, !PT ;  /* 0xffff00000f0f7812 */ /* 0x000fe200078ec0ff */
[C---:B------:R-:W-:Y:S01]  /*80e0*/  IMAD.U32 R62, R34.reuse, 0x10000, RZ ;  /* 0x00010000223e7824 */ /* 0x040fe200078e00ff */
[----:B------:R-:W-:Y:S02]  /*80f0*/  LOP3.LUT R34, R34, 0xffff0000, RZ, 0xc0, !PT ;  /* 0xffff000022227812 */ /* 0x000fe400078ec0ff */
[----:B------:R-:W-:Y:S01]  /*8100*/  PRMT R32, R164, 0x5432, R32 ;  /* 0x00005432a4207816 */ /* 0x000fe20000000020 */
[-C--:B------:R-:W-:Y:S01]  /*8110*/  FFMA.FTZ R37, R63, R62.reuse, -R37 ;  /* 0x0000003e3f257223 */ /* 0x080fe20000010825 */
[----:B------:R-:W-:Y:S01]  /*8120*/  FMUL.FTZ R62, R77, R62 ;  /* 0x0000003e4d3e7220 */ /* 0x000fe20000410000 */
[----:B------:R-:W-:Y:S02]  /*8130*/  F2FP.BF16.F32.PACK_AB R33, R33, R47 ;  /* 0x0000002f2121723e */ /* 0x000fe400000010ff */
[----:B------:R-:W-:Y:S01]  /*8140*/  PRMT R44, R163, 0x5410, R44 ;  /* 0x00005410a32c7816 */ /* 0x000fe2000000002c */
[----:B------:R-:W-:Y:S01]  /*8150*/  FFMA.FTZ R62, R63, R76, R62 ;  /* 0x0000004c3f3e7223 */ /* 0x000fe2000001003e */
[----:B------:R-:W-:Y:S01]  /*8160*/  FMUL.FTZ R63, R39, R46 ;  /* 0x0000002e273f7220 */ /* 0x000fe20000410000 */
[----:B------:R-:W-:-:S03]  /*8170*/  F2FP.BF16.F32.PACK_AB R13, R13, R61 ;  /* 0x0000003d0d0d723e */ /* 0x000fc600000010ff */
[-C--:B------:R-:W-:Y:S01]  /*8180*/  FFMA.FTZ R63, R15, R34.reuse, -R63 ;  /* 0x000000220f3f7223 */ /* 0x080fe2000001083f */
[----:B------:R-:W-:Y:S01]  /*8190*/  FMUL.FTZ R34, R39, R34 ;  /* 0x0000002227227220 */ /* 0x000fe20000410000 */
[----:B------:R-:W-:-:S03]  /*81a0*/  IMAD.U32 R39, R36, 0x10000, RZ ;  /* 0x0001000024277824 */ /* 0x000fc600078e00ff */
[----:B------:R-:W-:Y:S01]  /*81b0*/  F2FP.BF16.F32.PACK_AB R63, R63, R37 ;  /* 0x000000253f3f723e */ /* 0x000fe200000010ff */
[----:B------:R-:W-:Y:S01]  /*81c0*/  FFMA.FTZ R34, R15, R46, R34 ;  /* 0x0000002e0f227223 */ /* 0x000fe20000010022 */
[C---:B------:R-:W-:Y:S01]  /*81d0*/  SHF.L.U32 R37, R35.reuse, 0x10, RZ ;  /* 0x0000001023257819 */ /* 0x040fe200000006ff */
[----:B------:R-:W-:Y:S01]  /*81e0*/  IMAD.U32 R46, R32, 0x10000, RZ ;  /* 0x00010000202e7824 */ /* 0x000fe200078e00ff */
[----:B------:R-:W-:Y:S01]  /*81f0*/  LOP3.LUT R35, R35, 0xffff0000, RZ, 0xc0, !PT ;  /* 0xffff000023237812 */ /* 0x000fe200078ec0ff */
[----:B------:R-:W-:Y:S01]  /*8200*/  IMAD.U32 R15, R12, 0x10000, RZ ;  /* 0x000100000c0f7824 */ /* 0x000fe200078e00ff */
[----:B------:R-:W-:Y:S01]  /*8210*/  LOP3.LUT R32, R32, 0xffff0000, RZ, 0xc0, !PT ;  /* 0xffff000020207812 */ /* 0x000fe200078ec0ff */
[CC--:B------:R-:W-:Y:S01]  /*8220*/  FMUL.FTZ R47, R39.reuse, R37.reuse ;  /* 0x00000025272f7220 */ /* 0x0c0fe20000410000 */
[----:B------:R-:W-:Y:S01]  /*8230*/  FMUL.FTZ R39, R39, R46 ;  /* 0x0000002e27277220 */ /* 0x000fe20000410000 */
[----:B------:R-:W-:Y:S02]  /*8240*/  F2FP.BF16.F32.PACK_AB R34, R34, R62 ;  /* 0x0000003e2222723e */ /* 0x000fe400000010ff */
[C---:B------:R-:W-:Y:S01]  /*8250*/  FFMA.FTZ R47, R15.reuse, R46, -R47 ;  /* 0x0000002e0f2f7223 */ /* 0x040fe2000001082f */
        /* <DEDUP_REMOVED lines=12> */
[----:B------:R-:W-:Y:S01]  /*8320*/  FMUL.FTZ R37, R46, R35 ;  /* 0x000000232e257220 */ /* 0x000fe20000410000 */
[----:B------:R-:W-:Y:S02]  /*8330*/  IMAD.U32 R32, R14, 0x10000, RZ ;  /* 0x000100000e207824 */ /* 0x000fe400078e00ff */
[-C--:B------:R-:W-:Y:S01]  /*8340*/  FMUL.FTZ R46, R46, R36.reuse ;  /* 0x000000242e2e7220 */ /* 0x080fe20000410000 */
[----:B------:R-:W-:Y:S01]  /*8350*/  LOP3.LUT R14, R14, 0xffff0000, RZ, 0xc0, !PT ;  /* 0xffff00000e0e7812 */ /* 0x000fe200078ec0ff */
[----:B------:R-:W-:-:S02]  /*8360*/  FFMA.FTZ R37, R32, R36, -R37 ;  /* 0x0000002420257223 */ /* 0x000fc40000010825 */
[----:B------:R-:W-:Y:S01]  /*8370*/  FFMA.FTZ R46, R32, R35, R46 ;  /* 0x00000023202e7223 */ /* 0x000fe2000001002e */
[----:B------:R-:W-:Y:S02]  /*8380*/  LOP3.LUT R32, R38, 0xffff0000, RZ, 0xc0, !PT ;  /* 0xffff000026207812 */ /* 0x000fe400078ec0ff */
[----:B------:R-:W-:Y:S01]  /*8390*/  F2FP.BF16.F32.PACK_AB R15, R15, R39 ;  /* 0x000000270f0f723e */ /* 0x000fe200000010ff */
[----:B------:R-:W-:Y:S01]  /*83a0*/  IMAD.MOV.U32 R39, RZ, RZ, R34 ;  /* 0x000000ffff277224 */ /* 0x000fe200078e0022 */
[----:B------:R-:W-:Y:S01]  /*83b0*/  F2FP.BF16.F32.PACK_AB R12, R12, R47 ;  /* 0x0000002f0c0c723e */ /* 0x000fe200000010ff */
[CC--:B------:R-:W-:Y:S01]  /*83c0*/  FMUL.FTZ R35, R32.reuse, R44.reuse ;  /* 0x0000002c20237220 */ /* 0x0c0fe20000410000 */
[-C--:B------:R-:W-:Y:S01]  /*83d0*/  FMUL.FTZ R32, R32, R45.reuse ;  /* 0x0000002d20207220 */ /* 0x080fe20000410000 */
[----:B------:R-:W-:Y:S02]  /*83e0*/  IMAD.MOV.U32 R36, RZ, RZ, R15 ;  /* 0x000000ffff247224 */ /* 0x000fe400078e000f */
[C---:B------:R-:W-:Y:S01]  /*83f0*/  FFMA.FTZ R35, R14.reuse, R45, -R35 ;  /* 0x0000002d0e237223 */ /* 0x040fe20000010823 */
[----:B------:R-:W-:Y:S01]  /*8400*/  FFMA.FTZ R32, R14, R44, R32 ;  /* 0x0000002c0e207223 */ /* 0x000fe20000010020 */
[----:B------:R-:W-:-:S03]  /*8410*/  IMAD.MOV.U32 R15, RZ, RZ, R63 ;  /* 0x000000ffff0f7224 */ /* 0x000fc600078e003f */
[----:B------:R-:W-:Y:S01]  /*8420*/  F2FP.BF16.F32.PACK_AB R35, R35, R37 ;  /* 0x000000252323723e */ /* 0x000fe200000010ff */
[----:B------:R-:W-:Y:S01]  /*8430*/  IMAD.MOV.U32 R37, RZ, RZ, R33 ;  /* 0x000000ffff257224 */ /* 0x000fe200078e0021 */
[----:B------:R-:W-:-:S03]  /*8440*/  F2FP.BF16.F32.PACK_AB R32, R32, R46 ;  /* 0x0000002e2020723e */ /* 0x000fc600000010ff */
[----:B------:R-:W-:Y:S02]  /*8450*/  IMAD.MOV.U32 R14, RZ, RZ, R35 ;  /* 0x000000ffff0e7224 */ /* 0x000fe400078e0023 */
[----:B------:R-:W-:-:S07]  /*8460*/  IMAD.MOV.U32 R38, RZ, RZ, R32 ;  /* 0x000000ffff267224 */ /* 0x000fce00078e0020 */
.L_x_533:
[----:B------:R-:W-:Y:S05]  /*8470*/  BSYNC B3 ;  /* 0x0000000000037941 */ /* 0x000fea0003800000 */
.L_x_532:
[----:B------:R-:W-:-:S04]  /*8480*/  LEA R32, P3, R4, R11, 0x1 ;  /* 0x0000000b04207211 */ /* 0x000fc800078608ff */
[----:B--2---:R-:W-:Y:S02]  /*8490*/  LEA.HI.X R33, R4, R115, R106, 0x1, P3 ;  /* 0x0000007304217211 */ /* 0x004fe400018f0c6a */
[----:B------:R-:W-:-:S03]  /*84a0*/  ISETP.GE.AND P3, PT, R60, R130, PT ;  /* 0x000000823c00720c */ /* 0x000fc60003f66270 */
[----:B----4-:R2:W-:Y:S10]  /*84b0*/  ST.E.128 desc[UR48][R32.64], R12 ;  /* 0x0000000c20007985 */ /* 0x0105f4000c101d30 */
[----:B--2---:R-:W-:-:S05]  /*84c0*/  @!P3 IMAD.WIDE R12, R60, 0x2, R114 ;  /* 0x000000023c0cb825 */ /* 0x004fca00078e0272 */
[----:B---3--:R4:W-:Y:S02]  /*84d0*/  @!P3 ST.E.128 desc[UR48][R12.64], R36 ;  /* 0x000000240c00b985 */ /* 0x0089e4000c101d30 */
.L_x_531:
[----:B------:R-:W-:Y:S05]  /*84e0*/  BSYNC B2 ;  /* 0x0000000000027941 */ /* 0x000fea0003800000 */
.L_x_530:
[----:B------:R-:W-:-:S13]  /*84f0*/  ISETP.NE.AND P3, PT, R8, RZ, PT ;  /* 0x000000ff0800720c */ /* 0x000fda0003f65270 */
[----:B------:R-:W-:Y:S05]  /*8500*/  @!P3 BRA `(.L_x_525) ;  /* 0x0000000400f0b947 */ /* 0x000fea0003800000 */
[----:B---34-:R-:W3:Y:S01]  /*8510*/  LDL R12, [R1] ;  /* 0x00000000010c7983 */ /* 0x018ee20000100800 */
[----:B------:R-:W-:Y:S01]  /*8520*/  ISETP.GE.AND P3, PT, R193, R117, PT ;  /* 0x00000075c100720c */ /* 0x000fe20003f66270 */
[----:B------:R-:W-:Y:S01]  /*8530*/  BSSY B2, `(.L_x_534) ;  /* 0x0000073000027945 */ /* 0x000fe20003800000 */
[----:B---3--:R-:W-:-:S04]  /*8540*/  LOP3.LUT P5, RZ, R12, 0x1, RZ, 0xc0, !PT ;  /* 0x000000010cff7812 */ /* 0x008fc800078ac0ff */
[----:B------:R-:W-:-:S04]  /*8550*/  SEL R12, R118, R133, !P5 ;  /* 0x00000085760c7207 */ /* 0x000fc80006800000 */
        /* <DEDUP_REMOVED lines=18> */
[--C-:B------:R-:W-:Y:S01]  /*8680*/  SHF.R.U64 R30, R30, 0x10, R31.reuse ;  /* 0x000000101e1e7819 */ /* 0x100fe2000000121f */
[----:B---3--:R-:W-:Y:S01]  /*8690*/  IMAD.U32 R44, R33, 0x10000, RZ ;  /* 0x00010000212c7824 */ /* 0x008fe200078e00ff */
[----:B------:R-:W-:Y:S02]  /*86a0*/  SHF.R.U32.HI R37, RZ, 0x10, R31 ;  /* 0x00000010ff257819 */ /* 0x000fe4000001161f */
[--C-:B------:R-:W-:Y:S02]  /*86b0*/  SHF.R.U64 R31, R40, 0x10, R41.reuse ;  /* 0x00000010281f7819 */ /* 0x100fe40000001229 */
[----:B------:R-:W-:Y:S01]  /*86c0*/  SHF.R.U32.HI R40, RZ, 0x10, R41 ;  /* 0x00000010ff287819 */ /* 0x000fe20000011629 */
[----:B----4-:R-:W-:Y:S01]  /*86d0*/  IMAD.U32 R41, R13, 0x10000, RZ ;  /* 0x000100000d297824 */ /* 0x010fe200078e00ff */
[----:B------:R-:W-:Y:S02]  /*86e0*/  SHF.R.U64 R28, R28, 0x10, R29 ;  /* 0x000000101c1c7819 */ /* 0x000fe4000000121d */
[----:B------:R-:W-:-:S02]  /*86f0*/  PRMT R31, R160, 0x5410, R31 ;  /* 0x00005410a01f7816 */ /* 0x000fc4000000001f */
[----:B------:R-:W-:Y:S02]  /*8700*/  SHF.R.U32.HI R29, RZ, 0x10, R29 ;  /* 0x00000010ff1d7819 */ /* 0x000fe4000001161d */
[----:B------:R-:W-:Y:S02]  /*8710*/  PRMT R160, R160, 0x5432, R40 ;  /* 0x00005432a0a07816 */ /* 0x000fe40000000028 */
[----:B------:R-:W-:Y:S02]  /*8720*/  SHF.R.U64 R38, R42, 0x10, R43 ;  /* 0x000000102a267819 */ /* 0x000fe4000000122b */
[----:B------:R-:W-:Y:S02]  /*8730*/  PRMT R29, R158, 0x5432, R29 ;  /* 0x000054329e1d7816 */ /* 0x000fe4000000001d */
[----:B------:R-:W-:Y:S01]  /*8740*/  SHF.R.U32.HI R42, RZ, 0x10, R43 ;  /* 0x00000010ff2a7819 */ /* 0x000fe2000001162b */
[C---:B------:R-:W-:Y:S01]  /*8750*/  IMAD.U32 R43, R160.reuse, 0x10000, RZ ;  /* 0x00010000a02b7824 */ /* 0x040fe200078e00ff */
[----:B------:R-:W-:Y:S01]  /*8760*/  LOP3.LUT R160, R160, 0xffff0000, RZ, 0xc0, !PT ;  /* 0xffff0000a0a07812 */ /* 0x000fe200078ec0ff */
[----:B------:R-:W-:Y:S01]  /*8770*/  IMAD.U32 R39, R29, 0x10000, RZ ;  /* 0x000100001d277824 */ /* 0x000fe200078e00ff */
[----:B------:R-:W-:Y:S01]  /*8780*/  LOP3.LUT R33, R33, 0xffff0000, RZ, 0xc0, !PT ;  /* 0xffff000021217812 */ /* 0x000fe200078ec0ff */
[----:B------:R-:W-:Y:S01]  /*8790*/  FMUL.FTZ R40, R44, R43 ;  /* 0x0000002b2c287220 */ /* 0x000fe20000410000 */
[----:B------:R-:W-:-:S02]  /*87a0*/  LOP3.LUT R29, R29, 0xffff0000, RZ, 0xc0, !PT ;  /* 0xffff00001d1d7812 */ /* 0x000fc400078ec0ff */
[----:B------:R-:W-:Y:S01]  /*87b0*/  PRMT R42, R159, 0x5432, R42 ;  /* 0x000054329f2a7816 */ /* 0x000fe2000000002a */
[-C--:B------:R-:W-:Y:S01]  /*87c0*/  FFMA.FTZ R40, R41, R39.reuse, -R40 ;  /* 0x0000002729287223 */ /* 0x080fe20000010828 */
[----:B------:R-:W-:Y:S01]  /*87d0*/  FMUL.FTZ R39, R44, R39 ;  /* 0x000000272c277220 */ /* 0x000fe20000410000 */
[----:B------:R-:W-:Y:S01]  /*87e0*/  PRMT R37, R157, 0x5432, R37 ;  /* 0x000054329d257816 */ /* 0x000fe20000000025 */
[----:B------:R-:W-:Y:S01]  /*87f0*/  IMAD.U32 R44, R35, 0x10000, RZ ;  /* 0x00010000232c7824 */ /* 0x000fe200078e00ff */
[----:B------:R-:W-:Y:S01]  /*8800*/  PRMT R28, R158, 0x5410, R28 ;  /* 0x000054109e1c7816 */ /* 0x000fe2000000001c */
[----:B------:R-:W-:Y:S01]  /*8810*/  FFMA.FTZ R39, R41, R43, R39 ;  /* 0x0000002b29277223 */ /* 0x000fe20000010027 */
[----:B------:R-:W-:Y:S01]  /*8820*/  LOP3.LUT R41, R13, 0xffff0000, RZ, 0xc0, !PT ;  /* 0xffff00000d297812 */ /* 0x000fe200078ec0ff */
[----:B------:R-:W-:Y:S01]  /*8830*/  FMUL.FTZ R13, R33, R160 ;  /* 0x000000a0210d7220 */ /* 0x000fe20000410000 */
[C---:B------:R-:W-:Y:S01]  /*8840*/  IMAD.U32 R43, R42.reuse, 0x10000, RZ ;  /* 0x000100002a2b7824 */ /* 0x040fe200078e00ff */
[----:B------:R-:W-:-:S02]  /*8850*/  LOP3.LUT R42, R42, 0xffff0000, RZ, 0xc0, !PT ;  /* 0xffff00002a2a7812 */ /* 0x000fc400078ec0ff */
[-C--:B------:R-:W-:Y:S01]  /*8860*/  FFMA.FTZ R13, R41, R29.reuse, -R13 ;  /* 0x0000001d290d7223 */ /* 0x080fe2000001080d */
[----:B------:R-:W-:Y:S01]  /*8870*/  FMUL.FTZ R29, R33, R29 ;  /* 0x0000001d211d7220 */ /* 0x000fe20000410000 */
[C---:B------:R-:W-:Y:S02]  /*8880*/  IMAD.U32 R33, R37.reuse, 0x10000, RZ ;  /* 0x0001000025217824 */ /* 0x040fe400078e00ff */
[C---:B------:R-:W-:Y:S01]  /*8890*/  FMUL.FTZ R45, R44.reuse, R43 ;  /* 0x0000002b2c2d7220 */ /* 0x040fe20000410000 */
[----:B------:R-:W-:Y:S01]  /*88a0*/  LOP3.LUT R37, R37, 0xffff0000, RZ, 0xc0, !PT ;  /* 0xffff000025257812 */ /* 0x000fe200078ec0ff */
[----:B------:R-:W-:Y:S01]  /*88b0*/  FFMA.FTZ R29, R41, R160, R29 ;  /* 0x000000a0291d7223 */ /* 0x000fe2000001001d */
[C---:B------:R-:W-:Y:S01]  /*88c0*/  IMAD.U32 R41, R15.reuse, 0x10000, RZ ;  /* 0x000100000f297824 */ /* 0x040fe200078e00ff */
[----:B------:R-:W-:Y:S02]  /*88d0*/  LOP3.LUT R15, R15, 0xffff0000, RZ, 0xc0, !PT ;  /* 0xffff00000f0f7812 */ /* 0x000fe400078ec0ff */
[----:B------:R-:W-:Y:S01]  /*88e0*/  F2FP.BF16.F32.PACK_AB R13, R13, R40 ;  /* 0x000000280d0d723e */ /* 0x000fe200000010ff */
[-C--:B------:R-:W-:Y:S01]  /*88f0*/  FFMA.FTZ R45, R41, R33.reuse, -R45 ;  /* 0x00000021292d7223 */ /* 0x080fe2000001082d */
[----:B------:R-:W-:Y:S01]  /*8900*/  FMUL.FTZ R33, R44, R33 ;  /* 0x000000212c217220 */ /* 0x000fe20000410000 */
[----:B------:R-:W-:Y:S01]  /*8910*/  F2FP.BF16.F32.PACK_AB R29, R29, R39 ;  /* 0x000000271d1d723e */ /* 0x000fe200000010ff */
[C---:B------:R-:W-:Y:S01]  /*8920*/  IMAD.U32 R39, R28.reuse, 0x10000, RZ ;  /* 0x000100001c277824 */ /* 0x040fe200078e00ff */
[----:B------:R-:W-:Y:S01]  /*8930*/  LOP3.LUT R28, R28, 0xffff0000, RZ, 0xc0, !PT ;  /* 0xffff00001c1c7812 */ /* 0x000fe200078ec0ff */
[----:B------:R-:W-:Y:S01]  /*8940*/  FFMA.FTZ R41, R41, R43, R33 ;  /* 0x0000002b29297223 */ /* 0x000fe20000010021 */
[----:B------:R-:W-:-:S02]  /*8950*/  LOP3.LUT R33, R35, 0xffff0000, RZ, 0xc0, !PT ;  /* 0xffff000023217812 */ /* 0x000fc400078ec0ff */
[----:B------:R-:W-:Y:S02]  /*8960*/  PRMT R38, R159, 0x5410, R38 ;  /* 0x000054109f267816 */ /* 0x000fe40000000026 */
[----:B------:R-:W-:Y:S01]  /*8970*/  PRMT R30, R157, 0x5410, R30 ;  /* 0x000054109d1e7816 */ /* 0x000fe2000000001e */
[C---:B------:R-:W-:Y:S01]  /*8980*/  FMUL.FTZ R35, R33.reuse, R42 ;  /* 0x0000002a21237220 */ /* 0x040fe20000410000 */
[----:B------:R-:W-:-:S03]  /*8990*/  FMUL.FTZ R33, R33, R37 ;  /* 0x0000002521217220 */ /* 0x000fc60000410000 */
[C---:B------:R-:W-:Y:S01]  /*89a0*/  FFMA.FTZ R35, R15.reuse, R37, -R35 ;  /* 0x000000250f237223 */ /* 0x040fe20000010823 */
[----:B------:R-:W-:Y:S01]  /*89b0*/  FFMA.FTZ R33, R15, R42, R33 ;  /* 0x0000002a0f217223 */ /* 0x000fe20000010021 */
[----:B------:R-:W-:Y:S02]  /*89c0*/  IMAD.U32 R37, R32, 0x10000, RZ ;  /* 0x0001000020257824 */ /* 0x000fe400078e00ff */
[----:B------:R-:W-:Y:S01]  /*89d0*/  IMAD.U32 R15, R12, 0x10000, RZ ;  /* 0x000100000c0f7824 */ /* 0x000fe200078e00ff */
[----:B------:R-:W-:Y:S02]  /*89e0*/  F2FP.BF16.F32.PACK_AB R35, R35, R45 ;  /* 0x0000002d2323723e */ /* 0x000fe400000010ff */
[----:B------:R-:W-:Y:S01]  /*89f0*/  F2FP.BF16.F32.PACK_AB R41, R33, R41 ;  /* 0x000000292129723e */ /* 0x000fe200000010ff */
[C---:B------:R-:W-:Y:S01]  /*8a00*/  IMAD.U32 R33, R31.reuse, 0x10000, RZ ;  /* 0x000100001f217824 */ /* 0x040fe200078e00ff */
[----:B------:R-:W-:-:S03]  /*8a10*/  LOP3.LUT R31, R31, 0xffff0000, RZ, 0xc0, !PT ;  /* 0xffff00001f1f7812 */ /* 0x000fc600078ec0ff */
[C---:B------:R-:W-:Y:S01]  /*8a20*/  FMUL.FTZ R40, R37.reuse, R33 ;  /* 0x0000002125287220 */ /* 0x040fe20000410000 */
[----:B------:R-:W-:-:S03]  /*8a30*/  FMUL.FTZ R37, R37, R39 ;  /* 0x0000002725257220 */ /* 0x000fc60000410000 */
[C---:B------:R-:W-:Y:S01]  /*8a40*/  FFMA.FTZ R40, R15.reuse, R39, -R40 ;  /* 0x000000270f287223 */ /* 0x040fe20000010828 */
[----:B------:R-:W-:Y:S01]  /*8a50*/  FFMA.FTZ R37, R15, R33, R37 ;  /* 0x000000210f257223 */ /* 0x000fe20000010025 */
[----:B------:R-:W-:Y:S02]  /*8a60*/  LOP3.LUT R15, R32, 0xffff0000, RZ, 0xc0, !PT ;  /* 0xffff0000200f7812 */ /* 0x000fe400078ec0ff */
[----:B------:R-:W-:Y:S02]  /*8a70*/  LOP3.LUT R32, R12, 0xffff0000, RZ, 0xc0, !PT ;  /* 0xffff00000c207812 */ /* 0x000fe400078ec0ff */
[----:B------:R-:W-:Y:S01]  /*8a80*/  SHF.L.U32 R39, R34, 0x10, RZ ;  /* 0x0000001022277819 */ /* 0x000fe200000006ff */
        /* <DEDUP_REMOVED lines=17> */
[C---:B------:R-:W-:Y:S01]  /*8ba0*/  FMUL.FTZ R31, R28.reuse, R38 ;  /* 0x000000261c1f7220 */ /* 0x040fe20000410000 */
[-C--:B------:R-:W-:Y:S01]  /*8bb0*/  FMUL.FTZ R28, R28, R30.reuse ;  /* 0x0000001e1c1c7220 */ /* 0x080fe20000410000 */
[----:B------:R-:W-:Y:S02]  /*8bc0*/  IMAD.MOV.U32 R32, RZ, RZ, R15 ;  /* 0x000000ffff207224 */ /* 0x000fe400078e000f */
[C---:B------:R-:W-:Y:S01]  /*8bd0*/  FFMA.FTZ R31, R14.reuse, R30, -R31 ;  /* 0x0000001e0e1f7223 */ /* 0x040fe2000001081f */
[----:B------:R-:W-:Y:S01]  /*8be0*/  FFMA.FTZ R28, R14, R38, R28 ;  /* 0x000000260e1c7223 */ /* 0x000fe2000001001c */
[----:B------:R-:W-:-:S02]  /*8bf0*/  IMAD.MOV.U32 R15, RZ, RZ, R35 ;  /* 0x000000ffff0f7224 */ /* 0x000fc400078e0023 */
[----:B------:R-:W-:Y:S01]  /*8c00*/  IMAD.MOV.U32 R35, RZ, RZ, R41 ;  /* 0x000000ffff237224 */ /* 0x000fe200078e0029 */
[----:B------:R-:W-:Y:S01]  /*8c10*/  F2FP.BF16.F32.PACK_AB R31, R31, R33 ;  /* 0x000000211f1f723e */ /* 0x000fe200000010ff */
[----:B------:R-:W-:Y:S01]  /*8c20*/  IMAD.MOV.U32 R33, RZ, RZ, R29 ;  /* 0x000000ffff217224 */ /* 0x000fe200078e001d */
[----:B------:R-:W-:-:S03]  /*8c30*/  F2FP.BF16.F32.PACK_AB R28, R28, R39 ;  /* 0x000000271c1c723e */ /* 0x000fc600000010ff */
[----:B------:R-:W-:Y:S02]  /*8c40*/  IMAD.MOV.U32 R14, RZ, RZ, R31 ;  /* 0x000000ffff0e7224 */ /* 0x000fe400078e001f */
[----:B------:R-:W-:-:S07]  /*8c50*/  IMAD.MOV.U32 R34, RZ, RZ, R28 ;  /* 0x000000ffff227224 */ /* 0x000fce00078e001c */
.L_x_535:
[----:B------:R-:W-:Y:S05]  /*8c60*/  BSYNC B2 ;  /* 0x0000000000027941 */ /* 0x000fea0003800000 */
.L_x_534:
[----:B------:R-:W-:-:S04]  /*8c70*/  LEA R28, P3, R5, R11, 0x1 ;  /* 0x0000000b051c7211 */ /* 0x000fc800078608ff */
[----:B--2---:R-:W-:Y:S02]  /*8c80*/  LEA.HI.X R29, R5, R115, R105, 0x1, P3 ;  /* 0x00000073051d7211 */ /* 0x004fe400018f0c69 */
[----:B------:R-:W-:-:S03]  /*8c90*/  ISETP.GE.AND P3, PT, R36, R130, PT ;  /* 0x000000822400720c */ /* 0x000fc60003f66270 */
[----:B----4-:R2:W-:Y:S10]  /*8ca0*/  ST.E.128 desc[UR48][R28.64], R12 ;  /* 0x0000000c1c007985 */ /* 0x0105f4000c101d30 */
[----:B------:R-:W-:-:S05]  /*8cb0*/  @!P3 IMAD.WIDE R114, R36, 0x2, R114 ;  /* 0x000000022472b825 */ /* 0x000fca00078e0272 */
[----:B---3--:R2:W-:Y:S02]  /*8cc0*/  @!P3 ST.E.128 desc[UR48][R114.64], R32 ;  /* 0x000000207200b985 */ /* 0x0085e4000c101d30 */
.L_x_525:
[----:B------:R-:W-:Y:S05]  /*8cd0*/  BSYNC B1 ;  /* 0x0000000000017941 */ /* 0x000fea0003800000 */
.L_x_524:
[----:B------:R-:W-:-:S03]  /*8ce0*/  UMOV UR4, 0xffffffff ;  /* 0xffffffff00047882 */ /* 0x000fc60000000000 */
[----:B------:R-:W-:Y:S05]  /*8cf0*/  BRA.DIV UR4, `(.L_x_536) ;  /* 0x0000019e04547947 */ /* 0x000fea000b800000 */
[----:B-1----:R-:W1:Y:S04]  /*8d00*/  SHFL.IDX PT, R113, R113, 0x1, 0x1c1f ;  /* 0x003c1f0071717f89 */ /* 0x002e6800000e0000 */
[----:B------:R-:W0:Y:S02]  /*8d10*/  SHFL.IDX PT, R116, R116, 0x1, 0x1c1f ;  /* 0x003c1f0074747f89 */ /* 0x000e2400000e0000 */
.L_x_810:
[----:B------:R-:W-:Y:S05]  /*8d20*/  @P4 BRA `(.L_x_493) ;  /* 0x0000001c00bc4947 */ /* 0x000fea0003800000 */
[----:B------:R-:W-:Y:S01]  /*8d30*/  ISETP.NE.AND P3, PT, R6, RZ, PT ;  /* 0x000000ff0600720c */ /* 0x000fe20003f65270 */
[----:B------:R-:W-:Y:S01]  /*8d40*/  BSSY B1, `(.L_x_537) ;  /* 0x000007e000017945 */ /* 0x000fe20003800000 */
[----:B0-2---:R-:W-:Y:S02]  /*8d50*/  IMAD.MOV.U32 R32, RZ, RZ, R116 ;  /* 0x000000ffff207224 */ /* 0x005fe400078e0074 */
[----:B-1----:R-:W-:-:S09]  /*8d60*/  IMAD.MOV.U32 R33, RZ, RZ, R113 ;  /* 0x000000ffff217224 */ /* 0x002fd200078e0071 */
[----:B------:R-:W-:Y:S05]  /*8d70*/  @!P3 BRA `(.L_x_538) ;  /* 0x0000000400e8b947 */ /* 0x000fea0003800000 */
[----:B---3--:R-:W-:Y:S01]  /*8d80*/  SEL R11, R118, R133, !P0 ;  /* 0x00000085760b7207 */ /* 0x008fe20004000000 */
[----:B------:R-:W-:Y:S01]  /*8d90*/  BSSY B2, `(.L_x_539) ;  /* 0x0000074000027945 */ /* 0x000fe20003800000 */
[----:B----4-:R-:W-:Y:S02]  /*8da0*/  SHF.R.U32.HI R13, RZ, 0x3, R205 ;  /* 0x00000003ff0d7819 */ /* 0x010fe400000116cd */
[----:B------:R-:W-:Y:S02]  /*8db0*/  SHF.R.S32.HI R12, RZ, 0x1f, R11 ;  /* 0x0000001fff0c7819 */ /* 0x000fe4000001140b */
[C---:B------:R-:W-:Y:S02]  /*8dc0*/  LEA R34, P3, R3.reuse, R116, 0x1 ;  /* 0x0000007403227211 */ /* 0x040fe400078608ff */
[----:B------:R-:W-:Y:S02]  /*8dd0*/  LEA.HI R12, R12, R11, RZ, 0x4 ;  /* 0x0000000b0c0c7211 */ /* 0x000fe400078f20ff */
[----:B------:R-:W-:-:S02]  /*8de0*/  LEA.HI.X R35, R3, R113, R107, 0x1, P3 ;  /* 0x0000007103237211 */ /* 0x000fc400018f0c6b */
[----:B------:R-:W-:Y:S02]  /*8df0*/  LEA.HI.SX32 R36, R12, R111, 0x1c ;  /* 0x0000006f0c247211 */ /* 0x000fe400078fe2ff */
[----:B------:R-:W-:Y:S02]  /*8e00*/  ISETP.GE.AND P3, PT, R16, R117, PT ;  /* 0x000000751000720c */ /* 0x000fe40003f66270 */
[----:B------:R-:W-:-:S04]  /*8e10*/  SHF.R.S32.HI R12, RZ, 0x1f, R36 ;  /* 0x0000001fff0c7819 */ /* 0x000fc80000011424 */
[----:B------:R-:W-:Y:S01]  /*8e20*/  LEA.HI R12, R12, R36, RZ, 0x3 ;  /* 0x000000240c0c7211 */ /* 0x000fe200078f18ff */
[----:B------:R-:W-:-:S03]  /*8e30*/  IMAD.SHL.U32 R36, R36, 0x8, RZ ;  /* 0x0000000824247824 */ /* 0x000fc600078e00ff */
[----:B------:R-:W-:Y:S02]  /*8e40*/  SHF.R.S32.HI R12, RZ, 0x3, R12 ;  /* 0x00000003ff0c7819 */ /* 0x000fe4000001140c */
[----:B------:R-:W-:-:S03]  /*8e50*/  LOP3.LUT R11, R205, 0x38, R36, 0xf8, !PT ;  /* 0x00000038cd0b7812 */ /* 0x000fc600078ef824 */
[----:B------:R-:W-:Y:S01]  /*8e60*/  IMAD R12, R12, 0x1800, R219 ;  /* 0x000018000c0c7824 */ /* 0x000fe200078e02db */
[----:B------:R-:W-:-:S05]  /*8e70*/  LOP3.LUT R11, R11, R13, RZ, 0x3c, !PT ;  /* 0x0000000d0b0b7212 */ /* 0x000fca00078e3cff */
[----:B------:R-:W-:Y:S02]  /*8e80*/  IMAD.IADD R11, R12, 0x1, R11 ;  /* 0x000000010c0b7824 */ /* 0x000fe400078e020b */
[C---:B------:R-:W-:Y:S02]  /*8e90*/  IMAD R12, R19.reuse, 0x4800, R129 ;  /* 0x00004800130c7824 */ /* 0x040fe400078e0281 */
[----:B------:R-:W-:Y:S02]  /*8ea0*/  IMAD R28, R19, 0x4800, R11 ;  /* 0x00004800131c7824 */ /* 0x000fe400078e020b */
[--C-:B------:R-:W-:Y:S02]  /*8eb0*/  IMAD R12, R12, 0x2, R18.reuse ;  /* 0x000000020c0c7824 */ /* 0x100fe400078e0212 */
[----:B------:R-:W-:-:S04]  /*8ec0*/  IMAD R28, R28, 0x2, R18 ;  /* 0x000000021c1c7824 */ /* 0x000fc800078e0212 */
[----:B------:R-:W0:Y:S04]  /*8ed0*/  LDS.128 R12, [R12+0x1e400] ;  /* 0x01e400000c0c7984 */ /* 0x000e280000000c00 */
[----:B------:R-:W1:Y:S01]  /*8ee0*/  LDS.128 R28, [R28+0x1e400] ;  /* 0x01e400001c1c7984 */ /* 0x000e620000000c00 */
[----:B------:R-:W-:Y:S05]  /*8ef0*/  @P3 BRA `(.L_x_540) ;  /* 0x0000000400743947 */ /* 0x000fea0003800000 */
[----:B------:R-:W-:Y:S01]  /*8f00*/  SHF.R.U32.HI R39, RZ, 0x10, R73 ;  /* 0x00000010ff277819 */ /* 0x000fe20000011649 */
[----:B-1----:R-:W-:Y:S01]  /*8f10*/  IMAD.U32 R41, R29, 0x10000, RZ ;  /* 0x000100001d297824 */ /* 0x002fe200078e00ff */
[----:B------:R-:W-:Y:S01]  /*8f20*/  SHF.R.U32.HI R40, RZ, 0x10, R57 ;  /* 0x00000010ff287819 */ /* 0x000fe20000011639 */
[----:B0-----:R-:W-:Y:S01]  /*8f30*/  IMAD.U32 R37, R13, 0x10000, RZ ;  /* 0x000100000d257824 */ /* 0x001fe200078e00ff */
[----:B------:R-:W-:Y:S01]  /*8f40*/  PRMT R39, R156, 0x5432, R39 ;  /* 0x000054329c277816 */ /* 0x000fe20000000027 */
[----:B------:R-:W-:Y:S01]  /*8f50*/  IMAD.U32 R44, R31, 0x10000, RZ ;  /* 0x000100001f2c7824 */ /* 0x000fe200078e00ff */
[----:B------:R-:W-:Y:S01]  /*8f60*/  PRMT R40, R154, 0x5432, R40 ;  /* 0x000054329a287816 */ /* 0x000fe20000000028 */
[----:B------:R-:W-:Y:S01]  /*8f70*/  IMAD.U32 R46, R30, 0x10000, RZ ;  /* 0x000100001e2e7824 */ /* 0x000fe200078e00ff */
[----:B------:R-:W-:Y:S01]  /*8f80*/  LOP3.LUT R29, R29, 0xffff0000, RZ, 0xc0, !PT ;  /* 0xffff00001d1d7812 */ /* 0x000fe200078ec0ff */
[C---:B------:R-:W-:Y:S01]  /*8f90*/  IMAD.U32 R11, R39.reuse, 0x10000, RZ ;  /* 0x00010000270b7824 */ /* 0x040fe200078e00ff */
[----:B------:R-:W-:Y:S01]  /*8fa0*/  LOP3.LUT R39, R39, 0xffff0000, RZ, 0xc0, !PT ;  /* 0xffff000027277812 */ /* 0x000fe200078ec0ff */
[C---:B------:R-:W-:Y:S01]  /*8fb0*/  IMAD.U32 R38, R40.reuse, 0x10000, RZ ;  /* 0x0001000028267824 */ /* 0x040fe200078e00ff */
[----:B------:R-:W-:Y:S01]  /*8fc0*/  LOP3.LUT R40, R40, 0xffff0000, RZ, 0xc0, !PT ;  /* 0xffff000028287812 */ /* 0x000fe200078ec0ff */
[CC--:B------:R-:W-:Y:S01]  /*8fd0*/  FMUL.FTZ R42, R41.reuse, R11.reuse ;  /* 0x0000000b292a7220 */ /* 0x0c0fe20000410000 */
[----:B------:R-:W-:Y:S01]  /*8fe0*/  SHF.R.U64 R72, R72, 0x10, R73 ;  /* 0x0000001048487819 */ /* 0x000fe20000001249 */
[-C--:B------:R-:W-:Y:S01]  /*8ff0*/  FMUL.FTZ R41, R41, R38.reuse ;  /* 0x0000002629297220 */ /* 0x080fe20000410000 */
[----:B------:R-:W-:Y:S01]  /*9000*/  SHF.R.U64 R56, R56, 0x10, R57 ;  /* 0x0000001038387819 */ /* 0x000fe20000001239 */
[C---:B------:R-:W-:Y:S01]  /*9010*/  FFMA.FTZ R38, R37.reuse, R38, -R42 ;  /* 0x0000002625267223 */ /* 0x040fe2000001082a */
[----:B------:R-:W-:Y:S01]  /*9020*/  PRMT R72, R156, 0x5410, R72 ;  /* 0x000054109c487816 */ /* 0x000fe20000000048 */
[----:B------:R-:W-:Y:S01]  /*9030*/  FFMA.FTZ R37, R37, R11, R41 ;  /* 0x0000000b25257223 */ /* 0x000fe20000010029 */
[----:B------:R-:W-:Y:S01]  /*9040*/  LOP3.LUT R11, R13, 0xffff0000, RZ, 0xc0, !PT ;  /* 0xffff00000d0b7812 */ /* 0x000fe200078ec0ff */
[C---:B------:R-:W-:Y:S01]  /*9050*/  FMUL.FTZ R13, R29.reuse, R39 ;  /* 0x000000271d0d7220 */ /* 0x040fe20000410000 */
[----:B------:R-:W-:Y:S01]  /*9060*/  FMUL.FTZ R29, R29, R40 ;  /* 0x000000281d1d7220 */ /* 0x000fe20000410000 */
[----:B------:R-:W-:-:S02]  /*9070*/  PRMT R56, R154, 0x5410, R56 ;  /* 0x000054109a387816 */ /* 0x000fc40000000038 */
[C---:B------:R-:W-:Y:S01]  /*9080*/  FFMA.FTZ R13, R11.reuse, R40, -R13 ;  /* 0x000000280b0d7223 */ /* 0x040fe2000001080d */
[----:B------:R-:W-:Y:S01]  /*9090*/  FFMA.FTZ R11, R11, R39, R29 ;  /* 0x000000270b0b7223 */ /* 0x000fe2000001001d */
[----:B------:R-:W-:Y:S01]  /*90a0*/  SHF.R.U32.HI R39, RZ, 0x10, R75 ;  /* 0x00000010ff277819 */ /* 0x000fe2000001164b */
[----:B------:R-:W-:Y:S01]  /*90b0*/  IMAD.U32 R40, R15, 0x10000, RZ ;  /* 0x000100000f287824 */ /* 0x000fe200078e00ff */
[----:B------:R-:W-:Y:S02]  /*90c0*/  SHF.R.U32.HI R29, RZ, 0x10, R59 ;  /* 0x00000010ff1d7819 */ /* 0x000fe4000001163b */
[----:B------:R-:W-:Y:S02]  /*90d0*/  PRMT R39, R155, 0x5432, R39 ;  /* 0x000054329b277816 */ /* 0x000fe40000000027 */
[----:B------:R-:W-:Y:S02]  /*90e0*/  PRMT R29, R153, 0x5432, R29 ;  /* 0x00005432991d7816 */ /* 0x000fe4000000001d */
[----:B------:R-:W-:Y:S01]  /*90f0*/  LOP3.LUT R15, R15, 0xffff0000, RZ, 0xc0, !PT ;  /* 0xffff00000f0f7812 */ /* 0x000fe200078ec0ff */
[C---:B------:R-:W-:Y:S01]  /*9100*/  IMAD.U32 R41, R39.reuse, 0x10000, RZ ;  /* 0x0001000027297824 */ /* 0x040fe200078e00ff */
[----:B------:R-:W-:Y:S01]  /*9110*/  LOP3.LUT R39, R39, 0xffff0000, RZ, 0xc0, !PT ;  /* 0xffff000027277812 */ /* 0x000fe200078ec0ff */
[C---:B------:R-:W-:Y:S01]  /*9120*/  IMAD.U32 R42, R29.reuse, 0x10000, RZ ;  /* 0x000100001d2a7824 */ /* 0x040fe200078e00ff */
[----:B------:R-:W-:Y:S01]  /*9130*/  LOP3.LUT R29, R29, 0xffff0000, RZ, 0xc0, !PT ;  /* 0xffff00001d1d7812 */ /* 0x000fe200078ec0ff */
[----:B------:R-:W-:Y:S01]  /*9140*/  FMUL.FTZ R43, R44, R41 ;  /* 0x000000292c2b7220 */ /* 0x000fe20000410000 */
[----:B------:R-:W-:Y:S01]  /*9150*/  SHF.R.U64 R74, R74, 0x10, R75 ;  /* 0x000000104a4a7819 */ /* 0x000fe2000000124b */
[-C--:B------:R-:W-:Y:S01]  /*9160*/  FMUL.FTZ R44, R44, R42.reuse ;  /* 0x0000002a2c2c7220 */ /* 0x080fe20000410000 */
[----:B------:R-:W-:Y:S01]  /*9170*/  SHF.R.U64 R58, R58, 0x10, R59 ;  /* 0x000000103a3a7819 */ /* 0x000fe2000000123b */
[----:B------:R-:W-:Y:S01]  /*9180*/  FFMA.FTZ R43, R40, R42, -R43 ;  /* 0x0000002a282b7223 */ /* 0x000fe2000001082b */
[----:B------:R-:W-:-:S02]  /*9190*/  IMAD.U32 R42, R28, 0x10000, RZ ;  /* 0x000100001c2a7824 */ /* 0x000fc400078e00ff */
[----:B------:R-:W-:Y:S01]  /*91a0*/  FFMA.FTZ R44, R40, R41, R44 ;  /* 0x00000029282c7223 */ /* 0x000fe2000001002c */
[----:B------:R-:W-:Y:S02]  /*91b0*/  LOP3.LUT R40, R31, 0xffff0000, RZ, 0xc0, !PT ;  /* 0xffff00001f287812 */ /* 0x000fe400078ec0ff */
[----:B------:R-:W-:Y:S02]  /*91c0*/  LOP3.LUT R28, R28, 0xffff0000, RZ, 0xc0, !PT ;  /* 0xffff00001c1c7812 */ /* 0x000fe400078ec0ff */
[----:B------:R-:W-:Y:S01]  /*91d0*/  PRMT R74, R155, 0x5410, R74 ;  /* 0x000054109b4a7816 */ /* 0x000fe2000000004a */
[C---:B------:R-:W-:Y:S01]  /*91e0*/  FMUL.FTZ R31, R40.reuse, R39 ;  /* 0x00000027281f7220 */ /* 0x040fe20000410000 */
[-C--:B------:R-:W-:Y:S01]  /*91f0*/  FMUL.FTZ R40, R40, R29.reuse ;  /* 0x0000001d28287220 */ /* 0x080fe20000410000 */
[----:B------:R-:W-:Y:S02]  /*9200*/  PRMT R58, R153, 0x5410, R58 ;  /* 0x00005410993a7816 */ /* 0x000fe4000000003a */
[C---:B------:R-:W-:Y:S01]  /*9210*/  FFMA.FTZ R31, R15.reuse, R29, -R31 ;  /* 0x0000001d0f1f7223 */ /* 0x040fe2000001081f */
[----:B------:R-:W-:Y:S01]  /*9220*/  FFMA.FTZ R40, R15, R39, R40 ;  /* 0x000000270f287223 */ /* 0x000fe20000010028 */
[C---:B------:R-:W-:Y:S01]  /*9230*/  IMAD.U32 R29, R72.reuse, 0x10000, RZ ;  /* 0x00010000481d7824 */ /* 0x040fe200078e00ff */
[----:B------:R-:W-:Y:S01]  /*9240*/  LOP3.LUT R72, R72, 0xffff0000, RZ, 0xc0, !PT ;  /* 0xffff000048487812 */ /* 0x000fe200078ec0ff */
[C---:B------:R-:W-:Y:S01]  /*9250*/  IMAD.U32 R39, R56.reuse, 0x10000, RZ ;  /* 0x0001000038277824 */ /* 0x040fe200078e00ff */
[----:B------:R-:W-:Y:S01]  /*9260*/  LOP3.LUT R56, R56, 0xffff0000, RZ, 0xc0, !PT ;  /* 0xffff000038387812 */ /* 0x000fe200078ec0ff */
[----:B------:R-:W-:Y:S01]  /*9270*/  FMUL.FTZ R41, R42, R29 ;  /* 0x0000001d2a297220 */ /* 0x000fe20000410000 */
[----:B------:R-:W-:-:S02]  /*9280*/  IMAD.U32 R15, R12, 0x10000, RZ ;  /* 0x000100000c0f7824 */ /* 0x000fc400078e00ff */
[-C--:B------:R-:W-:Y:S01]  /*9290*/  FMUL.FTZ R42, R42, R39.reuse ;  /* 0x000000272a2a7220 */ /* 0x080fe20000410000 */
[----:B------:R-:W-:Y:S01]  /*92a0*/  LOP3.LUT R12, R12, 0xffff0000, RZ, 0xc0, !PT ;  /* 0xffff00000c0c7812 */ /* 0x000fe200078ec0ff */
[C---:B------:R-:W-:Y:S02]  /*92b0*/  FFMA.FTZ R41, R15.reuse, R39, -R41 ;  /* 0x000000270f297223 */ /* 0x040fe40000010829 */
[----:B------:R-:W-:Y:S01]  /*92c0*/  FFMA.FTZ R42, R15, R29, R42 ;  /* 0x0000001d0f2a7223 */ /* 0x000fe2000001002a */
[----:B------:R-:W-:Y:S01]  /*92d0*/  FMUL.FTZ R15, R28, R72 ;  /* 0x000000481c0f7220 */ /* 0x000fe20000410000 */
[----:B------:R-:W-:Y:S01]  /*92e0*/  SHF.L.U32 R29, R74, 0x10, RZ ;  /* 0x000000104a1d7819 */ /* 0x000fe200000006ff */
[-C--:B------:R-:W-:Y:S01]  /*92f0*/  FMUL.FTZ R28, R28, R56.reuse ;  /* 0x000000381c1c7220 */ /* 0x080fe20000410000 */
[----:B------:R-:W-:Y:S02]  /*9300*/  IMAD.U32 R39, R58, 0x10000, RZ ;  /* 0x000100003a277824 */ /* 0x000fe400078e00ff */
[----:B------:R-:W-:Y:S01]  /*9310*/  FFMA.FTZ R15, R12, R56, -R15 ;  /* 0x000000380c0f7223 */ /* 0x000fe2000001080f */
[----:B------:R-:W-:Y:S01]  /*9320*/  LOP3.LUT R30, R30, 0xffff0000, RZ, 0xc0, !PT ;  /* 0xffff00001e1e7812 */ /* 0x000fe200078ec0ff */
[----:B------:R-:W-:Y:S01]  /*9330*/  FFMA.FTZ R28, R12, R72, R28 ;  /* 0x000000480c1c7223 */ /* 0x000fe2000001001c */
[----:B------:R-:W-:Y:S01]  /*9340*/  FMUL.FTZ R45, R46, R29 ;  /* 0x0000001d2e2d7220 */ /* 0x000fe20000410000 */
[----:B------:R-:W-:-:S02]  /*9350*/  IMAD.U32 R12, R14, 0x10000, RZ ;  /* 0x000100000e0c7824 */ /* 0x000fc400078e00ff */
[-C--:B------:R-:W-:Y:S01]  /*9360*/  FMUL.FTZ R46, R46, R39.reuse ;  /* 0x000000272e2e7220 */ /* 0x080fe20000410000 */
[----:B------:R-:W-:Y:S01]  /*9370*/  LOP3.LUT R74, R74, 0xffff0000, RZ, 0xc0, !PT ;  /* 0xffff00004a4a7812 */ /* 0x000fe200078ec0ff */
[C---:B------:R-:W-:Y:S02]  /*9380*/  FFMA.FTZ R45, R12.reuse, R39, -R45 ;  /* 0x000000270c2d7223 */ /* 0x040fe4000001082d */
[----:B------:R-:W-:Y:S01]  /*9390*/  FFMA.FTZ R46, R12, R29, R46 ;  /* 0x0000001d0c2e7223 */ /* 0x000fe2000001002e */
[----:B------:R-:W-:Y:S01]  /*93a0*/  LOP3.LUT R58, R58, 0xffff0000, RZ, 0xc0, !PT ;  /* 0xffff00003a3a7812 */ /* 0x000fe200078ec0ff */
[----:B------:R-:W-:Y:S01]  /*93b0*/  FMUL.FTZ R12, R30, R74 ;  /* 0x0000004a1e0c7220 */ /* 0x000fe20000410000 */
[----:B------:R-:W-:Y:S02]  /*93c0*/  LOP3.LUT R14, R14, 0xffff0000, RZ, 0xc0, !PT ;  /* 0xffff00000e0e7812 */ /* 0x000fe400078ec0ff */
[----:B------:R-:W-:Y:S01]  /*93d0*/  F2FP.BF16.F32.PACK_AB R15, R15, R41 ;  /* 0x000000290f0f723e */ /* 0x000fe200000010ff */
[-C--:B------:R-:W-:Y:S01]  /*93e0*/  FMUL.FTZ R30, R30, R58.reuse ;  /* 0x0000003a1e1e7220 */ /* 0x080fe20000410000 */
[----:B------:R-:W-:Y:S01]  /*93f0*/  F2FP.BF16.F32.PACK_AB R31, R31, R43 ;  /* 0x0000002b1f1f723e */ /* 0x000fe200000010ff */
[C---:B------:R-:W-:Y:S01]  /*9400*/  FFMA.FTZ R12, R14.reuse, R58, -R12 ;  /* 0x0000003a0e0c7223 */ /* 0x040fe2000001080c */
[----:B------:R-:W-:Y:S01]  /*9410*/  F2FP.BF16.F32.PACK_AB R11, R11, R37 ;  /* 0x000000250b0b723e */ /* 0x000fe200000010ff */
[----:B------:R-:W-:Y:S01]  /*9420*/  FFMA.FTZ R30, R14, R74, R30 ;  /* 0x0000004a0e1e7223 */ /* 0x000fe2000001001e */
[----:B------:R-:W-:-:S02]  /*9430*/  F2FP.BF16.F32.PACK_AB R40, R40, R44 ;  /* 0x0000002c2828723e */ /* 0x000fc400000010ff */
[----:B------:R-:W-:Y:S01]  /*9440*/  F2FP.BF16.F32.PACK_AB R45, R12, R45 ;  /* 0x0000002d0c2d723e */ /* 0x000fe200000010ff */
[----:B------:R-:W-:Y:S01]  /*9450*/  IMAD.MOV.U32 R12, RZ, RZ, R15 ;  /* 0x000000ffff0c7224 */ /* 0x000fe200078e000f */
[----:B------:R-:W-:Y:S01]  /*9460*/  F2FP.BF16.F32.PACK_AB R13, R13, R38 ;  /* 0x000000260d0d723e */ /* 0x000fe200000010ff */
[----:B------:R-:W-:Y:S01]  /*9470*/  IMAD.MOV.U32 R15, RZ, RZ, R31 ;  /* 0x000000ffff0f7224 */ /* 0x000fe200078e001f */
[----:B------:R-:W-:Y:S01]  /*9480*/  F2FP.BF16.F32.PACK_AB R28, R28, R42 ;  /* 0x0000002a1c1c723e */ /* 0x000fe200000010ff */
[----:B------:R-:W-:Y:S01]  /*9490*/  IMAD.MOV.U32 R29, RZ, RZ, R11 ;  /* 0x000000ffff1d7224 */ /* 0x000fe200078e000b */
[----:B------:R-:W-:Y:S01]  /*94a0*/  F2FP.BF16.F32.PACK_AB R30, R30, R46 ;  /* 0x0000002e1e1e723e */ /* 0x000fe200000010ff */
[----:B------:R-:W-:Y:S02]  /*94b0*/  IMAD.MOV.U32 R14, RZ, RZ, R45 ;  /* 0x000000ffff0e7224 */ /* 0x000fe400078e002d */
[----:B------:R-:W-:-:S07]  /*94c0*/  IMAD.MOV.U32 R31, RZ, RZ, R40 ;  /* 0x000000ffff1f7224 */ /* 0x000fce00078e0028 */
.L_x_540:
[----:B------:R-:W-:Y:S05]  /*94d0*/  BSYNC B2 ;  /* 0x0000000000027941 */ /* 0x000fea0003800000 */
.L_x_539:
[----:B------:R-:W-:Y:S01]  /*94e0*/  ISETP.GE.AND P3, PT, R36, R130, PT ;  /* 0x000000822400720c */ /* 0x000fe20003f66270 */
[----:B0-----:R0:W-:-:S12]  /*94f0*/  ST.E.128 desc[UR48][R34.64], R12 ;  /* 0x0000000c22007985 */ /* 0x0011d8000c101d30 */
[----:B------:R-:W-:-:S05]  /*9500*/  @!P3 IMAD.WIDE R36, R36, 0x2, R32 ;  /* 0x000000022424b825 */ /* 0x000fca00078e0220 */
[----:B-1----:R0:W-:Y:S02]  /*9510*/  @!P3 ST.E.128 desc[UR48][R36.64], R28 ;  /* 0x0000001c2400b985 */ /* 0x0021e4000c101d30 */
.L_x_538:
[----:B------:R-:W-:Y:S05]  /*9520*/  BSYNC B1 ;  /* 0x0000000000017941 */ /* 0x000fea0003800000 */
.L_x_537:
[----:B------:R-:W-:Y:S01]  /*9530*/  ISETP.NE.AND P3, PT, R7, RZ, PT ;  /* 0x000000ff0700720c */ /* 0x000fe20003f65270 */
[----:B------:R-:W-:-:S12]  /*9540*/  BSSY B1, `(.L_x_541) ;  /* 0x000007b000017945 */ /* 0x000fd80003800000 */
[----:B------:R-:W-:Y:S05]  /*9550*/  @!P3 BRA `(.L_x_542) ;  /* 0x0000000400e4b947 */ /* 0x000fea0003800000 */
[----:B---3--:R-:W-:Y:S01]  /*9560*/  SEL R11, R118, R133, !P1 ;  /* 0x00000085760b7207 */ /* 0x008fe20004800000 */
[----:B------:R-:W-:Y:S01]  /*9570*/  BSSY B2, `(.L_x_543) ;  /* 0x0000073000027945 */ /* 0x000fe20003800000 */
[----:B0---4-:R-:W-:Y:S02]  /*9580*/  SHF.R.U32.HI R13, RZ, 0x3, R205 ;  /* 0x00000003ff0d7819 */ /* 0x011fe400000116cd */
[----:B------:R-:W-:Y:S02]  /*9590*/  SHF.R.S32.HI R12, RZ, 0x1f, R11 ;  /* 0x0000001fff0c7819 */ /* 0x000fe4000001140b */
[----:B------:R-:W-:Y:S02]  /*95a0*/  LEA R34, P3, R4, R116, 0x1 ;  /* 0x0000007404227211 */ /* 0x000fe400078608ff */
[----:B------:R-:W-:Y:S02]  /*95b0*/  LEA.HI R11, R12, R11, RZ, 0x4 ;  /* 0x0000000b0c0b7211 */ /* 0x000fe400078f20ff */
[----:B------:R-:W-:-:S02]  /*95c0*/  LEA.HI.X R35, R4, R113, R106, 0x1, P3 ;  /* 0x0000007104237211 */ /* 0x000fc400018f0c6a */
[----:B------:R-:W-:Y:S02]  /*95d0*/  LEA.HI.SX32 R11, R11, R110, 0x1c ;  /* 0x0000006e0b0b7211 */ /* 0x000fe400078fe2ff */
[----:B------:R-:W-:Y:S02]  /*95e0*/  ISETP.GE.AND P3, PT, R194, R117, PT ;  /* 0x00000075c200720c */ /* 0x000fe40003f66270 */
[----:B------:R-:W-:Y:S01]  /*95f0*/  SHF.R.S32.HI R12, RZ, 0x1f, R11 ;  /* 0x0000001fff0c7819 */ /* 0x000fe2000001140b */
[----:B------:R-:W-:-:S03]  /*9600*/  IMAD.SHL.U32 R36, R11, 0x8, RZ ;  /* 0x000000080b247824 */ /* 0x000fc600078e00ff */
[----:B------:R-:W-:Y:S02]  /*9610*/  LEA.HI R12, R12, R11, RZ, 0x3 ;  /* 0x0000000b0c0c7211 */ /* 0x000fe400078f18ff */
[----:B------:R-:W-:Y:S02]  /*9620*/  LOP3.LUT R11, R205, 0x38, R36, 0xf8, !PT ;  /* 0x00000038cd0b7812 */ /* 0x000fe400078ef824 */
[----:B------:R-:W-:Y:S02]  /*9630*/  SHF.R.S32.HI R12, RZ, 0x3, R12 ;  /* 0x00000003ff0c7819 */ /* 0x000fe4000001140c */
[----:B------:R-:W-:-:S03]  /*9640*/  LOP3.LUT R11, R11, R13, RZ, 0x3c, !PT ;  /* 0x0000000d0b0b7212 */ /* 0x000fc600078e3cff */
[----:B------:R-:W-:-:S04]  /*9650*/  IMAD R12, R12, 0x1800, R219 ;  /* 0x000018000c0c7824 */ /* 0x000fc800078e02db */
[----:B------:R-:W-:Y:S02]  /*9660*/  IMAD.IADD R12, R12, 0x1, R11 ;  /* 0x000000010c0c7824 */ /* 0x000fe400078e020b */
[C---:B------:R-:W-:Y:S02]  /*9670*/  IMAD R11, R19.reuse, 0x4800, R127 ;  /* 0x00004800130b7824 */ /* 0x040fe400078e027f */
[----:B------:R-:W-:Y:S02]  /*9680*/  IMAD R13, R19, 0x4800, R12 ;  /* 0x00004800130d7824 */ /* 0x000fe400078e020c */
[--C-:B------:R-:W-:Y:S02]  /*9690*/  IMAD R11, R11, 0x2, R18.reuse ;  /* 0x000000020b0b7824 */ /* 0x100fe400078e0212 */
[----:B------:R-:W-:-:S03]  /*96a0*/  IMAD R28, R13, 0x2, R18 ;  /* 0x000000020d1c7824 */ /* 0x000fc600078e0212 */
[----:B------:R0:W1:Y:S04]  /*96b0*/  LDS.128 R12, [R11+0x1e400] ;  /* 0x01e400000b0c7984 */ /* 0x0000680000000c00 */
[----:B------:R-:W2:Y:S01]  /*96c0*/  LDS.128 R28, [R28+0x1e400] ;  /* 0x01e400001c1c7984 */ /* 0x000ea20000000c00 */
[----:B------:R-:W-:Y:S05]  /*96d0*/  @P3 BRA `(.L_x_544) ;  /* 0x0000000400703947 */ /* 0x000fea0003800000 */
[----:B------:R-:W-:Y:S01]  /*96e0*/  SHF.R.U32.HI R40, RZ, 0x10, R69 ;  /* 0x00000010ff287819 */ /* 0x000fe20000011645 */
[----:B--2---:R-:W-:Y:S01]  /*96f0*/  IMAD.U32 R45, R29, 0x10000, RZ ;  /* 0x000100001d2d7824 */ /* 0x004fe200078e00ff */
[----:B------:R-:W-:Y:S01]  /*9700*/  SHF.R.U32.HI R39, RZ, 0x10, R53 ;  /* 0x00000010ff277819 */ /* 0x000fe20000011635 */
[----:B-1----:R-:W-:Y:S01]  /*9710*/  IMAD.U32 R42, R13, 0x10000, RZ ;  /* 0x000100000d2a7824 */ /* 0x002fe200078e00ff */
[----:B------:R-:W-:Y:S01]  /*9720*/  PRMT R40, R149, 0x5432, R40 ;  /* 0x0000543295287816 */ /* 0x000fe20000000028 */
[----:B------:R-:W-:Y:S01]  /*9730*/  IMAD.U32 R41, R12, 0x10000, RZ ;  /* 0x000100000c297824 */ /* 0x000fe200078e00ff */
[----:B------:R-:W-:Y:S02]  /*9740*/  PRMT R39, R147, 0x5432, R39 ;  /* 0x0000543293277816 */ /* 0x000fe40000000027 */
[----:B------:R-:W-:Y:S01]  /*9750*/  LOP3.LUT R29, R29, 0xffff0000, RZ, 0xc0, !PT ;  /* 0xffff00001d1d7812 */ /* 0x000fe200078ec0ff */
[C---:B------:R-:W-:Y:S01]  /*9760*/  IMAD.U32 R43, R40.reuse, 0x10000, RZ ;  /* 0x00010000282b7824 */ /* 0x040fe200078e00ff */
[----:B------:R-:W-:Y:S01]  /*9770*/  LOP3.LUT R40, R40, 0xffff0000, RZ, 0xc0, !PT ;  /* 0xffff000028287812 */ /* 0x000fe200078ec0ff */
[----:B------:R-:W-:Y:S01]  /*9780*/  IMAD.U32 R44, R39, 0x10000, RZ ;  /* 0x00010000272c7824 */ /* 0x000fe200078e00ff */
[----:B------:R-:W-:Y:S01]  /*9790*/  SHF.R.U64 R38, R70, 0x10, R71 ;  /* 0x0000001046267819 */ /* 0x000fe20000001247 */
[-C--:B------:R-:W-:Y:S01]  /*97a0*/  FMUL.FTZ R46, R45, R43.reuse ;  /* 0x0000002b2d2e7220 */ /* 0x080fe20000410000 */
[----:B------:R-:W-:Y:S01]  /*97b0*/  LOP3.LUT R39, R39, 0xffff0000, RZ, 0xc0, !PT ;  /* 0xffff000027277812 */ /* 0x000fe200078ec0ff */
[-C--:B------:R-:W-:Y:S01]  /*97c0*/  FMUL.FTZ R47, R45, R44.reuse ;  /* 0x0000002c2d2f7220 */ /* 0x080fe20000410000 */
[----:B------:R-:W-:Y:S01]  /*97d0*/  SHF.R.U64 R37, R54, 0x10, R55 ;  /* 0x0000001036257819 */ /* 0x000fe20000001237 */
[C---:B------:R-:W-:Y:S01]  /*97e0*/  FFMA.FTZ R46, R42.reuse, R44, -R46 ;  /* 0x0000002c2a2e7223 */ /* 0x040fe2000001082e */
[----:B------:R-:W-:Y:S01]  /*97f0*/  SHF.R.U32.HI R70, RZ, 0x10, R71 ;  /* 0x00000010ff467819 */ /* 0x000fe20000011647 */
[----:B------:R-:W-:Y:S01]  /*9800*/  IMAD.U32 R44, R31, 0x10000, RZ ;  /* 0x000100001f2c7824 */ /* 0x000fe200078e00ff */
[----:B------:R-:W-:Y:S01]  /*9810*/  SHF.R.U32.HI R54, RZ, 0x10, R55 ;  /* 0x00000010ff367819 */ /* 0x000fe20000011637 */
[----:B------:R-:W-:Y:S01]  /*9820*/  FFMA.FTZ R47, R42, R43, R47 ;  /* 0x0000002b2a2f7223 */ /* 0x000fe2000001002f */
[----:B0-----:R-:W-:Y:S01]  /*9830*/  SHF.R.U64 R11, R52, 0x10, R53 ;  /* 0x00000010340b7819 */ /* 0x001fe20000001235 */
[-C--:B------:R-:W-:Y:S01]  /*9840*/  FMUL.FTZ R53, R29, R40.reuse ;  /* 0x000000281d357220 */ /* 0x080fe20000410000 */
[----:B------:R-:W-:Y:S01]  /*9850*/  LOP3.LUT R13, R13, 0xffff0000, RZ, 0xc0, !PT ;  /* 0xffff00000d0d7812 */ /* 0x000fe200078ec0ff */
[-C--:B------:R-:W-:Y:S01]  /*9860*/  FMUL.FTZ R29, R29, R39.reuse ;  /* 0x000000271d1d7220 */ /* 0x080fe20000410000 */
[----:B------:R-:W-:Y:S01]  /*9870*/  PRMT R70, R148, 0x5432, R70 ;  /* 0x0000543294467816 */ /* 0x000fe20000000046 */
[----:B------:R-:W-:Y:S01]  /*9880*/  IMAD.U32 R43, R15, 0x10000, RZ ;  /* 0x000100000f2b7824 */ /* 0x000fe200078e00ff */
[----:B------:R-:W-:Y:S01]  /*9890*/  PRMT R54, R146, 0x5432, R54 ;  /* 0x0000543292367816 */ /* 0x000fe20000000036 */
[C---:B------:R-:W-:Y:S01]  /*98a0*/  FFMA.FTZ R53, R13.reuse, R39, -R53 ;  /* 0x000000270d357223 */ /* 0x040fe20000010835 */
[----:B------:R-:W-:Y:S01]  /*98b0*/  FFMA.FTZ R29, R13, R40, R29 ;  /* 0x000000280d1d7223 */ /* 0x000fe2000001001d */
[----:B------:R-:W-:Y:S01]  /*98c0*/  IMAD.U32 R13, R70, 0x10000, RZ ;  /* 0x00010000460d7824 */ /* 0x000fe200078e00ff */
[----:B------:R-:W-:Y:S01]  /*98d0*/  SHF.R.U64 R68, R68, 0x10, R69 ;  /* 0x0000001044447819 */ /* 0x000fe20000001245 */
[----:B------:R-:W-:Y:S01]  /*98e0*/  IMAD.U32 R39, R54, 0x10000, RZ ;  /* 0x0001000036277824 */ /* 0x000fe200078e00ff */
[----:B------:R-:W-:Y:S01]  /*98f0*/  LOP3.LUT R31, R31, 0xffff0000, RZ, 0xc0, !PT ;  /* 0xffff00001f1f7812 */ /* 0x000fe200078ec0ff */
[----:B------:R-:W-:Y:S01]  /*9900*/  FMUL.FTZ R40, R44, R13 ;  /* 0x0000000d2c287220 */ /* 0x000fe20000410000 */
[----:B------:R-:W-:Y:S01]  /*9910*/  LOP3.LUT R70, R70, 0xffff0000, RZ, 0xc0, !PT ;  /* 0xffff000046467812 */ /* 0x000fe200078ec0ff */
[-C--:B------:R-:W-:Y:S01]  /*9920*/  FMUL.FTZ R44, R44, R39.reuse ;  /* 0x000000272c2c7220 */ /* 0x080fe20000410000 */
[----:B------:R-:W-:Y:S01]  /*9930*/  PRMT R68, R149, 0x5410, R68 ;  /* 0x0000541095447816 */ /* 0x000fe20000000044 */
[----:B------:R-:W-:Y:S01]  /*9940*/  FFMA.FTZ R40, R43, R39, -R40 ;  /* 0x000000272b287223 */ /* 0x000fe20000010828 */
[----:B------:R-:W-:Y:S01]  /*9950*/  PRMT R11, R147, 0x5410, R11 ;  /* 0x00005410930b7816 */ /* 0x000fe2000000000b */
[----:B------:R-:W-:Y:S01]  /*9960*/  FFMA.FTZ R44, R43, R13, R44 ;  /* 0x0000000d2b2c7223 */ /* 0x000fe2000001002c */
[----:B------:R-:W-:Y:S01]  /*9970*/  LOP3.LUT R54, R54, 0xffff0000, RZ, 0xc0, !PT ;  /* 0xffff000036367812 */ /* 0x000fe200078ec0ff */
[----:B------:R-:W-:Y:S01]  /*9980*/  FMUL.FTZ R43, R31, R70 ;  /* 0x000000461f2b7220 */ /* 0x000fe20000410000 */
[----:B------:R-:W-:Y:S01]  /*9990*/  LOP3.LUT R15, R15, 0xffff0000, RZ, 0xc0, !PT ;  /* 0xffff00000f0f7812 */ /* 0x000fe200078ec0ff */
[C---:B------:R-:W-:Y:S01]  /*99a0*/  IMAD.U32 R45, R28.reuse, 0x10000, RZ ;  /* 0x000100001c2d7824 */ /* 0x040fe200078e00ff */
[----:B------:R-:W-:Y:S01]  /*99b0*/  LOP3.LUT R28, R28, 0xffff0000, RZ, 0xc0, !PT ;  /* 0xffff00001c1c7812 */ /* 0x000fe200078ec0ff */
[----:B------:R-:W-:-:S02]  /*99c0*/  IMAD.U32 R39, R68, 0x10000, RZ ;  /* 0x0001000044277824 */ /* 0x000fc400078e00ff */
[-C--:B------:R-:W-:Y:S01]  /*99d0*/  FMUL.FTZ R31, R31, R54.reuse ;  /* 0x000000361f1f7220 */ /* 0x080fe20000410000 */
[----:B------:R-:W-:Y:S01]  /*99e0*/  IMAD.U32 R13, R11, 0x10000, RZ ;  /* 0x000100000b0d7824 */ /* 0x000fe200078e00ff */
[----:B------:R-:W-:Y:S01]  /*99f0*/  LOP3.LUT R68, R68, 0xffff0000, RZ, 0xc0, !PT ;  /* 0xffff000044447812 */ /* 0x000fe200078ec0ff */
[----:B------:R-:W-:Y:S01]  /*9a00*/  FFMA.FTZ R43, R15, R54, -R43 ;  /* 0x000000360f2b7223 */ /* 0x000fe2000001082b */
[----:B------:R-:W-:Y:S01]  /*9a10*/  LOP3.LUT R54, R11, 0xffff0000, RZ, 0xc0, !PT ;  /* 0xffff00000b367812 */ /* 0x000fe200078ec0ff */
[C---:B------:R-:W-:Y:S01]  /*9a20*/  FMUL.FTZ R11, R45.reuse, R39 ;  /* 0x000000272d0b7220 */ /* 0x040fe20000410000 */
[----:B------:R-:W-:Y:S01]  /*9a30*/  LOP3.LUT R12, R12, 0xffff0000, RZ, 0xc0, !PT ;  /* 0xffff00000c0c7812 */ /* 0x000fe200078ec0ff */
[-C--:B------:R-:W-:Y:S01]  /*9a40*/  FMUL.FTZ R45, R45, R13.reuse ;  /* 0x0000000d2d2d7220 */ /* 0x080fe20000410000 */
[----:B------:R-:W-:Y:S01]  /*9a50*/  PRMT R37, R146, 0x5410, R37 ;  /* 0x0000541092257816 */ /* 0x000fe20000000025 */
[----:B------:R-:W-:Y:S01]  /*9a60*/  FFMA.FTZ R31, R15, R70, R31 ;  /* 0x000000460f1f7223 */ /* 0x000fe2000001001f */
[----:B------:R-:W-:Y:S01]  /*9a70*/  PRMT R38, R148, 0x5410, R38 ;  /* 0x0000541094267816 */ /* 0x000fe20000000026 */
[----:B------:R-:W-:Y:S01]  /*9a80*/  FMUL.FTZ R15, R28, R68 ;  /* 0x000000441c0f7220 */ /* 0x000fe20000410000 */
[----:B------:R-:W-:Y:S01]  /*9a90*/  FFMA.FTZ R11, R41, R13, -R11 ;  /* 0x0000000d290b7223 */ /* 0x000fe2000001080b */
[----:B------:R-:W-:-:S02]  /*9aa0*/  IMAD.U32 R52, R30, 0x10000, RZ ;  /* 0x000100001e347824 */ /* 0x000fc400078e00ff */
[----:B------:R-:W-:Y:S01]  /*9ab0*/  FFMA.FTZ R45, R41, R39, R45 ;  /* 0x00000027292d7223 */ /* 0x000fe2000001002d */
[-C--:B------:R-:W-:Y:S01]  /*9ac0*/  FMUL.FTZ R13, R28, R54.reuse ;  /* 0x000000361c0d7220 */ /* 0x080fe20000410000 */
[----:B------:R-:W-:Y:S01]  /*9ad0*/  LOP3.LUT R30, R30, 0xffff0000, RZ, 0xc0, !PT ;  /* 0xffff00001e1e7812 */ /* 0x000fe200078ec0ff */
[----:B------:R-:W-:Y:S01]  /*9ae0*/  FFMA.FTZ R54, R12, R54, -R15 ;  /* 0x000000360c367223 */ /* 0x000fe2000001080f */
[C---:B------:R-:W-:Y:S01]  /*9af0*/  IMAD.U32 R39, R37.reuse, 0x10000, RZ ;  /* 0x0001000025277824 */ /* 0x040fe200078e00ff */
[C---:B------:R-:W-:Y:S01]  /*9b00*/  LOP3.LUT R41, R38.reuse, 0xffff0000, RZ, 0xc0, !PT ;  /* 0xffff000026297812 */ /* 0x040fe200078ec0ff */
[----:B------:R-:W-:Y:S01]  /*9b10*/  IMAD.U32 R15, R38, 0x10000, RZ ;  /* 0x00010000260f7824 */ /* 0x000fe200078e00ff */
[----:B------:R-:W-:Y:S01]  /*9b20*/  LOP3.LUT R37, R37, 0xffff0000, RZ, 0xc0, !PT ;  /* 0xffff000025257812 */ /* 0x000fe200078ec0ff */
[----:B------:R-:W-:Y:S02]  /*9b30*/  IMAD.U32 R42, R14, 0x10000, RZ ;  /* 0x000100000e2a7824 */ /* 0x000fe400078e00ff */
[----:B------:R-:W-:Y:S01]  /*9b40*/  FFMA.FTZ R12, R12, R68, R13 ;  /* 0x000000440c0c7223 */ /* 0x000fe2000001000d */
[----:B------:R-:W-:Y:S01]  /*9b50*/  LOP3.LUT R14, R14, 0xffff0000, RZ, 0xc0, !PT ;  /* 0xffff00000e0e7812 */ /* 0x000fe200078ec0ff */
[----:B------:R-:W-:Y:S01]  /*9b60*/  FMUL.FTZ R13, R52, R15 ;  /* 0x0000000f340d7220 */ /* 0x000fe20000410000 */
[----:B------:R-:W-:Y:S01]  /*9b70*/  FMUL.FTZ R55, R30, R41 ;  /* 0x000000291e377220 */ /* 0x000fe20000410000 */
[----:B------:R-:W-:Y:S01]  /*9b80*/  FMUL.FTZ R52, R52, R39 ;  /* 0x0000002734347220 */ /* 0x000fe20000410000 */
[----:B------:R-:W-:Y:S01]  /*9b90*/  FMUL.FTZ R30, R30, R37 ;  /* 0x000000251e1e7220 */ /* 0x000fe20000410000 */
[----:B------:R-:W-:Y:S01]  /*9ba0*/  FFMA.FTZ R13, R42, R39, -R13 ;  /* 0x000000272a0d7223 */ /* 0x000fe2000001080d */
[----:B------:R-:W-:Y:S01]  /*9bb0*/  FFMA.FTZ R28, R14, R37, -R55 ;  /* 0x000000250e1c7223 */ /* 0x000fe20000010837 */
[----:B------:R-:W-:Y:S01]  /*9bc0*/  FFMA.FTZ R52, R42, R15, R52 ;  /* 0x0000000f2a347223 */ /* 0x000fe20000010034 */
[----:B------:R-:W-:Y:S01]  /*9bd0*/  FFMA.FTZ R41, R14, R41, R30 ;  /* 0x000000290e297223 */ /* 0x000fe2000001001e */
[----:B------:R-:W-:-:S02]  /*9be0*/  F2FP.BF16.F32.PACK_AB R30, R12, R45 ;  /* 0x0000002d0c1e723e */ /* 0x000fc400000010ff */
[----:B------:R-:W-:Y:S02]  /*9bf0*/  F2FP.BF16.F32.PACK_AB R11, R54, R11 ;  /* 0x0000000b360b723e */ /* 0x000fe400000010ff */
[----:B------:R-:W-:Y:S02]  /*9c00*/  F2FP.BF16.F32.PACK_AB R52, R41, R52 ;  /* 0x000000342934723e */ /* 0x000fe400000010ff */
[----:B------:R-:W-:Y:S01]  /*9c10*/  F2FP.BF16.F32.PACK_AB R46, R53, R46 ;  /* 0x0000002e352e723e */ /* 0x000fe200000010ff */
[----:B------:R-:W-:Y:S01]  /*9c20*/  IMAD.MOV.U32 R12, RZ, RZ, R11 ;  /* 0x000000ffff0c7224 */ /* 0x000fe200078e000b */
[----:B------:R-:W-:Y:S01]  /*9c30*/  F2FP.BF16.F32.PACK_AB R14, R28, R13 ;  /* 0x0000000d1c0e723e */ /* 0x000fe200000010ff */
[----:B------:R-:W-:Y:S01]  /*9c40*/  IMAD.MOV.U32 R28, RZ, RZ, R30 ;  /* 0x000000ffff1c7224 */ /* 0x000fe200078e001e */
[----:B------:R-:W-:Y:S01]  /*9c50*/  F2FP.BF16.F32.PACK_AB R15, R43, R40 ;  /* 0x000000282b0f723e */ /* 0x000fe200000010ff */
[----:B------:R-:W-:Y:S01]  /*9c60*/  IMAD.MOV.U32 R30, RZ, RZ, R52 ;  /* 0x000000ffff1e7224 */ /* 0x000fe200078e0034 */
[----:B------:R-:W-:-:S02]  /*9c70*/  F2FP.BF16.F32.PACK_AB R29, R29, R47 ;  /* 0x0000002f1d1d723e */ /* 0x000fc400000010ff */
[----:B------:R-:W-:Y:S02]  /*9c80*/  F2FP.BF16.F32.PACK_AB R31, R31, R44 ;  /* 0x0000002c1f1f723e */ /* 0x000fe400000010ff */
[----:B------:R-:W-:-:S07]  /*9c90*/  MOV R13, R46 ;  /* 0x0000002e000d7202 */ /* 0x000fce0000000f00 */
.L_x_544:
[----:B------:R-:W-:Y:S05]  /*9ca0*/  BSYNC B2 ;  /* 0x0000000000027941 */ /* 0x000fea0003800000 */
.L_x_543:
[----:B------:R-:W-:Y:S01]  /*9cb0*/  ISETP.GE.AND P3, PT, R36, R130, PT ;  /* 0x000000822400720c */ /* 0x000fe20003f66270 */
[----:B-1----:R1:W-:-:S12]  /*9cc0*/  ST.E.128 desc[UR48][R34.64], R12 ;  /* 0x0000000c22007985 */ /* 0x0023d8000c101d30 */
[----:B------:R-:W-:-:S05]  /*9cd0*/  @!P3 IMAD.WIDE R36, R36, 0x2, R32 ;  /* 0x000000022424b825 */ /* 0x000fca00078e0220 */
[----:B--2---:R1:W-:Y:S02]  /*9ce0*/  @!P3 ST.E.128 desc[UR48][R36.64], R28 ;  /* 0x0000001c2400b985 */ /* 0x0043e4000c101d30 */
.L_x_542:
[----:B------:R-:W-:Y:S05]  /*9cf0*/  BSYNC B1 ;  /* 0x0000000000017941 */ /* 0x000fea0003800000 */
.L_x_541:
[----:B------:R-:W-:-:S13]  /*9d00*/  ISETP.NE.AND P3, PT, R8, RZ, PT ;  /* 0x000000ff0800720c */ /* 0x000fda0003f65270 */
[----:B------:R-:W-:Y:S05]  /*9d10*/  @!P3 BRA `(.L_x_493) ;  /* 0x0000000c00c0b947 */ /* 0x000fea0003800000 */
[----:B0--3--:R-:W2:Y:S01]  /*9d20*/  LDL R11, [R1] ;  /* 0x00000000010b7983 */ /* 0x009ea20000100800 */
[----:B-1----:R-:W-:Y:S01]  /*9d30*/  SHF.R.U32.HI R15, RZ, 0x3, R205 ;  /* 0x00000003ff0f7819 */ /* 0x002fe200000116cd */
[----:B------:R-:W-:Y:S01]  /*9d40*/  BSSY B1, `(.L_x_545) ;  /* 0x0000075000017945 */ /* 0x000fe20003800000 */
[----:B------:R-:W-:-:S04]  /*9d50*/  LEA R34, P3, R5, R116, 0x1 ;  /* 0x0000007405227211 */ /* 0x000fc800078608ff */
[----:B------:R-:W-:Y:S02]  /*9d60*/  LEA.HI.X R35, R5, R113, R105, 0x1, P3 ;  /* 0x0000007105237211 */ /* 0x000fe400018f0c69 */
[----:B------:R-:W-:Y:S02]  /*9d70*/  ISETP.GE.AND P3, PT, R193, R117, PT ;  /* 0x00000075c100720c */ /* 0x000fe40003f66270 */
[----:B--2---:R-:W-:-:S04]  /*9d80*/  LOP3.LUT P4, RZ, R11, 0x1, RZ, 0xc0, !PT ;  /* 0x000000010bff7812 */ /* 0x004fc8000788c0ff */
[----:B------:R-:W-:-:S04]  /*9d90*/  SEL R133, R118, R133, !P4 ;  /* 0x0000008576857207 */ /* 0x000fc80006000000 */
[----:B----4-:R-:W-:-:S04]  /*9da0*/  SHF.R.S32.HI R12, RZ, 0x1f, R133 ;  /* 0x0000001fff0c7819 */ /* 0x010fc80000011485 */
        /* <DEDUP_REMOVED lines=17> */
[--C-:B------:R-:W-:Y:S01]  /*9ec0*/  SHF.R.U64 R39, R64, 0x10, R65.reuse ;  /* 0x0000001040277819 */ /* 0x100fe20000001241 */
[----:B-1----:R-:W-:Y:S01]  /*9ed0*/  IMAD.U32 R46, R29, 0x10000, RZ ;  /* 0x000100001d2e7824 */ /* 0x002fe200078e00ff */
[----:B------:R-:W-:Y:S01]  /*9ee0*/  SHF.R.U32.HI R65, RZ, 0x10, R65 ;  /* 0x00000010ff417819 */ /* 0x000fe20000011641 */
[----:B0-----:R-:W-:Y:S01]  /*9ef0*/  IMAD.U32 R40, R13, 0x10000, RZ ;  /* 0x000100000d287824 */ /* 0x001fe200078e00ff */
[--C-:B------:R-:W-:Y:S01]  /*9f00*/  SHF.R.U64 R37, R48, 0x10, R49.reuse ;  /* 0x0000001030257819 */ /* 0x100fe20000001231 */
[----:B------:R-:W-:Y:S01]  /*9f10*/  IMAD.U32 R47, R31, 0x10000, RZ ;  /* 0x000100001f2f7824 */ /* 0x000fe200078e00ff */
[----:B------:R-:W-:Y:S01]  /*9f20*/  SHF.R.U32.HI R49, RZ, 0x10, R49 ;  /* 0x00000010ff317819 */ /* 0x000fe20000011631 */
[----:B------:R-:W-:Y:S01]  /*9f30*/  IMAD.U32 R44, R15, 0x10000, RZ ;  /* 0x000100000f2c7824 */ /* 0x000fe200078e00ff */
[----:B------:R-:W-:Y:S01]  /*9f40*/  PRMT R65, R140, 0x5410, R65 ;  /* 0x000054108c417816 */ /* 0x000fe20000000041 */
[----:B------:R-:W-:Y:S01]  /*9f50*/  IMAD.U32 R43, R14, 0x10000, RZ ;  /* 0x000100000e2b7824 */ /* 0x000fe200078e00ff */
[----:B------:R-:W-:-:S02]  /*9f60*/  PRMT R37, R142, 0x5432, R37 ;  /* 0x000054328e257816 */ /* 0x000fc40000000025 */
[----:B------:R-:W-:Y:S02]  /*9f70*/  SHF.R.U64 R36, R50, 0x10, R51 ;  /* 0x0000001032247819 */ /* 0x000fe40000001233 */
[----:B------:R-:W-:Y:S02]  /*9f80*/  PRMT R142, R142, 0x5410, R49 ;  /* 0x000054108e8e7816 */ /* 0x000fe40000000031 */
[----:B------:R-:W-:Y:S01]  /*9f90*/  SHF.R.U32.HI R50, RZ, 0x10, R51 ;  /* 0x00000010ff327819 */ /* 0x000fe20000011633 */
[----:B------:R-:W-:Y:S01]  /*9fa0*/  IMAD.U32 R51, R65, 0x10000, RZ ;  /* 0x0001000041337824 */ /* 0x000fe200078e00ff */
[--C-:B------:R-:W-:Y:S01]  /*9fb0*/  SHF.R.U64 R38, R66, 0x10, R67.reuse ;  /* 0x0000001042267819 */ /* 0x100fe20000001243 */
[----:B------:R-:W-:Y:S01]  /*9fc0*/  IMAD.U32 R49, R142, 0x10000, RZ ;  /* 0x000100008e317824 */ /* 0x000fe200078e00ff */
[----:B------:R-:W-:Y:S01]  /*9fd0*/  SHF.R.U32.HI R66, RZ, 0x10, R67 ;  /* 0x00000010ff427819 */ /* 0x000fe20000011643 */
[C---:B------:R-:W-:Y:S01]  /*9fe0*/  FMUL.FTZ R53, R46.reuse, R51 ;  /* 0x000000332e357220 */ /* 0x040fe20000410000 */
[----:B------:R-:W-:Y:S01]  /*9ff0*/  PRMT R38, R141, 0x5432, R38 ;  /* 0x000054328d267816 */ /* 0x000fe20000000026 */
[-C--:B------:R-:W-:Y:S01]  /*a000*/  FMUL.FTZ R55, R46, R49.reuse ;  /* 0x000000312e377220 */ /* 0x080fe20000410000 */
[----:B------:R-:W-:Y:S01]  /*a010*/  PRMT R36, R143, 0x5432, R36 ;  /* 0x000054328f247816 */ /* 0x000fe20000000024 */
[C---:B------:R-:W-:Y:S01]  /*a020*/  FFMA.FTZ R46, R40.reuse, R49, -R53 ;  /* 0x00000031282e7223 */ /* 0x040fe20000010835 */
[----:B------:R-:W-:Y:S01]  /*a030*/  PRMT R141, R141, 0x5410, R66 ;  /* 0x000054108d8d7816 */ /* 0x000fe20000000042 */
[----:B------:R-:W-:Y:S01]  /*a040*/  FFMA.FTZ R40, R40, R51, R55 ;  /* 0x0000003328287223 */ /* 0x000fe20000010037 */
[----:B------:R-:W-:-:S02]  /*a050*/  PRMT R143, R143, 0x5410, R50 ;  /* 0x000054108f8f7816 */ /* 0x000fc40000000032 */
[----:B------:R-:W-:Y:S01]  /*a060*/  LOP3.LUT R42, R29, 0xffff0000, RZ, 0xc0, !PT ;  /* 0xffff00001d2a7812 */ /* 0x000fe200078ec0ff */
[----:B------:R-:W-:Y:S01]  /*a070*/  IMAD.U32 R52, R141, 0x10000, RZ ;  /* 0x000100008d347824 */ /* 0x000fe200078e00ff */
[----:B------:R-:W-:Y:S01]  /*a080*/  LOP3.LUT R65, R65, 0xffff0000, RZ, 0xc0, !PT ;  /* 0xffff000041417812 */ /* 0x000fe200078ec0ff */
[----:B------:R-:W-:Y:S01]  /*a090*/  IMAD.U32 R48, R143, 0x10000, RZ ;  /* 0x000100008f307824 */ /* 0x000fe200078e00ff */
[----:B------:R-:W-:Y:S01]  /*a0a0*/  LOP3.LUT R49, R142, 0xffff0000, RZ, 0xc0, !PT ;  /* 0xffff00008e317812 */ /* 0x000fe200078ec0ff */
[----:B------:R-:W-:Y:S01]  /*a0b0*/  FMUL.FTZ R51, R47, R52 ;  /* 0x000000342f337220 */ /* 0x000fe20000410000 */
[----:B------:R-:W-:Y:S01]  /*a0c0*/  LOP3.LUT R41, R13, 0xffff0000, RZ, 0xc0, !PT ;  /* 0xffff00000d297812 */ /* 0x000fe200078ec0ff */
[C---:B------:R-:W-:Y:S01]  /*a0d0*/  FMUL.FTZ R50, R42.reuse, R65 ;  /* 0x000000412a327220 */ /* 0x040fe20000410000 */
[----:B------:R-:W-:Y:S01]  /*a0e0*/  LOP3.LUT R31, R31, 0xffff0000, RZ, 0xc0, !PT ;  /* 0xffff00001f1f7812 */ /* 0x000fe200078ec0ff */
[-C--:B------:R-:W-:Y:S01]  /*a0f0*/  FMUL.FTZ R42, R42, R49.reuse ;  /* 0x000000312a2a7220 */ /* 0x080fe20000410000 */
[----:B------:R-:W-:Y:S01]  /*a100*/  LOP3.LUT R54, R141, 0xffff0000, RZ, 0xc0, !PT ;  /* 0xffff00008d367812 */ /* 0x000fe200078ec0ff */
[-C--:B------:R-:W-:Y:S01]  /*a110*/  FMUL.FTZ R47, R47, R48.reuse ;  /* 0x000000302f2f7220 */ /* 0x080fe20000410000 */
[----:B------:R-:W-:Y:S01]  /*a120*/  PRMT R39, R140, 0x5432, R39 ;  /* 0x000054328c277816 */ /* 0x000fe20000000027 */
[C---:B------:R-:W-:Y:S01]  /*a130*/  FFMA.FTZ R49, R41.reuse, R49, -R50 ;  /* 0x0000003129317223 */ /* 0x040fe20000010832 */
[----:B------:R-:W-:Y:S01]  /*a140*/  FFMA.FTZ R41, R41, R65, R42 ;  /* 0x0000004129297223 */ /* 0x000fe2000001002a */
[----:B------:R-:W-:Y:S01]  /*a150*/  LOP3.LUT R50, R143, 0xffff0000, RZ, 0xc0, !PT ;  /* 0xffff00008f327812 */ /* 0x000fe200078ec0ff */
[C---:B------:R-:W-:Y:S01]  /*a160*/  FFMA.FTZ R42, R44.reuse, R48, -R51 ;  /* 0x000000302c2a7223 */ /* 0x040fe20000010833 */
[----:B------:R-:W-:Y:S01]  /*a170*/  LOP3.LUT R15, R15, 0xffff0000, RZ, 0xc0, !PT ;  /* 0xffff00000f0f7812 */ /* 0x000fe200078ec0ff */
[----:B------:R-:W-:Y:S01]  /*a180*/  FFMA.FTZ R44, R44, R52, R47 ;  /* 0x000000342c2c7223 */ /* 0x000fe2000001002f */
[----:B------:R-:W-:Y:S01]  /*a190*/  FMUL.FTZ R56, R31, R54 ;  /* 0x000000361f387220 */ /* 0x000fe20000410000 */
[----:B------:R-:W-:-:S02]  /*a1a0*/  IMAD.U32 R29, R28, 0x10000, RZ ;  /* 0x000100001c1d7824 */ /* 0x000fc400078e00ff */
[-C--:B------:R-:W-:Y:S01]  /*a1b0*/  FMUL.FTZ R58, R31, R50.reuse ;  /* 0x000000321f3a7220 */ /* 0x080fe20000410000 */
[----:B------:R-:W-:Y:S01]  /*a1c0*/  IMAD.U32 R52, R39, 0x10000, RZ ;  /* 0x0001000027347824 */ /* 0x000fe200078e00ff */
[----:B------:R-:W-:Y:S01]  /*a1d0*/  LOP3.LUT R28, R28, 0xffff0000, RZ, 0xc0, !PT ;  /* 0xffff00001c1c7812 */ /* 0x000fe200078ec0ff */
[----:B------:R-:W-:Y:S02]  /*a1e0*/  IMAD.U32 R48, R37, 0x10000, RZ ;  /* 0x0001000025307824 */ /* 0x000fe400078e00ff */
[----:B------:R-:W-:Y:S01]  /*a1f0*/  FFMA.FTZ R31, R15, R50, -R56 ;  /* 0x000000320f1f7223 */ /* 0x000fe20000010838 */
[----:B------:R-:W-:Y:S01]  /*a200*/  LOP3.LUT R39, R39, 0xffff0000, RZ, 0xc0, !PT ;  /* 0xffff000027277812 */ /* 0x000fe200078ec0ff */
[----:B------:R-:W-:Y:S01]  /*a210*/  FMUL.FTZ R50, R29, R52 ;  /* 0x000000341d327220 */ /* 0x000fe20000410000 */
[----:B------:R-:W-:Y:S01]  /*a220*/  LOP3.LUT R37, R37, 0xffff0000, RZ, 0xc0, !PT ;  /* 0xffff000025257812 */ /* 0x000fe200078ec0ff */
[C---:B------:R-:W-:Y:S02]  /*a230*/  IMAD.U32 R13, R12.reuse, 0x10000, RZ ;  /* 0x000100000c0d7824 */ /* 0x040fe400078e00ff */
[----:B------:R-:W-:Y:S01]  /*a240*/  FMUL.FTZ R29, R29, R48 ;  /* 0x000000301d1d7220 */ /* 0x000fe20000410000 */
[----:B------:R-:W-:Y:S01]  /*a250*/  LOP3.LUT R12, R12, 0xffff0000, RZ, 0xc0, !PT ;  /* 0xffff00000c0c7812 */ /* 0x000fe200078ec0ff */
[----:B------:R-:W-:Y:S01]  /*a260*/  FMUL.FTZ R47, R28, R39 ;  /* 0x000000271c2f7220 */ /* 0x000fe20000410000 */
[----:B------:R-:W-:Y:S01]  /*a270*/  LOP3.LUT R45, R14, 0xffff0000, RZ, 0xc0, !PT ;  /* 0xffff00000e2d7812 */ /* 0x000fe200078ec0ff */
[----:B------:R-:W-:Y:S01]  /*a280*/  FMUL.FTZ R51, R28, R37 ;  /* 0x000000251c337220 */ /* 0x000fe20000410000 */
[----:B------:R-:W-:-:S02]  /*a290*/  IMAD.U32 R14, R30, 0x10000, RZ ;  /* 0x000100001e0e7824 */ /* 0x000fc400078e00ff */
[C---:B------:R-:W-:Y:S01]  /*a2a0*/  FFMA.FTZ R50, R13.reuse, R48, -R50 ;  /* 0x000000300d327223 */ /* 0x040fe20000010832 */
[----:B------:R-:W-:Y:S01]  /*a2b0*/  FFMA.FTZ R29, R13, R52, R29 ;  /* 0x000000340d1d7223 */ /* 0x000fe2000001001d */
[----:B------:R-:W-:Y:S01]  /*a2c0*/  IMAD.U32 R28, R38, 0x10000, RZ ;  /* 0x00010000261c7824 */ /* 0x000fe200078e00ff */
[----:B------:R-:W-:Y:S01]  /*a2d0*/  LOP3.LUT R30, R30, 0xffff0000, RZ, 0xc0, !PT ;  /* 0xffff00001e1e7812 */ /* 0x000fe200078ec0ff */
[----:B------:R-:W-:Y:S01]  /*a2e0*/  IMAD.U32 R13, R36, 0x10000, RZ ;  /* 0x00010000240d7824 */ /* 0x000fe200078e00ff */
[----:B------:R-:W-:Y:S01]  /*a2f0*/  LOP3.LUT R38, R38, 0xffff0000, RZ, 0xc0, !PT ;  /* 0xffff000026267812 */ /* 0x000fe200078ec0ff */
[----:B------:R-:W-:Y:S01]  /*a300*/  FFMA.FTZ R47, R12, R37, -R47 ;  /* 0x000000250c2f7223 */ /* 0x000fe2000001082f */
[----:B------:R-:W-:Y:S01]  /*a310*/  LOP3.LUT R36, R36, 0xffff0000, RZ, 0xc0, !PT ;  /* 0xffff000024247812 */ /* 0x000fe200078ec0ff */
[C---:B------:R-:W-:Y:S01]  /*a320*/  FMUL.FTZ R48, R14.reuse, R28 ;  /* 0x0000001c0e307220 */ /* 0x040fe20000410000 */
[----:B------:R-:W-:Y:S01]  /*a330*/  FMUL.FTZ R37, R14, R13 ;  /* 0x0000000d0e257220 */ /* 0x000fe20000410000 */
[----:B------:R-:W-:Y:S01]  /*a340*/  FFMA.FTZ R15, R15, R54, R58 ;  /* 0x000000360f0f7223 */ /* 0x000fe2000001003a */
[----:B------:R-:W-:Y:S01]  /*a350*/  FFMA.FTZ R12, R12, R39, R51 ;  /* 0x000000270c0c7223 */ /* 0x000fe20000010033 */
[C---:B------:R-:W-:Y:S01]  /*a360*/  FMUL.FTZ R14, R30.reuse, R38 ;  /* 0x000000261e0e7220 */ /* 0x040fe20000410000 */
[----:B------:R-:W-:Y:S01]  /*a370*/  FMUL.FTZ R39, R30, R36 ;  /* 0x000000241e277220 */ /* 0x000fe20000410000 */
[----:B------:R-:W-:Y:S01]  /*a380*/  FFMA.FTZ R48, R43, R13, -R48 ;  /* 0x0000000d2b307223 */ /* 0x000fe20000010830 */
[----:B------:R-:W-:Y:S01]  /*a390*/  F2FP.BF16.F32.PACK_AB R31, R31, R42 ;  /* 0x0000002a1f1f723e */ /* 0x000fe200000010ff */
[----:B------:R-:W-:Y:S01]  /*a3a0*/  FFMA.FTZ R13, R45, R36, -R14 ;  /* 0x000000242d0d7223 */ /* 0x000fe2000001080e */
[----:B------:R-:W-:Y:S01]  /*a3b0*/  FFMA.FTZ R37, R43, R28, R37 ;  /* 0x0000001c2b257223 */ /* 0x000fe20000010025 */
[----:B------:R-:W-:Y:S01]  /*a3c0*/  FFMA.FTZ R38, R45, R38, R39 ;  /* 0x000000262d267223 */ /* 0x000fe20000010027 */
[----:B------:R-:W-:-:S02]  /*a3d0*/  F2FP.BF16.F32.PACK_AB R46, R49, R46 ;  /* 0x0000002e312e723e */ /* 0x000fc400000010ff */
[----:B------:R-:W-:Y:S02]  /*a3e0*/  F2FP.BF16.F32.PACK_AB R40, R41, R40 ;  /* 0x000000282928723e */ /* 0x000fe400000010ff */
[----:B------:R-:W-:Y:S01]  /*a3f0*/  F2FP.BF16.F32.PACK_AB R44, R15, R44 ;  /* 0x0000002c0f2c723e */ /* 0x000fe200000010ff */
[----:B------:R-:W-:Y:S01]  /*a400*/  IMAD.MOV.U32 R15, RZ, RZ, R31 ;  /* 0x000000ffff0f7224 */ /* 0x000fe200078e001f */
[----:B------:R-:W-:Y:S02]  /*a410*/  F2FP.BF16.F32.PACK_AB R47, R47, R50 ;  /* 0x000000322f2f723e */ /* 0x000fe400000010ff */
[----:B------:R-:W-:Y:S01]  /*a420*/  F2FP.BF16.F32.PACK_AB R28, R12, R29 ;  /* 0x0000001d0c1c723e */ /* 0x000fe200000010ff */
[----:B------:R-:W-:Y:S01]  /*a430*/  IMAD.MOV.U32 R29, RZ, RZ, R40 ;  /* 0x000000ffff1d7224 */ /* 0x000fe200078e0028 */
[----:B------:R-:W-:Y:S01]  /*a440*/  F2FP.BF16.F32.PACK_AB R14, R13, R48 ;  /* 0x000000300d0e723e */ /* 0x000fe200000010ff */
[----:B------:R-:W-:Y:S01]  /*a450*/  IMAD.MOV.U32 R12, RZ, RZ, R47 ;  /* 0x000000ffff0c7224 */ /* 0x000fe200078e002f */
[----:B------:R-:W-:Y:S01]  /*a460*/  F2FP.BF16.F32.PACK_AB R30, R38, R37 ;  /* 0x00000025261e723e */ /* 0x000fe200000010ff */
[----:B------:R-:W-:-:S02]  /*a470*/  IMAD.MOV.U32 R13, RZ, RZ, R46 ;  /* 0x000000ffff0d7224 */ /* 0x000fc400078e002e */
[----:B------:R-:W-:-:S07]  /*a480*/  IMAD.MOV.U32 R31, RZ, RZ, R44 ;  /* 0x000000ffff1f7224 */ /* 0x000fce00078e002c */
.L_x_546:
[----:B------:R-:W-:Y:S05]  /*a490*/  BSYNC B1 ;  /* 0x0000000000017941 */ /* 0x000fea0003800000 */
.L_x_545:
[----:B0-----:R0:W-:Y:S01]  /*a4a0*/  ST.E.128 desc[UR48][R34.64], R12 ;  /* 0x0000000c22007985 */ /* 0x0011e2000c101d30 */
[----:B------:R-:W-:-:S13]  /*a4b0*/  ISETP.GE.AND P3, PT, R11, R130, PT ;  /* 0x000000820b00720c */ /* 0x000fda0003f66270 */
[----:B------:R-:W-:Y:S05]  /*a4c0*/  @P3 BRA `(.L_x_493) ;  /* 0x0000000400d43947 */ /* 0x000fea0003800000 */
[----:B------:R-:W-:-:S05]  /*a4d0*/  IMAD.WIDE R32, R11, 0x2, R32 ;  /* 0x000000020b207825 */ /* 0x000fca00078e0220 */
[----:B-1----:R1:W-:Y:S01]  /*a4e0*/  ST.E.128 desc[UR48][R32.64], R28 ;  /* 0x0000001c20007985 */ /* 0x0023e2000c101d30 */
[----:B------:R-:W-:Y:S05]  /*a4f0*/  BRA `(.L_x_493) ;  /* 0x0000000400c87947 */ /* 0x000fea0003800000 */
.L_x_458:
[----:B------:R-:W-:-:S13]  /*a500*/  ISETP.NE.AND P2, PT, R214, 0x3, PT ;  /* 0x00000003d600780c */ /* 0x000fda0003f45270 */
[----:B------:R-:W-:Y:S05]  /*a510*/  @!P2 BRA `(.L_x_547) ;  /* 0x000000000004a947 */ /* 0x000fea0003800000 */
[----:B------:R-:W-:Y:S01]  /*a520*/  BPT.TRAP 0x1 ;  /* 0x000000040000795c */ /* 0x000fe20000300000 */
.L_x_547:
[----:B------:R-:W-:Y:S01]  /*a530*/  IMAD R83, R19, 0x8, R18 ;  /* 0x0000000813537824 */ /* 0x000fe200078e0212 */
[----:B------:R-:W-:Y:S01]  /*a540*/  SHF.L.U32 R84, R204, 0x1f, RZ ;  /* 0x0000001fcc547819 */ /* 0x000fe200000006ff */
[----:B------:R-:W-:Y:S01]  /*a550*/  BSSY B1, `(.L_x_548) ;  /* 0x0000004000017945 */ /* 0x000fe20003800000 */
[----:B------:R-:W-:Y:S02]  /*a560*/  SHF.R.S32.HI R80, RZ, 0x1f, R25 ;  /* 0x0000001fff507819 */ /* 0x000fe40000011419 */
[----:B------:R-:W0:Y:S02]  /*a570*/  SYNCS.PHASECHK.TRANS64.TRYWAIT P3, [R83+URZ+0x30890], R84 ;  /* 0x03089054530075a7 */ /* 0x000e24000806017f */
[----:B0-----:R-:W-:Y:S05]  /*a580*/  @!P3 BRA `(.L_x_549) ;  /* 0x00000184007cb947 */ /* 0x001fea0003800000 */
.L_x_811:
[----:B------:R-:W-:Y:S05]  /*a590*/  BSYNC B1 ;  /* 0x0000000000017941 */ /* 0x000fea0003800000 */
.L_x_548:
[----:B------:R-:W-:Y:S01]  /*a5a0*/  ULDC.64 UR4, c[0x0][0x300] ;  /* 0x0000c00000047ab9 */ /* 0x000fe20000000a00 */
[----:B-----5:R-:W-:Y:S01]  /*a5b0*/  SHF.R.S32.HI R81, RZ, 0x1f, R21 ;  /* 0x0000001fff517819 */ /* 0x020fe20000011415 */
[----:B------:R-:W-:Y:S01]  /*a5c0*/  IMAD R14, R80, UR4, RZ ;  /* 0x00000004500e7c24 */ /* 0x000fe2000f8e02ff */
[----:B------:R-:W-:Y:S01]  /*a5d0*/  ULDC.64 UR6, c[0x0][0x2e8] ;  /* 0x0000ba0000067ab9 */ /* 0x000fe20000000a00 */
[----:B------:R-:W-:-:S04]  /*a5e0*/  IMAD.WIDE.U32 R12, R25, UR4, RZ ;  /* 0x00000004190c7c25 */ /* 0x000fc8000f8e00ff */
[----:B------:R-:W-:Y:S01]  /*a5f0*/  IMAD R11, R25, UR5, R14 ;  /* 0x00000005190b7c24 */ /* 0x000fe2000f8e020e */
[----:B------:R-:W-:Y:S01]  /*a600*/  ULDC.64 UR4, c[0x0][0x310] ;  /* 0x0000c40000047ab9 */ /* 0x000fe20000000a00 */
[----:B------:R-:W-:Y:S02]  /*a610*/  IMAD R82, R2, -0x60, R24 ;  /* 0xffffffa002527824 */ /* 0x000fe400078e0218 */
[----:B------:R-:W-:Y:S01]  /*a620*/  IMAD R14, R81, UR4, RZ ;  /* 0x00000004510e7c24 */ /* 0x000fe2000f8e02ff */
[----:B------:R-:W-:Y:S02]  /*a630*/  IADD3 R13, R13, R11, RZ ;  /* 0x0000000b0d0d7210 */ /* 0x000fe40007ffe0ff */
[----:B------:R-:W-:Y:S01]  /*a640*/  VIMNMX R82, R82, 0x60, PT ;  /* 0x0000006052527848 */ /* 0x000fe20003fe0100 */
[C---:B------:R-:W-:Y:S02]  /*a650*/  IMAD R11, R21.reuse, UR5, R14 ;  /* 0x00000005150b7c24 */ /* 0x040fe4000f8e020e */
[----:B------:R-:W-:Y:S01]  /*a660*/  IMAD.WIDE.U32 R12, R21, UR4, R12 ;  /* 0x00000004150c7c25 */ /* 0x000fe2000f8e000c */
[----:B------:R-:W-:-:S03]  /*a670*/  ULDC.64 UR4, c[0x0][0x308] ;  /* 0x0000c20000047ab9 */ /* 0x000fc60000000a00 */
[----:B------:R-:W-:Y:S02]  /*a680*/  IMAD.IADD R13, R13, 0x1, R11 ;  /* 0x000000010d0d7824 */ /* 0x000fe400078e020b */
[----:B------:R-:W-:Y:S02]  /*a690*/  IMAD.IADD R36, R82, 0x1, -R203 ;  /* 0x0000000152247824 */ /* 0x000fe400078e0acb */
[----:B------:R-:W-:Y:S01]  /*a6a0*/  IMAD.WIDE.U32 R12, R195, UR4, R12 ;  /* 0x00000004c30c7c25 */ /* 0x000fe2000f8e000c */
[----:B------:R-:W-:-:S03]  /*a6b0*/  UMOV UR4, 0xffffffff ;  /* 0xffffffff00047882 */ /* 0x000fc60000000000 */
[----:B------:R-:W-:Y:S01]  /*a6c0*/  IMAD R35, R195, UR5, R13 ;  /* 0x00000005c3237c24 */ /* 0x000fe2000f8e020d */
[----:B------:R-:W-:-:S04]  /*a6d0*/  LEA R34, P3, R12, UR6, 0x1 ;  /* 0x000000060c227c11 */ /* 0x000fc8000f8608ff */
[----:B------:R-:W-:Y:S02]  /*a6e0*/  LEA.HI.X R35, R12, UR7, R35, 0x1, P3 ;  /* 0x000000070c237c11 */ /* 0x000fe400098f0c23 */
[----:B------:R-:W-:Y:S01]  /*a6f0*/  ISETP.GE.AND P3, PT, R36, 0x1, PT ;  /* 0x000000012400780c */ /* 0x000fe20003f66270 */
[----:B------:R-:W-:-:S12]  /*a700*/  BRA.DIV UR4, `(.L_x_550) ;  /* 0x0000018604307947 */ /* 0x000fd8000b800000 */
[----:B------:R1:W2:Y:S04]  /*a710*/  SHFL.IDX PT, R37, R35, RZ, 0x1c1f ;  /* 0x001c1fff23257589 */ /* 0x0002a800000e0000 */
[----:B------:R1:W3:Y:S02]  /*a720*/  SHFL.IDX PT, R38, R34, RZ, 0x1c1f ;  /* 0x001c1fff22267589 */ /* 0x0002e400000e0000 */
.L_x_815:
[----:B------:R-:W-:Y:S04]  /*a730*/  BSSY B1, `(.L_x_551) ;  /* 0x0000025000017945 */ /* 0x000fe80003800000 */
[----:B------:R-:W-:Y:S05]  /*a740*/  @!P3 BRA `(.L_x_552) ;  /* 0x00000000008cb947 */ /* 0x000fea0003800000 */
[----:B------:R-:W-:Y:S02]  /*a750*/  ULDC UR4, c[0x0][0x2f4] ;  /* 0x0000bd0000047ab9 */ /* 0x000fe40000000800 */
[----:B------:R-:W-:Y:S02]  /*a760*/  ISETP.GE.AND P5, PT, R16, UR4, PT ;  /* 0x0000000410007c0c */ /* 0x000fe4000bfa6270 */
[----:B------:R-:W-:-:S11]  /*a770*/  ISETP.GE.AND P4, PT, R23, UR4, PT ;  /* 0x0000000417007c0c */ /* 0x000fd6000bf86270 */
[----:B------:R-:W4:Y:S01]  /*a780*/  @!P5 LDS.128 R12, [R26+0x1e000] ;  /* 0x01e000001a0cd984 */ /* 0x000f220000000c00 */
[----:B---3--:R-:W-:-:S04]  /*a790*/  @!P5 LEA R32, P3, R16, R38, 0x1 ;  /* 0x000000261020d211 */ /* 0x008fc800078608ff */
[----:B--2---:R-:W-:Y:S02]  /*a7a0*/  @!P5 LEA.HI.X R33, R16, R37, R17, 0x1, P3 ;  /* 0x000000251021d211 */ /* 0x004fe400018f0c11 */
[----:B------:R-:W-:-:S04]  /*a7b0*/  @!P4 LEA R30, P3, R23, R38, 0x1 ;  /* 0x00000026171ec211 */ /* 0x000fc800078608ff */
[----:B------:R-:W-:Y:S02]  /*a7c0*/  @!P4 LEA.HI.X R31, R23, R37, R202, 0x1, P3 ;  /* 0x00000025171fc211 */ /* 0x000fe400018f0cca */
[----:B------:R-:W-:-:S13]  /*a7d0*/  ISETP.GE.AND P3, PT, R22, UR4, PT ;  /* 0x0000000416007c0c */ /* 0x000fda000bf66270 */
[----:B------:R-:W-:-:S04]  /*a7e0*/  @!P3 LEA R28, P6, R22, R38, 0x1 ;  /* 0x00000026161cb211 */ /* 0x000fc800078c08ff */
[----:B------:R-:W-:Y:S01]  /*a7f0*/  @!P3 LEA.HI.X R29, R22, R37, R201, 0x1, P6 ;  /* 0x00000025161db211 */ /* 0x000fe200030f0cc9 */
[----:B----4-:R2:W-:Y:S01]  /*a800*/  @!P5 ST.E.128 desc[UR48][R32.64], R12 ;  /* 0x0000000c2000d985 */ /* 0x0105e2000c101d30 */
[----:B------:R-:W-:-:S13]  /*a810*/  ISETP.GE.AND P5, PT, R194, UR4, PT ;  /* 0x00000004c2007c0c */ /* 0x000fda000bfa6270 */
[----:B------:R-:W3:Y:S01]  /*a820*/  @!P5 LDS.128 R12, [R27+0x1e000] ;  /* 0x01e000001b0cd984 */ /* 0x000ee20000000c00 */
[----:B------:R-:W-:Y:S02]  /*a830*/  @!P5 IMAD.SHL.U32 R11, R198, 0x8, RZ ;  /* 0x00000008c60bd824 */ /* 0x000fe400078e00ff */
[----:B--2---:R-:W-:Y:S02]  /*a840*/  @!P5 IMAD.MOV.U32 R32, RZ, RZ, R38 ;  /* 0x000000ffff20d224 */ /* 0x004fe400078e0026 */
[----:B------:R-:W-:Y:S02]  /*a850*/  @!P5 IMAD.MOV.U32 R33, RZ, RZ, R37 ;  /* 0x000000ffff21d224 */ /* 0x000fe400078e0025 */
[----:B------:R-:W-:-:S05]  /*a860*/  @!P5 IMAD.WIDE R32, R11, 0x2, R32 ;  /* 0x000000020b20d825 */ /* 0x000fca00078e0220 */
[----:B---3--:R2:W-:Y:S01]  /*a870*/  @!P5 ST.E.128 desc[UR48][R32.64], R12 ;  /* 0x0000000c2000d985 */ /* 0x0085e2000c101d30 */
[----:B------:R-:W-:-:S13]  /*a880*/  ISETP.GE.AND P5, PT, R193, UR4, PT ;  /* 0x00000004c1007c0c */ /* 0x000fda000bfa6270 */
[----:B------:R-:W3:Y:S01]  /*a890*/  @!P5 LDS.128 R12, [R26+0x21000] ;  /* 0x021000001a0cd984 */ /* 0x000ee20000000c00 */
[----:B------:R-:W-:Y:S02]  /*a8a0*/  @!P5 IMAD.SHL.U32 R11, R199, 0x8, RZ ;  /* 0x00000008c70bd824 */ /* 0x000fe400078e00ff */
[----:B--2---:R-:W-:Y:S02]  /*a8b0*/  @!P5 IMAD.MOV.U32 R32, RZ, RZ, R38 ;  /* 0x000000ffff20d224 */ /* 0x004fe400078e0026 */
[----:B------:R-:W-:Y:S02]  /*a8c0*/  @!P5 IMAD.MOV.U32 R33, RZ, RZ, R37 ;  /* 0x000000ffff21d224 */ /* 0x000fe400078e0025 */
[----:B------:R-:W-:-:S05]  /*a8d0*/  @!P5 IMAD.WIDE R32, R11, 0x2, R32 ;  /* 0x000000020b20d825 */ /* 0x000fca00078e0220 */
[----:B---3--:R2:W-:Y:S01]  /*a8e0*/  @!P5 ST.E.128 desc[UR48][R32.64], R12 ;  /* 0x0000000c2000d985 */ /* 0x0085e2000c101d30 */
[----:B------:R-:W-:-:S03]  /*a8f0*/  ISETP.GE.AND P5, PT, R192, UR4, PT ;  /* 0x00000004c0007c0c */ /* 0x000fc6000bfa6270 */
[----:B------:R-:W3:Y:S10]  /*a900*/  @!P4 LDS.128 R12, [R27+0x21000] ;  /* 0x021000001b0cc984 */ /* 0x000ef40000000c00 */
[----:B--2---:R-:W-:-:S04]  /*a910*/  @!P5 LEA R32, P6, R192, R38, 0x1 ;  /* 0x00000026c020d211 */ /* 0x004fc800078c08ff */
[----:B------:R-:W-:Y:S01]  /*a920*/  @!P5 LEA.HI.X R33, R192, R37, R200, 0x1, P6 ;  /* 0x00000025c021d211 */ /* 0x000fe200030f0cc8 */
[----:B---3--:R-:W-:Y:S04]  /*a930*/  @!P4 ST.E.128 desc[UR48][R30.64], R12 ;  /* 0x0000000c1e00c985 */ /* 0x008fe8000c101d30 */
[----:B------:R-:W2:Y:S04]  /*a940*/  @!P3 LDS.128 R12, [R26+0x24000] ;  /* 0x024000001a0cb984 */ /* 0x000ea80000000c00 */
[----:B--2---:R-:W-:Y:S04]  /*a950*/  @!P3 ST.E.128 desc[UR48][R28.64], R12 ;  /* 0x0000000c1c00b985 */ /* 0x004fe8000c101d30 */
[----:B------:R-:W2:Y:S04]  /*a960*/  @!P5 LDS.128 R12, [R27+0x24000] ;  /* 0x024000001b0cd984 */ /* 0x000ea80000000c00 */
[----:B--2---:R4:W-:Y:S02]  /*a970*/  @!P5 ST.E.128 desc[UR48][R32.64], R12 ;  /* 0x0000000c2000d985 */ /* 0x0049e4000c101d30 */
.L_x_552:
[----:B------:R-:W-:Y:S05]  /*a980*/  BSYNC B1 ;  /* 0x0000000000017941 */ /* 0x000fea0003800000 */
.L_x_551:
[----:B------:R-:W-:-:S03]  /*a990*/  UMOV UR4, 0xffffffff ;  /* 0xffffffff00047882 */ /* 0x000fc60000000000 */
[----:B------:R-:W-:Y:S05]  /*a9a0*/  BRA.DIV UR4, `(.L_x_553) ;  /* 0x0000018204d47947 */ /* 0x000fea000b800000 */
[----:B-1----:R-:W1:Y:S04]  /*a9b0*/  SHFL.IDX PT, R35, R35, 0x1, 0x1c1f ;  /* 0x003c1f0023237f89 */ /* 0x002e6800000e0000 */
[----:B------:R-:W0:Y:S02]  /*a9c0*/  SHFL.IDX PT, R34, R34, 0x1, 0x1c1f ;  /* 0x003c1f0022227f89 */ /* 0x000e2400000e0000 */
.L_x_819:
[----:B------:R-:W-:-:S13]  /*a9d0*/  ISETP.GE.AND P3, PT, R36, 0x41, PT ;  /* 0x000000412400780c */ /* 0x000fda0003f66270 */
[----:B------:R-:W-:Y:S05]  /*a9e0*/  @!P3 BRA `(.L_x_493) ;  /* 0x00000000008cb947 */ /* 0x000fea0003800000 */
[----:B------:R-:W-:Y:S02]  /*a9f0*/  ULDC UR4, c[0x0][0x2f4] ;  /* 0x0000bd0000047ab9 */ /* 0x000fe40000000800 */
[----:B------:R-:W-:Y:S02]  /*aa00*/  ISETP.GE.AND P5, PT, R16, UR4, PT ;  /* 0x0000000410007c0c */ /* 0x000fe4000bfa6270 */
[----:B------:R-:W-:-:S11]  /*aa10*/  ISETP.GE.AND P4, PT, R23, UR4, PT ;  /* 0x0000000417007c0c */ /* 0x000fd6000bf86270 */
[----:B----4-:R-:W4:Y:S01]  /*aa20*/  @!P5 LDS.128 R12, [R26+0x20000] ;  /* 0x020000001a0cd984 */ /* 0x010f220000000c00 */
[----:B0-----:R-:W-:-:S04]  /*aa30*/  @!P5 LEA R32, P3, R16, R34, 0x1 ;  /* 0x000000221020d211 */ /* 0x001fc800078608ff */
[----:B-1----:R-:W-:Y:S02]  /*aa40*/  @!P5 LEA.HI.X R33, R16, R35, R17, 0x1, P3 ;  /* 0x000000231021d211 */ /* 0x002fe400018f0c11 */
[----:B------:R-:W-:-:S04]  /*aa50*/  @!P4 LEA R30, P3, R23, R34, 0x1 ;  /* 0x00000022171ec211 */ /* 0x000fc800078608ff */
[----:B------:R-:W-:Y:S02]  /*aa60*/  @!P4 LEA.HI.X R31, R23, R35, R202, 0x1, P3 ;  /* 0x00000023171fc211 */ /* 0x000fe400018f0cca */
[----:B------:R-:W-:-:S13]  /*aa70*/  ISETP.GE.AND P3, PT, R22, UR4, PT ;  /* 0x0000000416007c0c */ /* 0x000fda000bf66270 */
[----:B------:R-:W-:-:S04]  /*aa80*/  @!P3 LEA R28, P6, R22, R34, 0x1 ;  /* 0x00000022161cb211 */ /* 0x000fc800078c08ff */
[----:B------:R-:W-:Y:S01]  /*aa90*/  @!P3 LEA.HI.X R29, R22, R35, R201, 0x1, P6 ;  /* 0x00000023161db211 */ /* 0x000fe200030f0cc9 */
[----:B----4-:R0:W-:Y:S01]  /*aaa0*/  @!P5 ST.E.128 desc[UR48][R32.64], R12 ;  /* 0x0000000c2000d985 */ /* 0x0101e2000c101d30 */
[----:B------:R-:W-:-:S13]  /*aab0*/  ISETP.GE.AND P5, PT, R194, UR4, PT ;  /* 0x00000004c2007c0c */ /* 0x000fda000bfa6270 */
[----:B------:R-:W1:Y:S01]  /*aac0*/  @!P5 LDS.128 R12, [R27+0x20000] ;  /* 0x020000001b0cd984 */ /* 0x000e620000000c00 */
[----:B------:R-:W-:Y:S02]  /*aad0*/  @!P5 IMAD.SHL.U32 R11, R198, 0x8, RZ ;  /* 0x00000008c60bd824 */ /* 0x000fe400078e00ff */
[----:B0-----:R-:W-:Y:S02]  /*aae0*/  @!P5 IMAD.MOV.U32 R32, RZ, RZ, R34 ;  /* 0x000000ffff20d224 */ /* 0x001fe400078e0022 */
[----:B------:R-:W-:Y:S02]  /*aaf0*/  @!P5 IMAD.MOV.U32 R33, RZ, RZ, R35 ;  /* 0x000000ffff21d224 */ /* 0x000fe400078e0023 */
[----:B------:R-:W-:-:S05]  /*ab00*/  @!P5 IMAD.WIDE R32, R11, 0x2, R32 ;  /* 0x000000020b20d825 */ /* 0x000fca00078e0220 */
[----:B-1----:R0:W-:Y:S01]  /*ab10*/  @!P5 ST.E.128 desc[UR48][R32.64], R12 ;  /* 0x0000000c2000d985 */ /* 0x0021e2000c101d30 */
[----:B------:R-:W-:-:S13]  /*ab20*/  ISETP.GE.AND P5, PT, R193, UR4, PT ;  /* 0x00000004c1007c0c */ /* 0x000fda000bfa6270 */
[----:B------:R-:W1:Y:S01]  /*ab30*/  @!P5 LDS.128 R12, [R26+0x23000] ;  /* 0x023000001a0cd984 */ /* 0x000e620000000c00 */
[----:B------:R-:W-:Y:S02]  /*ab40*/  @!P5 IMAD.SHL.U32 R11, R199, 0x8, RZ ;  /* 0x00000008c70bd824 */ /* 0x000fe400078e00ff */
[----:B0-----:R-:W-:Y:S02]  /*ab50*/  @!P5 IMAD.MOV.U32 R32, RZ, RZ, R34 ;  /* 0x000000ffff20d224 */ /* 0x001fe400078e0022 */
[----:B------:R-:W-:Y:S02]  /*ab60*/  @!P5 IMAD.MOV.U32 R33, RZ, RZ, R35 ;  /* 0x000000ffff21d224 */ /* 0x000fe400078e0023 */
[----:B------:R-:W-:-:S05]  /*ab70*/  @!P5 IMAD.WIDE R32, R11, 0x2, R32 ;  /* 0x000000020b20d825 */ /* 0x000fca00078e0220 */
[----:B-1----:R0:W-:Y:S01]  /*ab80*/  @!P5 ST.E.128 desc[UR48][R32.64], R12 ;  /* 0x0000000c2000d985 */ /* 0x0021e2000c101d30 */
[----:B------:R-:W-:-:S03]  /*ab90*/  ISETP.GE.AND P5, PT, R192, UR4, PT ;  /* 0x00000004c0007c0c */ /* 0x000fc6000bfa6270 */
[----:B------:R-:W1:Y:S10]  /*aba0*/  @!P4 LDS.128 R12, [R27+0x23000] ;  /* 0x023000001b0cc984 */ /* 0x000e740000000c00 */
[----:B0-----:R-:W-:-:S04]  /*abb0*/  @!P5 LEA R32, P6, R192, R34, 0x1 ;  /* 0x00000022c020d211 */ /* 0x001fc800078c08ff */
[----:B------:R-:W-:Y:S01]  /*abc0*/  @!P5 LEA.HI.X R33, R192, R35, R200, 0x1, P6 ;  /* 0x00000023c021d211 */ /* 0x000fe200030f0cc8 */
[----:B-1----:R-:W-:Y:S04]  /*abd0*/  @!P4 ST.E.128 desc[UR48][R30.64], R12 ;  /* 0x0000000c1e00c985 */ /* 0x002fe8000c101d30 */
[----:B------:R-:W0:Y:S04]  /*abe0*/  @!P3 LDS.128 R12, [R26+0x26000] ;  /* 0x026000001a0cb984 */ /* 0x000e280000000c00 */
[----:B0-----:R-:W-:Y:S04]  /*abf0*/  @!P3 ST.E.128 desc[UR48][R28.64], R12 ;  /* 0x0000000c1c00b985 */ /* 0x001fe8000c101d30 */
[----:B------:R-:W0:Y:S04]  /*ac00*/  @!P5 LDS.128 R12, [R27+0x26000] ;  /* 0x026000001b0cd984 */ /* 0x000e280000000c00 */
[----:B0-----:R0:W-:Y:S02]  /*ac10*/  @!P5 ST.E.128 desc[UR48][R32.64], R12 ;  /* 0x0000000c2000d985 */ /* 0x0011e4000c101d30 */
.L_x_493:
[----:B------:R-:W-:Y:S05]  /*ac20*/  BSYNC B0 ;  /* 0x0000000000007941 */ /* 0x000fea0003800000 */
.L_x_457:
[----:B0--3--:R-:W0:Y:S01]  /*ac30*/  S2R R11, SR_TID.X ;  /* 0x00000000000b7919 */ /* 0x009e220000002100 */
[----:B------:R-:W-:Y:S01]  /*ac40*/  @!PT LDS RZ, [RZ] ;  /* 0x00000000fffff984 */ /* 0x000fe20000000800 */
[----:B------:R-:W-:Y:S01]  /*ac50*/  @!PT LDS RZ, [RZ] ;  /* 0x00000000fffff984 */ /* 0x000fe20000000800 */
[----:B------:R-:W-:Y:S01]  /*ac60*/  @!PT LDS RZ, [RZ] ;  /* 0x00000000fffff984 */ /* 0x000fe20000000800 */
[----:B------:R-:W-:Y:S01]  /*ac70*/  @!PT LDS RZ, [RZ] ;  /* 0x00000000fffff984 */ /* 0x000fe20000000800 */
[----:B------:R3:W-:Y:S06]  /*ac80*/  MEMBAR.ALL.CTA ;  /* 0x0000000000007992 */ /* 0x0007ec0000008000 */
[----:B---3--:R-:W3:Y:S01]  /*ac90*/  FENCE.VIEW.ASYNC.S ;  /* 0x00000000000073c6 */ /* 0x008ee20000000000 */
[----:B------:R-:W-:Y:S05]  /*aca0*/  WARPSYNC.ALL ;  /* 0x0000000000007948 */ /* 0x000fea0003800000 */
[----:B------:R-:W-:Y:S01]  /*acb0*/  BSSY B0, `(.L_x_554) ;  /* 0x0000009000007945 */ /* 0x000fe20003800000 */
[----:B0-----:R-:W-:Y:S01]  /*acc0*/  LOP3.LUT R11, R11, 0x7f, RZ, 0xc0, !PT ;  /* 0x0000007f0b0b7812 */ /* 0x001fe200078ec0ff */
[----:B---3--:R0:W-:Y:S03]  /*acd0*/  BAR.SYNC.DEFER_BLOCKING R161, 0x80 ;  /* 0x000200a10000751d */ /* 0x0081e60000010000 */
[----:B------:R-:W-:-:S13]  /*ace0*/  ISETP.NE.AND P3, PT, R11, RZ, PT ;  /* 0x000000ff0b00720c */ /* 0x000fda0003f65270 */
[----:B------:R-:W-:-:S05]  /*acf0*/  @!P3 VIADD R11, R83, 0x308a0 ;  /* 0x000308a0530bb836 */ /* 0x000fca0000000000 */
[----:B------:R-:W-:-:S04]  /*ad00*/  @!P3 PRMT R11, RZ, 0x654, R11 ;  /* 0x00000654ff0bb816 */ /* 0x000fc8000000000b */
[----:B------:R0:W-:Y:S01]  /*ad10*/  @!P3 SYNCS.ARRIVE.TRANS64.RED.A1T0 RZ, [R11+URZ], RZ ;  /* 0x000000ff0bffb9a7 */ /* 0x0001e2000810043f */
[----:B------:R-:W-:Y:S05]  /*ad20*/  @!P2 BRA `(.L_x_555) ;  /* 0x000000000004a947 */ /* 0x000fea0003800000 */
[----:B------:R-:W-:Y:S01]  /*ad30*/  BPT.TRAP 0x1 ;  /* 0x000000040000795c */ /* 0x000fe20000300000 */
.L_x_555:
[----:B------:R-:W-:Y:S05]  /*ad40*/  BSYNC B0 ;  /* 0x0000000000007941 */ /* 0x000fea0003800000 */
.L_x_554:
[----:B------:R-:W3:Y:S01]  /*ad50*/  SYNCS.PHASECHK.TRANS64.TRYWAIT P2, [R83+URZ+0x308b0], R84 ;  /* 0x0308b054530075a7 */ /* 0x000ee2000804017f */
[----:B------:R-:W-:Y:S01]  /*ad60*/  ULDC UR50, c[0x0][0x2f4] ;  /* 0x0000bd0000327ab9 */ /* 0x000fe20000000800 */
[----:B------:R-:W-:Y:S04]  /*ad70*/  BSSY B0, `(.L_x_556) ;  /* 0x0000002000007945 */ /* 0x000fe80003800000 */
[----:B---3--:R-:W-:Y:S05]  /*ad80*/  @!P2 BRA `(.L_x_557) ;  /* 0x000001800028a947 */ /* 0x008fea0003800000 */
.L_x_820:
[----:B------:R-:W-:Y:S05]  /*ad90*/  BSYNC B0 ;  /* 0x0000000000007941 */ /* 0x000fea0003800000 */
.L_x_556:
[----:B------:R-:W-:Y:S01]  /*ada0*/  ULDC.64 UR4, c[0x0][0x328] ;  /* 0x0000ca0000047ab9 */ /* 0x000fe20000000a00 */
[----:B------:R-:W-:Y:S01]  /*adb0*/  ULDC.64 UR6, c[0x0][0x318] ;  /* 0x0000c60000067ab9 */ /* 0x000fe20000000a00 */
[----:B------:R-:W-:Y:S01]  /*adc0*/  IMAD R80, R80, UR4, RZ ;  /* 0x0000000450507c24 */ /* 0x000fe2000f8e02ff */
[----:B------:R-:W-:Y:S01]  /*add0*/  BSSY B0, `(.L_x_558) ;  /* 0x0000033000007945 */ /* 0x000fe20003800000 */
[----:B-12-4-:R-:W-:-:S04]  /*ade0*/  IMAD.WIDE.U32 R12, R25, UR4, RZ ;  /* 0x00000004190c7c25 */ /* 0x016fc8000f8e00ff */
[----:B------:R-:W-:Y:S01]  /*adf0*/  IMAD R25, R25, UR5, R80 ;  /* 0x0000000519197c24 */ /* 0x000fe2000f8e0250 */
[----:B------:R-:W-:Y:S01]  /*ae00*/  ULDC.64 UR4, c[0x0][0x338] ;  /* 0x0000ce0000047ab9 */ /* 0x000fe20000000a00 */
[----:B------:R-:W-:Y:S02]  /*ae10*/  IMAD.IADD R82, R82, 0x1, -R203 ;  /* 0x0000000152527824 */ /* 0x000fe400078e0acb */
[----:B------:R-:W-:Y:S02]  /*ae20*/  IMAD R14, R81, UR4, RZ ;  /* 0x00000004510e7c24 */ /* 0x000fe4000f8e02ff */
[----:B------:R-:W-:Y:S02]  /*ae30*/  IMAD.IADD R13, R13, 0x1, R25 ;  /* 0x000000010d0d7824 */ /* 0x000fe400078e0219 */
[C---:B0-----:R-:W-:Y:S02]  /*ae40*/  IMAD R11, R21.reuse, UR5, R14 ;  /* 0x00000005150b7c24 */ /* 0x041fe4000f8e020e */
[----:B------:R-:W-:Y:S01]  /*ae50*/  IMAD.WIDE.U32 R12, R21, UR4, R12 ;  /* 0x00000004150c7c25 */ /* 0x000fe2000f8e000c */
[----:B------:R-:W-:-:S03]  /*ae60*/  ULDC.64 UR4, c[0x0][0x330] ;  /* 0x0000cc0000047ab9 */ /* 0x000fc60000000a00 */
[----:B------:R-:W-:Y:S02]  /*ae70*/  IMAD.IADD R13, R13, 0x1, R11 ;  /* 0x000000010d0d7824 */ /* 0x000fe400078e020b */
[----:B------:R-:W-:-:S04]  /*ae80*/  IMAD.WIDE.U32 R12, R195, UR4, R12 ;  /* 0x00000004c30c7c25 */ /* 0x000fc8000f8e000c */
[----:B------:R-:W-:Y:S01]  /*ae90*/  IMAD R11, R195, UR5, R13 ;  /* 0x00000005c30b7c24 */ /* 0x000fe2000f8e020d */
[----:B------:R-:W-:-:S04]  /*aea0*/  LEA R21, P2, R12, UR6, 0x1 ;  /* 0x000000060c157c11 */ /* 0x000fc8000f8408ff */
[----:B------:R-:W-:Y:S01]  /*aeb0*/  LEA.HI.X R11, R12, UR7, R11, 0x1, P2 ;  /* 0x000000070c0b7c11 */ /* 0x000fe200090f0c0b */
[----:B------:R0:W1:Y:S01]  /*aec0*/  SHFL.IDX PT, R32, R21, RZ, 0x1c1f ;  /* 0x001c1fff15207589 */ /* 0x00006200000e0000 */
[----:B------:R-:W-:-:S03]  /*aed0*/  ISETP.GE.AND P2, PT, R82, 0x1, PT ;  /* 0x000000015200780c */ /* 0x000fc60003f46270 */
[----:B------:R0:W2:Y:S10]  /*aee0*/  SHFL.IDX PT, R33, R11, RZ, 0x1c1f ;  /* 0x001c1fff0b217589 */ /* 0x0000b400000e0000 */
[----:B0-----:R-:W-:Y:S05]  /*aef0*/  @!P2 BRA `(.L_x_559) ;  /* 0x000000000080a947 */ /* 0x001fea0003800000 */
[----:B------:R-:W-:Y:S02]  /*af00*/  ISETP.GE.AND P5, PT, R16, UR50, PT ;  /* 0x0000003210007c0c */ /* 0x000fe4000bfa6270 */
[----:B------:R-:W-:-:S11]  /*af10*/  ISETP.GE.AND P4, PT, R23, UR50, PT ;  /* 0x0000003217007c0c */ /* 0x000fd6000bf86270 */
[----:B------:R-:W0:Y:S01]  /*af20*/  @!P5 LDS.128 R12, [R26] ;  /* 0x000000001a0cd984 */ /* 0x000e220000000c00 */
[----:B-1----:R-:W-:-:S04]  /*af30*/  @!P5 LEA R34, P2, R16, R32, 0x1 ;  /* 0x000000201022d211 */ /* 0x002fc800078408ff */
[----:B--2---:R-:W-:Y:S02]  /*af40*/  @!P5 LEA.HI.X R35, R16, R33, R17, 0x1, P2 ;  /* 0x000000211023d211 */ /* 0x004fe400010f0c11 */
[----:B------:R-:W-:-:S04]  /*af50*/  @!P4 LEA R30, P2, R23, R32, 0x1 ;  /* 0x00000020171ec211 */ /* 0x000fc800078408ff */
[----:B------:R-:W-:Y:S02]  /*af60*/  @!P4 LEA.HI.X R31, R23, R33, R202, 0x1, P2 ;  /* 0x00000021171fc211 */ /* 0x000fe400010f0cca */
[----:B------:R-:W-:-:S13]  /*af70*/  ISETP.GE.AND P2, PT, R22, UR50, PT ;  /* 0x0000003216007c0c */ /* 0x000fda000bf46270 */
[----:B------:R-:W-:-:S04]  /*af80*/  @!P2 LEA R28, P6, R22, R32, 0x1 ;  /* 0x00000020161ca211 */ /* 0x000fc800078c08ff */
[----:B------:R-:W-:Y:S01]  /*af90*/  @!P2 LEA.HI.X R29, R22, R33, R201, 0x1, P6 ;  /* 0x00000021161da211 */ /* 0x000fe200030f0cc9 */
[----:B0-----:R0:W-:Y:S01]  /*afa0*/  @!P5 ST.E.128 desc[UR48][R34.64], R12 ;  /* 0x0000000c2200d985 */ /* 0x0011e2000c101d30 */
[----:B------:R-:W-:-:S13]  /*afb0*/  ISETP.GE.AND P5, PT, R194, UR50, PT ;  /* 0x00000032c2007c0c */ /* 0x000fda000bfa6270 */
[----:B------:R-:W1:Y:S01]  /*afc0*/  @!P5 LDS.128 R12, [R27] ;  /* 0x000000001b0cd984 */ /* 0x000e620000000c00 */
[----:B------:R-:W-:-:S04]  /*afd0*/  @!P5 IMAD.SHL.U32 R25, R198, 0x8, RZ ;  /* 0x00000008c619d824 */ /* 0x000fc800078e00ff */
[----:B0-----:R-:W-:-:S05]  /*afe0*/  @!P5 IMAD.WIDE R34, R25, 0x2, R32 ;  /* 0x000000021922d825 */ /* 0x001fca00078e0220 */
[----:B-1----:R0:W-:Y:S01]  /*aff0*/  @!P5 ST.E.128 desc[UR48][R34.64], R12 ;  /* 0x0000000c2200d985 */ /* 0x0021e2000c101d30 */
[----:B------:R-:W-:-:S13]  /*b000*/  ISETP.GE.AND P5, PT, R193, UR50, PT ;  /* 0x00000032c1007c0c */ /* 0x000fda000bfa6270 */
[----:B------:R-:W1:Y:S01]  /*b010*/  @!P5 LDS.128 R12, [R26+0x3000] ;  /* 0x003000001a0cd984 */ /* 0x000e620000000c00 */
[----:B------:R-:W-:Y:S02]  /*b020*/  @!P5 IMAD.SHL.U32 R25, R199, 0x8, RZ ;  /* 0x00000008c719d824 */ /* 0x000fe400078e00ff */
[----:B0-----:R-:W-:Y:S02]  /*b030*/  @!P5 IMAD.MOV.U32 R34, RZ, RZ, R32 ;  /* 0x000000ffff22d224 */ /* 0x001fe400078e0020 */
[----:B------:R-:W-:Y:S02]  /*b040*/  @!P5 IMAD.MOV.U32 R35, RZ, RZ, R33 ;  /* 0x000000ffff23d224 */ /* 0x000fe400078e0021 */
[----:B------:R-:W-:-:S05]  /*b050*/  @!P5 IMAD.WIDE R34, R25, 0x2, R34 ;  /* 0x000000021922d825 */ /* 0x000fca00078e0222 */
[----:B-1----:R-:W-:Y:S01]  /*b060*/  @!P5 ST.E.128 desc[UR48][R34.64], R12 ;  /* 0x0000000c2200d985 */ /* 0x002fe2000c101d30 */
[----:B------:R-:W-:-:S03]  /*b070*/  ISETP.GE.AND P5, PT, R192, UR50, PT ;  /* 0x00000032c0007c0c */ /* 0x000fc6000bfa6270 */
[----:B------:R-:W0:Y:S10]  /*b080*/  @!P4 LDS.128 R12, [R27+0x3000] ;  /* 0x003000001b0cc984 */ /* 0x000e340000000c00 */
[----:B------:R-:W-:-:S04]  /*b090*/  @!P5 LEA R32, P6, R192, R32, 0x1 ;  /* 0x00000020c020d211 */ /* 0x000fc800078c08ff */
[----:B------:R-:W-:Y:S01]  /*b0a0*/  @!P5 LEA.HI.X R33, R192, R33, R200, 0x1, P6 ;  /* 0x00000021c021d211 */ /* 0x000fe200030f0cc8 */
[----:B0-----:R-:W-:Y:S04]  /*b0b0*/  @!P4 ST.E.128 desc[UR48][R30.64], R12 ;  /* 0x0000000c1e00c985 */ /* 0x001fe8000c101d30 */
[----:B------:R-:W0:Y:S04]  /*b0c0*/  @!P2 LDS.128 R12, [R26+0x6000] ;  /* 0x006000001a0ca984 */ /* 0x000e280000000c00 */
[----:B0-----:R-:W-:Y:S04]  /*b0d0*/  @!P2 ST.E.128 desc[UR48][R28.64], R12 ;  /* 0x0000000c1c00a985 */ /* 0x001fe8000c101d30 */
[----:B------:R-:W0:Y:S04]  /*b0e0*/  @!P5 LDS.128 R12, [R27+0x6000] ;  /* 0x006000001b0cd984 */ /* 0x000e280000000c00 */
[----:B0-----:R0:W-:Y:S02]  /*b0f0*/  @!P5 ST.E.128 desc[UR48][R32.64], R12 ;  /* 0x0000000c2000d985 */ /* 0x0011e4000c101d30 */
.L_x_559:
[----:B------:R-:W-:Y:S05]  /*b100*/  BSYNC B0 ;  /* 0x0000000000007941 */ /* 0x000fea0003800000 */
.L_x_558:
[----:B------:R-:W-:Y:S01]  /*b110*/  ISETP.GE.AND P2, PT, R82, 0x41, PT ;  /* 0x000000415200780c */ /* 0x000fe20003f46270 */
[----:B0-2---:R0:W2:Y:S01]  /*b120*/  SHFL.IDX PT, R33, R11, 0x1, 0x1c1f ;  /* 0x003c1f000b217f89 */ /* 0x0050a200000e0000 */
[----:B------:R-:W-:Y:S03]  /*b130*/  BSSY B0, `(.L_x_560) ;  /* 0x0000023000007945 */ /* 0x000fe60003800000 */
[----:B-1----:R0:W1:Y:S08]  /*b140*/  SHFL.IDX PT, R32, R21, 0x1, 0x1c1f ;  /* 0x003c1f0015207f89 */ /* 0x00207000000e0000 */
[----:B0-----:R-:W-:Y:S05]  /*b150*/  @!P2 BRA `(.L_x_561) ;  /* 0x000000000080a947 */ /* 0x001fea0003800000 */
[----:B------:R-:W-:Y:S02]  /*b160*/  ISETP.GE.AND P5, PT, R16, UR50, PT ;  /* 0x0000003210007c0c */ /* 0x000fe4000bfa6270 */
[----:B------:R-:W-:-:S11]  /*b170*/  ISETP.GE.AND P4, PT, R23, UR50, PT ;  /* 0x0000003217007c0c */ /* 0x000fd6000bf86270 */
[----:B------:R-:W0:Y:S01]  /*b180*/  @!P5 LDS.128 R12, [R26+0x2000] ;  /* 0x002000001a0cd984 */ /* 0x000e220000000c00 */
        /* <DEDUP_REMOVED lines=9> */
[----:B------:R-:W1:Y:S01]  /*b220*/  @!P5 LDS.128 R12, [R27+0x2000] ;  /* 0x002000001b0cd984 */ /* 0x000e620000000c00 */
        /* <DEDUP_REMOVED lines=19> */
.L_x_561:
[----:B------:R-:W-:Y:S05]  /*b360*/  BSYNC B0 ;  /* 0x0000000000007941 */ /* 0x000fea0003800000 */
.L_x_560:
[----:B------:R-:W4:Y:S01]  /*b370*/  LDL R11, [R1] ;  /* 0x00000000010b7983 */ /* 0x000f220000100800 */
[----:B------:R-:W-:Y:S02]  /*b380*/  VIADD R19, R19, 0x1 ;  /* 0x0000000113137836 */ /* 0x000fe40000000000 */
[----:B---3--:R-:W-:Y:S01]  /*b390*/  @!P3 VIADD R83, R83, 0x308c0 ;  /* 0x000308c05353b836 */ /* 0x008fe20000000000 */
[----:B------:R-:W-:Y:S01]  /*b3a0*/  @!PT LDS RZ, [RZ] ;  /* 0x00000000fffff984 */ /* 0x000fe20000000800 */
[----:B------:R-:W-:Y:S01]  /*b3b0*/  @!PT LDS RZ, [RZ] ;  /* 0x00000000fffff984 */ /* 0x000fe20000000800 */
[----:B------:R-:W-:Y:S01]  /*b3c0*/  @!PT LDS RZ, [RZ] ;  /* 0x00000000fffff984 */ /* 0x000fe20000000800 */
[----:B------:R-:W-:Y:S01]  /*b3d0*/  @!PT LDS RZ, [RZ] ;  /* 0x00000000fffff984 */ /* 0x000fe20000000800 */
[----:B------:R3:W-:Y:S06]  /*b3e0*/  MEMBAR.ALL.CTA ;  /* 0x0000000000007992 */ /* 0x0007ec0000008000 */
[----:B---3--:R-:W3:Y:S02]  /*b3f0*/  FENCE.VIEW.ASYNC.S ;  /* 0x00000000000073c6 */ /* 0x008ee40000000000 */
[----:B---3--:R3:W-:Y:S01]  /*b400*/  BAR.SYNC.DEFER_BLOCKING R161, 0x80 ;  /* 0x000200a10000751d */ /* 0x0087e20000010000 */
[----:B------:R-:W-:-:S02]  /*b410*/  ISETP.NE.AND P2, PT, R19, 0x2, PT ;  /* 0x000000021300780c */ /* 0x000fc40003f45270 */
[----:B------:R-:W-:Y:S02]  /*b420*/  @!P3 PRMT R83, RZ, 0x654, R83 ;  /* 0x00000654ff53b816 */ /* 0x000fe40000000053 */
[----:B------:R-:W-:Y:S02]  /*b430*/  SEL R19, R19, RZ, P2 ;  /* 0x000000ff13137207 */ /* 0x000fe40001000000 */
[----:B------:R3:W-:Y:S01]  /*b440*/  @!P3 SYNCS.ARRIVE.TRANS64.RED.A1T0 RZ, [R83+URZ], RZ ;  /* 0x000000ff53ffb9a7 */ /* 0x0007e2000810043f */
[----:B----4-:R-:W-:Y:S02]  /*b450*/  LOP3.LUT P4, RZ, R11, 0x2, RZ, 0xc0, !PT ;  /* 0x000000020bff7812 */ /* 0x010fe4000788c0ff */
[----:B------:R-:W-:Y:S02]  /*b460*/  SEL R11, RZ, 0x1, P2 ;  /* 0x00000001ff0b7807 */ /* 0x000fe40001000000 */
[----:B------:R-:W-:Y:S02]  /*b470*/  PLOP3.LUT P2, PT, PT, PT, PT, 0x8, 0x0 ;  /* 0x000000000000781c */ /* 0x000fe40003f4e170 */
[----:B------:R-:W-:-:S07]  /*b480*/  LOP3.LUT R204, R204, R11, RZ, 0x3c, !PT ;  /* 0x0000000bcccc7212 */ /* 0x000fce00078e3cff */
[----:B---3--:R-:W-:Y:S05]  /*b490*/  @P4 BRA `(.L_x_562) ;  /* 0xffffff7400ac4947 */ /* 0x008fea000383ffff */
.L_x_452:
[----:B------:R-:W-:Y:S01]  /*b4a0*/  BSSY B0, `(.L_x_563) ;  /* 0x0000005000007945 */ /* 0x000fe20003800000 */
[----:B------:R-:W-:-:S03]  /*b4b0*/  MOV R2, RZ ;  /* 0x000000ff00027202 */ /* 0x000fc60000000f00 */
[----:B------:R-:W-:Y:S05]  /*b4c0*/  @P2 BRA `(.L_x_564) ;  /* 0x0000000000082947 */ /* 0x000fea0003800000 */
[----:B------:R-:W3:Y:S02]  /*b4d0*/  FENCE.VIEW.ASYNC.G ;  /* 0x00000000000073c6 */ /* 0x000ee40000000100 */
[----:B---3--:R-:W-:Y:S06]  /*b4e0*/  BAR.ARV 0xc, 0x180 ;  /* 0x0306000000007b1d */ /* 0x008fec0000002000 */
.L_x_564:
[----:B------:R-:W-:Y:S05]  /*b4f0*/  BSYNC B0 ;  /* 0x0000000000007941 */ /* 0x000fea0003800000 */
.L_x_563:
[----:B------:R-:W3:Y:S01]  /*b500*/  LDL R0, [R1] ;  /* 0x0000000001007983 */ /* 0x000ee20000100800 */
[----:B------:R-:W-:Y:S01]  /*b510*/  BSSY B0, `(.L_x_565) ;  /* 0x0000021000007945 */ /* 0x000fe20003800000 */
[----:B---3--:R-:W-:-:S13]  /*b520*/  LOP3.LUT P0, RZ, R0, 0x8, RZ, 0xc0, !PT ;  /* 0x0000000800ff7812 */ /* 0x008fda000780c0ff */
[----:B------:R-:W-:Y:S05]  /*b530*/  @!P0 BRA `(.L_x_566) ;  /* 0x0000000000788947 */ /* 0x000fea0003800000 */
[----:B------:R-:W-:Y:S01]  /*b540*/  ISETP.NE.AND P0, PT, R224, RZ, PT ;  /* 0x000000ffe000720c */ /* 0x000fe20003f05270 */
[----:B------:R-:W-:-:S03]  /*b550*/  ULDC UR4, c[0x0][0x9f0] ;  /* 0x00027c0000047ab9 */ /* 0x000fc60000000800 */
[----:B------:R-:W-:-:S04]  /*b560*/  SEL R6, R224, UR4, P0 ;  /* 0x00000004e0067c07 */ /* 0x000fc80008000000 */
[-C--:B------:R-:W-:Y:S02]  /*b570*/  IABS R5, R6.reuse ;  /* 0x0000000600057213 */ /* 0x080fe40000000000 */
[----:B------:R-:W-:Y:S02]  /*b580*/  IADD3 R0, R135, -0x1, R6 ;  /* 0xffffffff87007810 */ /* 0x000fe40007ffe006 */
[----:B------:R-:W3:Y:S01]  /*b590*/  I2F.RP R4, R5 ;  /* 0x0000000500047306 */ /* 0x000ee20000209400 */
[----:B------:R-:W-:-:S05]  /*b5a0*/  IABS R9, R6 ;  /* 0x0000000600097213 */ /* 0x000fca0000000000 */
[----:B------:R-:W-:Y:S02]  /*b5b0*/  IMAD.MOV R9, RZ, RZ, -R9 ;  /* 0x000000ffff097224 */ /* 0x000fe400078e0a09 */
[----:B---3--:R-:W3:Y:S02]  /*b5c0*/  MUFU.RCP R4, R4 ;  /* 0x0000000400047308 */ /* 0x008ee40000001000 */
[----:B---3--:R-:W-:Y:S01]  /*b5d0*/  VIADD R2, R4, 0xffffffe ;  /* 0x0ffffffe04027836 */ /* 0x008fe20000000000 */
[----:B------:R-:W-:Y:S02]  /*b5e0*/  IABS R4, R0 ;  /* 0x0000000000047213 */ /* 0x000fe40000000000 */
[----:B------:R-:W-:-:S03]  /*b5f0*/  LOP3.LUT R0, R0, R6, RZ, 0x3c, !PT ;  /* 0x0000000600007212 */ /* 0x000fc600078e3cff */
[----:B------:R3:W4:Y:S01]  /*b600*/  F2I.FTZ.U32.TRUNC.NTZ R3, R2 ;  /* 0x0000000200037305 */ /* 0x000722000021f000 */
[----:B------:R-:W-:Y:S01]  /*b610*/  ISETP.GE.AND P2, PT, R0, RZ, PT ;  /* 0x000000ff0000720c */ /* 0x000fe20003f46270 */
[----:B---3--:R-:W-:Y:S02]  /*b620*/  IMAD.MOV.U32 R2, RZ, RZ, RZ ;  /* 0x000000ffff027224 */ /* 0x008fe400078e00ff */
[----:B----4-:R-:W-:-:S04]  /*b630*/  IMAD.MOV R8, RZ, RZ, -R3 ;  /* 0x000000ffff087224 */ /* 0x010fc800078e0a03 */
[----:B------:R-:W-:-:S04]  /*b640*/  IMAD R7, R8, R5, RZ ;  /* 0x0000000508077224 */ /* 0x000fc800078e02ff */
[----:B------:R-:W-:-:S04]  /*b650*/  IMAD.HI.U32 R3, R3, R7, R2 ;  /* 0x0000000703037227 */ /* 0x000fc800078e0002 */
[----:B------:R-:W-:Y:S02]  /*b660*/  IMAD.MOV.U32 R2, RZ, RZ, R9 ;  /* 0x000000ffff027224 */ /* 0x000fe400078e0009 */
        /* <DEDUP_REMOVED lines=8> */
[----:B------:R-:W-:-:S04]  /*b6f0*/  IMAD.MOV.U32 R2, RZ, RZ, R3 ;  /* 0x000000ffff027224 */ /* 0x000fc800078e0003 */
[----:B------:R-:W-:Y:S01]  /*b700*/  @!P2 IMAD.MOV R2, RZ, RZ, -R2 ;  /* 0x000000ffff02a224 */ /* 0x000fe200078e0a02 */
[----:B------:R-:W-:-:S07]  /*b710*/  @!P1 LOP3.LUT R2, RZ, R6, RZ, 0x33, !PT ;  /* 0x00000006ff029212 */ /* 0x000fce00078e33ff */
.L_x_566:
[----:B------:R-:W-:Y:S05]  /*b720*/  BSYNC B0 ;  /* 0x0000000000007941 */ /* 0x000fea0003800000 */
.L_x_565:
[----:B------:R-:W3:Y:S01]  /*b730*/  LDL R0, [R1+0x40] ;  /* 0x0000400001007983 */ /* 0x000ee20000100800 */
[----:B------:R-:W-:Y:S02]  /*b740*/  PLOP3.LUT P0, PT, PT, PT, PT, 0x80, 0x0 ;  /* 0x000000000000781c */ /* 0x000fe40003f0f070 */
        /* <DEDUP_REMOVED lines=30> */
[----:B012---:R-:W-:Y:S02]  /*b930*/  CS2R R32, SRZ ;  /* 0x0000000000207805 */ /* 0x007fe4000001ff00 */
        /* <DEDUP_REMOVED lines=18> */
[----:B---3--:R-:W-:-:S05]  /*ba60*/  IMAD R221, R0, R2, RZ ;  /* 0x0000000200dd7224 */ /* 0x008fca00078e02ff */
[----:B------:R-:W-:-:S04]  /*ba70*/  VIADDMNMX R2, R221, R2, R135, PT ;  /* 0x00000002dd027246 */ /* 0x000fc80003800187 */
[----:B------:R-:W-:-:S13]  /*ba80*/  ISETP.GT.AND P1, PT, R2, R221, PT ;  /* 0x000000dd0200720c */ /* 0x000fda0003f24270 */
[----:B------:R-:W-:Y:S05]  /*ba90*/  @!P1 BRA `(.L_x_567) ;  /* 0x000000b800d49947 */ /* 0x000fea0003800000 */
[----:B------:R-:W0:Y:S01]  /*baa0*/  S2R R37, SR_TID.X ;  /* 0x0000000000257919 */ /* 0x000e220000002100 */
[----:B------:R-:W-:Y:S01]  /*bab0*/  LOP3.LUT P0, RZ, R229, 0x1bf, RZ, 0xc0, !PT ;  /* 0x000001bfe5ff7812 */ /* 0x000fe2000780c0ff */
[----:B0-----:R-:W-:-:S05]  /*bac0*/  VIADD R37, R37, 0xffffff80 ;  /* 0xffffff8025257836 */ /* 0x001fca0000000000 */
[----:B------:R-:W-:-:S04]  /*bad0*/  SHF.R.S32.HI R42, RZ, 0x1f, R37 ;  /* 0x0000001fff2a7819 */ /* 0x000fc80000011425 */
[----:B------:R-:W-:-:S04]  /*bae0*/  LEA.HI R0, R42, R37, RZ, 0x7 ;  /* 0x000000252a007211 */ /* 0x000fc800078f38ff */
[----:B------:R-:W-:-:S05]  /*baf0*/  SHF.R.S32.HI R4, RZ, 0x7, R0 ;  /* 0x00000007ff047819 */ /* 0x000fca0000011400 */
[----:B------:R-:W0:Y:S02]  /*bb00*/  SHFL.IDX PT, R0, R4, RZ, 0x1f ;  /* 0x00001fff04007589 */ /* 0x000e2400000e0000 */
[----:B0-----:R-:W-:-:S04]  /*bb10*/  LEA.HI R3, R0, R0, RZ, 0x1 ;  /* 0x0000000000037211 */ /* 0x001fc800078f08ff */
[----:B------:R-:W-:-:S05]  /*bb20*/  LOP3.LUT R3, R3, 0x1e, RZ, 0xc0, !PT ;  /* 0x0000001e03037812 */ /* 0x000fca00078ec0ff */
[----:B------:R-:W-:-:S04]  /*bb30*/  IMAD.IADD R0, R0, 0x1, -R3 ;  /* 0x0000000100007824 */ /* 0x000fc800078e0a03 */
[----:B------:R-:W-:-:S05]  /*bb40*/  IMAD R0, R0, 0x2000, R229 ;  /* 0x0000200000007824 */ /* 0x000fca00078e02e5 */
[----:B------:R-:W-:-:S04]  /*bb50*/  SHF.R.U32.HI R0, RZ, 0x4, R0 ;  /* 0x00000004ff007819 */ /* 0x000fc80000011600 */
[----:B------:R-:W-:Y:S01]  /*bb60*/  LOP3.LUT R36, R0, 0x3fff, RZ, 0xc0, !PT ;  /* 0x00003fff00247812 */ /* 0x000fe200078ec0ff */
[----:B------:R-:W-:Y:S06]  /*bb70*/  @!P0 BRA `(.L_x_568) ;  /* 0x0000000000408947 */ /* 0x000fec0003800000 */
        /* <DEDUP_REMOVED lines=16> */
.L_x_568:
[----:B------:R-:W-:Y:S02]  /*bc80*/  ULDC UR4, c[0x0][0x3f4] ;  /* 0x0000fd0000047ab9 */ /* 0x000fe40000000800 */
[----:B------:R-:W-:-:S13]  /*bc90*/  ISETP.LT.AND P0, PT, RZ, UR4, PT ;  /* 0x00000004ff007c0c */ /* 0x000fda000bf01270 */
[----:B------:R-:W-:Y:S05]  /*bca0*/  @P0 BRA `(.L_x_569) ;  /* 0x00000000003c0947 */ /* 0x000fea0003800000 */
[----:B------:R-:W-:-:S04]  /*bcb0*/  LEA.HI R0, R228, R228, RZ, 0x1 ;  /* 0x000000e4e4007211 */ /* 0x000fc800078f08ff */
[----:B------:R-:W-:-:S05]  /*bcc0*/  LOP3.LUT R3, R0, 0xfffffffe, RZ, 0xc0, !PT ;  /* 0xfffffffe00037812 */ /* 0x000fca00078ec0ff */
[----:B------:R-:W-:-:S05]  /*bcd0*/  IMAD.IADD R3, R228, 0x1, -R3 ;  /* 0x00000001e4037824 */ /* 0x000fca00078e0a03 */
[----:B------:R-:W-:-:S04]  /*bce0*/  SHF.L.U32 R3, R3, 0x1f, RZ ;  /* 0x0000001f03037819 */ /* 0x000fc800000006ff */
[----:B------:R0:W1:Y:S03]  /*bcf0*/  SYNCS.PHASECHK.TRANS64.TRYWAIT P0, [R18+URZ+0x30800], R3 ;  /* 0x03080003120075a7 */ /* 0x000066000800017f */
[----:B-1----:R-:W-:Y:S05]  /*bd00*/  @!P0 NANOSLEEP.SYNCS 0x989680 ;  /* 0x009896800000895d */ /* 0x002fea0003900000 */
[----:B------:R-:W1:Y:S01]  /*bd10*/  @!P0 SYNCS.PHASECHK.TRANS64 P0, [R18+URZ+0x30800], R3 ;  /* 0x03080003120085a7 */ /* 0x000e62000800007f */
[----:B------:R-:W-:Y:S04]  /*bd20*/  BSSY B0, `(.L_x_570) ;  /* 0x0000006000007945 */ /* 0x000fe80003800000 */
[----:B-1----:R-:W-:Y:S05]  /*bd30*/  @P0 BRA `(.L_x_571) ;  /* 0x0000000000100947 */ /* 0x002fea0003800000 */
.L_x_572:
[----:B-1----:R1:W2:Y:S02]  /*bd40*/  SYNCS.PHASECHK.TRANS64.TRYWAIT P0, [R18+URZ+0x30800], R3 ;  /* 0x03080003120075a7 */ /* 0x0022a4000800017f */
[----:B--2---:R-:W-:Y:S05]  /*bd50*/  @!P0 NANOSLEEP.SYNCS 0x989680 ;  /* 0x009896800000895d */ /* 0x004fea0003900000 */
[----:B------:R-:W2:Y:S02]  /*bd60*/  @!P0 SYNCS.PHASECHK.TRANS64 P0, [R18+URZ+0x30800], R3 ;  /* 0x03080003120085a7 */ /* 0x000ea4000800007f */
[----:B--2---:R-:W-:Y:S05]  /*bd70*/  @!P0 BRA `(.L_x_572) ;  /* 0xfffffffc00f08947 */ /* 0x004fea000383ffff */
.L_x_571:
[----:B------:R-:W-:Y:S05]  /*bd80*/  BSYNC B0 ;  /* 0x0000000000007941 */ /* 0x000fea0003800000 */
.L_x_570:
[----:B------:R-:W-:Y:S05]  /*bd90*/  BRA `(.L_x_573) ;  /* 0x0000005c00447947 */ /* 0x000fea0003800000 */
.L_x_569:
[----:B-----5:R-:W-:Y:S01]  /*bda0*/  SHF.R.S32.HI R0, RZ, 0x1f, R134 ;  /* 0x0000001fff007819 */ /* 0x020fe20000011486 */
[----:B------:R-:W-:Y:S01]  /*bdb0*/  ULDC.64 UR4, c[0x0][0x3f8] ;  /* 0x0000fe0000047ab9 */ /* 0x000fe20000000a00 */
[----:B------:R-:W-:Y:S01]  /*bdc0*/  ULDC.64 UR6, c[0x0][0x408] ;  /* 0x0001020000067ab9 */ /* 0x000fe20000000a00 */
[----:B------:R-:W-:Y:S01]  /*bdd0*/  LOP3.LUT P0, RZ, R229, 0x3ff, RZ, 0xc0, !PT ;  /* 0x000003ffe5ff7812 */ /* 0x000fe2000780c0ff */
[----:B------:R-:W-:-:S04]  /*bde0*/  IMAD.WIDE.U32 R4, R134, UR4, RZ ;  /* 0x0000000486047c25 */ /* 0x000fc8000f8e00ff */
[C---:B------:R-:W-:Y:S02]  /*bdf0*/  IMAD R3, R0.reuse, UR4, RZ ;  /* 0x0000000400037c24 */ /* 0x040fe4000f8e02ff */
[----:B------:R-:W-:Y:S02]  /*be00*/  IMAD R7, R0, UR6, RZ ;  /* 0x0000000600077c24 */ /* 0x000fe4000f8e02ff */
[C---:B------:R-:W-:Y:S01]  /*be10*/  IMAD R3, R134.reuse, UR5, R3 ;  /* 0x0000000586037c24 */ /* 0x040fe2000f8e0203 */
[----:B------:R-:W-:Y:S01]  /*be20*/  ULDC.64 UR4, c[0x0][0x3e8] ;  /* 0x0000fa0000047ab9 */ /* 0x000fe20000000a00 */
[----:B------:R-:W-:Y:S01]  /*be30*/  IMAD R7, R134, UR7, R7 ;  /* 0x0000000786077c24 */ /* 0x000fe2000f8e0207 */
[----:B------:R-:W-:Y:S01]  /*be40*/  LEA R24, P1, R4, UR4, 0x1 ;  /* 0x0000000404187c11 */ /* 0x000fe2000f8208ff */
[----:B------:R-:W-:Y:S01]  /*be50*/  IMAD.WIDE.U32 R134, R134, UR6, RZ ;  /* 0x0000000686867c25 */ /* 0x000fe2000f8e00ff */
[----:B------:R-:W-:-:S03]  /*be60*/  ULDC.64 UR6, c[0x0][0x400] ;  /* 0x0001000000067ab9 */ /* 0x000fc60000000a00 */
[----:B------:R-:W-:Y:S01]  /*be70*/  IMAD.IADD R25, R3, 0x1, R5 ;  /* 0x0000000103197824 */ /* 0x000fe200078e0205 */
[----:B------:R-:W-:Y:S01]  /*be80*/  LEA R40, P2, R134, UR6, 0x1 ;  /* 0x0000000686287c11 */ /* 0x000fe2000f8408ff */
[----:B------:R-:W-:-:S03]  /*be90*/  IMAD.IADD R35, R7, 0x1, R135 ;  /* 0x0000000107237824 */ /* 0x000fc600078e0287 */
[----:B------:R-:W-:Y:S02]  /*bea0*/  LEA.HI.X R25, R4, UR5, R25, 0x1, P1 ;  /* 0x0000000504197c11 */ /* 0x000fe400088f0c19 */
[----:B------:R-:W-:Y:S01]  /*beb0*/  LEA.HI.X R35, R134, UR7, R35, 0x1, P2 ;  /* 0x0000000786237c11 */ /* 0x000fe200090f0c23 */
[----:B------:R-:W-:Y:S06]  /*bec0*/  @!P0 BRA `(.L_x_574) ;  /* 0x0000000000408947 */ /* 0x000fec0003800000 */
        /* <DEDUP_REMOVED lines=16> */
.L_x_574:
[----:B------:R-:W-:Y:S01]  /*bfd0*/  ULDC.U8 UR4, c[0x0][0x410] ;  /* 0x0001040000047ab9 */ /* 0x000fe20000000000 */
[----:B------:R-:W-:Y:S01]  /*bfe0*/  BSSY B0, `(.L_x_575) ;  /* 0x00005a4000007945 */ /* 0x000fe20003800000 */
[----:B------:R-:W-:Y:S01]  /*bff0*/  ISETP.NE.AND P0, PT, RZ, UR4, PT ;  /* 0x00000004ff007c0c */ /* 0x000fe2000bf05270 */
[----:B------:R-:W-:-:S12]  /*c000*/  IMAD R6, R137, 0x80, R203 ;  /* 0x0000008089067824 */ /* 0x000fd800078e02cb */
[----:B------:R-:W-:Y:S05]  /*c010*/  @!P0 BRA `(.L_x_576) ;  /* 0x0000002800f48947 */ /* 0x000fea0003800000 */
[----:B------:R-:W-:-:S03]  /*c020*/  UMOV UR4, 0xffffffff ;  /* 0xffffffff00047882 */ /* 0x000fc60000000000 */
[----:B------:R-:W-:Y:S05]  /*c030*/  BRA.DIV UR4, `(.L_x_577) ;  /* 0x0000016e04907947 */ /* 0x000fea000b800000 */
[----:B------:R0:W1:Y:S04]  /*c040*/  SHFL.IDX PT, R0, R25, RZ, 0x1c1f ;  /* 0x001c1fff19007589 */ /* 0x00006800000e0000 */
[----:B------:R0:W2:Y:S04]  /*c050*/  SHFL.IDX PT, R3, R24, RZ, 0x1c1f ;  /* 0x001c1fff18037589 */ /* 0x0000a800000e0000 */
[----:B------:R-:W3:Y:S04]  /*c060*/  SHFL.IDX PT, R35, R35, RZ, 0x1c1f ;  /* 0x001c1fff23237589 */ /* 0x000ee800000e0000 */
[----:B------:R0:W4:Y:S02]  /*c070*/  SHFL.IDX PT, R44, R40, RZ, 0x1c1f ;  /* 0x001c1fff282c7589 */ /* 0x00012400000e0000 */
.L_x_826:
[----:B------:R-:W-:Y:S01]  /*c080*/  ULDC UR4, c[0x0][0x448] ;  /* 0x0001120000047ab9 */ /* 0x000fe20000000800 */
[----:B------:R-:W-:Y:S01]  /*c090*/  LEA.HI R42, R42, R37, RZ, 0x2 ;  /* 0x000000252a2a7211 */ /* 0x000fe200078f10ff */
[----:B------:R-:W-:Y:S01]  /*c0a0*/  IMAD R136, R136, UR4, RZ ;  /* 0x0000000488887c24 */ /* 0x000fe2000f8e02ff */
[----:B------:R-:W-:Y:S01]  /*c0b0*/  BSSY B1, `(.L_x_578) ;  /* 0x000005c000017945 */ /* 0x000fe20003800000 */
[----:B------:R-:W-:Y:S02]  /*c0c0*/  CS2R R38, SRZ ;  /* 0x0000000000267805 */ /* 0x000fe4000001ff00 */
[----:B------:R-:W-:Y:S01]  /*c0d0*/  SHF.R.S32.HI R42, RZ, 0x1f, R42 ;  /* 0x0000001fff2a7819 */ /* 0x000fe2000001142a */
[----:B------:R-:W-:Y:S01]  /*c0e0*/  IMAD R37, R137, -0x80, R136 ;  /* 0xffffff8089257824 */ /* 0x000fe200078e0288 */
[----:B------:R-:W-:Y:S02]  /*c0f0*/  ISETP.GE.AND P0, PT, R6, R136, PT ;  /* 0x000000880600720c */ /* 0x000fe40003f06270 */
[----:B------:R-:W-:-:S02]  /*c100*/  CS2R R8, SRZ ;  /* 0x0000000000087805 */ /* 0x000fc4000001ff00 */
[----:B------:R-:W-:Y:S02]  /*c110*/  LEA.HI R42, R42, R203, RZ, 0x3 ;  /* 0x000000cb2a2a7211 */ /* 0x000fe400078f18ff */
[----:B------:R-:W-:Y:S02]  /*c120*/  CS2R R10, SRZ ;  /* 0x00000000000a7805 */ /* 0x000fe4000001ff00 */
[----:B------:R-:W-:Y:S02]  /*c130*/  CS2R R14, SRZ ;  /* 0x00000000000e7805 */ /* 0x000fe4000001ff00 */
[----:B0-----:R-:W-:Y:S02]  /*c140*/  CS2R R24, SRZ ;  /* 0x0000000000187805 */ /* 0x001fe4000001ff00 */
[----:B------:R-:W-:Y:S02]  /*c150*/  LOP3.LUT R42, R42, 0xfffffff8, RZ, 0xc0, !PT ;  /* 0xfffffff82a2a7812 */ /* 0x000fe400078ec0ff */
[----:B------:R-:W-:-:S02]  /*c160*/  CS2R R28, SRZ ;  /* 0x00000000001c7805 */ /* 0x000fc4000001ff00 */
[----:B------:R-:W-:Y:S02]  /*c170*/  CS2R R40, SRZ ;  /* 0x0000000000287805 */ /* 0x000fe4000001ff00 */
[----:B------:R-:W-:Y:S02]  /*c180*/  CS2R R4, SRZ ;  /* 0x0000000000047805 */ /* 0x000fe4000001ff00 */
[----:B------:R-:W-:Y:S02]  /*c190*/  CS2R R6, SRZ ;  /* 0x0000000000067805 */ /* 0x000fe4000001ff00 */
[----:B------:R-:W-:Y:S02]  /*c1a0*/  CS2R R12, SRZ ;  /* 0x00000000000c7805 */ /* 0x000fe4000001ff00 */
[----:B------:R-:W-:Y:S01]  /*c1b0*/  CS2R R20, SRZ ;  /* 0x0000000000147805 */ /* 0x000fe2000001ff00 */
[----:B------:R-:W-:Y:S01]  /*c1c0*/  IMAD.IADD R43, R203, 0x1, -R42 ;  /* 0x00000001cb2b7824 */ /* 0x000fe200078e0a2a */
[----:B------:R-:W-:Y:S01]  /*c1d0*/  CS2R R26, SRZ ;  /* 0x00000000001a7805 */ /* 0x000fe2000001ff00 */
[----:B------:R-:W-:Y:S06]  /*c1e0*/  @P0 BRA `(.L_x_579) ;  /* 0x0000000400200947 */ /* 0x000fec0003800000 */
[----:B------:R-:W-:Y:S01]  /*c1f0*/  ULDC UR4, c[0x0][0x3f4] ;  /* 0x0000fd0000047ab9 */ /* 0x000fe20000000800 */
[C---:B------:R-:W-:Y:S01]  /*c200*/  IMAD.SHL.U32 R12, R209.reuse, 0x2, RZ ;  /* 0x00000002d10c7824 */ /* 0x040fe200078e00ff */
[----:B------:R-:W-:Y:S01]  /*c210*/  ISETP.GE.AND P3, PT, R209, UR4, PT ;  /* 0x00000004d1007c0c */ /* 0x000fe2000bf66270 */
[C---:B------:R-:W-:Y:S01]  /*c220*/  IMAD.SHL.U32 R8, R207.reuse, 0x2, RZ ;  /* 0x00000002cf087824 */ /* 0x040fe200078e00ff */
[----:B------:R-:W-:Y:S01]  /*c230*/  ISETP.GE.AND P2, PT, R207, UR4, PT ;  /* 0x00000004cf007c0c */ /* 0x000fe2000bf46270 */
[C---:B------:R-:W-:Y:S01]  /*c240*/  IMAD.SHL.U32 R24, R208.reuse, 0x2, RZ ;  /* 0x00000002d0187824 */ /* 0x040fe200078e00ff */
[----:B------:R-:W-:Y:S01]  /*c250*/  ISETP.GE.AND P1, PT, R208, UR4, PT ;  /* 0x00000004d0007c0c */ /* 0x000fe2000bf26270 */
[----:B------:R-:W-:Y:S01]  /*c260*/  IMAD.SHL.U32 R30, R206, 0x2, RZ ;  /* 0x00000002ce1e7824 */ /* 0x000fe200078e00ff */
[----:B------:R-:W-:Y:S02]  /*c270*/  SHF.R.S32.HI R4, RZ, 0x1f, R209 ;  /* 0x0000001fff047819 */ /* 0x000fe400000114d1 */
[----:B------:R-:W-:-:S02]  /*c280*/  CS2R R28, SRZ ;  /* 0x00000000001c7805 */ /* 0x000fc4000001ff00 */
[----:B------:R-:W-:Y:S01]  /*c290*/  SHF.R.S32.HI R6, RZ, 0x1f, R207 ;  /* 0x0000001fff067819 */ /* 0x000fe200000114cf */
[----:B------:R-:W-:Y:S01]  /*c2a0*/  IMAD.SHL.U32 R34, R210, 0x2, RZ ;  /* 0x00000002d2227824 */ /* 0x000fe200078e00ff */
[----:B------:R-:W-:Y:S02]  /*c2b0*/  SHF.L.U64.HI R4, R209, 0x1, R4 ;  /* 0x00000001d1047819 */ /* 0x000fe40000010204 */
[----:B------:R-:W-:Y:S02]  /*c2c0*/  CS2R R26, SRZ ;  /* 0x00000000001a7805 */ /* 0x000fe4000001ff00 */
[----:B------:R-:W-:Y:S02]  /*c2d0*/  SHF.R.S32.HI R7, RZ, 0x1f, R208 ;  /* 0x0000001fff077819 */ /* 0x000fe400000114d0 */
[-C--:B--2---:R-:W-:Y:S02]  /*c2e0*/  @!P3 IADD3 R14, P4, R3, R12.reuse, RZ ;  /* 0x0000000c030eb210 */ /* 0x084fe40007f9e0ff */
[----:B----4-:R-:W-:-:S02]  /*c2f0*/  @!P3 IADD3 R12, P5, R44, R12, RZ ;  /* 0x0000000c2c0cb210 */ /* 0x010fc40007fbe0ff */
[----:B------:R-:W-:Y:S01]  /*c300*/  ISETP.GE.AND P0, PT, R206, UR4, PT ;  /* 0x00000004ce007c0c */ /* 0x000fe2000bf06270 */
[----:B-1----:R-:W-:Y:S01]  /*c310*/  @!P3 IMAD.X R15, R0, 0x1, R4, P4 ;  /* 0x00000001000fb824 */ /* 0x002fe200020e0604 */
[----:B------:R-:W-:Y:S01]  /*c320*/  SHF.L.U64.HI R5, R207, 0x1, R6 ;  /* 0x00000001cf057819 */ /* 0x000fe20000010206 */
[----:B---3--:R-:W-:Y:S01]  /*c330*/  @!P3 IMAD.X R13, R35, 0x1, R4, P5 ;  /* 0x00000001230db824 */ /* 0x008fe200028e0604 */
[-C--:B------:R-:W-:Y:S02]  /*c340*/  @!P2 IADD3 R10, P6, R3, R8.reuse, RZ ;  /* 0x00000008030aa210 */ /* 0x080fe40007fde0ff */
[----:B------:R-:W-:Y:S02]  /*c350*/  @!P2 IADD3 R6, P4, R44, R8, RZ ;  /* 0x000000082c06a210 */ /* 0x000fe40007f9e0ff */
[----:B------:R-:W-:Y:S01]  /*c360*/  SHF.R.S32.HI R9, RZ, 0x1f, R206 ;  /* 0x0000001fff097819 */ /* 0x000fe200000114ce */
[----:B------:R-:W-:Y:S01]  /*c370*/  @!P2 IMAD.X R11, R0, 0x1, R5, P6 ;  /* 0x00000001000ba824 */ /* 0x000fe200030e0605 */
[----:B------:R-:W-:Y:S01]  /*c380*/  SHF.L.U64.HI R20, R208, 0x1, R7 ;  /* 0x00000001d0147819 */ /* 0x000fe20000010207 */
[----:B------:R-:W-:Y:S01]  /*c390*/  @!P2 IMAD.X R7, R35, 0x1, R5, P4 ;  /* 0x000000012307a824 */ /* 0x000fe200020e0605 */
[----:B------:R-:W-:-:S02]  /*c3a0*/  @!P1 IADD3 R8, P5, R3, R24, RZ ;  /* 0x0000001803089210 */ /* 0x000fc40007fbe0ff */
[----:B------:R-:W-:Y:S02]  /*c3b0*/  @!P1 IADD3 R4, P6, R44, R24, RZ ;  /* 0x000000182c049210 */ /* 0x000fe40007fde0ff */
[----:B------:R-:W-:Y:S01]  /*c3c0*/  SHF.L.U64.HI R21, R206, 0x1, R9 ;  /* 0x00000001ce157819 */ /* 0x000fe20000010209 */
[--C-:B------:R-:W-:Y:S01]  /*c3d0*/  @!P1 IMAD.X R9, R0, 0x1, R20.reuse, P5 ;  /* 0x0000000100099824 */ /* 0x100fe200028e0614 */
[----:B------:R-:W-:Y:S01]  /*c3e0*/  ISETP.GE.AND P5, PT, R196, UR4, PT ;  /* 0x00000004c4007c0c */ /* 0x000fe2000bfa6270 */
[----:B------:R-:W-:Y:S01]  /*c3f0*/  @!P1 IMAD.X R5, R35, 0x1, R20, P6 ;  /* 0x0000000123059824 */ /* 0x000fe200030e0614 */
[-C--:B------:R-:W-:Y:S02]  /*c400*/  @!P0 IADD3 R38, P6, R3, R30.reuse, RZ ;  /* 0x0000001e03268210 */ /* 0x080fe40007fde0ff */
[----:B------:R-:W-:Y:S02]  /*c410*/  SHF.R.S32.HI R25, RZ, 0x1f, R210 ;  /* 0x0000001fff197819 */ /* 0x000fe400000114d2 */
[----:B------:R-:W-:Y:S01]  /*c420*/  ISETP.GE.AND P4, PT, R210, UR4, PT ;  /* 0x00000004d2007c0c */ /* 0x000fe2000bf86270 */
[----:B------:R-:W-:Y:S01]  /*c430*/  @!P0 IMAD.X R39, R0, 0x1, R21, P6 ;  /* 0x0000000100278824 */ /* 0x000fe200030e0615 */
[----:B------:R-:W-:-:S02]  /*c440*/  @!P0 IADD3 R30, P6, R44, R30, RZ ;  /* 0x0000001e2c1e8210 */ /* 0x000fc40007fde0ff */
[----:B------:R-:W-:-:S03]  /*c450*/  SHF.L.U64.HI R42, R210, 0x1, R25 ;  /* 0x00000001d22a7819 */ /* 0x000fc60000010219 */
[----:B------:R-:W-:Y:S02]  /*c460*/  @!P5 IMAD.MOV.U32 R24, RZ, RZ, R44 ;  /* 0x000000ffff18d224 */ /* 0x000fe400078e002c */
[----:B------:R-:W-:Y:S02]  /*c470*/  @!P5 IMAD.MOV.U32 R25, RZ, RZ, R35 ;  /* 0x000000ffff19d224 */ /* 0x000fe400078e0023 */
[----:B------:R-:W-:Y:S02]  /*c480*/  @!P0 IMAD.X R31, R35, 0x1, R21, P6 ;  /* 0x00000001231f8824 */ /* 0x000fe400030e0615 */
[----:B------:R-:W-:Y:S01]  /*c490*/  @!P5 IMAD.MOV.U32 R20, RZ, RZ, R3 ;  /* 0x000000ffff14d224 */ /* 0x000fe200078e0003 */
[----:B------:R-:W-:Y:S01]  /*c4a0*/  @!P4 IADD3 R32, P6, R3, R34, RZ ;  /* 0x000000220320c210 */ /* 0x000fe20007fde0ff */
[----:B------:R-:W-:Y:S02]  /*c4b0*/  @!P5 IMAD.MOV.U32 R21, RZ, RZ, R0 ;  /* 0x000000ffff15d224 */ /* 0x000fe400078e0000 */
[----:B------:R-:W-:Y:S01]  /*c4c0*/  @!P5 IMAD.WIDE R40, R196, 0x2, R24 ;  /* 0x00000002c428d825 */ /* 0x000fe200078e0218 */
[----:B------:R-:W-:-:S03]  /*c4d0*/  CS2R R24, SRZ ;  /* 0x0000000000187805 */ /* 0x000fc6000001ff00 */
[----:B------:R-:W-:Y:S01]  /*c4e0*/  @!P5 IMAD.WIDE R20, R196, 0x2, R20 ;  /* 0x00000002c414d825 */ /* 0x000fe200078e0214 */
[----:B------:R0:W5:Y:S03]  /*c4f0*/  @!P5 LD.E.64 R26, desc[UR48][R40.64] ;  /* 0x00000030281ad980 */ /* 0x000166000c101b00 */
[----:B------:R-:W-:Y:S01]  /*c500*/  @!P4 IMAD.X R33, R0, 0x1, R42, P6 ;  /* 0x000000010021c824 */ /* 0x000fe200030e062a */
[----:B------:R1:W5:Y:S01]  /*c510*/  @!P5 LD.E.64 R28, desc[UR48][R20.64] ;  /* 0x00000030141cd980 */ /* 0x000362000c101b00 */
[----:B------:R-:W-:-:S03]  /*c520*/  @!P4 IADD3 R34, P6, R44, R34, RZ ;  /* 0x000000222c22c210 */ /* 0x000fc60007fde0ff */
[----:B------:R2:W5:Y:S01]  /*c530*/  @!P3 LD.E.64 R24, desc[UR48][R14.64] ;  /* 0x000000300e18b980 */ /* 0x000562000c101b00 */
[----:B0-----:R-:W-:Y:S01]  /*c540*/  CS2R R40, SRZ ;  /* 0x0000000000287805 */ /* 0x001fe2000001ff00 */
[----:B------:R-:W-:Y:S01]  /*c550*/  @!P4 IMAD.X R35, R35, 0x1, R42, P6 ;  /* 0x000000012323c824 */ /* 0x000fe200030e062a */
[----:B-1----:R-:W-:-:S04]  /*c560*/  CS2R R20, SRZ ;  /* 0x0000000000147805 */ /* 0x002fc8000001ff00 */
[----:B------:R-:W5:Y:S01]  /*c570*/  @!P4 LD.E.64 R40, desc[UR48][R34.64] ;  /* 0x000000302228c980 */ /* 0x000f62000c101b00 */
[----:B--2---:R-:W-:-:S03]  /*c580*/  CS2R R14, SRZ ;  /* 0x00000000000e7805 */ /* 0x004fc6000001ff00 */
[----:B------:R0:W5:Y:S04]  /*c590*/  @!P3 LD.E.64 R20, desc[UR48][R12.64] ;  /* 0x000000300c14b980 */ /* 0x000168000c101b00 */
[----:B------:R1:W5:Y:S01]  /*c5a0*/  @!P2 LD.E.64 R14, desc[UR48][R10.64] ;  /* 0x000000300a0ea980 */ /* 0x000362000c101b00 */
[----:B0-----:R-:W-:Y:S02]  /*c5b0*/  CS2R R12, SRZ ;  /* 0x00000000000c7805 */ /* 0x001fe4000001ff00 */
[----:B-1----:R-:W-:-:S04]  /*c5c0*/  CS2R R10, SRZ ;  /* 0x00000000000a7805 */ /* 0x002fc8000001ff00 */
        /* <DEDUP_REMOVED lines=9> */
[----:B------:R0:W5:Y:S02]  /*c660*/  @!P4 LD.E.64 R38, desc[UR48][R32.64] ;  /* 0x000000302026c980 */ /* 0x000164000c101b00 */
.L_x_579:
[----:B------:R-:W-:Y:S05]  /*c670*/  BSYNC B1 ;  /* 0x0000000000017941 */ /* 0x000fea0003800000 */
.L_x_578:
[----:B-1----:R-:W-:Y:S01]  /*c680*/  LEA.HI R0, R228, R228, RZ, 0x1 ;  /* 0x000000e4e4007211 */ /* 0x002fe200078f08ff */
[----:B0----5:R-:W-:Y:S01]  /*c690*/  IMAD.MOV.U32 R33, RZ, RZ, R21 ;  /* 0x000000ffff217224 */ /* 0x021fe200078e0015 */
[----:B------:R-:W-:Y:S01]  /*c6a0*/  MOV R30, R24 ;  /* 0x00000018001e7202 */ /* 0x000fe20000000f00 */
[----:B------:R-:W-:Y:S01]  /*c6b0*/  IMAD.MOV.U32 R34, RZ, RZ, R28 ;  /* 0x000000ffff227224 */ /* 0x000fe200078e001c */
[----:B--2---:R-:W-:Y:S01]  /*c6c0*/  LOP3.LUT R3, R0, 0xfffffffe, RZ, 0xc0, !PT ;  /* 0xfffffffe00037812 */ /* 0x004fe200078ec0ff */
[--C-:B------:R-:W-:Y:S01]  /*c6d0*/  IMAD.MOV.U32 R31, RZ, RZ, R25.reuse ;  /* 0x000000ffff1f7224 */ /* 0x100fe200078e0019 */
[----:B------:R-:W-:Y:S01]  /*c6e0*/  SHF.R.U64 R65, R24, 0x10, R25 ;  /* 0x0000001018417819 */ /* 0x000fe20000001219 */
[--C-:B------:R-:W-:Y:S01]  /*c6f0*/  IMAD.MOV.U32 R24, RZ, RZ, R11.reuse ;  /* 0x000000ffff187224 */ /* 0x100fe200078e000b */
[----:B------:R-:W-:Y:S01]  /*c700*/  SHF.R.U64 R62, R10, 0x10, R11 ;  /* 0x000000100a3e7819 */ /* 0x000fe2000000120b */
[----:B------:R-:W-:Y:S01]  /*c710*/  IMAD.IADD R3, R228, 0x1, -R3 ;  /* 0x00000001e4037824 */ /* 0x000fe200078e0a03 */
[----:B------:R-:W-:Y:S01]  /*c720*/  SHF.R.U32.HI R61, RZ, 0x10, R11 ;  /* 0x00000010ff3d7819 */ /* 0x000fe2000001160b */
[----:B---3--:R-:W-:Y:S01]  /*c730*/  IMAD.MOV.U32 R35, RZ, RZ, R29 ;  /* 0x000000ffff237224 */ /* 0x008fe200078e001d */
[----:B------:R-:W-:Y:S01]  /*c740*/  LOP3.LUT R0, R216, 0x18, R16, 0xf8, !PT ;  /* 0x00000018d8007812 */ /* 0x000fe200078ef810 */
[----:B------:R-:W-:Y:S01]  /*c750*/  IMAD.MOV.U32 R45, RZ, RZ, R27 ;  /* 0x000000ffff2d7224 */ /* 0x000fe200078e001b */
[----:B------:R-:W-:Y:S01]  /*c760*/  SHF.L.U32 R11, R3, 0x1f, RZ ;  /* 0x0000001f030b7819 */ /* 0x000fe200000006ff */
[----:B------:R-:W-:Y:S01]  /*c770*/  IMAD.MOV.U32 R32, RZ, RZ, R20 ;  /* 0x000000ffff207224 */ /* 0x000fe200078e0014 */
[----:B------:R-:W-:Y:S01]  /*c780*/  SHF.R.U64 R51, R20, 0x10, R21 ;  /* 0x0000001014337819 */ /* 0x000fe20000001215 */
[----:B----4-:R-:W-:Y:S01]  /*c790*/  IMAD.MOV.U32 R44, RZ, RZ, R13 ;  /* 0x000000ffff2c7224 */ /* 0x010fe200078e000d */
[----:B------:R-:W0:Y:S01]  /*c7a0*/  SYNCS.PHASECHK.TRANS64.TRYWAIT P0, [R18+URZ+0x30800], R11 ;  /* 0x0308000b120075a7 */ /* 0x000e22000800017f */
[----:B------:R-:W-:Y:S01]  /*c7b0*/  SHF.R.U32.HI R56, RZ, 0x10, R21 ;  /* 0x00000010ff387819 */ /* 0x000fe20000011615 */
[----:B------:R-:W-:Y:S01]  /*c7c0*/  IMAD.MOV.U32 R42, RZ, RZ, R6 ;  /* 0x000000ffff2a7224 */ /* 0x000fe200078e0006 */
[----:B------:R-:W-:Y:S01]  /*c7d0*/  LOP3.LUT R21, R0, R217, RZ, 0x3c, !PT ;  /* 0x000000d900157212 */ /* 0x000fe200078e3cff */
[----:B------:R-:W-:Y:S01]  /*c7e0*/  BSSY B1, `(.L_x_580) ;  /* 0x000003f000017945 */ /* 0x000fe20003800000 */
[----:B------:R-:W-:Y:S01]  /*c7f0*/  LOP3.LUT P1, RZ, R43, 0x4, RZ, 0xc0, !PT ;  /* 0x000000042bff7812 */ /* 0x000fe2000782c0ff */
[----:B------:R-:W-:Y:S01]  /*c800*/  IMAD.MOV.U32 R43, RZ, RZ, R7 ;  /* 0x000000ffff2b7224 */ /* 0x000fe200078e0007 */
[----:B------:R-:W-:Y:S01]  /*c810*/  SHF.R.U64 R67, R28, 0x10, R29 ;  /* 0x000000101c437819 */ /* 0x000fe2000000121d */
[----:B------:R-:W-:Y:S01]  /*c820*/  IMAD.IADD R3, R218, 0x1, R21 ;  /* 0x00000001da037824 */ /* 0x000fe200078e0215 */
[----:B------:R-:W-:Y:S01]  /*c830*/  SHF.R.U32.HI R66, RZ, 0x10, R25 ;  /* 0x00000010ff427819 */ /* 0x000fe20000011619 */
[--C-:B------:R-:W-:Y:S01]  /*c840*/  IMAD.MOV.U32 R28, RZ, RZ, R15.reuse ;  /* 0x000000ffff1c7224 */ /* 0x100fe200078e000f */
[--C-:B------:R-:W-:Y:S01]  /*c850*/  SHF.R.U64 R64, R14, 0x10, R15.reuse ;  /* 0x000000100e407819 */ /* 0x100fe2000000120f */
[----:B------:R-:W-:Y:S01]  /*c860*/  IMAD.MOV.U32 R25, RZ, RZ, R14 ;  /* 0x000000ffff197224 */ /* 0x000fe200078e000e */
[----:B------:R-:W-:Y:S01]  /*c870*/  SHF.R.U32.HI R63, RZ, 0x10, R15 ;  /* 0x00000010ff3f7819 */ /* 0x000fe2000001160f */
[----:B------:R-:W-:Y:S01]  /*c880*/  IMAD.MOV.U32 R15, RZ, RZ, R10 ;  /* 0x000000ffff0f7224 */ /* 0x000fe200078e000a */
[--C-:B------:R-:W-:Y:S01]  /*c890*/  SHF.R.U64 R59, R8, 0x10, R9.reuse ;  /* 0x00000010083b7819 */ /* 0x100fe20000001209 */
[----:B------:R-:W-:Y:S01]  /*c8a0*/  IMAD R3, R3, 0x2, R18 ;  /* 0x0000000203037824 */ /* 0x000fe200078e0212 */
[----:B------:R-:W-:Y:S01]  /*c8b0*/  SHF.R.U32.HI R57, RZ, 0x10, R9 ;  /* 0x00000010ff397819 */ /* 0x000fe20000011609 */
[----:B------:R-:W-:Y:S01]  /*c8c0*/  IMAD.MOV.U32 R10, RZ, RZ, R8 ;  /* 0x000000ffff0a7224 */ /* 0x000fe200078e0008 */
[----:B------:R-:W-:Y:S01]  /*c8d0*/  SHF.R.U32.HI R68, RZ, 0x10, R29 ;  /* 0x00000010ff447819 */ /* 0x000fe2000001161d */
[----:B------:R-:W-:Y:S01]  /*c8e0*/  IMAD.MOV.U32 R14, RZ, RZ, R9 ;  /* 0x000000ffff0e7224 */ /* 0x000fe200078e0009 */
[--C-:B------:R-:W-:Y:S01]  /*c8f0*/  SHF.R.U64 R55, R38, 0x10, R39.reuse ;  /* 0x0000001026377819 */ /* 0x100fe20000001227 */
[----:B------:R-:W-:Y:S01]  /*c900*/  IMAD.MOV.U32 R8, RZ, RZ, R38 ;  /* 0x000000ffff087224 */ /* 0x000fe200078e0026 */
[--C-:B------:R-:W-:Y:S01]  /*c910*/  SHF.R.U32.HI R60, RZ, 0x10, R39.reuse ;  /* 0x00000010ff3c7819 */ /* 0x100fe20000011627 */
[----:B------:R-:W-:Y:S01]  /*c920*/  IMAD.MOV.U32 R9, RZ, RZ, R39 ;  /* 0x000000ffff097224 */ /* 0x000fe200078e0027 */
[--C-:B------:R-:W-:Y:S01]  /*c930*/  SHF.R.U64 R47, R6, 0x10, R7.reuse ;  /* 0x00000010062f7819 */ /* 0x100fe20000001207 */
[----:B------:R-:W-:Y:S01]  /*c940*/  IMAD.MOV.U32 R38, RZ, RZ, R26 ;  /* 0x000000ffff267224 */ /* 0x000fe200078e001a */
[----:B------:R-:W-:Y:S01]  /*c950*/  SHF.R.U32.HI R52, RZ, 0x10, R7 ;  /* 0x00000010ff347819 */ /* 0x000fe20000011607 */
[----:B------:R-:W-:Y:S01]  /*c960*/  IMAD.MOV.U32 R29, RZ, RZ, R12 ;  /* 0x000000ffff1d7224 */ /* 0x000fe200078e000c */
[--C-:B------:R-:W-:Y:S01]  /*c970*/  SHF.R.U64 R50, R4, 0x10, R5.reuse ;  /* 0x0000001004327819 */ /* 0x100fe20000001205 */
[----:B------:R-:W-:Y:S01]  /*c980*/  IMAD.MOV.U32 R7, RZ, RZ, R4 ;  /* 0x000000ffff077224 */ /* 0x000fe200078e0004 */
[--C-:B------:R-:W-:Y:S01]  /*c990*/  SHF.R.U32.HI R48, RZ, 0x10, R5.reuse ;  /* 0x00000010ff307819 */ /* 0x100fe20000011605 */
[----:B------:R-:W-:Y:S01]  /*c9a0*/  IMAD.MOV.U32 R39, RZ, RZ, R5 ;  /* 0x000000ffff277224 */ /* 0x000fe200078e0005 */
[----:B------:R-:W-:Y:S01]  /*c9b0*/  SHF.R.U64 R53, R26, 0x10, R27 ;  /* 0x000000101a357819 */ /* 0x000fe2000000121b */
[C---:B------:R-:W-:Y:S01]  /*c9c0*/  VIADD R4, R3.reuse, 0x12400 ;  /* 0x0001240003047836 */ /* 0x040fe20000000000 */
[----:B------:R-:W-:Y:S01]  /*c9d0*/  SHF.R.U64 R54, R12, 0x10, R13 ;  /* 0x000000100c367819 */ /* 0x000fe2000000120d */
[----:B------:R-:W-:Y:S01]  /*c9e0*/  IMAD.MOV.U32 R5, RZ, RZ, R40 ;  /* 0x000000ffff057224 */ /* 0x000fe200078e0028 */
[----:B------:R-:W-:Y:S01]  /*c9f0*/  SHF.R.U64 R46, R40, 0x10, R41 ;  /* 0x00000010282e7819 */ /* 0x000fe20000001229 */
[----:B------:R-:W-:Y:S01]  /*ca00*/  VIADD R0, R3, 0x12440 ;  /* 0x0001244003007836 */ /* 0x000fe20000000000 */
[----:B------:R-:W-:Y:S01]  /*ca10*/  SHF.R.U32.HI R58, RZ, 0x10, R27 ;  /* 0x00000010ff3a7819 */ /* 0x000fe2000001161b */
[----:B------:R-:W-:Y:S01]  /*ca20*/  IMAD.MOV.U32 R6, RZ, RZ, R41 ;  /* 0x000000ffff067224 */ /* 0x000fe200078e0029 */
[----:B------:R-:W-:Y:S01]  /*ca30*/  SHF.R.U32.HI R49, RZ, 0x10, R13 ;  /* 0x00000010ff317819 */ /* 0x000fe2000001160d */
[----:B------:R-:W-:Y:S01]  /*ca40*/  @P1 VIADD R0, R4, 0xffffffc0 ;  /* 0xffffffc004001836 */ /* 0x000fe20000000000 */
[----:B------:R-:W-:-:S02]  /*ca50*/  VIMNMX R40, R37, 0x80, PT ;  /* 0x0000008025287848 */ /* 0x000fc40003fe0100 */
[----:B------:R-:W-:Y:S02]  /*ca60*/  PRMT R27, R28, 0x5410, R63 ;  /* 0x000054101c1b7816 */ /* 0x000fe4000000003f */
[----:B------:R-:W-:Y:S02]  /*ca70*/  PRMT R26, R25, 0x5410, R64 ;  /* 0x00005410191a7816 */ /* 0x000fe40000000040 */
[----:B------:R-:W-:Y:S02]  /*ca80*/  PRMT R21, R24, 0x5410, R61 ;  /* 0x0000541018157816 */ /* 0x000fe4000000003d */
[----:B------:R-:W-:Y:S02]  /*ca90*/  PRMT R37, R38, 0x5410, R53 ;  /* 0x0000541026257816 */ /* 0x000fe40000000035 */
[----:B------:R-:W-:Y:S02]  /*caa0*/  PRMT R28, R29, 0x5410, R54 ;  /* 0x000054101d1c7816 */ /* 0x000fe40000000036 */
[----:B------:R-:W-:-:S02]  /*cab0*/  SHF.R.U32.HI R41, RZ, 0x10, R41 ;  /* 0x00000010ff297819 */ /* 0x000fc40000011629 */
[----:B------:R-:W-:Y:S02]  /*cac0*/  PRMT R34, R34, 0x5410, R67 ;  /* 0x0000541022227816 */ /* 0x000fe40000000043 */
[----:B------:R-:W-:Y:S02]  /*cad0*/  PRMT R35, R35, 0x5410, R68 ;  /* 0x0000541023237816 */ /* 0x000fe40000000044 */
[----:B------:R-:W-:Y:S02]  /*cae0*/  PRMT R30, R30, 0x5410, R65 ;  /* 0x000054101e1e7816 */ /* 0x000fe40000000041 */
[----:B------:R-:W-:Y:S02]  /*caf0*/  PRMT R31, R31, 0x5410, R66 ;  /* 0x000054101f1f7816 */ /* 0x000fe40000000042 */
[----:B------:R-:W-:Y:S02]  /*cb00*/  PRMT R20, R15, 0x5410, R62 ;  /* 0x000054100f147816 */ /* 0x000fe4000000003e */
[----:B------:R-:W-:-:S02]  /*cb10*/  PRMT R12, R10, 0x5410, R59 ;  /* 0x000054100a0c7816 */ /* 0x000fc4000000003b */
[----:B------:R-:W-:Y:S02]  /*cb20*/  PRMT R13, R14, 0x5410, R57 ;  /* 0x000054100e0d7816 */ /* 0x000fe40000000039 */
[----:B------:R-:W-:Y:S02]  /*cb30*/  PRMT R8, R8, 0x5410, R55 ;  /* 0x0000541008087816 */ /* 0x000fe40000000037 */
[----:B------:R-:W-:Y:S02]  /*cb40*/  PRMT R9, R9, 0x5410, R60 ;  /* 0x0000541009097816 */ /* 0x000fe4000000003c */
[----:B------:R-:W-:Y:S02]  /*cb50*/  ISETP.GE.AND P1, PT, R203, R40, PT ;  /* 0x00000028cb00720c */ /* 0x000fe40003f26270 */
[----:B------:R-:W-:Y:S02]  /*cb60*/  PRMT R38, R45, 0x5410, R58 ;  /* 0x000054102d267816 */ /* 0x000fe4000000003a */
[----:B------:R-:W-:-:S02]  /*cb70*/  PRMT R32, R32, 0x5410, R51 ;  /* 0x0000541020207816 */ /* 0x000fc40000000033 */
[----:B------:R-:W-:Y:S02]  /*cb80*/  PRMT R33, R33, 0x5410, R56 ;  /* 0x0000541021217816 */ /* 0x000fe40000000038 */
[----:B------:R-:W-:Y:S02]  /*cb90*/  PRMT R29, R44, 0x5410, R49 ;  /* 0x000054102c1d7816 */ /* 0x000fe40000000031 */
[----:B------:R-:W-:Y:S02]  /*cba0*/  PRMT R24, R42, 0x5410, R47 ;  /* 0x000054102a187816 */ /* 0x000fe4000000002f */
[----:B------:R-:W-:Y:S01]  /*cbb0*/  PRMT R25, R43, 0x5410, R52 ;  /* 0x000054102b197816 */ /* 0x000fe20000000034 */
[----:B0-----:R-:W-:Y:S06]  /*cbc0*/  @!P0 BRA `(.L_x_581) ;  /* 0x0000016400208947 */ /* 0x001fec0003800000 */
.L_x_827:
[----:B------:R-:W-:Y:S05]  /*cbd0*/  BSYNC B1 ;  /* 0x0000000000017941 */ /* 0x000fea0003800000 */
.L_x_580:
[----:B------:R-:W-:Y:S01]  /*cbe0*/  BSSY B1, `(.L_x_582) ;  /* 0x0000101000017945 */ /* 0x000fe20003800000 */
[----:B------:R-:W-:Y:S02]  /*cbf0*/  PRMT R14, R7, 0x5410, R50 ;  /* 0x00005410070e7816 */ /* 0x000fe40000000032 */
[----:B------:R-:W-:Y:S02]  /*cc00*/  PRMT R15, R39, 0x5410, R48 ;  /* 0x00005410270f7816 */ /* 0x000fe40000000030 */
[----:B------:R-:W-:Y:S02]  /*cc10*/  PRMT R10, R5, 0x5410, R46 ;  /* 0x00005410050a7816 */ /* 0x000fe4000000002e */
[----:B0-----:R-:W-:Y:S01]  /*cc20*/  PRMT R11, R6, 0x5410, R41 ;  /* 0x00005410060b7816 */ /* 0x001fe20000000029 */
[----:B------:R-:W-:Y:S06]  /*cc30*/  @P1 BRA `(.L_x_583) ;  /* 0x0000000c00ec1947 */ /* 0x000fec0003800000 */
[----:B------:R-:W0:Y:S01]  /*cc40*/  LDC R5, c[0x0][0x3f4] ;  /* 0x0000fd00ff057b82 */ /* 0x000e220000000800 */
[----:B------:R-:W-:Y:S01]  /*cc50*/  BSSY B2, `(.L_x_584) ;  /* 0x000002e000027945 */ /* 0x000fe20003800000 */
[-C--:B0-----:R-:W-:Y:S02]  /*cc60*/  ISETP.GE.AND P0, PT, R196, R5.reuse, PT ;  /* 0x00000005c400720c */ /* 0x081fe40003f06270 */
[-C--:B------:R-:W-:Y:S02]  /*cc70*/  ISETP.GE.AND P1, PT, R209, R5.reuse, PT ;  /* 0x00000005d100720c */ /* 0x080fe40003f26270 */
[-C--:B------:R-:W-:Y:S02]  /*cc80*/  ISETP.GE.AND P2, PT, R207, R5.reuse, PT ;  /* 0x00000005cf00720c */ /* 0x080fe40003f46270 */
[-C--:B------:R-:W-:Y:S02]  /*cc90*/  ISETP.GE.AND P3, PT, R208, R5.reuse, PT ;  /* 0x00000005d000720c */ /* 0x080fe40003f66270 */
[----:B------:R-:W-:-:S02]  /*cca0*/  ISETP.GE.AND P4, PT, R206, R5, PT ;  /* 0x00000005ce00720c */ /* 0x000fc40003f86270 */
[----:B------:R-:W-:-:S03]  /*ccb0*/  ISETP.GE.AND P5, PT, R210, R5, PT ;  /* 0x00000005d200720c */ /* 0x000fc60003fa6270 */
[----:B------:R-:W-:Y:S10]  /*ccc0*/  @P0 BRA `(.L_x_585) ;  /* 0x0000000000980947 */ /* 0x000ff40003800000 */
[----:B------:R-:W0:Y:S01]  /*ccd0*/  LDS.128 R4, [R3+0x12400] ;  /* 0x0124000003047984 */ /* 0x000e220000000c00 */
[C---:B------:R-:W-:Y:S01]  /*cce0*/  IMAD.U32 R45, R37.reuse, 0x10000, RZ ;  /* 0x00010000252d7824 */ /* 0x040fe200078e00ff */
[----:B------:R-:W-:Y:S01]  /*ccf0*/  LOP3.LUT R48, R37, 0xffff0000, RZ, 0xc0, !PT ;  /* 0xffff000025307812 */ /* 0x000fe200078ec0ff */
[C---:B------:R-:W-:Y:S01]  /*cd00*/  IMAD.U32 R44, R34.reuse, 0x10000, RZ ;  /* 0x00010000222c7824 */ /* 0x040fe200078e00ff */
[----:B------:R-:W-:Y:S01]  /*cd10*/  LOP3.LUT R46, R34, 0xffff0000, RZ, 0xc0, !PT ;  /* 0xffff0000222e7812 */ /* 0x000fe200078ec0ff */
[C---:B0-----:R-:W-:Y:S01]  /*cd20*/  IMAD.U32 R39, R4.reuse, 0x10000, RZ ;  /* 0x0001000004277824 */ /* 0x041fe200078e00ff */
[----:B------:R-:W-:Y:S01]  /*cd30*/  LOP3.LUT R4, R4, 0xffff0000, RZ, 0xc0, !PT ;  /* 0xffff000004047812 */ /* 0x000fe200078ec0ff */
[----:B------:R-:W-:Y:S01]  /*cd40*/  IMAD.U32 R42, R6, 0x10000, RZ ;  /* 0x00010000062a7824 */ /* 0x000fe200078e00ff */
[----:B------:R-:W-:Y:S01]  /*cd50*/  SHF.L.U32 R41, R5, 0x10, RZ ;  /* 0x0000001005297819 */ /* 0x000fe200000006ff */
[----:B------:R-:W-:Y:S01]  /*cd60*/  IMAD.U32 R43, R7, 0x10000, RZ ;  /* 0x00010000072b7824 */ /* 0x000fe200078e00ff */
[----:B------:R-:W-:Y:S01]  /*cd70*/  LOP3.LUT R5, R5, 0xffff0000, RZ, 0xc0, !PT ;  /* 0xffff000005057812 */ /* 0x000fe200078ec0ff */
[C---:B------:R-:W-:Y:S01]  /*cd80*/  FMUL.FTZ R50, R4.reuse, R45 ;  /* 0x0000002d04327220 */ /* 0x040fe20000410000 */
[----:B------:R-:W-:Y:S01]  /*cd90*/  FMUL.FTZ R4, R4, R44 ;  /* 0x0000002c04047220 */ /* 0x000fe20000410000 */
[----:B------:R-:W-:-:S02]  /*cda0*/  LOP3.LUT R6, R6, 0xffff0000, RZ, 0xc0, !PT ;  /* 0xffff000006067812 */ /* 0x000fc400078ec0ff */
[----:B------:R-:W-:Y:S01]  /*cdb0*/  FMUL.FTZ R52, R5, R48 ;  /* 0x0000003005347220 */ /* 0x000fe20000410000 */
[C---:B------:R-:W-:Y:S01]  /*cdc0*/  FFMA.FTZ R50, R39.reuse, R44, -R50 ;  /* 0x0000002c27327223 */ /* 0x040fe20000010832 */
[----:B------:R-:W-:Y:S01]  /*cdd0*/  FFMA.FTZ R45, R39, R45, R4 ;  /* 0x0000002d272d7223 */ /* 0x000fe20000010004 */
[----:B------:R-:W-:Y:S01]  /*cde0*/  LOP3.LUT R7, R7, 0xffff0000, RZ, 0xc0, !PT ;  /* 0xffff000007077812 */ /* 0x000fe200078ec0ff */
[-C--:B------:R-:W-:Y:S01]  /*cdf0*/  FMUL.FTZ R54, R5, R46.reuse ;  /* 0x0000002e05367220 */ /* 0x080fe20000410000 */
[C---:B------:R-:W-:Y:S01]  /*ce00*/  LOP3.LUT R44, R38.reuse, 0xffff0000, RZ, 0xc0, !PT ;  /* 0xffff0000262c7812 */ /* 0x040fe200078ec0ff */
[----:B------:R-:W-:Y:S01]  /*ce10*/  IMAD.U32 R39, R38, 0x10000, RZ ;  /* 0x0001000026277824 */ /* 0x000fe200078e00ff */
[C---:B------:R-:W-:Y:S01]  /*ce20*/  LOP3.LUT R4, R35.reuse, 0xffff0000, RZ, 0xc0, !PT ;  /* 0xffff000023047812 */ /* 0x040fe200078ec0ff */
[----:B------:R-:W-:Y:S02]  /*ce30*/  IMAD.U32 R5, R35, 0x10000, RZ ;  /* 0x0001000023057824 */ /* 0x000fe400078e00ff */
[C---:B------:R-:W-:Y:S01]  /*ce40*/  FFMA.FTZ R52, R41.reuse, R46, -R52 ;  /* 0x0000002e29347223 */ /* 0x040fe20000010834 */
[----:B------:R-:W-:Y:S01]  /*ce50*/  FFMA.FTZ R41, R41, R48, R54 ;  /* 0x0000003029297223 */ /* 0x000fe20000010036 */
[C---:B------:R-:W-:Y:S01]  /*ce60*/  FMUL.FTZ R47, R6.reuse, R39 ;  /* 0x00000027062f7220 */ /* 0x040fe20000410000 */
[-C--:B------:R-:W-:Y:S01]  /*ce70*/  FMUL.FTZ R46, R6, R5.reuse ;  /* 0x00000005062e7220 */ /* 0x080fe20000410000 */
[C---:B------:R-:W-:Y:S01]  /*ce80*/  FMUL.FTZ R48, R7.reuse, R44 ;  /* 0x0000002c07307220 */ /* 0x040fe20000410000 */
[-C--:B------:R-:W-:Y:S01]  /*ce90*/  FMUL.FTZ R49, R7, R4.reuse ;  /* 0x0000000407317220 */ /* 0x080fe20000410000 */
[C---:B------:R-:W-:Y:S01]  /*cea0*/  FFMA.FTZ R6, R42.reuse, R5, -R47 ;  /* 0x000000052a067223 */ /* 0x040fe2000001082f */
[----:B------:R-:W-:Y:S01]  /*ceb0*/  FFMA.FTZ R39, R42, R39, R46 ;  /* 0x000000272a277223 */ /* 0x000fe2000001002e */
[C---:B------:R-:W-:Y:S01]  /*cec0*/  FFMA.FTZ R7, R43.reuse, R4, -R48 ;  /* 0x000000042b077223 */ /* 0x040fe20000010830 */
[----:B------:R-:W-:Y:S01]  /*ced0*/  FFMA.FTZ R44, R43, R44, R49 ;  /* 0x0000002c2b2c7223 */ /* 0x000fe20000010031 */
[----:B------:R-:W-:-:S02]  /*cee0*/  F2FP.BF16.F32.PACK_AB R4, R45, R50 ;  /* 0x000000322d04723e */ /* 0x000fc400000010ff */
[----:B------:R-:W-:Y:S02]  /*cef0*/  F2FP.BF16.F32.PACK_AB R5, R41, R52 ;  /* 0x000000342905723e */ /* 0x000fe400000010ff */
[----:B------:R-:W-:Y:S02]  /*cf00*/  F2FP.BF16.F32.PACK_AB R6, R39, R6 ;  /* 0x000000062706723e */ /* 0x000fe400000010ff */
[----:B------:R-:W-:-:S05]  /*cf10*/  F2FP.BF16.F32.PACK_AB R7, R44, R7 ;  /* 0x000000072c07723e */ /* 0x000fca00000010ff */
[----:B------:R0:W-:Y:S02]  /*cf20*/  STS.128 [R3+0x12400], R4 ;  /* 0x0124000403007388 */ /* 0x0001e40000000c00 */
.L_x_585:
[----:B------:R-:W-:Y:S05]  /*cf30*/  BSYNC B2 ;  /* 0x0000000000027941 */ /* 0x000fea0003800000 */
.L_x_584:
[----:B------:R-:W-:Y:S04]  /*cf40*/  BSSY B2, `(.L_x_586) ;  /* 0x0000028000027945 */ /* 0x000fe80003800000 */
[----:B------:R-:W-:Y:S05]  /*cf50*/  @P1 BRA `(.L_x_587) ;  /* 0x0000000000981947 */ /* 0x000fea0003800000 */
[----:B0-----:R-:W0:Y:S01]  /*cf60*/  LDS.128 R4, [R0] ;  /* 0x0000000000047984 */ /* 0x001e220000000c00 */
[C---:B------:R-:W-:Y:S01]  /*cf70*/  IMAD.U32 R45, R32.reuse, 0x10000, RZ ;  /* 0x00010000202d7824 */ /* 0x040fe200078e00ff */
[----:B------:R-:W-:Y:S01]  /*cf80*/  LOP3.LUT R48, R32, 0xffff0000, RZ, 0xc0, !PT ;  /* 0xffff000020307812 */ /* 0x000fe200078ec0ff */
[C---:B------:R-:W-:Y:S01]  /*cf90*/  IMAD.U32 R44, R30.reuse, 0x10000, RZ ;  /* 0x000100001e2c7824 */ /* 0x040fe200078e00ff */
[----:B------:R-:W-:Y:S01]  /*cfa0*/  LOP3.LUT R46, R30, 0xffff0000, RZ, 0xc0, !PT ;  /* 0xffff00001e2e7812 */ /* 0x000fe200078ec0ff */
[C---:B0-----:R-:W-:Y:S01]  /*cfb0*/  IMAD.U32 R39, R4.reuse, 0x10000, RZ ;  /* 0x0001000004277824 */ /* 0x041fe200078e00ff */
[----:B------:R-:W-:Y:S01]  /*cfc0*/  LOP3.LUT R4, R4, 0xffff0000, RZ, 0xc0, !PT ;  /* 0xffff000004047812 */ /* 0x000fe200078ec0ff */
[C---:B------:R-:W-:Y:S01]  /*cfd0*/  IMAD.U32 R41, R5.reuse, 0x10000, RZ ;  /* 0x0001000005297824 */ /* 0x040fe200078e00ff */
[----:B------:R-:W-:Y:S01]  /*cfe0*/  LOP3.LUT R5, R5, 0xffff0000, RZ, 0xc0, !PT ;  /* 0xffff000005057812 */ /* 0x000fe200078ec0ff */
[C---:B------:R-:W-:Y:S01]  /*cff0*/  IMAD.U32 R42, R6.reuse, 0x10000, RZ ;  /* 0x00010000062a7824 */ /* 0x040fe200078e00ff */
[----:B------:R-:W-:Y:S01]  /*d000*/  LOP3.LUT R6, R6, 0xffff0000, RZ, 0xc0, !PT ;  /* 0xffff000006067812 */ /* 0x000fe200078ec0ff */
[C---:B------:R-:W-:Y:S01]  /*d010*/  FMUL.FTZ R50, R4.reuse, R45 ;  /* 0x0000002d04327220 */ /* 0x040fe20000410000 */
[----:B------:R-:W-:Y:S01]  /*d020*/  FMUL.FTZ R4, R4, R44 ;  /* 0x0000002c04047220 */ /* 0x000fe20000410000 */
[----:B------:R-:W-:-:S02]  /*d030*/  IMAD.U32 R43, R7, 0x10000, RZ ;  /* 0x00010000072b7824 */ /* 0x000fc400078e00ff */
        /* <DEDUP_REMOVED lines=23> */
[----:B------:R1:W-:Y:S02]  /*d1b0*/  STS.128 [R0], R4 ;  /* 0x0000000400007388 */ /* 0x0003e40000000c00 */
.L_x_587:
[----:B------:R-:W-:Y:S05]  /*d1c0*/  BSYNC B2 ;  /* 0x0000000000027941 */ /* 0x000fea0003800000 */
.L_x_586:
[----:B------:R-:W-:Y:S04]  /*d1d0*/  BSSY B2, `(.L_x_588) ;  /* 0x0000028000027945 */ /* 0x000fe80003800000 */
[----:B------:R-:W-:Y:S05]  /*d1e0*/  @P2 BRA `(.L_x_589) ;  /* 0x0000000000982947 */ /* 0x000fea0003800000 */
[----:B01----:R-:W0:Y:S01]  /*d1f0*/  LDS.128 R4, [R3+0x16400] ;  /* 0x0164000003047984 */ /* 0x003e220000000c00 */
        /* <DEDUP_REMOVED lines=37> */
.L_x_589:
[----:B------:R-:W-:Y:S05]  /*d450*/  BSYNC B2 ;  /* 0x0000000000027941 */ /* 0x000fea0003800000 */
.L_x_588:
[----:B------:R-:W-:Y:S04]  /*d460*/  BSSY B2, `(.L_x_590) ;  /* 0x0000028000027945 */ /* 0x000fe80003800000 */
[----:B------:R-:W-:Y:S05]  /*d470*/  @P3 BRA `(.L_x_591) ;  /* 0x0000000000983947 */ /* 0x000fea0003800000 */
[----:B012---:R-:W0:Y:S01]  /*d480*/  LDS.128 R4, [R0+0x4000] ;  /* 0x0040000000047984 */ /* 0x007e220000000c00 */
        /* <DEDUP_REMOVED lines=18> */
[----:B------:R-:W-:Y:S01]  /*d5b0*/  SHF.L.U32 R39, R25, 0x10, RZ ;  /* 0x0000001019277819 */ /* 0x000fe200000006ff */
[----:B------:R-:W-:Y:S01]  /*d5c0*/  IMAD.U32 R5, R21, 0x10000, RZ ;  /* 0x0001000015057824 */ /* 0x000fe200078e00ff */
[----:B------:R-:W-:Y:S01]  /*d5d0*/  LOP3.LUT R44, R25, 0xffff0000, RZ, 0xc0, !PT ;  /* 0xffff0000192c7812 */ /* 0x000fe200078ec0ff */
[----:B------:R-:W-:Y:S01]  /*d5e0*/  FFMA.FTZ R52, R41, R46, -R52 ;  /* 0x0000002e29347223 */ /* 0x000fe20000010834 */
[----:B------:R-:W-:Y:S01]  /*d5f0*/  LOP3.LUT R4, R21, 0xffff0000, RZ, 0xc0, !PT ;  /* 0xffff000015047812 */ /* 0x000fe200078ec0ff */
        /* <DEDUP_REMOVED lines=14> */
.L_x_591:
[----:B------:R-:W-:Y:S05]  /*d6e0*/  BSYNC B2 ;  /* 0x0000000000027941 */ /* 0x000fea0003800000 */
.L_x_590:
[----:B------:R-:W-:Y:S04]  /*d6f0*/  BSSY B2, `(.L_x_592) ;  /* 0x0000028000027945 */ /* 0x000fe80003800000 */
[----:B------:R-:W-:Y:S05]  /*d700*/  @P4 BRA `(.L_x_593) ;  /* 0x0000000000984947 */ /* 0x000fea0003800000 */
[----:B0123--:R-:W0:Y:S01]  /*d710*/  LDS.128 R4, [R3+0x1a400] ;  /* 0x01a4000003047984 */ /* 0x00fe220000000c00 */
        /* <DEDUP_REMOVED lines=37> */
.L_x_593:
[----:B------:R-:W-:Y:S05]  /*d970*/  BSYNC B2 ;  /* 0x0000000000027941 */ /* 0x000fea0003800000 */
.L_x_592:
[----:B------:R-:W-:Y:S05]  /*d980*/  @P5 BRA `(.L_x_583) ;  /* 0x0000000000985947 */ /* 0x000fea0003800000 */
[----:B01234-:R-:W0:Y:S01]  /*d990*/  LDS.128 R4, [R0+0x8000] ;  /* 0x0080000000047984 */ /* 0x01fe220000000c00 */
        /* <DEDUP_REMOVED lines=37> */
.L_x_583:
[----:B------:R-:W-:Y:S05]  /*dbf0*/  BSYNC B1 ;  /* 0x0000000000017941 */ /* 0x000fea0003800000 */
.L_x_582:
[----:B01234-:R-:W-:-:S05]  /*dc00*/  VIADD R4, R203, 0x40 ;  /* 0x00000040cb047836 */ /* 0x01ffca0000000000 */
[----:B------:R-:W-:-:S13]  /*dc10*/  ISETP.GE.AND P0, PT, R4, R40, PT ;  /* 0x000000280400720c */ /* 0x000fda0003f06270 */
[----:B------:R-:W-:Y:S05]  /*dc20*/  @P0 BRA `(.L_x_594) ;  /* 0x0000003c007c0947 */ /* 0x000fea0003800000 */
        /* <DEDUP_REMOVED lines=13> */
[----:B------:R-:W-:Y:S02]  /*dd00*/  LOP3.LUT R46, R34, 0xffff0000, RZ, 0xc0, !PT ;  /* 0xffff0000222e7812 */ /* 0x000fe400078ec0ff */
[----:B------:R-:W-:Y:S01]  /*dd10*/  LOP3.LUT R47, R38, 0xffff0000, RZ, 0xc0, !PT ;  /* 0xffff0000262f7812 */ /* 0x000fe200078ec0ff */
[C---:B0-----:R-:W-:Y:S01]  /*dd20*/  IMAD.U32 R39, R4.reuse, 0x10000, RZ ;  /* 0x0001000004277824 */ /* 0x041fe200078e00ff */
[----:B------:R-:W-:Y:S01]  /*dd30*/  LOP3.LUT R4, R4, 0xffff0000, RZ, 0xc0, !PT ;  /* 0xffff000004047812 */ /* 0x000fe200078ec0ff */
[C---:B------:R-:W-:Y:S01]  /*dd40*/  IMAD.U32 R40, R5.reuse, 0x10000, RZ ;  /* 0x0001000005287824 */ /* 0x040fe200078e00ff */
[----:B------:R-:W-:Y:S01]  /*dd50*/  LOP3.LUT R5, R5, 0xffff0000, RZ, 0xc0, !PT ;  /* 0xffff000005057812 */ /* 0x000fe200078ec0ff */
[C---:B------:R-:W-:Y:S01]  /*dd60*/  IMAD.U32 R34, R6.reuse, 0x10000, RZ ;  /* 0x0001000006227824 */ /* 0x040fe200078e00ff */
[----:B------:R-:W-:Y:S01]  /*dd70*/  LOP3.LUT R6, R6, 0xffff0000, RZ, 0xc0, !PT ;  /* 0xffff000006067812 */ /* 0x000fe200078ec0ff */
[-C--:B------:R-:W-:Y:S01]  /*dd80*/  FMUL.FTZ R42, R45, R4.reuse ;  /* 0x000000042d2a7220 */ /* 0x080fe20000410000 */
[----:B------:R-:W-:Y:S01]  /*dd90*/  FMUL.FTZ R44, R43, R4 ;  /* 0x000000042b2c7220 */ /* 0x000fe20000410000 */
[----:B------:R-:W-:Y:S01]  /*dda0*/  FMUL.FTZ R41, R48, R5 ;  /* 0x0000000530297220 */ /* 0x000fe20000410000 */
[----:B------:R-:W-:-:S02]  /*ddb0*/  IMAD.U32 R37, R7, 0x10000, RZ ;  /* 0x0001000007257824 */ /* 0x000fc400078e00ff */
[-C--:B------:R-:W-:Y:S01]  /*ddc0*/  FFMA.FTZ R4, R43, R39.reuse, -R42 ;  /* 0x000000272b047223 */ /* 0x080fe2000001082a */
[----:B------:R-:W-:Y:S01]  /*ddd0*/  FFMA.FTZ R39, R45, R39, R44 ;  /* 0x000000272d277223 */ /* 0x000fe2000001002c */
[C---:B------:R-:W-:Y:S01]  /*dde0*/  FMUL.FTZ R43, R46.reuse, R5 ;  /* 0x000000052e2b7220 */ /* 0x040fe20000410000 */
[----:B------:R-:W-:Y:S01]  /*ddf0*/  LOP3.LUT R7, R7, 0xffff0000, RZ, 0xc0, !PT ;  /* 0xffff000007077812 */ /* 0x000fe200078ec0ff */
[-C--:B------:R-:W-:Y:S01]  /*de00*/  FFMA.FTZ R5, R46, R40.reuse, -R41 ;  /* 0x000000282e057223 */ /* 0x080fe20000010829 */
[C---:B------:R-:W-:Y:S01]  /*de10*/  LOP3.LUT R45, R35.reuse, 0xffff0000, RZ, 0xc0, !PT ;  /* 0xffff0000232d7812 */ /* 0x040fe200078ec0ff */
[----:B------:R-:W-:Y:S02]  /*de20*/  IMAD.U32 R46, R38, 0x10000, RZ ;  /* 0x00010000262e7824 */ /* 0x000fe400078e00ff */
[----:B------:R-:W-:Y:S01]  /*de30*/  FFMA.FTZ R40, R48, R40, R43 ;  /* 0x0000002830287223 */ /* 0x000fe2000001002b */
[----:B------:R-:W-:Y:S02]  /*de40*/  IMAD.U32 R44, R35, 0x10000, RZ ;  /* 0x00010000232c7824 */ /* 0x000fe400078e00ff */
[-C--:B------:R-:W-:Y:S01]  /*de50*/  FMUL.FTZ R38, R47, R7.reuse ;  /* 0x000000072f267220 */ /* 0x080fe20000410000 */
[-C--:B------:R-:W-:Y:S01]  /*de60*/  FMUL.FTZ R35, R46, R6.reuse ;  /* 0x000000062e237220 */ /* 0x080fe20000410000 */
[C---:B------:R-:W-:Y:S01]  /*de70*/  FMUL.FTZ R42, R45.reuse, R7 ;  /* 0x000000072d2a7220 */ /* 0x040fe20000410000 */
[C---:B------:R-:W-:Y:S01]  /*de80*/  FMUL.FTZ R41, R44.reuse, R6 ;  /* 0x000000062c297220 */ /* 0x040fe20000410000 */
[-C--:B------:R-:W-:Y:S01]  /*de90*/  FFMA.FTZ R7, R45, R37.reuse, -R38 ;  /* 0x000000252d077223 */ /* 0x080fe20000010826 */
[-C--:B------:R-:W-:Y:S01]  /*dea0*/  FFMA.FTZ R6, R44, R34.reuse, -R35 ;  /* 0x000000222c067223 */ /* 0x080fe20000010823 */
[----:B------:R-:W-:Y:S01]  /*deb0*/  FFMA.FTZ R42, R47, R37, R42 ;  /* 0x000000252f2a7223 */ /* 0x000fe2000001002a */
[----:B------:R-:W-:Y:S01]  /*dec0*/  FFMA.FTZ R41, R46, R34, R41 ;  /* 0x000000222e297223 */ /* 0x000fe20000010029 */
[----:B------:R-:W-:-:S02]  /*ded0*/  F2FP.BF16.F32.PACK_AB R4, R39, R4 ;  /* 0x000000042704723e */ /* 0x000fc400000010ff */
[----:B------:R-:W-:Y:S02]  /*dee0*/  F2FP.BF16.F32.PACK_AB R5, R40, R5 ;  /* 0x000000052805723e */ /* 0x000fe400000010ff */
[----:B------:R-:W-:Y:S02]  /*def0*/  F2FP.BF16.F32.PACK_AB R6, R41, R6 ;  /* 0x000000062906723e */ /* 0x000fe400000010ff */
[----:B------:R-:W-:-:S05]  /*df00*/  F2FP.BF16.F32.PACK_AB R7, R42, R7 ;  /* 0x000000072a07723e */ /* 0x000fca00000010ff */
[----:B------:R0:W-:Y:S02]  /*df10*/  STS.128 [R3+0x14400], R4 ;  /* 0x0144000403007388 */ /* 0x0001e40000000c00 */
.L_x_596:
[----:B------:R-:W-:Y:S05]  /*df20*/  BSYNC B1 ;  /* 0x0000000000017941 */ /* 0x000fea0003800000 */
.L_x_595:
[----:B------:R-:W-:Y:S04]  /*df30*/  BSSY B1, `(.L_x_597) ;  /* 0x0000028000017945 */ /* 0x000fe80003800000 */
[----:B------:R-:W-:Y:S05]  /*df40*/  @P1 BRA `(.L_x_598) ;  /* 0x0000000000981947 */ /* 0x000fea0003800000 */
[----:B0-----:R-:W0:Y:S01]  /*df50*/  LDS.128 R4, [R0+0x2000] ;  /* 0x0020000000047984 */ /* 0x001e220000000c00 */
[----:B------:R-:W-:Y:S01]  /*df60*/  SHF.L.U32 R40, R30, 0x10, RZ ;  /* 0x000000101e287819 */ /* 0x000fe200000006ff */
[C---:B------:R-:W-:Y:S01]  /*df70*/  IMAD.U32 R42, R32.reuse, 0x10000, RZ ;  /* 0x00010000202a7824 */ /* 0x040fe200078e00ff */
[----:B------:R-:W-:Y:S02]  /*df80*/  LOP3.LUT R43, R32, 0xffff0000, RZ, 0xc0, !PT ;  /* 0xffff0000202b7812 */ /* 0x000fe400078ec0ff */
        /* <DEDUP_REMOVED lines=17> */
[----:B------:R-:W-:Y:S01]  /*e0a0*/  LOP3.LUT R40, R31, 0xffff0000, RZ, 0xc0, !PT ;  /* 0xffff00001f287812 */ /* 0x000fe200078ec0ff */
[----:B------:R-:W-:Y:S02]  /*e0b0*/  IMAD.U32 R42, R33, 0x10000, RZ ;  /* 0x00010000212a7824 */ /* 0x000fe400078e00ff */
[----:B------:R-:W-:Y:S01]  /*e0c0*/  FFMA.FTZ R34, R43, R35, R34 ;  /* 0x000000232b227223 */ /* 0x000fe20000010022 */
[----:B------:R-:W-:Y:S02]  /*e0d0*/  IMAD.U32 R38, R31, 0x10000, RZ ;  /* 0x000100001f267824 */ /* 0x000fe400078e00ff */
[-C--:B------:R-:W-:Y:S01]  /*e0e0*/  FMUL.FTZ R35, R44, R7.reuse ;  /* 0x000000072c237220 */ /* 0x080fe20000410000 */
[-C--:B------:R-:W-:Y:S01]  /*e0f0*/  FMUL.FTZ R31, R42, R6.reuse ;  /* 0x000000062a1f7220 */ /* 0x080fe20000410000 */
        /* <DEDUP_REMOVED lines=9> */
[----:B------:R-:W-:-:S05]  /*e190*/  F2FP.BF16.F32.PACK_AB R7, R32, R7 ;  /* 0x000000072007723e */ /* 0x000fca00000010ff */
[----:B------:R1:W-:Y:S02]  /*e1a0*/  STS.128 [R0+0x2000], R4 ;  /* 0x0020000400007388 */ /* 0x0003e40000000c00 */
.L_x_598:
[----:B------:R-:W-:Y:S05]  /*e1b0*/  BSYNC B1 ;  /* 0x0000000000017941 */ /* 0x000fea0003800000 */
.L_x_597:
[----:B------:R-:W-:Y:S04]  /*e1c0*/  BSSY B1, `(.L_x_599) ;  /* 0x0000028000017945 */ /* 0x000fe80003800000 */
[----:B------:R-:W-:Y:S05]  /*e1d0*/  @P2 BRA `(.L_x_600) ;  /* 0x0000000000982947 */ /* 0x000fea0003800000 */
[----:B01----:R-:W0:Y:S01]  /*e1e0*/  LDS.128 R4, [R3+0x18400] ;  /* 0x0184000003047984 */ /* 0x003e220000000c00 */
[----:B------:R-:W-:Y:S01]  /*e1f0*/  IMAD.U32 R34, R26, 0x10000, RZ ;  /* 0x000100001a227824 */ /* 0x000fe200078e00ff */
[C---:B------:R-:W-:Y:S01]  /*e200*/  LOP3.LUT R39, R28.reuse, 0xffff0000, RZ, 0xc0, !PT ;  /* 0xffff00001c277812 */ /* 0x040fe200078ec0ff */
[----:B------:R-:W-:Y:S01]  /*e210*/  IMAD.U32 R38, R28, 0x10000, RZ ;  /* 0x000100001c267824 */ /* 0x000fe200078e00ff */
        /* <DEDUP_REMOVED lines=34> */
.L_x_600:
[----:B------:R-:W-:Y:S05]  /*e440*/  BSYNC B1 ;  /* 0x0000000000017941 */ /* 0x000fea0003800000 */
.L_x_599:
[----:B------:R-:W-:Y:S04]  /*e450*/  BSSY B1, `(.L_x_601) ;  /* 0x0000028000017945 */ /* 0x000fe80003800000 */
[----:B------:R-:W-:Y:S05]  /*e460*/  @P3 BRA `(.L_x_602) ;  /* 0x0000000000983947 */ /* 0x000fea0003800000 */
[----:B012---:R-:W0:Y:S01]  /*e470*/  LDS.128 R4, [R0+0x6000] ;  /* 0x0060000000047984 */ /* 0x007e220000000c00 */
        /* <DEDUP_REMOVED lines=37> */
.L_x_602:
[----:B------:R-:W-:Y:S05]  /*e6d0*/  BSYNC B1 ;  /* 0x0000000000017941 */ /* 0x000fea0003800000 */
.L_x_601:
[----:B------:R-:W-:Y:S04]  /*e6e0*/  BSSY B1, `(.L_x_603) ;  /* 0x0000028000017945 */ /* 0x000fe80003800000 */
[----:B------:R-:W-:Y:S05]  /*e6f0*/  @P4 BRA `(.L_x_604) ;  /* 0x0000000000984947 */ /* 0x000fea0003800000 */
[----:B0123--:R-:W0:Y:S01]  /*e700*/  LDS.128 R4, [R3+0x1c400] ;  /* 0x01c4000003047984 */ /* 0x00fe220000000c00 */
        /* <DEDUP_REMOVED lines=18> */
[-C--:B------:R-:W-:Y:S01]  /*e830*/  FFMA.FTZ R5, R29, R21.reuse, -R24 ;  /* 0x000000151d057223 */ /* 0x080fe20000010818 */
[----:B------:R-:W-:Y:S01]  /*e840*/  LOP3.LUT R6, R6, 0xffff0000, RZ, 0xc0, !PT ;  /* 0xffff000006067812 */ /* 0x000fe200078ec0ff */
[----:B------:R-:W-:Y:S01]  /*e850*/  IMAD.U32 R28, R15, 0x10000, RZ ;  /* 0x000100000f1c7824 */ /* 0x000fe200078e00ff */
[----:B------:R-:W-:Y:S01]  /*e860*/  SHF.L.U32 R24, R13, 0x10, RZ ;  /* 0x000000100d187819 */ /* 0x000fe200000006ff */
[----:B------:R-:W-:Y:S01]  /*e870*/  FFMA.FTZ R20, R31, R21, R20 ;  /* 0x000000151f147223 */ /* 0x000fe20000010014 */
[----:B------:R-:W-:Y:S01]  /*e880*/  LOP3.LUT R26, R13, 0xffff0000, RZ, 0xc0, !PT ;  /* 0xffff00000d1a7812 */ /* 0x000fe200078ec0ff */
[-C--:B------:R-:W-:Y:S01]  /*e890*/  FMUL.FTZ R21, R30, R7.reuse ;  /* 0x000000071e157220 */ /* 0x080fe20000410000 */
[-C--:B------:R-:W-:Y:S01]  /*e8a0*/  FMUL.FTZ R13, R28, R6.reuse ;  /* 0x000000061c0d7220 */ /* 0x080fe20000410000 */
[----:B------:R-:W-:Y:S01]  /*e8b0*/  FMUL.FTZ R15, R24, R6 ;  /* 0x00000006180f7220 */ /* 0x000fe20000410000 */
[----:B------:R-:W-:Y:S01]  /*e8c0*/  F2FP.BF16.F32.PACK_AB R4, R27, R4 ;  /* 0x000000041b04723e */ /* 0x000fe200000010ff */
[C---:B------:R-:W-:Y:S01]  /*e8d0*/  FMUL.FTZ R25, R26.reuse, R7 ;  /* 0x000000071a197220 */ /* 0x040fe20000410000 */
[----:B------:R-:W-:Y:S01]  /*e8e0*/  FFMA.FTZ R7, R26, R14, -R21 ;  /* 0x0000000e1a077223 */ /* 0x000fe20000010815 */
[-C--:B------:R-:W-:Y:S01]  /*e8f0*/  FFMA.FTZ R6, R24, R12.reuse, -R13 ;  /* 0x0000000c18067223 */ /* 0x080fe2000001080d */
[----:B------:R-:W-:Y:S01]  /*e900*/  FFMA.FTZ R15, R28, R12, R15 ;  /* 0x0000000c1c0f7223 */ /* 0x000fe2000001000f */
[----:B------:R-:W-:Y:S01]  /*e910*/  FFMA.FTZ R14, R30, R14, R25 ;  /* 0x0000000e1e0e7223 */ /* 0x000fe20000010019 */
[----:B------:R-:W-:-:S03]  /*e920*/  F2FP.BF16.F32.PACK_AB R5, R20, R5 ;  /* 0x000000051405723e */ /* 0x000fc600000010ff */
[----:B------:R-:W-:Y:S02]  /*e930*/  F2FP.BF16.F32.PACK_AB R6, R15, R6 ;  /* 0x000000060f06723e */ /* 0x000fe400000010ff */
[----:B------:R-:W-:-:S05]  /*e940*/  F2FP.BF16.F32.PACK_AB R7, R14, R7 ;  /* 0x000000070e07723e */ /* 0x000fca00000010ff */
[----:B------:R4:W-:Y:S02]  /*e950*/  STS.128 [R3+0x1c400], R4 ;  /* 0x01c4000403007388 */ /* 0x0009e40000000c00 */
.L_x_604:
[----:B------:R-:W-:Y:S05]  /*e960*/  BSYNC B1 ;  /* 0x0000000000017941 */ /* 0x000fea0003800000 */
.L_x_603:
[----:B------:R-:W-:Y:S05]  /*e970*/  @P5 BRA `(.L_x_594) ;  /* 0x0000003000285947 */ /* 0x000fea0003800000 */
[----:B01234-:R-:W0:Y:S01]  /*e980*/  LDS.128 R4, [R0+0xa000] ;  /* 0x00a0000000047984 */ /* 0x01fe220000000c00 */
        /* <DEDUP_REMOVED lines=17> */
[----:B------:R-:W-:Y:S01]  /*eaa0*/  FMUL.FTZ R15, R24, R5 ;  /* 0x00000005180f7220 */ /* 0x000fe20000410000 */
        /* <DEDUP_REMOVED lines=18> */
[----:B------:R0:W-:Y:S01]  /*ebd0*/  STS.128 [R0+0xa000], R4 ;  /* 0x00a0000400007388 */ /* 0x0001e20000000c00 */
[----:B------:R-:W-:Y:S05]  /*ebe0*/  BRA `(.L_x_594) ;  /* 0x0000002c008c7947 */ /* 0x000fea0003800000 */
.L_x_576:
[----:B------:R-:W-:-:S03]  /*ebf0*/  UMOV UR4, 0xffffffff ;  /* 0xffffffff00047882 */ /* 0x000fc60000000000 */
[----:B------:R-:W-:Y:S05]  /*ec00*/  BRA.DIV UR4, `(.L_x_605) ;  /* 0x0000014604247947 */ /* 0x000fea000b800000 */
[----:B------:R0:W1:Y:S04]  /*ec10*/  SHFL.IDX PT, R3, R25, RZ, 0x1c1f ;  /* 0x001c1fff19037589 */ /* 0x00006800000e0000 */
[----:B------:R0:W2:Y:S04]  /*ec20*/  SHFL.IDX PT, R0, R24, RZ, 0x1c1f ;  /* 0x001c1fff18007589 */ /* 0x0000a800000e0000 */
[----:B------:R0:W3:Y:S04]  /*ec30*/  SHFL.IDX PT, R39, R35, RZ, 0x1c1f ;  /* 0x001c1fff23277589 */ /* 0x0000e800000e0000 */
[----:B------:R-:W4:Y:S02]  /*ec40*/  SHFL.IDX PT, R40, R40, RZ, 0x1c1f ;  /* 0x001c1fff28287589 */ /* 0x000f2400000e0000 */
.L_x_833:
[----:B------:R-:W-:Y:S01]  /*ec50*/  ULDC UR4, c[0x0][0x448] ;  /* 0x0001120000047ab9 */ /* 0x000fe20000000800 */
[----:B------:R-:W-:Y:S01]  /*ec60*/  BSSY B1, `(.L_x_606) ;  /* 0x0000037000017945 */ /* 0x000fe20003800000 */
[----:B------:R-:W-:Y:S01]  /*ec70*/  IMAD R44, R136, UR4, RZ ;  /* 0x00000004882c7c24 */ /* 0x000fe2000f8e02ff */
[----:B------:R-:W-:Y:S02]  /*ec80*/  CS2R R4, SRZ ;  /* 0x0000000000047805 */ /* 0x000fe4000001ff00 */
[----:B------:R-:W-:Y:S02]  /*ec90*/  CS2R R8, SRZ ;  /* 0x0000000000087805 */ /* 0x000fe4000001ff00 */
[----:B------:R-:W-:Y:S02]  /*eca0*/  CS2R R10, SRZ ;  /* 0x00000000000a7805 */ /* 0x000fe4000001ff00 */
[----:B------:R-:W-:Y:S02]  /*ecb0*/  CS2R R12, SRZ ;  /* 0x00000000000c7805 */ /* 0x000fe4000001ff00 */
[----:B------:R-:W-:Y:S01]  /*ecc0*/  ISETP.GE.AND P0, PT, R6, R44, PT ;  /* 0x0000002c0600720c */ /* 0x000fe20003f06270 */
[----:B------:R-:W-:Y:S01]  /*ecd0*/  IMAD R44, R137, -0x80, R44 ;  /* 0xffffff80892c7824 */ /* 0x000fe200078e022c */
[----:B------:R-:W-:-:S02]  /*ece0*/  CS2R R6, SRZ ;  /* 0x0000000000067805 */ /* 0x000fc4000001ff00 */
[----:B------:R-:W-:Y:S02]  /*ecf0*/  CS2R R14, SRZ ;  /* 0x00000000000e7805 */ /* 0x000fe4000001ff00 */
[----:B0-----:R-:W-:Y:S02]  /*ed00*/  CS2R R24, SRZ ;  /* 0x0000000000187805 */ /* 0x001fe4000001ff00 */
[----:B------:R-:W-:Y:S02]  /*ed10*/  CS2R R26, SRZ ;  /* 0x00000000001a7805 */ /* 0x000fe4000001ff00 */
[----:B------:R-:W-:Y:S02]  /*ed20*/  CS2R R28, SRZ ;  /* 0x00000000001c7805 */ /* 0x000fe4000001ff00 */
[----:B------:R-:W-:Y:S02]  /*ed30*/  CS2R R30, SRZ ;  /* 0x00000000001e7805 */ /* 0x000fe4000001ff00 */
[----:B------:R-:W-:-:S02]  /*ed40*/  CS2R R32, SRZ ;  /* 0x0000000000207805 */ /* 0x000fc4000001ff00 */
[----:B------:R-:W-:Y:S01]  /*ed50*/  CS2R R34, SRZ ;  /* 0x0000000000227805 */ /* 0x000fe2000001ff00 */
[----:B------:R-:W-:Y:S06]  /*ed60*/  @P0 BRA `(.L_x_607) ;  /* 0x0000000000980947 */ /* 0x000fec0003800000 */
[----:B------:R-:W-:Y:S01]  /*ed70*/  ULDC UR4, c[0x0][0x3f4] ;  /* 0x0000fd0000047ab9 */ /* 0x000fe20000000800 */
[----:B--2---:R-:W-:Y:S01]  /*ed80*/  IMAD.MOV.U32 R6, RZ, RZ, R0 ;  /* 0x000000ffff067224 */ /* 0x004fe200078e0000 */
[----:B------:R-:W-:Y:S01]  /*ed90*/  ISETP.GE.AND P2, PT, R16, UR4, PT ;  /* 0x0000000410007c0c */ /* 0x000fe2000bf46270 */
[----:B-1----:R-:W-:Y:S01]  /*eda0*/  IMAD.MOV.U32 R7, RZ, RZ, R3 ;  /* 0x000000ffff077224 */ /* 0x002fe200078e0003 */
[----:B------:R-:W-:Y:S01]  /*edb0*/  ISETP.GE.AND P3, PT, R194, UR4, PT ;  /* 0x00000004c2007c0c */ /* 0x000fe2000bf66270 */
[----:B----4-:R-:W-:Y:S01]  /*edc0*/  IMAD.MOV.U32 R8, RZ, RZ, R40 ;  /* 0x000000ffff087224 */ /* 0x010fe200078e0028 */
[----:B------:R-:W-:Y:S01]  /*edd0*/  ISETP.GE.AND P4, PT, R193, UR4, PT ;  /* 0x00000004c1007c0c */ /* 0x000fe2000bf86270 */
[----:B---3--:R-:W-:Y:S01]  /*ede0*/  IMAD.MOV.U32 R9, RZ, RZ, R39 ;  /* 0x000000ffff097224 */ /* 0x008fe200078e0027 */
[----:B------:R-:W-:Y:S02]  /*edf0*/  CS2R R28, SRZ ;  /* 0x00000000001c7805 */ /* 0x000fe4000001ff00 */
[----:B------:R-:W-:-:S02]  /*ee00*/  CS2R R30, SRZ ;  /* 0x00000000001e7805 */ /* 0x000fc4000001ff00 */
[----:B------:R-:W-:Y:S02]  /*ee10*/  CS2R R10, SRZ ;  /* 0x00000000000a7805 */ /* 0x000fe4000001ff00 */
[----:B------:R-:W-:Y:S02]  /*ee20*/  CS2R R32, SRZ ;  /* 0x0000000000207805 */ /* 0x000fe4000001ff00 */
[----:B------:R-:W-:Y:S01]  /*ee30*/  CS2R R34, SRZ ;  /* 0x0000000000227805 */ /* 0x000fe2000001ff00 */
[----:B------:R-:W-:Y:S02]  /*ee40*/  @!P2 IMAD.SHL.U32 R5, R16, 0x2, RZ ;  /* 0x000000021005a824 */ /* 0x000fe400078e00ff */
[----:B------:R-:W-:Y:S02]  /*ee50*/  @!P3 IMAD.SHL.U32 R13, R198, 0x8, RZ ;  /* 0x00000008c60db824 */ /* 0x000fe400078e00ff */
[----:B------:R-:W-:Y:S01]  /*ee60*/  @!P4 IMAD.SHL.U32 R41, R199, 0x8, RZ ;  /* 0x00000008c729c824 */ /* 0x000fe200078e00ff */
[----:B------:R-:W-:-:S02]  /*ee70*/  @!P2 IADD3 R20, P0, R0, R5, RZ ;  /* 0x000000050014a210 */ /* 0x000fc40007f1e0ff */
[----:B------:R-:W-:Y:S01]  /*ee80*/  @!P2 IADD3 R38, P1, R40, R5, RZ ;  /* 0x000000052826a210 */ /* 0x000fe20007f3e0ff */
[----:B------:R-:W-:Y:S01]  /*ee90*/  @!P3 IMAD.WIDE R4, R13, 0x2, R6 ;  /* 0x000000020d04b825 */ /* 0x000fe200078e0206 */
[----:B------:R-:W-:-:S03]  /*eea0*/  @!P2 SHF.L.U64.HI R0, R16, 0x1, R17 ;  /* 0x000000011000a819 */ /* 0x000fc60000010211 */
[----:B------:R-:W-:Y:S01]  /*eeb0*/  @!P4 IMAD.WIDE R6, R41, 0x2, R6 ;  /* 0x000000022906c825 */ /* 0x000fe200078e0206 */
[----:B------:R0:W5:Y:S03]  /*eec0*/  @!P3 LD.E.128 R28, desc[UR48][R4.64] ;  /* 0x00000030041cb980 */ /* 0x000166000c101d00 */
[--C-:B------:R-:W-:Y:S01]  /*eed0*/  @!P3 IMAD.WIDE R12, R13, 0x2, R8.reuse ;  /* 0x000000020d0cb825 */ /* 0x100fe200078e0208 */
[----:B------:R1:W5:Y:S03]  /*eee0*/  @!P4 LD.E.128 R32, desc[UR48][R6.64] ;  /* 0x000000300620c980 */ /* 0x000366000c101d00 */
[----:B------:R-:W-:Y:S01]  /*eef0*/  @!P4 IMAD.WIDE R40, R41, 0x2, R8 ;  /* 0x000000022928c825 */ /* 0x000fe200078e0208 */
[----:B------:R-:W-:Y:S02]  /*ef00*/  CS2R R8, SRZ ;  /* 0x0000000000087805 */ /* 0x000fe4000001ff00 */
[----:B------:R-:W-:-:S02]  /*ef10*/  CS2R R14, SRZ ;  /* 0x00000000000e7805 */ /* 0x000fc4000001ff00 */
[----:B------:R-:W-:Y:S02]  /*ef20*/  CS2R R24, SRZ ;  /* 0x0000000000187805 */ /* 0x000fe4000001ff00 */
[----:B------:R-:W-:Y:S02]  /*ef30*/  CS2R R26, SRZ ;  /* 0x00000000001a7805 */ /* 0x000fe4000001ff00 */
[----:B0-----:R-:W-:Y:S01]  /*ef40*/  CS2R R4, SRZ ;  /* 0x0000000000047805 */ /* 0x001fe2000001ff00 */
[--C-:B------:R-:W-:Y:S01]  /*ef50*/  @!P2 IMAD.X R21, R3, 0x1, R0.reuse, P0 ;  /* 0x000000010315a824 */ /* 0x100fe200000e0600 */
[----:B------:R0:W5:Y:S01]  /*ef60*/  @!P3 LD.E.128 R8, desc[UR48][R12.64] ;  /* 0x000000300c08b980 */ /* 0x000162000c101d00 */
[----:B-1----:R-:W-:Y:S01]  /*ef70*/  CS2R R6, SRZ ;  /* 0x0000000000067805 */ /* 0x002fe2000001ff00 */
[----:B------:R-:W-:Y:S02]  /*ef80*/  @!P2 IMAD.X R39, R39, 0x1, R0, P1 ;  /* 0x000000012727a824 */ /* 0x000fe400008e0600 */
[----:B------:R1:W5:Y:S04]  /*ef90*/  @!P2 LD.E.128 R24, desc[UR48][R20.64] ;  /* 0x000000301418a980 */ /* 0x000368000c101d00 */
[----:B------:R1:W5:Y:S01]  /*efa0*/  @!P2 LD.E.128 R4, desc[UR48][R38.64] ;  /* 0x000000302604a980 */ /* 0x000362000c101d00 */
[----:B0-----:R-:W-:-:S06]  /*efb0*/  CS2R R12, SRZ ;  /* 0x00000000000c7805 */ /* 0x001fcc000001ff00 */
[----:B------:R1:W5:Y:S02]  /*efc0*/  @!P4 LD.E.128 R12, desc[UR48][R40.64] ;  /* 0x00000030280cc980 */ /* 0x000364000c101d00 */
.L_x_607:
[----:B------:R-:W-:Y:S05]  /*efd0*/  BSYNC B1 ;  /* 0x0000000000017941 */ /* 0x000fea0003800000 */
.L_x_606:
[----:B-1----:R-:W-:Y:S01]  /*efe0*/  LEA.HI R20, R228, R228, RZ, 0x1 ;  /* 0x000000e4e4147211 */ /* 0x002fe200078f08ff */
[--C-:B---3-5:R-:W-:Y:S01]  /*eff0*/  IMAD.MOV.U32 R39, RZ, RZ, R5.reuse ;  /* 0x000000ffff277224 */ /* 0x128fe200078e0005 */
[----:B------:R-:W-:Y:S01]  /*f000*/  SHF.R.U64 R57, R4, 0x10, R5 ;  /* 0x0000001004397819 */ /* 0x000fe20000001205 */
[----:B--2---:R-:W-:Y:S01]  /*f010*/  IMAD.MOV.U32 R0, RZ, RZ, R24 ;  /* 0x000000ffff007224 */ /* 0x004fe200078e0018 */
[----:B------:R-:W-:Y:S01]  /*f020*/  LOP3.LUT R21, R20, 0xfffffffe, RZ, 0xc0, !PT ;  /* 0xfffffffe14157812 */ /* 0x000fe200078ec0ff */
[----:B------:R-:W-:Y:S01]  /*f030*/  IMAD.MOV.U32 R3, RZ, RZ, R25 ;  /* 0x000000ffff037224 */ /* 0x000fe200078e0019 */
[----:B------:R-:W-:Y:S01]  /*f040*/  SHF.R.U32.HI R54, RZ, 0x10, R5 ;  /* 0x00000010ff367819 */ /* 0x000fe20000011605 */
[----:B------:R-:W-:Y:S01]  /*f050*/  IMAD.MOV.U32 R43, RZ, RZ, R30 ;  /* 0x000000ffff2b7224 */ /* 0x000fe200078e001e */
[----:B------:R-:W-:Y:S01]  /*f060*/  SHF.R.U64 R67, R24, 0x10, R25 ;  /* 0x0000001018437819 */ /* 0x000fe20000001219 */
[----:B------:R-:W-:Y:S01]  /*f070*/  IMAD.IADD R21, R228, 0x1, -R21 ;  /* 0x00000001e4157824 */ /* 0x000fe200078e0a15 */
[----:B------:R-:W-:Y:S01]  /*f080*/  SHF.R.U32.HI R68, RZ, 0x10, R25 ;  /* 0x00000010ff447819 */ /* 0x000fe20000011619 */
[----:B------:R-:W-:Y:S01]  /*f090*/  IMAD.MOV.U32 R24, RZ, RZ, R26 ;  /* 0x000000ffff187224 */ /* 0x000fe200078e001a */
[--C-:B------:R-:W-:Y:S01]  /*f0a0*/  SHF.R.U64 R65, R26, 0x10, R27.reuse ;  /* 0x000000101a417819 */ /* 0x100fe2000000121b */
[--C-:B------:R-:W-:Y:S01]  /*f0b0*/  IMAD.MOV.U32 R25, RZ, RZ, R27.reuse ;  /* 0x000000ffff197224 */ /* 0x100fe200078e001b */
[----:B------:R-:W-:Y:S01]  /*f0c0*/  SHF.L.U32 R5, R21, 0x1f, RZ ;  /* 0x0000001f15057819 */ /* 0x000fe200000006ff */
[----:B------:R-:W-:Y:S01]  /*f0d0*/  IMAD.MOV.U32 R26, RZ, RZ, R28 ;  /* 0x000000ffff1a7224 */ /* 0x000fe200078e001c */
[----:B------:R-:W-:Y:S01]  /*f0e0*/  SHF.R.U32.HI R66, RZ, 0x10, R27 ;  /* 0x00000010ff427819 */ /* 0x000fe2000001161b */
[--C-:B------:R-:W-:Y:S01]  /*f0f0*/  IMAD.MOV.U32 R27, RZ, RZ, R29.reuse ;  /* 0x000000ffff1b7224 */ /* 0x100fe200078e001d */
[----:B------:R-:W0:Y:S01]  /*f100*/  SYNCS.PHASECHK.TRANS64.TRYWAIT P0, [R18+URZ+0x30800], R5 ;  /* 0x03080005120075a7 */ /* 0x000e22000800017f */
[----:B------:R-:W-:Y:S01]  /*f110*/  SHF.R.U64 R63, R28, 0x10, R29 ;  /* 0x000000101c3f7819 */ /* 0x000fe2000000121d */
[----:B------:R-:W-:Y:S01]  /*f120*/  IMAD.MOV.U32 R45, RZ, RZ, R31 ;  /* 0x000000ffff2d7224 */ /* 0x000fe200078e001f */
[----:B------:R-:W-:Y:S01]  /*f130*/  SHF.R.U32.HI R64, RZ, 0x10, R29 ;  /* 0x00000010ff407819 */ /* 0x000fe2000001161d */
[----:B------:R-:W-:Y:S01]  /*f140*/  IMAD.MOV.U32 R46, RZ, RZ, R32 ;  /* 0x000000ffff2e7224 */ /* 0x000fe200078e0020 */
[----:B------:R-:W-:Y:S01]  /*f150*/  SHF.R.U64 R62, R30, 0x10, R31 ;  /* 0x000000101e3e7819 */ /* 0x000fe2000000121f */
[----:B------:R-:W-:Y:S01]  /*f160*/  IMAD.MOV.U32 R47, RZ, RZ, R33 ;  /* 0x000000ffff2f7224 */ /* 0x000fe200078e0021 */
[----:B------:R-:W-:Y:S01]  /*f170*/  SHF.R.U32.HI R60, RZ, 0x10, R31 ;  /* 0x00000010ff3c7819 */ /* 0x000fe2000001161f */
[----:B------:R-:W-:Y:S01]  /*f180*/  IMAD.MOV.U32 R48, RZ, RZ, R34 ;  /* 0x000000ffff307224 */ /* 0x000fe200078e0022 */
[----:B------:R-:W-:Y:S01]  /*f190*/  SHF.R.U64 R51, R10, 0x10, R11 ;  /* 0x000000100a337819 */ /* 0x000fe2000000120b */
[----:B------:R-:W-:Y:S01]  /*f1a0*/  IMAD.MOV.U32 R38, RZ, RZ, R4 ;  /* 0x000000ffff267224 */ /* 0x000fe200078e0004 */
[--C-:B------:R-:W-:Y:S01]  /*f1b0*/  SHF.R.U64 R61, R32, 0x10, R33.reuse ;  /* 0x00000010203d7819 */ /* 0x100fe20000001221 */
[----:B----4-:R-:W-:Y:S01]  /*f1c0*/  IMAD.MOV.U32 R40, RZ, RZ, R6 ;  /* 0x000000ffff287224 */ /* 0x010fe200078e0006 */
[----:B------:R-:W-:Y:S01]  /*f1d0*/  SHF.R.U32.HI R58, RZ, 0x10, R33 ;  /* 0x00000010ff3a7819 */ /* 0x000fe20000011621 */
[----:B------:R-:W-:Y:S01]  /*f1e0*/  IMAD.MOV.U32 R41, RZ, RZ, R7 ;  /* 0x000000ffff297224 */ /* 0x000fe200078e0007 */
[----:B------:R-:W-:Y:S01]  /*f1f0*/  SHF.R.U64 R59, R34, 0x10, R35 ;  /* 0x00000010223b7819 */ /* 0x000fe20000001223 */
[----:B------:R-:W-:Y:S01]  /*f200*/  IMAD.MOV.U32 R28, RZ, RZ, R8 ;  /* 0x000000ffff1c7224 */ /* 0x000fe200078e0008 */
[----:B------:R-:W-:Y:S01]  /*f210*/  MOV R49, R35 ;  /* 0x0000002300317202 */ /* 0x000fe20000000f00 */
[----:B------:R-:W-:Y:S01]  /*f220*/  IMAD.MOV.U32 R29, RZ, RZ, R9 ;  /* 0x000000ffff1d7224 */ /* 0x000fe200078e0009 */
[----:B------:R-:W-:Y:S01]  /*f230*/  SHF.R.U32.HI R56, RZ, 0x10, R35 ;  /* 0x00000010ff387819 */ /* 0x000fe20000011623 */
[----:B------:R-:W-:Y:S01]  /*f240*/  IMAD.MOV.U32 R30, RZ, RZ, R10 ;  /* 0x000000ffff1e7224 */ /* 0x000fe200078e000a */
[----:B------:R-:W-:Y:S01]  /*f250*/  SHF.R.U64 R55, R6, 0x10, R7 ;  /* 0x0000001006377819 */ /* 0x000fe20000001207 */
[----:B------:R-:W-:Y:S01]  /*f260*/  IMAD.MOV.U32 R31, RZ, RZ, R11 ;  /* 0x000000ffff1f7224 */ /* 0x000fe200078e000b */
[----:B------:R-:W-:Y:S01]  /*f270*/  SHF.R.U32.HI R52, RZ, 0x10, R7 ;  /* 0x00000010ff347819 */ /* 0x000fe20000011607 */
[----:B------:R-:W-:Y:S01]  /*f280*/  BSSY B1, `(.L_x_608) ;  /* 0x0000023000017945 */ /* 0x000fe20003800000 */
[--C-:B------:R-:W-:Y:S01]  /*f290*/  SHF.R.U64 R53, R8, 0x10, R9.reuse ;  /* 0x0000001008357819 */ /* 0x100fe20000001209 */
[----:B------:R-:W-:Y:S01]  /*f2a0*/  IMAD.MOV.U32 R4, RZ, RZ, R12 ;  /* 0x000000ffff047224 */ /* 0x000fe200078e000c */
[----:B------:R-:W-:Y:S01]  /*f2b0*/  SHF.R.U32.HI R50, RZ, 0x10, R9 ;  /* 0x00000010ff327819 */ /* 0x000fe20000011609 */
[----:B------:R-:W-:Y:S01]  /*f2c0*/  IMAD.MOV.U32 R6, RZ, RZ, R13 ;  /* 0x000000ffff067224 */ /* 0x000fe200078e000d */
[----:B------:R-:W-:Y:S01]  /*f2d0*/  SHF.R.U32.HI R10, RZ, 0x10, R11 ;  /* 0x00000010ff0a7819 */ /* 0x000fe2000001160b */
[----:B------:R-:W-:Y:S01]  /*f2e0*/  IMAD.MOV.U32 R20, RZ, RZ, R14 ;  /* 0x000000ffff147224 */ /* 0x000fe200078e000e */
[----:B------:R-:W-:Y:S01]  /*f2f0*/  VIMNMX R44, R44, 0x80, PT ;  /* 0x000000802c2c7848 */ /* 0x000fe20003fe0100 */
[----:B------:R-:W-:Y:S01]  /*f300*/  IMAD.MOV.U32 R21, RZ, RZ, R15 ;  /* 0x000000ffff157224 */ /* 0x000fe200078e000f */
[----:B------:R-:W-:-:S02]  /*f310*/  PRMT R34, R24, 0x5410, R65 ;  /* 0x0000541018227816 */ /* 0x000fc40000000041 */
[----:B------:R-:W-:Y:S02]  /*f320*/  PRMT R35, R25, 0x5410, R66 ;  /* 0x0000541019237816 */ /* 0x000fe40000000042 */
[--C-:B------:R-:W-:Y:S02]  /*f330*/  SHF.R.U64 R11, R12, 0x10, R13.reuse ;  /* 0x000000100c0b7819 */ /* 0x100fe4000000120d */
[----:B------:R-:W-:Y:S02]  /*f340*/  SHF.R.U32.HI R9, RZ, 0x10, R13 ;  /* 0x00000010ff097819 */ /* 0x000fe4000001160d */
[----:B------:R-:W-:Y:S02]  /*f350*/  PRMT R32, R0, 0x5410, R67 ;  /* 0x0000541000207816 */ /* 0x000fe40000000043 */
[----:B------:R-:W-:Y:S02]  /*f360*/  PRMT R33, R3, 0x5410, R68 ;  /* 0x0000541003217816 */ /* 0x000fe40000000044 */
        /* <DEDUP_REMOVED lines=8> */
[----:B------:R-:W-:Y:S02]  /*f3f0*/  PRMT R12, R48, 0x5410, R59 ;  /* 0x00005410300c7816 */ /* 0x000fe4000000003b */
[----:B------:R-:W-:Y:S02]  /*f400*/  PRMT R13, R49, 0x5410, R56 ;  /* 0x00005410310d7816 */ /* 0x000fe40000000038 */
[----:B------:R-:W-:Y:S02]  /*f410*/  PRMT R38, R38, 0x5410, R57 ;  /* 0x0000541026267816 */ /* 0x000fe40000000039 */
[----:B------:R-:W-:Y:S02]  /*f420*/  ISETP.GE.AND P1, PT, R203, R44, PT ;  /* 0x0000002ccb00720c */ /* 0x000fe40003f26270 */
[----:B------:R-:W-:-:S02]  /*f430*/  PRMT R39, R39, 0x5410, R54 ;  /* 0x0000541027277816 */ /* 0x000fc40000000036 */
[----:B------:R-:W-:Y:S02]  /*f440*/  PRMT R40, R40, 0x5410, R55 ;  /* 0x0000541028287816 */ /* 0x000fe40000000037 */
[----:B------:R-:W-:Y:S02]  /*f450*/  PRMT R41, R41, 0x5410, R52 ;  /* 0x0000541029297816 */ /* 0x000fe40000000034 */
[----:B------:R-:W-:Y:S02]  /*f460*/  PRMT R28, R28, 0x5410, R53 ;  /* 0x000054101c1c7816 */ /* 0x000fe40000000035 */
[----:B------:R-:W-:Y:S02]  /*f470*/  PRMT R29, R29, 0x5410, R50 ;  /* 0x000054101d1d7816 */ /* 0x000fe40000000032 */
[----:B------:R-:W-:Y:S02]  /*f480*/  PRMT R30, R30, 0x5410, R51 ;  /* 0x000054101e1e7816 */ /* 0x000fe40000000033 */
[----:B------:R-:W-:Y:S01]  /*f490*/  PRMT R31, R31, 0x5410, R10 ;  /* 0x000054101f1f7816 */ /* 0x000fe2000000000a */
[----:B0-----:R-:W-:Y:S06]  /*f4a0*/  @!P0 BRA `(.L_x_609) ;  /* 0x0000013c00708947 */ /* 0x001fec0003800000 */
.L_x_834:
[----:B------:R-:W-:Y:S05]  /*f4b0*/  BSYNC B1 ;  /* 0x0000000000017941 */ /* 0x000fea0003800000 */
.L_x_608:
[----:B------:R-:W-:Y:S01]  /*f4c0*/  BSSY B1, `(.L_x_610) ;  /* 0x000012c000017945 */ /* 0x000fe20003800000 */
[----:B------:R-:W-:Y:S02]  /*f4d0*/  PRMT R14, R4, 0x5410, R11 ;  /* 0x00005410040e7816 */ /* 0x000fe4000000000b */
[----:B------:R-:W-:Y:S02]  /*f4e0*/  PRMT R15, R6, 0x5410, R9 ;  /* 0x00005410060f7816 */ /* 0x000fe40000000009 */
[----:B------:R-:W-:Y:S02]  /*f4f0*/  PRMT R20, R20, 0x5410, R7 ;  /* 0x0000541014147816 */ /* 0x000fe40000000007 */
[----:B------:R-:W-:Y:S01]  /*f500*/  PRMT R21, R21, 0x5410, R8 ;  /* 0x0000541015157816 */ /* 0x000fe20000000008 */
[----:B------:R-:W-:Y:S06]  /*f510*/  @P1 BRA `(.L_x_611) ;  /* 0x0000001000981947 */ /* 0x000fec0003800000 */
[----:B------:R-:W1:Y:S01]  /*f520*/  LDC R43, c[0x0][0x3f4] ;  /* 0x0000fd00ff2b7b82 */ /* 0x000e620000000800 */
[----:B------:R-:W-:Y:S01]  /*f530*/  BSSY B2, `(.L_x_612) ;  /* 0x0000062000027945 */ /* 0x000fe20003800000 */
[-C--:B-1----:R-:W-:Y:S02]  /*f540*/  ISETP.GE.AND P0, PT, R16, R43.reuse, PT ;  /* 0x0000002b1000720c */ /* 0x082fe40003f06270 */
[-C--:B------:R-:W-:Y:S02]  /*f550*/  ISETP.GE.AND P1, PT, R194, R43.reuse, PT ;  /* 0x0000002bc200720c */ /* 0x080fe40003f26270 */
[----:B------:R-:W-:-:S09]  /*f560*/  ISETP.GE.AND P2, PT, R193, R43, PT ;  /* 0x0000002bc100720c */ /* 0x000fd20003f46270 */
[----:B------:R-:W-:Y:S05]  /*f570*/  @P0 BRA `(.L_x_613) ;  /* 0x0000000400740947 */ /* 0x000fea0003800000 */
[----:B------:R-:W-:Y:S01]  /*f580*/  LEA.HI R4, R42, R37, RZ, 0x2 ;  /* 0x000000252a047211 */ /* 0x000fe200078f10ff */
[C---:B------:R-:W-:Y:S01]  /*f590*/  IMAD.U32 R57, R38.reuse, 0x10000, RZ ;  /* 0x0001000026397824 */ /* 0x040fe200078e00ff */
[----:B------:R-:W-:Y:S01]  /*f5a0*/  LOP3.LUT R59, R38, 0xffff0000, RZ, 0xc0, !PT ;  /* 0xffff0000263b7812 */ /* 0x000fe200078ec0ff */
[----:B------:R-:W-:Y:S01]  /*f5b0*/  IMAD.U32 R55, R32, 0x10000, RZ ;  /* 0x0001000020377824 */ /* 0x000fe200078e00ff */
[----:B------:R-:W-:-:S05]  /*f5c0*/  LOP3.LUT R4, R4, 0xfffffffc, RZ, 0xc0, !PT ;  /* 0xfffffffc04047812 */ /* 0x000fca00078ec0ff */
[----:B------:R-:W-:-:S05]  /*f5d0*/  IMAD.IADD R4, R37, 0x1, -R4 ;  /* 0x0000000125047824 */ /* 0x000fca00078e0a04 */
[----:B------:R-:W-:Y:S02]  /*f5e0*/  LEA.HI R6, R43, R4, RZ, 0x1d ;  /* 0x000000042b067211 */ /* 0x000fe400078fe8ff */
[----:B------:R-:W-:Y:S02]  /*f5f0*/  LOP3.LUT R4, R216, 0x38, R16, 0xf8, !PT ;  /* 0x00000038d8047812 */ /* 0x000fe400078ef810 */
[----:B------:R-:W-:Y:S01]  /*f600*/  SHF.R.S32.HI R9, RZ, 0x1f, R6 ;  /* 0x0000001fff097819 */ /* 0x000fe20000011406 */
[----:B------:R-:W-:Y:S01]  /*f610*/  IMAD.SHL.U32 R7, R6, 0x8, RZ ;  /* 0x0000000806077824 */ /* 0x000fe200078e00ff */
[----:B0-----:R-:W-:Y:S02]  /*f620*/  LOP3.LUT R5, R4, R217, RZ, 0x3c, !PT ;  /* 0x000000d904057212 */ /* 0x001fe400078e3cff */
[----:B------:R-:W-:Y:S02]  /*f630*/  LEA.HI R9, R9, R6, RZ, 0x3 ;  /* 0x0000000609097211 */ /* 0x000fe400078f18ff */
[----:B------:R-:W-:Y:S01]  /*f640*/  LOP3.LUT R4, R216, 0x38, R7, 0xf8, !PT ;  /* 0x00000038d8047812 */ /* 0x000fe200078ef807 */
[----:B------:R-:W-:-:S02]  /*f650*/  IMAD.IADD R5, R218, 0x1, R5 ;  /* 0x00000001da057824 */ /* 0x000fc400078e0205 */
[----:B------:R-:W-:Y:S01]  /*f660*/  IMAD.SHL.U32 R9, R9, 0x400, RZ ;  /* 0x0000040009097824 */ /* 0x000fe200078e00ff */
[----:B------:R-:W-:Y:S01]  /*f670*/  LOP3.LUT R4, R4, R217, RZ, 0x3c, !PT ;  /* 0x000000d904047212 */ /* 0x000fe200078e3cff */
[----:B------:R-:W-:-:S03]  /*f680*/  IMAD R45, R5, 0x2, R18 ;  /* 0x00000002052d7824 */ /* 0x000fc600078e0212 */
[----:B------:R-:W-:-:S04]  /*f690*/  LOP3.LUT R9, R9, 0x7fffe000, RZ, 0xc0, !PT ;  /* 0x7fffe00009097812 */ /* 0x000fc800078ec0ff */
[----:B------:R-:W-:Y:S02]  /*f6a0*/  IADD3 R9, R4, R9, R218 ;  /* 0x0000000904097210 */ /* 0x000fe40007ffe0da */
[----:B------:R-:W0:Y:S03]  /*f6b0*/  LDS.128 R4, [R45+0x12400] ;  /* 0x012400002d047984 */ /* 0x000e260000000c00 */
[----:B------:R-:W-:-:S05]  /*f6c0*/  IMAD R62, R9, 0x2, R18 ;  /* 0x00000002093e7824 */ /* 0x000fca00078e0212 */
[----:B------:R-:W1:Y:S01]  /*f6d0*/  LDS.128 R8, [R62+0x12400] ;  /* 0x012400003e087984 */ /* 0x000e620000000c00 */
[C---:B0-----:R-:W-:Y:S01]  /*f6e0*/  IMAD.U32 R46, R4.reuse, 0x10000, RZ ;  /* 0x00010000042e7824 */ /* 0x041fe200078e00ff */
[----:B------:R-:W-:Y:S01]  /*f6f0*/  LOP3.LUT R4, R4, 0xffff0000, RZ, 0xc0, !PT ;  /* 0xffff000004047812 */ /* 0x000fe200078ec0ff */
[C---:B------:R-:W-:Y:S01]  /*f700*/  IMAD.U32 R47, R5.reuse, 0x10000, RZ ;  /* 0x00010000052f7824 */ /* 0x040fe200078e00ff */
[----:B------:R-:W-:Y:S01]  /*f710*/  LOP3.LUT R5, R5, 0xffff0000, RZ, 0xc0, !PT ;  /* 0xffff000005057812 */ /* 0x000fe200078ec0ff */
[C---:B------:R-:W-:Y:S01]  /*f720*/  IMAD.U32 R48, R6.reuse, 0x10000, RZ ;  /* 0x0001000006307824 */ /* 0x040fe200078e00ff */
[----:B------:R-:W-:Y:S01]  /*f730*/  LOP3.LUT R6, R6, 0xffff0000, RZ, 0xc0, !PT ;  /* 0xffff000006067812 */ /* 0x000fe200078ec0ff */
[C---:B------:R-:W-:Y:S01]  /*f740*/  IMAD.U32 R49, R7.reuse, 0x10000, RZ ;  /* 0x0001000007317824 */ /* 0x040fe200078e00ff */
[----:B------:R-:W-:Y:S01]  /*f750*/  LOP3.LUT R7, R7, 0xffff0000, RZ, 0xc0, !PT ;  /* 0xffff000007077812 */ /* 0x000fe200078ec0ff */
[C---:B-1----:R-:W-:Y:S01]  /*f760*/  IMAD.U32 R50, R8.reuse, 0x10000, RZ ;  /* 0x0001000008327824 */ /* 0x042fe200078e00ff */
[----:B------:R-:W-:Y:S01]  /*f770*/  LOP3.LUT R8, R8, 0xffff0000, RZ, 0xc0, !PT ;  /* 0xffff000008087812 */ /* 0x000fe200078ec0ff */
[----:B------:R-:W-:Y:S01]  /*f780*/  IMAD.U32 R51, R9, 0x10000, RZ ;  /* 0x0001000009337824 */ /* 0x000fe200078e00ff */
[----:B------:R-:W-:Y:S01]  /*f790*/  SHF.L.U32 R53, R11, 0x10, RZ ;  /* 0x000000100b357819 */ /* 0x000fe200000006ff */
[C---:B------:R-:W-:Y:S01]  /*f7a0*/  FMUL.FTZ R61, R50.reuse, R57 ;  /* 0x00000039323d7220 */ /* 0x040fe20000410000 */
[----:B------:R-:W-:Y:S01]  /*f7b0*/  FMUL.FTZ R63, R50, R55 ;  /* 0x00000037323f7220 */ /* 0x000fe20000410000 */
[----:B------:R-:W-:Y:S01]  /*f7c0*/  FMUL.FTZ R65, R8, R59 ;  /* 0x0000003b08417220 */ /* 0x000fe20000410000 */
[----:B------:R-:W-:-:S02]  /*f7d0*/  IMAD.U32 R50, R39, 0x10000, RZ ;  /* 0x0001000027327824 */ /* 0x000fc400078e00ff */
[----:B------:R-:W-:Y:S01]  /*f7e0*/  FFMA.FTZ R61, R46, R55, -R61 ;  /* 0x000000372e3d7223 */ /* 0x000fe2000001083d */
[----:B------:R-:W-:Y:S01]  /*f7f0*/  LOP3.LUT R55, R32, 0xffff0000, RZ, 0xc0, !PT ;  /* 0xffff000020377812 */ /* 0x000fe200078ec0ff */
[----:B------:R-:W-:Y:S01]  /*f800*/  FFMA.FTZ R63, R46, R57, R63 ;  /* 0x000000392e3f7223 */ /* 0x000fe2000001003f */
[----:B------:R-:W-:Y:S01]  /*f810*/  IMAD.U32 R46, R33, 0x10000, RZ ;  /* 0x00010000212e7824 */ /* 0x000fe200078e00ff */
[----:B------:R-:W-:Y:S01]  /*f820*/  LOP3.LUT R9, R9, 0xffff0000, RZ, 0xc0, !PT ;  /* 0xffff000009097812 */ /* 0x000fe200078ec0ff */
[----:B------:R-:W-:Y:S02]  /*f830*/  IMAD.U32 R52, R10, 0x10000, RZ ;  /* 0x000100000a347824 */ /* 0x000fe400078e00ff */
[-C--:B------:R-:W-:Y:S01]  /*f840*/  FMUL.FTZ R57, R8, R55.reuse ;  /* 0x0000003708397220 */ /* 0x080fe20000410000 */
[----:B------:R-:W-:Y:S01]  /*f850*/  FFMA.FTZ R54, R4, R55, -R65 ;  /* 0x0000003704367223 */ /* 0x000fe20000010841 */
[----:B------:R-:W-:Y:S01]  /*f860*/  FMUL.FTZ R8, R51, R50 ;  /* 0x0000003233087220 */ /* 0x000fe20000410000 */
[----:B------:R-:W-:-:S02]  /*f870*/  IMAD.U32 R55, R40, 0x10000, RZ ;  /* 0x0001000028377824 */ /* 0x000fc400078e00ff */
[-C--:B------:R-:W-:Y:S01]  /*f880*/  FMUL.FTZ R65, R51, R46.reuse ;  /* 0x0000002e33417220 */ /* 0x080fe20000410000 */
[----:B------:R-:W-:Y:S01]  /*f890*/  FFMA.FTZ R56, R4, R59, R57 ;  /* 0x0000003b04387223 */ /* 0x000fe20000010039 */
[----:B------:R-:W-:Y:S01]  /*f8a0*/  LOP3.LUT R10, R10, 0xffff0000, RZ, 0xc0, !PT ;  /* 0xffff00000a0a7812 */ /* 0x000fe200078ec0ff */
[C---:B------:R-:W-:Y:S01]  /*f8b0*/  FFMA.FTZ R58, R47.reuse, R46, -R8 ;  /* 0x0000002e2f3a7223 */ /* 0x040fe20000010808 */
[----:B------:R-:W-:Y:S02]  /*f8c0*/  IMAD.U32 R51, R34, 0x10000, RZ ;  /* 0x0001000022337824 */ /* 0x000fe400078e00ff */
[----:B------:R-:W-:Y:S01]  /*f8d0*/  FFMA.FTZ R65, R47, R50, R65 ;  /* 0x000000322f417223 */ /* 0x000fe20000010041 */
[----:B------:R-:W-:Y:S01]  /*f8e0*/  FMUL.FTZ R59, R52, R55 ;  /* 0x00000037343b7220 */ /* 0x000fe20000410000 */
[----:B------:R-:W-:Y:S01]  /*f8f0*/  LOP3.LUT R57, R40, 0xffff0000, RZ, 0xc0, !PT ;  /* 0xffff000028397812 */ /* 0x000fe200078ec0ff */
[----:B------:R-:W-:Y:S01]  /*f900*/  IMAD.U32 R46, R41, 0x10000, RZ ;  /* 0x00010000292e7824 */ /* 0x000fe200078e00ff */
[----:B------:R-:W-:Y:S01]  /*f910*/  LOP3.LUT R47, R34, 0xffff0000, RZ, 0xc0, !PT ;  /* 0xffff0000222f7812 */ /* 0x000fe200078ec0ff */
[-C--:B------:R-:W-:Y:S01]  /*f920*/  FMUL.FTZ R67, R52, R51.reuse ;  /* 0x0000003334437220 */ /* 0x080fe20000410000 */
[----:B------:R-:W-:Y:S01]  /*f930*/  FFMA.FTZ R59, R48, R51, -R59 ;  /* 0x00000033303b7223 */ /* 0x000fe2000001083b */
[----:B------:R-:W-:Y:S01]  /*f940*/  FMUL.FTZ R51, R10, R57 ;  /* 0x000000390a337220 */ /* 0x000fe20000410000 */
[----:B------:R-:W-:-:S02]  /*f950*/  IMAD.U32 R4, R35, 0x10000, RZ ;  /* 0x0001000023047824 */ /* 0x000fc400078e00ff */
[----:B------:R-:W-:Y:S01]  /*f960*/  FMUL.FTZ R10, R10, R47 ;  /* 0x0000002f0a0a7220 */ /* 0x000fe20000410000 */
[----:B------:R-:W-:Y:S01]  /*f970*/  FMUL.FTZ R8, R53, R46 ;  /* 0x0000002e35087220 */ /* 0x000fe20000410000 */
[----:B------:R-:W-:Y:S01]  /*f980*/  FFMA.FTZ R67, R48, R55, R67 ;  /* 0x0000003730437223 */ /* 0x000fe20000010043 */
[C---:B------:R-:W-:Y:S01]  /*f990*/  FFMA.FTZ R48, R6.reuse, R47, -R51 ;  /* 0x0000002f06307223 */ /* 0x040fe20000010833 */
[----:B------:R-:W-:Y:S01]  /*f9a0*/  FFMA.FTZ R50, R6, R57, R10 ;  /* 0x0000003906327223 */ /* 0x000fe2000001000a */
[-C--:B------:R-:W-:Y:S01]  /*f9b0*/  FFMA.FTZ R51, R49, R4.reuse, -R8 ;  /* 0x0000000431337223 */ /* 0x080fe20000010808 */
[----:B------:R-:W-:Y:S01]  /*f9c0*/  LOP3.LUT R11, R11, 0xffff0000, RZ, 0xc0, !PT ;  /* 0xffff00000b0b7812 */ /* 0x000fe200078ec0ff */
[----:B------:R-:W-:Y:S01]  /*f9d0*/  FMUL.FTZ R52, R53, R4 ;  /* 0x0000000435347220 */ /* 0x000fe20000410000 */
[----:B------:R-:W-:Y:S02]  /*f9e0*/  LOP3.LUT R8, R39, 0xffff0000, RZ, 0xc0, !PT ;  /* 0xffff000027087812 */ /* 0x000fe400078ec0ff */
[----:B------:R-:W-:Y:S01]  /*f9f0*/  LOP3.LUT R10, R41, 0xffff0000, RZ, 0xc0, !PT ;  /* 0xffff0000290a7812 */ /* 0x000fe200078ec0ff */
[----:B------:R-:W-:Y:S01]  /*fa00*/  FFMA.FTZ R52, R49, R46, R52 ;  /* 0x0000002e31347223 */ /* 0x000fe20000010034 */
[----:B------:R-:W-:Y:S01]  /*fa10*/  LOP3.LUT R4, R33, 0xffff0000, RZ, 0xc0, !PT ;  /* 0xffff000021047812 */ /* 0x000fe200078ec0ff */
[----:B------:R-:W-:Y:S01]  /*fa20*/  FMUL.FTZ R46, R9, R8 ;  /* 0x00000008092e7220 */ /* 0x000fe20000410000 */
[----:B------:R-:W-:Y:S01]  /*fa30*/  LOP3.LUT R6, R35, 0xffff0000, RZ, 0xc0, !PT ;  /* 0xffff000023067812 */ /* 0x000fe200078ec0ff */
[----:B------:R-:W-:-:S02]  /*fa40*/  FMUL.FTZ R60, R11, R10 ;  /* 0x0000000a0b3c7220 */ /* 0x000fc40000410000 */
[-C--:B------:R-:W-:Y:S01]  /*fa50*/  FMUL.FTZ R47, R9, R4.reuse ;  /* 0x00000004092f7220 */ /* 0x080fe20000410000 */
[----:B------:R-:W-:Y:S01]  /*fa60*/  FFMA.FTZ R9, R5, R4, -R46 ;  /* 0x0000000405097223 */ /* 0x000fe2000001082e */
[-C--:B------:R-:W-:Y:S01]  /*fa70*/  FMUL.FTZ R11, R11, R6.reuse ;  /* 0x000000060b0b7220 */ /* 0x080fe20000410000 */
[----:B------:R-:W-:Y:S01]  /*fa80*/  FFMA.FTZ R60, R7, R6, -R60 ;  /* 0x00000006073c7223 */ /* 0x000fe2000001083c */
[----:B------:R-:W-:Y:S01]  /*fa90*/  FFMA.FTZ R46, R5, R8, R47 ;  /* 0x00000008052e7223 */ /* 0x000fe2000001002f */
[----:B------:R-:W-:Y:S01]  /*faa0*/  F2FP.BF16.F32.PACK_AB R6, R48, R59 ;  /* 0x0000003b3006723e */ /* 0x000fe200000010ff */
[----:B------:R-:W-:Y:S01]  /*fab0*/  FFMA.FTZ R11, R7, R10, R11 ;  /* 0x0000000a070b7223 */ /* 0x000fe2000001000b */
[----:B------:R-:W-:Y:S02]  /*fac0*/  F2FP.BF16.F32.PACK_AB R4, R54, R61 ;  /* 0x0000003d3604723e */ /* 0x000fe400000010ff */
[----:B------:R-:W-:Y:S02]  /*fad0*/  F2FP.BF16.F32.PACK_AB R5, R9, R58 ;  /* 0x0000003a0905723e */ /* 0x000fe400000010ff */
[----:B------:R-:W-:-:S02]  /*fae0*/  F2FP.BF16.F32.PACK_AB R7, R60, R51 ;  /* 0x000000333c07723e */ /* 0x000fc400000010ff */
[----:B------:R-:W-:Y:S02]  /*faf0*/  F2FP.BF16.F32.PACK_AB R10, R50, R67 ;  /* 0x00000043320a723e */ /* 0x000fe400000010ff */
[----:B------:R-:W-:Y:S01]  /*fb00*/  F2FP.BF16.F32.PACK_AB R8, R56, R63 ;  /* 0x0000003f3808723e */ /* 0x000fe200000010ff */
[----:B------:R1:W-:Y:S01]  /*fb10*/  STS.128 [R45+0x12400], R4 ;  /* 0x012400042d007388 */ /* 0x0003e20000000c00 */
[----:B------:R-:W-:Y:S02]  /*fb20*/  F2FP.BF16.F32.PACK_AB R9, R46, R65 ;  /* 0x000000412e09723e */ /* 0x000fe400000010ff */
[----:B------:R-:W-:-:S05]  /*fb30*/  F2FP.BF16.F32.PACK_AB R11, R11, R52 ;  /* 0x000000340b0b723e */ /* 0x000fca00000010ff */
[----:B------:R1:W-:Y:S02]  /*fb40*/  STS.128 [R62+0x12400], R8 ;  /* 0x012400083e007388 */ /* 0x0003e40000000c00 */
.L_x_613:
[----:B------:R-:W-:Y:S05]  /*fb50*/  BSYNC B2 ;  /* 0x0000000000027941 */ /* 0x000fea0003800000 */
.L_x_612:
[----:B------:R-:W-:Y:S04]  /*fb60*/  BSSY B2, `(.L_x_614) ;  /* 0x0000061000027945 */ /* 0x000fe80003800000 */
[----:B------:R-:W-:Y:S05]  /*fb70*/  @P1 BRA `(.L_x_615) ;  /* 0x00000004007c1947 */ /* 0x000fea0003800000 */
[----:B01----:R-:W-:Y:S01]  /*fb80*/  SHF.R.S32.HI R5, RZ, 0x1f, R194 ;  /* 0x0000001fff057819 */ /* 0x003fe200000114c2 */
[----:B------:R-:W-:Y:S01]  /*fb90*/  IMAD.U32 R57, R28, 0x10000, RZ ;  /* 0x000100001c397824 */ /* 0x000fe200078e00ff */
[----:B------:R-:W-:Y:S01]  /*fba0*/  LEA.HI R4, R43, R198, RZ, 0x1d ;  /* 0x000000c62b047211 */ /* 0x000fe200078fe8ff */
[----:B------:R-:W-:Y:S01]  /*fbb0*/  IMAD.U32 R55, R24, 0x10000, RZ ;  /* 0x0001000018377824 */ /* 0x000fe200078e00ff */
[CC--:B------:R-:W-:Y:S02]  /*fbc0*/  LEA.HI R6, R5.reuse, R194.reuse, RZ, 0x6 ;  /* 0x000000c205067211 */ /* 0x0c0fe400078f30ff */
[----:B------:R-:W-:Y:S02]  /*fbd0*/  LEA.HI R7, R5, R194, RZ, 0x3 ;  /* 0x000000c205077211 */ /* 0x000fe400078f18ff */
[----:B------:R-:W-:Y:S01]  /*fbe0*/  SHF.R.S32.HI R5, RZ, 0x1f, R4 ;  /* 0x0000001fff057819 */ /* 0x000fe20000011404 */
[----:B------:R-:W-:Y:S01]  /*fbf0*/  IMAD.SHL.U32 R9, R6, 0x80, RZ ;  /* 0x0000008006097824 */ /* 0x000fe200078e00ff */
[----:B------:R-:W-:-:S02]  /*fc00*/  LOP3.LUT R8, R216, 0x38, R7, 0xf8, !PT ;  /* 0x00000038d8087812 */ /* 0x000fc400078ef807 */
[----:B------:R-:W-:Y:S01]  /*fc10*/  LEA.HI R6, R5, R4, RZ, 0x3 ;  /* 0x0000000405067211 */ /* 0x000fe200078f18ff */
[----:B------:R-:W-:Y:S01]  /*fc20*/  IMAD.SHL.U32 R5, R4, 0x8, RZ ;  /* 0x0000000804057824 */ /* 0x000fe200078e00ff */
[----:B------:R-:W-:Y:S02]  /*fc30*/  LOP3.LUT R9, R9, 0xffffe000, RZ, 0xc0, !PT ;  /* 0xffffe00009097812 */ /* 0x000fe400078ec0ff */
[----:B------:R-:W-:Y:S01]  /*fc40*/  LOP3.LUT R8, R8, R217, RZ, 0x3c, !PT ;  /* 0x000000d908087212 */ /* 0x000fe200078e3cff */
[----:B------:R-:W-:Y:S01]  /*fc50*/  IMAD.SHL.U32 R6, R6, 0x400, RZ ;  /* 0x0000040006067824 */ /* 0x000fe200078e00ff */
[----:B------:R-:W-:Y:S02]  /*fc60*/  LOP3.LUT R4, R216, 0x38, R5, 0xf8, !PT ;  /* 0x00000038d8047812 */ /* 0x000fe400078ef805 */
[----:B------:R-:W-:Y:S02]  /*fc70*/  IADD3 R8, R8, R9, R218 ;  /* 0x0000000908087210 */ /* 0x000fe40007ffe0da */
[----:B------:R-:W-:-:S02]  /*fc80*/  LOP3.LUT R4, R4, R217, RZ, 0x3c, !PT ;  /* 0x000000d904047212 */ /* 0x000fc400078e3cff */
[----:B------:R-:W-:Y:S01]  /*fc90*/  LOP3.LUT R5, R6, 0x7fffe000, RZ, 0xc0, !PT ;  /* 0x7fffe00006057812 */ /* 0x000fe200078ec0ff */
[----:B------:R-:W-:Y:S01]  /*fca0*/  IMAD R62, R8, 0x2, R229 ;  /* 0x00000002083e7824 */ /* 0x000fe200078e02e5 */
[----:B------:R-:W-:Y:S02]  /*fcb0*/  LOP3.LUT R59, R28, 0xffff0000, RZ, 0xc0, !PT ;  /* 0xffff00001c3b7812 */ /* 0x000fe400078ec0ff */
[----:B------:R-:W-:Y:S02]  /*fcc0*/  IADD3 R9, R4, R5, R218 ;  /* 0x0000000504097210 */ /* 0x000fe40007ffe0da */
[----:B------:R-:W0:Y:S03]  /*fcd0*/  LDS.128 R4, [R62] ;  /* 0x000000003e047984 */ /* 0x000e260000000c00 */
        /* <DEDUP_REMOVED lines=12> */
[C---:B------:R-:W-:Y:S01]  /*fda0*/  IMAD.U32 R51, R9.reuse, 0x10000, RZ ;  /* 0x0001000009337824 */ /* 0x040fe200078e00ff */
[----:B------:R-:W-:Y:S01]  /*fdb0*/  LOP3.LUT R9, R9, 0xffff0000, RZ, 0xc0, !PT ;  /* 0xffff000009097812 */ /* 0x000fe200078ec0ff */
[C---:B------:R-:W-:Y:S01]  /*fdc0*/  FMUL.FTZ R61, R50.reuse, R57 ;  /* 0x00000039323d7220 */ /* 0x040fe20000410000 */
[----:B------:R-:W-:Y:S01]  /*fdd0*/  FMUL.FTZ R63, R50, R55 ;  /* 0x00000037323f7220 */ /* 0x000fe20000410000 */
[----:B------:R-:W-:Y:S01]  /*fde0*/  FMUL.FTZ R65, R8, R59 ;  /* 0x0000003b08417220 */ /* 0x000fe20000410000 */
[----:B------:R-:W-:-:S02]  /*fdf0*/  IMAD.U32 R50, R29, 0x10000, RZ ;  /* 0x000100001d327824 */ /* 0x000fc400078e00ff */
[----:B------:R-:W-:Y:S01]  /*fe00*/  FFMA.FTZ R61, R46, R55, -R61 ;  /* 0x000000372e3d7223 */ /* 0x000fe2000001083d */
[----:B------:R-:W-:Y:S01]  /*fe10*/  LOP3.LUT R55, R24, 0xffff0000, RZ, 0xc0, !PT ;  /* 0xffff000018377812 */ /* 0x000fe200078ec0ff */
[----:B------:R-:W-:Y:S01]  /*fe20*/  FFMA.FTZ R63, R46, R57, R63 ;  /* 0x000000392e3f7223 */ /* 0x000fe2000001003f */
[----:B------:R-:W-:Y:S02]  /*fe30*/  IMAD.U32 R46, R25, 0x10000, RZ ;  /* 0x00010000192e7824 */ /* 0x000fe400078e00ff */
        /* <DEDUP_REMOVED lines=15> */
[----:B------:R-:W-:-:S02]  /*ff30*/  IMAD.U32 R46, R31, 0x10000, RZ ;  /* 0x000100001f2e7824 */ /* 0x000fc400078e00ff */
[-C--:B------:R-:W-:Y:S01]  /*ff40*/  FMUL.FTZ R67, R52, R51.reuse ;  /* 0x0000003334437220 */ /* 0x080fe20000410000 */
[----:B------:R-:W-:Y:S01]  /*ff50*/  FFMA.FTZ R59, R48, R51, -R59 ;  /* 0x00000033303b7223 */ /* 0x000fe2000001083b */
[C---:B------:R-:W-:Y:S01]  /*ff60*/  FMUL.FTZ R51, R10.reuse, R57 ;  /* 0x000000390a337220 */ /* 0x040fe20000410000 */
[----:B------:R-:W-:Y:S02]  /*ff70*/  IMAD.U32 R4, R27, 0x10000, RZ ;  /* 0x000100001b047824 */ /* 0x000fe400078e00ff */
        /* <DEDUP_REMOVED lines=8> */
[----:B------:R-:W-:-:S02]  /*10000*/  LOP3.LUT R8, R29, 0xffff0000, RZ, 0xc0, !PT ;  /* 0xffff00001d087812 */ /* 0x000fc400078ec0ff */
[----:B------:R-:W-:Y:S01]  /*10010*/  LOP3.LUT R10, R31, 0xffff0000, RZ, 0xc0, !PT ;  /* 0xffff00001f0a7812 */ /* 0x000fe200078ec0ff */
[----:B------:R-:W-:Y:S01]  /*10020*/  FFMA.FTZ R52, R49, R46, R52 ;  /* 0x0000002e31347223 */ /* 0x000fe20000010034 */
[----:B------:R-:W-:Y:S01]  /*10030*/  LOP3.LUT R4, R25, 0xffff0000, RZ, 0xc0, !PT ;  /* 0xffff000019047812 */ /* 0x000fe200078ec0ff */
[----:B------:R-:W-:Y:S01]  /*10040*/  FMUL.FTZ R46, R9, R8 ;  /* 0x00000008092e7220 */ /* 0x000fe20000410000 */
[----:B------:R-:W-:Y:S01]  /*10050*/  LOP3.LUT R6, R27, 0xffff0000, RZ, 0xc0, !PT ;  /* 0xffff00001b067812 */ /* 0x000fe200078ec0ff */
[----:B------:R-:W-:Y:S02]  /*10060*/  FMUL.FTZ R60, R11, R10 ;  /* 0x0000000a0b3c7220 */ /* 0x000fe40000410000 */
[-C--:B------:R-:W-:Y:S01]  /*10070*/  FMUL.FTZ R47, R9, R4.reuse ;  /* 0x00000004092f7220 */ /* 0x080fe20000410000 */
[----:B------:R-:W-:Y:S01]  /*10080*/  FFMA.FTZ R9, R5, R4, -R46 ;  /* 0x0000000405097223 */ /* 0x000fe2000001082e */
[-C--:B------:R-:W-:Y:S01]  /*10090*/  FMUL.FTZ R11, R11, R6.reuse ;  /* 0x000000060b0b7220 */ /* 0x080fe20000410000 */
[----:B------:R-:W-:Y:S01]  /*100a0*/  FFMA.FTZ R60, R7, R6, -R60 ;  /* 0x00000006073c7223 */ /* 0x000fe2000001083c */
[----:B------:R-:W-:Y:S01]  /*100b0*/  FFMA.FTZ R46, R5, R8, R47 ;  /* 0x00000008052e7223 */ /* 0x000fe2000001002f */
[----:B------:R-:W-:Y:S01]  /*100c0*/  F2FP.BF16.F32.PACK_AB R6, R48, R59 ;  /* 0x0000003b3006723e */ /* 0x000fe200000010ff */
[----:B------:R-:W-:Y:S01]  /*100d0*/  FFMA.FTZ R11, R7, R10, R11 ;  /* 0x0000000a070b7223 */ /* 0x000fe2000001000b */
[----:B------:R-:W-:-:S02]  /*100e0*/  F2FP.BF16.F32.PACK_AB R4, R54, R61 ;  /* 0x0000003d3604723e */ /* 0x000fc400000010ff */
[----:B------:R-:W-:Y:S02]  /*100f0*/  F2FP.BF16.F32.PACK_AB R5, R9, R58 ;  /* 0x0000003a0905723e */ /* 0x000fe400000010ff */
[----:B------:R-:W-:Y:S02]  /*10100*/  F2FP.BF16.F32.PACK_AB R7, R60, R51 ;  /* 0x000000333c07723e */ /* 0x000fe400000010ff */
[----:B------:R-:W-:Y:S02]  /*10110*/  F2FP.BF16.F32.PACK_AB R10, R50, R67 ;  /* 0x00000043320a723e */ /* 0x000fe400000010ff */
[----:B------:R-:W-:Y:S01]  /*10120*/  F2FP.BF16.F32.PACK_AB R8, R56, R63 ;  /* 0x0000003f3808723e */ /* 0x000fe200000010ff */
[----:B------:R2:W-:Y:S01]  /*10130*/  STS.128 [R62], R4 ;  /* 0x000000043e007388 */ /* 0x0005e20000000c00 */
[----:B------:R-:W-:Y:S02]  /*10140*/  F2FP.BF16.F32.PACK_AB R9, R46, R65 ;  /* 0x000000412e09723e */ /* 0x000fe400000010ff */
[----:B------:R-:W-:-:S05]  /*10150*/  F2FP.BF16.F32.PACK_AB R11, R11, R52 ;  /* 0x000000340b0b723e */ /* 0x000fca00000010ff */
[----:B------:R2:W-:Y:S02]  /*10160*/  STS.128 [R45+0x12400], R8 ;  /* 0x012400082d007388 */ /* 0x0005e40000000c00 */
.L_x_615:
[----:B------:R-:W-:Y:S05]  /*10170*/  BSYNC B2 ;  /* 0x0000000000027941 */ /* 0x000fea0003800000 */
.L_x_614:
[----:B------:R-:W-:Y:S05]  /*10180*/  @P2 BRA `(.L_x_611) ;  /* 0x00000004007c2947 */ /* 0x000fea0003800000 */
[----:B-12---:R-:W-:Y:S01]  /*10190*/  SHF.R.S32.HI R4, RZ, 0x1f, R193 ;  /* 0x0000001fff047819 */ /* 0x006fe200000114c1 */
[----:B------:R-:W-:Y:S01]  /*101a0*/  IMAD.U32 R56, R14, 0x10000, RZ ;  /* 0x000100000e387824 */ /* 0x000fe200078e00ff */
[----:B------:R-:W-:Y:S01]  /*101b0*/  LEA.HI R43, R43, R199, RZ, 0x1d ;  /* 0x000000c72b2b7211 */ /* 0x000fe200078fe8ff */
[----:B------:R-:W-:Y:S01]  /*101c0*/  IMAD.U32 R54, R3, 0x10000, RZ ;  /* 0x0001000003367824 */ /* 0x000fe200078e00ff */
[CC--:B------:R-:W-:Y:S01]  /*101d0*/  LEA.HI R6, R4.reuse, R193.reuse, RZ, 0x6 ;  /* 0x000000c104067211 */ /* 0x0c0fe200078f30ff */
[----:B------:R-:W-:Y:S01]  /*101e0*/  IMAD.U32 R55, R15, 0x10000, RZ ;  /* 0x000100000f377824 */ /* 0x000fe200078e00ff */
[----:B0-----:R-:W-:Y:S02]  /*101f0*/  LEA.HI R5, R4, R193, RZ, 0x3 ;  /* 0x000000c104057211 */ /* 0x001fe400078f18ff */
[----:B------:R-:W-:Y:S01]  /*10200*/  SHF.R.S32.HI R4, RZ, 0x1f, R43 ;  /* 0x0000001fff047819 */ /* 0x000fe2000001142b */
[----:B------:R-:W-:Y:S01]  /*10210*/  IMAD.SHL.U32 R7, R6, 0x80, RZ ;  /* 0x0000008006077824 */ /* 0x000fe200078e00ff */
[----:B------:R-:W-:-:S02]  /*10220*/  LOP3.LUT R6, R216, 0x38, R5, 0xf8, !PT ;  /* 0x00000038d8067812 */ /* 0x000fc400078ef805 */
[----:B------:R-:W-:Y:S02]  /*10230*/  LEA.HI R5, R4, R43, RZ, 0x3 ;  /* 0x0000002b04057211 */ /* 0x000fe400078f18ff */
[----:B------:R-:W-:Y:S02]  /*10240*/  SHF.L.U32 R43, R43, 0x3, RZ ;  /* 0x000000032b2b7819 */ /* 0x000fe400000006ff */
[----:B------:R-:W-:Y:S01]  /*10250*/  LOP3.LUT R7, R7, 0xffffe000, RZ, 0xc0, !PT ;  /* 0xffffe00007077812 */ /* 0x000fe200078ec0ff */
[----:B------:R-:W-:Y:S01]  /*10260*/  IMAD.SHL.U32 R5, R5, 0x400, RZ ;  /* 0x0000040005057824 */ /* 0x000fe200078e00ff */
[----:B------:R-:W-:Y:S02]  /*10270*/  LOP3.LUT R4, R216, 0x38, R43, 0xf8, !PT ;  /* 0x00000038d8047812 */ /* 0x000fe400078ef82b */
[-C--:B------:R-:W-:Y:S02]  /*10280*/  LOP3.LUT R6, R6, R217.reuse, RZ, 0x3c, !PT ;  /* 0x000000d906067212 */ /* 0x080fe400078e3cff */
[----:B------:R-:W-:-:S02]  /*10290*/  LOP3.LUT R4, R4, R217, RZ, 0x3c, !PT ;  /* 0x000000d904047212 */ /* 0x000fc400078e3cff */
[----:B------:R-:W-:Y:S02]  /*102a0*/  LOP3.LUT R5, R5, 0x7fffe000, RZ, 0xc0, !PT ;  /* 0x7fffe00005057812 */ /* 0x000fe400078ec0ff */
[--C-:B------:R-:W-:Y:S02]  /*102b0*/  IADD3 R6, R6, R7, R218.reuse ;  /* 0x0000000706067210 */ /* 0x100fe40007ffe0da */
[----:B------:R-:W-:Y:S02]  /*102c0*/  IADD3 R9, R4, R5, R218 ;  /* 0x0000000504097210 */ /* 0x000fe40007ffe0da */
[----:B------:R-:W-:Y:S01]  /*102d0*/  LOP3.LUT R53, R14, 0xffff0000, RZ, 0xc0, !PT ;  /* 0xffff00000e357812 */ /* 0x000fe200078ec0ff */
[----:B------:R-:W-:Y:S02]  /*102e0*/  IMAD R63, R6, 0x2, R229 ;  /* 0x00000002063f7824 */ /* 0x000fe400078e02e5 */
[----:B------:R-:W-:-:S03]  /*102f0*/  IMAD R43, R9, 0x2, R18 ;  /* 0x00000002092b7824 */ /* 0x000fc600078e0212 */
[----:B------:R-:W0:Y:S04]  /*10300*/  LDS.128 R4, [R63] ;  /* 0x000000003f047984 */ /* 0x000e280000000c00 */
[----:B------:R-:W1:Y:S01]  /*10310*/  LDS.128 R8, [R43+0x12400] ;  /* 0x012400002b087984 */ /* 0x000e620000000c00 */
[C---:B0-----:R-:W-:Y:S01]  /*10320*/  IMAD.U32 R45, R4.reuse, 0x10000, RZ ;  /* 0x00010000042d7824 */ /* 0x041fe200078e00ff */
        /* <DEDUP_REMOVED lines=8> */
[-C--:B------:R-:W-:Y:S01]  /*103b0*/  FMUL.FTZ R60, R49, R54.reuse ;  /* 0x00000036313c7220 */ /* 0x080fe20000410000 */
[----:B------:R-:W-:Y:S01]  /*103c0*/  LOP3.LUT R49, R3, 0xffff0000, RZ, 0xc0, !PT ;  /* 0xffff000003317812 */ /* 0x000fe200078ec0ff */
[----:B------:R-:W-:Y:S01]  /*103d0*/  FMUL.FTZ R57, R8, R53 ;  /* 0x0000003508397220 */ /* 0x000fe20000410000 */
[C---:B------:R-:W-:Y:S01]  /*103e0*/  FFMA.FTZ R58, R45.reuse, R54, -R58 ;  /* 0x000000362d3a7223 */ /* 0x040fe2000001083a */
[----:B------:R-:W-:Y:S01]  /*103f0*/  FFMA.FTZ R60, R45, R56, R60 ;  /* 0x000000382d3c7223 */ /* 0x000fe2000001003c */
[----:B------:R-:W-:-:S02]  /*10400*/  IMAD.U32 R45, R0, 0x10000, RZ ;  /* 0x00010000002d7824 */ /* 0x000fc400078e00ff */
[-C--:B------:R-:W-:Y:S01]  /*10410*/  FMUL.FTZ R59, R8, R49.reuse ;  /* 0x00000031083b7220 */ /* 0x080fe20000410000 */
[----:B------:R-:W-:Y:S01]  /*10420*/  FFMA.FTZ R57, R4, R49, -R57 ;  /* 0x0000003104397223 */ /* 0x000fe20000010839 */
[----:B------:R-:W-:Y:S01]  /*10430*/  FMUL.FTZ R49, R50, R55 ;  /* 0x0000003732317220 */ /* 0x000fe20000410000 */
[----:B------:R-:W-:Y:S02]  /*10440*/  IMAD.U32 R51, R10, 0x10000, RZ ;  /* 0x000100000a337824 */ /* 0x000fe400078e00ff */
[----:B------:R-:W-:Y:S01]  /*10450*/  FMUL.FTZ R54, R50, R45 ;  /* 0x0000002d32367220 */ /* 0x000fe20000410000 */
[----:B------:R-:W-:Y:S01]  /*10460*/  FFMA.FTZ R59, R4, R53, R59 ;  /* 0x00000035043b7223 */ /* 0x000fe2000001003b */
[----:B------:R-:W-:Y:S01]  /*10470*/  LOP3.LUT R10, R10, 0xffff0000, RZ, 0xc0, !PT ;  /* 0xffff00000a0a7812 */ /* 0x000fe200078ec0ff */
[----:B------:R-:W-:Y:S01]  /*10480*/  FFMA.FTZ R50, R46, R45, -R49 ;  /* 0x0000002d2e327223 */ /* 0x000fe20000010831 */
[C---:B------:R-:W-:Y:S01]  /*10490*/  LOP3.LUT R53, R20.reuse, 0xffff0000, RZ, 0xc0, !PT ;  /* 0xffff000014357812 */ /* 0x040fe200078ec0ff */
[----:B------:R-:W-:Y:S01]  /*104a0*/  IMAD.U32 R8, R20, 0x10000, RZ ;  /* 0x0001000014087824 */ /* 0x000fe200078e00ff */
[C---:B------:R-:W-:Y:S01]  /*104b0*/  LOP3.LUT R45, R12.reuse, 0xffff0000, RZ, 0xc0, !PT ;  /* 0xffff00000c2d7812 */ /* 0x040fe200078ec0ff */
[----:B------:R-:W-:-:S02]  /*104c0*/  IMAD.U32 R4, R12, 0x10000, RZ ;  /* 0x000100000c047824 */ /* 0x000fc400078e00ff */
[----:B------:R-:W-:Y:S01]  /*104d0*/  FFMA.FTZ R54, R46, R55, R54 ;  /* 0x000000372e367223 */ /* 0x000fe20000010036 */
[C---:B------:R-:W-:Y:S01]  /*104e0*/  IMAD.U32 R47, R6.reuse, 0x10000, RZ ;  /* 0x00010000062f7824 */ /* 0x040fe200078e00ff */
[----:B------:R-:W-:Y:S01]  /*104f0*/  LOP3.LUT R6, R6, 0xffff0000, RZ, 0xc0, !PT ;  /* 0xffff000006067812 */ /* 0x000fe200078ec0ff */
[C---:B------:R-:W-:Y:S01]  /*10500*/  FMUL.FTZ R61, R10.reuse, R53 ;  /* 0x000000350a3d7220 */ /* 0x040fe20000410000 */
[C---:B------:R-:W-:Y:S01]  /*10510*/  FMUL.FTZ R46, R51.reuse, R8 ;  /* 0x00000008332e7220 */ /* 0x040fe20000410000 */
[-C--:B------:R-:W-:Y:S01]  /*10520*/  FMUL.FTZ R56, R51, R4.reuse ;  /* 0x0000000433387220 */ /* 0x080fe20000410000 */
[----:B------:R-:W-:Y:S01]  /*10530*/  FMUL.FTZ R10, R10, R45 ;  /* 0x0000002d0a0a7220 */ /* 0x000fe20000410000 */
[----:B------:R-:W-:Y:S02]  /*10540*/  IMAD.U32 R52, R11, 0x10000, RZ ;  /* 0x000100000b347824 */ /* 0x000fe400078e00ff */
[----:B------:R-:W-:Y:S01]  /*10550*/  FFMA.FTZ R55, R47, R4, -R46 ;  /* 0x000000042f377223 */ /* 0x000fe2000001082e */
[----:B------:R-:W-:-:S02]  /*10560*/  IMAD.U32 R51, R21, 0x10000, RZ ;  /* 0x0001000015337824 */ /* 0x000fc400078e00ff */
[----:B------:R-:W-:Y:S01]  /*10570*/  FFMA.FTZ R56, R47, R8, R56 ;  /* 0x000000082f387223 */ /* 0x000fe20000010038 */
[----:B------:R-:W-:Y:S02]  /*10580*/  IMAD.U32 R49, R13, 0x10000, RZ ;  /* 0x000100000d317824 */ /* 0x000fe400078e00ff */
[----:B------:R-:W-:Y:S01]  /*10590*/  FFMA.FTZ R53, R6, R53, R10 ;  /* 0x0000003506357223 */ /* 0x000fe2000001000a */
[----:B------:R-:W-:Y:S01]  /*105a0*/  IMAD.U32 R48, R7, 0x10000, RZ ;  /* 0x0001000007307824 */ /* 0x000fe200078e00ff */
[----:B------:R-:W-:Y:S01]  /*105b0*/  LOP3.LUT R11, R11, 0xffff0000, RZ, 0xc0, !PT ;  /* 0xffff00000b0b7812 */ /* 0x000fe200078ec0ff */
[----:B------:R-:W-:Y:S01]  /*105c0*/  FMUL.FTZ R47, R52, R51 ;  /* 0x00000033342f7220 */ /* 0x000fe20000410000 */
[----:B------:R-:W-:Y:S01]  /*105d0*/  FFMA.FTZ R62, R6, R45, -R61 ;  /* 0x0000002d063e7223 */ /* 0x000fe2000001083d */
[----:B------:R-:W-:Y:S01]  /*105e0*/  LOP3.LUT R8, R15, 0xffff0000, RZ, 0xc0, !PT ;  /* 0xffff00000f087812 */ /* 0x000fe200078ec0ff */
[-C--:B------:R-:W-:Y:S01]  /*105f0*/  FMUL.FTZ R45, R52, R49.reuse ;  /* 0x00000031342d7220 */ /* 0x080fe20000410000 */
[----:B------:R-:W-:Y:S01]  /*10600*/  LOP3.LUT R10, R21, 0xffff0000, RZ, 0xc0, !PT ;  /* 0xffff0000150a7812 */ /* 0x000fe200078ec0ff */
[----:B------:R-:W-:Y:S01]  /*10610*/  FFMA.FTZ R47, R48, R49, -R47 ;  /* 0x00000031302f7223 */ /* 0x000fe2000001082f */
[----:B------:R-:W-:Y:S01]  /*10620*/  LOP3.LUT R4, R0, 0xffff0000, RZ, 0xc0, !PT ;  /* 0xffff000000047812 */ /* 0x000fe200078ec0ff */
[----:B------:R-:W-:Y:S01]  /*10630*/  FFMA.FTZ R48, R48, R51, R45 ;  /* 0x0000003330307223 */ /* 0x000fe2000001002d */
[----:B------:R-:W-:Y:S01]  /*10640*/  LOP3.LUT R6, R13, 0xffff0000, RZ, 0xc0, !PT ;  /* 0xffff00000d067812 */ /* 0x000fe200078ec0ff */
[----:B------:R-:W-:Y:S01]  /*10650*/  FMUL.FTZ R46, R9, R8 ;  /* 0x00000008092e7220 */ /* 0x000fe20000410000 */
[----:B------:R-:W-:Y:S01]  /*10660*/  LOP3.LUT R7, R7, 0xffff0000, RZ, 0xc0, !PT ;  /* 0xffff000007077812 */ /* 0x000fe200078ec0ff */
        /* <DEDUP_REMOVED lines=10> */
[----:B------:R-:W-:Y:S02]  /*10710*/  F2FP.BF16.F32.PACK_AB R7, R52, R47 ;  /* 0x0000002f3407723e */ /* 0x000fe400000010ff */
[----:B------:R-:W-:Y:S02]  /*10720*/  F2FP.BF16.F32.PACK_AB R10, R53, R56 ;  /* 0x00000038350a723e */ /* 0x000fe400000010ff */
[----:B------:R-:W-:Y:S01]  /*10730*/  F2FP.BF16.F32.PACK_AB R8, R59, R60 ;  /* 0x0000003c3b08723e */ /* 0x000fe200000010ff */
[----:B------:R3:W-:Y:S01]  /*10740*/  STS.128 [R63], R4 ;  /* 0x000000043f007388 */ /* 0x0007e20000000c00 */
[----:B------:R-:W-:-:S02]  /*10750*/  F2FP.BF16.F32.PACK_AB R9, R45, R54 ;  /* 0x000000362d09723e */ /* 0x000fc400000010ff */
[----:B------:R-:W-:-:S05]  /*10760*/  F2FP.BF16.F32.PACK_AB R11, R11, R48 ;  /* 0x000000300b0b723e */ /* 0x000fca00000010ff */
[----:B------:R3:W-:Y:S02]  /*10770*/  STS.128 [R43+0x12400], R8 ;  /* 0x012400082b007388 */ /* 0x0007e40000000c00 */
.L_x_611:
[----:B------:R-:W-:Y:S05]  /*10780*/  BSYNC B1 ;  /* 0x0000000000017941 */ /* 0x000fea0003800000 */
.L_x_610:
[----:B-123--:R-:W-:-:S05]  /*10790*/  VIADD R4, R203, 0x40 ;  /* 0x00000040cb047836 */ /* 0x00efca0000000000 */
[----:B------:R-:W-:-:S13]  /*107a0*/  ISETP.GE.AND P0, PT, R4, R44, PT ;  /* 0x0000002c0400720c */ /* 0x000fda0003f06270 */
[----:B------:R-:W-:Y:S05]  /*107b0*/  @P0 BRA `(.L_x_594) ;  /* 0x0000001000980947 */ /* 0x000fea0003800000 */
[----:B------:R-:W1:Y:S01]  /*107c0*/  LDC R43, c[0x0][0x3f4] ;  /* 0x0000fd00ff2b7b82 */ /* 0x000e620000000800 */
[----:B------:R-:W-:Y:S01]  /*107d0*/  BSSY B1, `(.L_x_616) ;  /* 0x0000062000017945 */ /* 0x000fe20003800000 */
[----:B------:R-:W-:Y:S02]  /*107e0*/  SHF.R.U32.HI R60, RZ, 0x3, R205 ;  /* 0x00000003ff3c7819 */ /* 0x000fe400000116cd */
[-C--:B-1----:R-:W-:Y:S02]  /*107f0*/  ISETP.GE.AND P0, PT, R16, R43.reuse, PT ;  /* 0x0000002b1000720c */ /* 0x082fe40003f06270 */
[-C--:B------:R-:W-:Y:S02]  /*10800*/  ISETP.GE.AND P1, PT, R194, R43.reuse, PT ;  /* 0x0000002bc200720c */ /* 0x080fe40003f26270 */
[----:B------:R-:W-:-:S09]  /*10810*/  ISETP.GE.AND P2, PT, R193, R43, PT ;  /* 0x0000002bc100720c */ /* 0x000fd20003f46270 */
[----:B------:R-:W-:Y:S05]  /*10820*/  @P0 BRA `(.L_x_617) ;  /* 0x0000000400700947 */ /* 0x000fea0003800000 */
[----:B------:R-:W-:Y:S01]  /*10830*/  LEA.HI R42, R42, R37, RZ, 0x2 ;  /* 0x000000252a2a7211 */ /* 0x000fe200078f10ff */
[----:B------:R-:W-:Y:S01]  /*10840*/  IMAD.U32 R54, R38, 0x10000, RZ ;  /* 0x0001000026367824 */ /* 0x000fe200078e00ff */
[----:B------:R-:W-:Y:S01]  /*10850*/  LOP3.LUT R8, R205, 0x38, R16, 0xf8, !PT ;  /* 0x00000038cd087812 */ /* 0x000fe200078ef810 */
[----:B------:R-:W-:Y:S01]  /*10860*/  IMAD.U32 R52, R32, 0x10000, RZ ;  /* 0x0001000020347824 */ /* 0x000fe200078e00ff */
[----:B------:R-:W-:Y:S01]  /*10870*/  LOP3.LUT R42, R42, 0xfffffffc, RZ, 0xc0, !PT ;  /* 0xfffffffc2a2a7812 */ /* 0x000fe200078ec0ff */
[----:B------:R-:W-:Y:S01]  /*10880*/  IMAD.U32 R59, R40, 0x10000, RZ ;  /* 0x00010000283b7824 */ /* 0x000fe200078e00ff */
[----:B------:R-:W-:Y:S02]  /*10890*/  LOP3.LUT R8, R219, R8, R60, 0xf6, !PT ;  /* 0x00000008db087212 */ /* 0x000fe400078ef63c */
[----:B------:R-:W-:Y:S01]  /*108a0*/  LOP3.LUT R56, R38, 0xffff0000, RZ, 0xc0, !PT ;  /* 0xffff000026387812 */ /* 0x000fe200078ec0ff */
[----:B------:R-:W-:Y:S01]  /*108b0*/  IMAD.IADD R4, R37, 0x1, -R42 ;  /* 0x0000000125047824 */ /* 0x000fe200078e0a2a */
[----:B------:R-:W-:Y:S01]  /*108c0*/  LOP3.LUT R32, R32, 0xffff0000, RZ, 0xc0, !PT ;  /* 0xffff000020207812 */ /* 0x000fe200078ec0ff */
[----:B------:R-:W-:-:S02]  /*108d0*/  IMAD R58, R8, 0x2, R229 ;  /* 0x00000002083a7824 */ /* 0x000fc400078e02e5 */
[----:B------:R-:W-:Y:S01]  /*108e0*/  IMAD.U32 R38, R33, 0x10000, RZ ;  /* 0x0001000021267824 */ /* 0x000fe200078e00ff */
[----:B------:R-:W-:Y:S02]  /*108f0*/  LEA.HI R4, R43, R4, RZ, 0x1d ;  /* 0x000000042b047211 */ /* 0x000fe400078fe8ff */
[----:B------:R-:W-:Y:S02]  /*10900*/  LOP3.LUT R33, R33, 0xffff0000, RZ, 0xc0, !PT ;  /* 0xffff000021217812 */ /* 0x000fe400078ec0ff */
[----:B0-----:R-:W-:Y:S01]  /*10910*/  SHF.R.S32.HI R5, RZ, 0x1f, R4 ;  /* 0x0000001fff057819 */ /* 0x001fe20000011404 */
[----:B------:R-:W-:-:S03]  /*10920*/  IMAD.SHL.U32 R6, R4, 0x8, RZ ;  /* 0x0000000804067824 */ /* 0x000fc600078e00ff */
[----:B------:R-:W-:Y:S02]  /*10930*/  LEA.HI R5, R5, R4, RZ, 0x3 ;  /* 0x0000000405057211 */ /* 0x000fe400078f18ff */
[----:B------:R-:W-:-:S03]  /*10940*/  LOP3.LUT R4, R205, 0x38, R6, 0xf8, !PT ;  /* 0x00000038cd047812 */ /* 0x000fc600078ef806 */
[----:B------:R-:W-:Y:S01]  /*10950*/  IMAD.SHL.U32 R5, R5, 0x400, RZ ;  /* 0x0000040005057824 */ /* 0x000fe200078e00ff */
[----:B------:R-:W-:-:S04]  /*10960*/  LOP3.LUT R4, R4, R60, RZ, 0x3c, !PT ;  /* 0x0000003c04047212 */ /* 0x000fc800078e3cff */
[----:B------:R-:W-:-:S04]  /*10970*/  LOP3.LUT R5, R5, 0x7fffe000, RZ, 0xc0, !PT ;  /* 0x7fffe00005057812 */ /* 0x000fc800078ec0ff */
[----:B------:R-:W-:Y:S02]  /*10980*/  IADD3 R9, R4, R5, R219 ;  /* 0x0000000504097210 */ /* 0x000fe40007ffe0db */
[----:B------:R-:W0:Y:S03]  /*10990*/  LDS.128 R4, [R58] ;  /* 0x000000003a047984 */ /* 0x000e260000000c00 */
[----:B------:R-:W-:-:S05]  /*109a0*/  IMAD R37, R9, 0x2, R18 ;  /* 0x0000000209257824 */ /* 0x000fca00078e0212 */
[----:B------:R-:W1:Y:S01]  /*109b0*/  LDS.128 R8, [R37+0x12400] ;  /* 0x0124000025087984 */ /* 0x000e620000000c00 */
[C---:B0-----:R-:W-:Y:S01]  /*109c0*/  IMAD.U32 R42, R4.reuse, 0x10000, RZ ;  /* 0x00010000042a7824 */ /* 0x041fe200078e00ff */
[----:B------:R-:W-:Y:S01]  /*109d0*/  LOP3.LUT R4, R4, 0xffff0000, RZ, 0xc0, !PT ;  /* 0xffff000004047812 */ /* 0x000fe200078ec0ff */
[----:B------:R-:W-:Y:S01]  /*109e0*/  IMAD.U32 R44, R5, 0x10000, RZ ;  /* 0x00010000052c7824 */ /* 0x000fe200078e00ff */
[----:B------:R-:W-:Y:S01]  /*109f0*/  SHF.L.U32 R46, R7, 0x10, RZ ;  /* 0x00000010072e7819 */ /* 0x000fe200000006ff */
[C---:B------:R-:W-:Y:S01]  /*10a00*/  IMAD.U32 R45, R6.reuse, 0x10000, RZ ;  /* 0x00010000062d7824 */ /* 0x040fe200078e00ff */
[----:B------:R-:W-:Y:S02]  /*10a10*/  LOP3.LUT R6, R6, 0xffff0000, RZ, 0xc0, !PT ;  /* 0xffff000006067812 */ /* 0x000fe400078ec0ff */
[----:B------:R-:W-:Y:S01]  /*10a20*/  LOP3.LUT R5, R5, 0xffff0000, RZ, 0xc0, !PT ;  /* 0xffff000005057812 */ /* 0x000fe200078ec0ff */
[C---:B-1----:R-:W-:Y:S01]  /*10a30*/  IMAD.U32 R47, R8.reuse, 0x10000, RZ ;  /* 0x00010000082f7824 */ /* 0x042fe200078e00ff */
[----:B------:R-:W-:Y:S01]  /*10a40*/  LOP3.LUT R8, R8, 0xffff0000, RZ, 0xc0, !PT ;  /* 0xffff000008087812 */ /* 0x000fe200078ec0ff */
[C---:B------:R-:W-:Y:S01]  /*10a50*/  IMAD.U32 R48, R9.reuse, 0x10000, RZ ;  /* 0x0001000009307824 */ /* 0x040fe200078e00ff */
[----:B------:R-:W-:Y:S01]  /*10a60*/  LOP3.LUT R9, R9, 0xffff0000, RZ, 0xc0, !PT ;  /* 0xffff000009097812 */ /* 0x000fe200078ec0ff */
[-C--:B------:R-:W-:Y:S01]  /*10a70*/  FMUL.FTZ R51, R54, R47.reuse ;  /* 0x0000002f36337220 */ /* 0x080fe20000410000 */
[----:B------:R-:W-:Y:S01]  /*10a80*/  FMUL.FTZ R47, R52, R47 ;  /* 0x0000002f342f7220 */ /* 0x000fe20000410000 */
[-C--:B------:R-:W-:Y:S01]  /*10a90*/  FMUL.FTZ R53, R56, R8.reuse ;  /* 0x0000000838357220 */ /* 0x080fe20000410000 */
[----:B------:R-:W-:Y:S01]  /*10aa0*/  FMUL.FTZ R55, R32, R8 ;  /* 0x0000000820377220 */ /* 0x000fe20000410000 */
[----:B------:R-:W-:Y:S01]  /*10ab0*/  FFMA.FTZ R51, R52, R42, -R51 ;  /* 0x0000002a34337223 */ /* 0x000fe20000010833 */
[----:B------:R-:W-:-:S02]  /*10ac0*/  IMAD.U32 R52, R39, 0x10000, RZ ;  /* 0x0001000027347824 */ /* 0x000fc400078e00ff */
[-C--:B------:R-:W-:Y:S01]  /*10ad0*/  FFMA.FTZ R8, R32, R4.reuse, -R53 ;  /* 0x0000000420087223 */ /* 0x080fe20000010835 */
[----:B------:R-:W-:Y:S02]  /*10ae0*/  IMAD.U32 R49, R10, 0x10000, RZ ;  /* 0x000100000a317824 */ /* 0x000fe400078e00ff */
[----:B------:R-:W-:Y:S01]  /*10af0*/  FFMA.FTZ R32, R56, R4, R55 ;  /* 0x0000000438207223 */ /* 0x000fe20000010037 */
[-C--:B------:R-:W-:Y:S01]  /*10b00*/  FMUL.FTZ R53, R52, R48.reuse ;  /* 0x0000003034357220 */ /* 0x080fe20000410000 */
[----:B------:R-:W-:Y:S01]  /*10b10*/  FMUL.FTZ R57, R38, R48 ;  /* 0x0000003026397220 */ /* 0x000fe20000410000 */
[----:B------:R-:W-:Y:S02]  /*10b20*/  IMAD.U32 R55, R34, 0x10000, RZ ;  /* 0x0001000022377824 */ /* 0x000fe400078e00ff */
[----:B------:R-:W-:Y:S01]  /*10b30*/  FFMA.FTZ R47, R54, R42, R47 ;  /* 0x0000002a362f7223 */ /* 0x000fe2000001002f */
[-C--:B------:R-:W-:Y:S01]  /*10b40*/  FFMA.FTZ R53, R38, R44.reuse, -R53 ;  /* 0x0000002c26357223 */ /* 0x080fe20000010835 */
[-C--:B------:R-:W-:Y:S01]  /*10b50*/  FMUL.FTZ R4, R59, R49.reuse ;  /* 0x000000313b047220 */ /* 0x080fe20000410000 */
[----:B------:R-:W-:Y:S01]  /*10b60*/  LOP3.LUT R10, R10, 0xffff0000, RZ, 0xc0, !PT ;  /* 0xffff00000a0a7812 */ /* 0x000fe200078ec0ff */
[----:B------:R-:W-:Y:S01]  /*10b70*/  FFMA.FTZ R57, R52, R44, R57 ;  /* 0x0000002c34397223 */ /* 0x000fe20000010039 */
[----:B------:R-:W-:Y:S01]  /*10b80*/  LOP3.LUT R38, R34, 0xffff0000, RZ, 0xc0, !PT ;  /* 0xffff000022267812 */ /* 0x000fe200078ec0ff */
[----:B------:R-:W-:Y:S01]  /*10b90*/  FMUL.FTZ R34, R55, R49 ;  /* 0x0000003137227220 */ /* 0x000fe20000410000 */
[----:B------:R-:W-:Y:S01]  /*10ba0*/  LOP3.LUT R42, R40, 0xffff0000, RZ, 0xc0, !PT ;  /* 0xffff0000282a7812 */ /* 0x000fe200078ec0ff */
[----:B------:R-:W-:-:S02]  /*10bb0*/  IMAD.U32 R50, R11, 0x10000, RZ ;  /* 0x000100000b327824 */ /* 0x000fc400078e00ff */
[-C--:B------:R-:W-:Y:S01]  /*10bc0*/  FFMA.FTZ R40, R55, R45.reuse, -R4 ;  /* 0x0000002d37287223 */ /* 0x080fe20000010804 */
[----:B------:R-:W-:Y:S02]  /*10bd0*/  IMAD.U32 R44, R41, 0x10000, RZ ;  /* 0x00010000292c7824 */ /* 0x000fe400078e00ff */
[-C--:B------:R-:W-:Y:S01]  /*10be0*/  FMUL.FTZ R55, R38, R10.reuse ;  /* 0x0000000a26377220 */ /* 0x080fe20000410000 */
[----:B------:R-:W-:Y:S02]  /*10bf0*/  IMAD.U32 R4, R35, 0x10000, RZ ;  /* 0x0001000023047824 */ /* 0x000fe400078e00ff */
[----:B------:R-:W-:Y:S01]  /*10c00*/  FMUL.FTZ R49, R42, R10 ;  /* 0x0000000a2a317220 */ /* 0x000fe20000410000 */
[----:B------:R-:W-:Y:S01]  /*10c10*/  FFMA.FTZ R10, R59, R45, R34 ;  /* 0x0000002d3b0a7223 */ /* 0x000fe20000010022 */
[----:B------:R-:W-:Y:S01]  /*10c20*/  LOP3.LUT R11, R11, 0xffff0000, RZ, 0xc0, !PT ;  /* 0xffff00000b0b7812 */ /* 0x000fe200078ec0ff */
[-C--:B------:R-:W-:Y:S01]  /*10c30*/  FMUL.FTZ R45, R44, R50.reuse ;  /* 0x000000322c2d7220 */ /* 0x080fe20000410000 */
[----:B------:R-:W-:Y:S01]  /*10c40*/  LOP3.LUT R39, R39, 0xffff0000, RZ, 0xc0, !PT ;  /* 0xffff000027277812 */ /* 0x000fe200078ec0ff */
[----:B------:R-:W-:Y:S01]  /*10c50*/  FMUL.FTZ R59, R4, R50 ;  /* 0x00000032043b7220 */ /* 0x000fe20000410000 */
[----:B------:R-:W-:Y:S01]  /*10c60*/  LOP3.LUT R41, R41, 0xffff0000, RZ, 0xc0, !PT ;  /* 0xffff000029297812 */ /* 0x000fe200078ec0ff */
[----:B------:R-:W-:Y:S01]  /*10c70*/  FFMA.FTZ R55, R42, R6, R55 ;  /* 0x000000062a377223 */ /* 0x000fe20000010037 */
[----:B------:R-:W-:Y:S01]  /*10c80*/  LOP3.LUT R35, R35, 0xffff0000, RZ, 0xc0, !PT ;  /* 0xffff000023237812 */ /* 0x000fe200078ec0ff */
[----:B------:R-:W-:Y:S01]  /*10c90*/  FFMA.FTZ R45, R4, R46, -R45 ;  /* 0x0000002e042d7223 */ /* 0x000fe2000001082d */
[----:B------:R-:W-:Y:S01]  /*10ca0*/  LOP3.LUT R7, R7, 0xffff0000, RZ, 0xc0, !PT ;  /* 0xffff000007077812 */ /* 0x000fe200078ec0ff */
[----:B------:R-:W-:Y:S01]  /*10cb0*/  FFMA.FTZ R49, R38, R6, -R49 ;  /* 0x0000000626317223 */ /* 0x000fe20000010831 */
[----:B------:R-:W-:Y:S01]  /*10cc0*/  FFMA.FTZ R59, R44, R46, R59 ;  /* 0x0000002e2c3b7223 */ /* 0x000fe2000001003b */
        /* <DEDUP_REMOVED lines=18> */
.L_x_617:
[----:B------:R-:W-:Y:S05]  /*10df0*/  BSYNC B1 ;  /* 0x0000000000017941 */ /* 0x000fea0003800000 */
.L_x_616:
[----:B------:R-:W-:Y:S04]  /*10e00*/  BSSY B1, `(.L_x_618) ;  /* 0x0000061000017945 */ /* 0x000fe80003800000 */
[----:B------:R-:W-:Y:S05]  /*10e10*/  @P1 BRA `(.L_x_619) ;  /* 0x00000004007c1947 */ /* 0x000fea0003800000 */
[----:B01----:R-:W-:Y:S01]  /*10e20*/  SHF.R.S32.HI R5, RZ, 0x1f, R194 ;  /* 0x0000001fff057819 */ /* 0x003fe200000114c2 */
[----:B------:R-:W-:Y:S01]  /*10e30*/  IMAD.U32 R47, R28, 0x10000, RZ ;  /* 0x000100001c2f7824 */ /* 0x000fe200078e00ff */
[----:B------:R-:W-:Y:S01]  /*10e40*/  LEA.HI R4, R43, R198, RZ, 0x1d ;  /* 0x000000c62b047211 */ /* 0x000fe200078fe8ff */
[----:B------:R-:W-:Y:S01]  /*10e50*/  IMAD.U32 R45, R24, 0x10000, RZ ;  /* 0x00010000182d7824 */ /* 0x000fe200078e00ff */
[CC--:B------:R-:W-:Y:S01]  /*10e60*/  LEA.HI R7, R5.reuse, R194.reuse, RZ, 0x6 ;  /* 0x000000c205077211 */ /* 0x0c0fe200078f30ff */
[----:B------:R-:W-:Y:S01]  /*10e70*/  IMAD.U32 R55, R30, 0x10000, RZ ;  /* 0x000100001e377824 */ /* 0x000fe200078e00ff */
[----:B------:R-:W-:Y:S01]  /*10e80*/  LEA.HI R6, R5, R194, RZ, 0x3 ;  /* 0x000000c205067211 */ /* 0x000fe200078f18ff */
[----:B------:R-:W-:Y:S01]  /*10e90*/  IMAD.U32 R49, R26, 0x10000, RZ ;  /* 0x000100001a317824 */ /* 0x000fe200078e00ff */
[----:B------:R-:W-:Y:S01]  /*10ea0*/  SHF.R.S32.HI R5, RZ, 0x1f, R4 ;  /* 0x0000001fff057819 */ /* 0x000fe20000011404 */
[----:B------:R-:W-:Y:S01]  /*10eb0*/  IMAD.SHL.U32 R7, R7, 0x80, RZ ;  /* 0x0000008007077824 */ /* 0x000fe200078e00ff */
[----:B------:R-:W-:Y:S01]  /*10ec0*/  LOP3.LUT R8, R205, 0x38, R6, 0xf8, !PT ;  /* 0x00000038cd087812 */ /* 0x000fe200078ef806 */
[----:B------:R-:W-:Y:S01]  /*10ed0*/  IMAD.U32 R46, R29, 0x10000, RZ ;  /* 0x000100001d2e7824 */ /* 0x000fe200078e00ff */
[----:B------:R-:W-:Y:S01]  /*10ee0*/  LEA.HI R5, R5, R4, RZ, 0x3 ;  /* 0x0000000405057211 */ /* 0x000fe200078f18ff */
[----:B------:R-:W-:Y:S01]  /*10ef0*/  IMAD.SHL.U32 R4, R4, 0x8, RZ ;  /* 0x0000000804047824 */ /* 0x000fe200078e00ff */
[----:B------:R-:W-:Y:S01]  /*10f00*/  LOP3.LUT R6, R7, 0xffffe000, RZ, 0xc0, !PT ;  /* 0xffffe00007067812 */ /* 0x000fe200078ec0ff */
[----:B------:R-:W-:Y:S01]  /*10f10*/  IMAD.U32 R57, R31, 0x10000, RZ ;  /* 0x000100001f397824 */ /* 0x000fe200078e00ff */
[----:B------:R-:W-:Y:S01]  /*10f20*/  LOP3.LUT R8, R8, R60, RZ, 0x3c, !PT ;  /* 0x0000003c08087212 */ /* 0x000fe200078e3cff */
[----:B------:R-:W-:Y:S01]  /*10f30*/  IMAD.SHL.U32 R5, R5, 0x400, RZ ;  /* 0x0000040005057824 */ /* 0x000fe200078e00ff */
[----:B------:R-:W-:Y:S01]  /*10f40*/  LOP3.LUT R4, R205, 0x38, R4, 0xf8, !PT ;  /* 0x00000038cd047812 */ /* 0x000fe200078ef804 */
[----:B------:R-:W-:Y:S01]  /*10f50*/  IMAD.U32 R53, R27, 0x10000, RZ ;  /* 0x000100001b357824 */ /* 0x000fe200078e00ff */
[----:B------:R-:W-:-:S02]  /*10f60*/  IADD3 R6, R8, R6, R219 ;  /* 0x0000000608067210 */ /* 0x000fc40007ffe0db */
[----:B------:R-:W-:Y:S02]  /*10f70*/  LOP3.LUT R4, R4, R60, RZ, 0x3c, !PT ;  /* 0x0000003c04047212 */ /* 0x000fe400078e3cff */
[----:B------:R-:W-:Y:S01]  /*10f80*/  LOP3.LUT R5, R5, 0x7fffe000, RZ, 0xc0, !PT ;  /* 0x7fffe00005057812 */ /* 0x000fe200078ec0ff */
[----:B------:R-:W-:Y:S01]  /*10f90*/  IMAD R48, R6, 0x2, R229 ;  /* 0x0000000206307824 */ /* 0x000fe200078e02e5 */
[----:B------:R-:W-:Y:S02]  /*10fa0*/  LOP3.LUT R44, R28, 0xffff0000, RZ, 0xc0, !PT ;  /* 0xffff00001c2c7812 */ /* 0x000fe400078ec0ff */
[----:B------:R-:W-:Y:S02]  /*10fb0*/  IADD3 R9, R4, R5, R219 ;  /* 0x0000000504097210 */ /* 0x000fe40007ffe0db */
[----:B------:R-:W0:Y:S01]  /*10fc0*/  LDS.128 R4, [R48] ;  /* 0x0000000030047984 */ /* 0x000e220000000c00 */
[----:B------:R-:W-:Y:S02]  /*10fd0*/  LOP3.LUT R24, R24, 0xffff0000, RZ, 0xc0, !PT ;  /* 0xffff000018187812 */ /* 0x000fe400078ec0ff */
[----:B------:R-:W-:Y:S01]  /*10fe0*/  IMAD R32, R9, 0x2, R18 ;  /* 0x0000000209207824 */ /* 0x000fe200078e0212 */
[----:B------:R-:W-:-:S02]  /*10ff0*/  LOP3.LUT R26, R26, 0xffff0000, RZ, 0xc0, !PT ;  /* 0xffff00001a1a7812 */ /* 0x000fc400078ec0ff */
[----:B------:R-:W-:Y:S02]  /*11000*/  LOP3.LUT R30, R30, 0xffff0000, RZ, 0xc0, !PT ;  /* 0xffff00001e1e7812 */ /* 0x000fe400078ec0ff */
[----:B------:R-:W1:Y:S01]  /*11010*/  LDS.128 R8, [R32+0x12400] ;  /* 0x0124000020087984 */ /* 0x000e620000000c00 */
[----:B------:R-:W-:Y:S02]  /*11020*/  SHF.L.U32 R28, R25, 0x10, RZ ;  /* 0x00000010191c7819 */ /* 0x000fe400000006ff */
[----:B------:R-:W-:Y:S02]  /*11030*/  LOP3.LUT R29, R29, 0xffff0000, RZ, 0xc0, !PT ;  /* 0xffff00001d1d7812 */ /* 0x000fe400078ec0ff */
        /* <DEDUP_REMOVED lines=15> */
[-C--:B------:R-:W-:Y:S01]  /*11130*/  FMUL.FTZ R42, R47, R38.reuse ;  /* 0x000000262f2a7220 */ /* 0x080fe20000410000 */
[----:B------:R-:W-:Y:S01]  /*11140*/  FMUL.FTZ R38, R45, R38 ;  /* 0x000000262d267220 */ /* 0x000fe20000410000 */
[C---:B------:R-:W-:Y:S01]  /*11150*/  IMAD.U32 R39, R9.reuse, 0x10000, RZ ;  /* 0x0001000009277824 */ /* 0x040fe200078e00ff */
[----:B------:R-:W-:Y:S01]  /*11160*/  LOP3.LUT R9, R9, 0xffff0000, RZ, 0xc0, !PT ;  /* 0xffff000009097812 */ /* 0x000fe200078ec0ff */
[-C--:B------:R-:W-:Y:S01]  /*11170*/  FFMA.FTZ R42, R45, R33.reuse, -R42 ;  /* 0x000000212d2a7223 */ /* 0x080fe2000001082a */
[----:B------:R-:W-:Y:S01]  /*11180*/  FFMA.FTZ R38, R47, R33, R38 ;  /* 0x000000212f267223 */ /* 0x000fe20000010026 */
[-C--:B------:R-:W-:Y:S01]  /*11190*/  FMUL.FTZ R45, R44, R8.reuse ;  /* 0x000000082c2d7220 */ /* 0x080fe20000410000 */
[----:B------:R-:W-:Y:S01]  /*111a0*/  FMUL.FTZ R33, R24, R8 ;  /* 0x0000000818217220 */ /* 0x000fe20000410000 */
[----:B------:R-:W-:-:S02]  /*111b0*/  IMAD.U32 R41, R11, 0x10000, RZ ;  /* 0x000100000b297824 */ /* 0x000fc400078e00ff */
[----:B------:R-:W-:Y:S01]  /*111c0*/  FMUL.FTZ R51, R26, R10 ;  /* 0x0000000a1a337220 */ /* 0x000fe20000410000 */
[-C--:B------:R-:W-:Y:S01]  /*111d0*/  FFMA.FTZ R45, R24, R4.reuse, -R45 ;  /* 0x00000004182d7223 */ /* 0x080fe2000001082d */
[----:B------:R-:W-:Y:S01]  /*111e0*/  FFMA.FTZ R33, R44, R4, R33 ;  /* 0x000000042c217223 */ /* 0x000fe20000010021 */
[-C--:B------:R-:W-:Y:S01]  /*111f0*/  FMUL.FTZ R4, R55, R40.reuse ;  /* 0x0000002837047220 */ /* 0x080fe20000410000 */
[----:B------:R-:W-:Y:S01]  /*11200*/  FMUL.FTZ R40, R49, R40 ;  /* 0x0000002831287220 */ /* 0x000fe20000410000 */
[----:B------:R-:W-:Y:S01]  /*11210*/  FMUL.FTZ R47, R46, R39 ;  /* 0x000000272e2f7220 */ /* 0x000fe20000410000 */
[----:B------:R-:W-:Y:S01]  /*11220*/  LOP3.LUT R11, R11, 0xffff0000, RZ, 0xc0, !PT ;  /* 0xffff00000b0b7812 */ /* 0x000fe200078ec0ff */
[----:B------:R-:W-:Y:S01]  /*11230*/  FFMA.FTZ R8, R49, R35, -R4 ;  /* 0x0000002331087223 */ /* 0x000fe20000010804 */
[C---:B------:R-:W-:Y:S01]  /*11240*/  FMUL.FTZ R49, R30.reuse, R10 ;  /* 0x0000000a1e317220 */ /* 0x040fe20000410000 */
[----:B------:R-:W-:Y:S01]  /*11250*/  FMUL.FTZ R4, R57, R41 ;  /* 0x0000002939047220 */ /* 0x000fe20000410000 */
[-C--:B------:R-:W-:Y:S01]  /*11260*/  FFMA.FTZ R51, R30, R6.reuse, R51 ;  /* 0x000000061e337223 */ /* 0x080fe20000010033 */
[----:B------:R-:W-:Y:S01]  /*11270*/  FMUL.FTZ R39, R28, R39 ;  /* 0x000000271c277220 */ /* 0x000fe20000410000 */
[----:B------:R-:W-:Y:S01]  /*11280*/  FFMA.FTZ R49, R26, R6, -R49 ;  /* 0x000000061a317223 */ /* 0x000fe20000010831 */
[C---:B------:R-:W-:Y:S01]  /*11290*/  FMUL.FTZ R6, R53.reuse, R41 ;  /* 0x0000002935067220 */ /* 0x040fe20000410000 */
[-C--:B------:R-:W-:Y:S01]  /*112a0*/  FFMA.FTZ R47, R28, R34.reuse, -R47 ;  /* 0x000000221c2f7223 */ /* 0x080fe2000001082f */
[-C--:B------:R-:W-:Y:S01]  /*112b0*/  FFMA.FTZ R28, R53, R37.reuse, -R4 ;  /* 0x00000025351c7223 */ /* 0x080fe20000010804 */
[----:B------:R-:W-:Y:S01]  /*112c0*/  FFMA.FTZ R39, R46, R34, R39 ;  /* 0x000000222e277223 */ /* 0x000fe20000010027 */
        /* <DEDUP_REMOVED lines=20> */
.L_x_619:
[----:B------:R-:W-:Y:S05]  /*11410*/  BSYNC B1 ;  /* 0x0000000000017941 */ /* 0x000fea0003800000 */
.L_x_618:
[----:B------:R-:W-:Y:S05]  /*11420*/  @P2 BRA `(.L_x_594) ;  /* 0x00000004007c2947 */ /* 0x000fea0003800000 */
[----:B-12---:R-:W-:Y:S01]  /*11430*/  SHF.R.S32.HI R4, RZ, 0x1f, R193 ;  /* 0x0000001fff047819 */ /* 0x006fe200000114c1 */
[----:B------:R-:W-:Y:S01]  /*11440*/  IMAD.U32 R35, R14, 0x10000, RZ ;  /* 0x000100000e237824 */ /* 0x000fe200078e00ff */
[----:B------:R-:W-:Y:S01]  /*11450*/  LEA.HI R43, R43, R199, RZ, 0x1d ;  /* 0x000000c72b2b7211 */ /* 0x000fe200078fe8ff */
[----:B------:R-:W-:Y:S01]  /*11460*/  IMAD.U32 R33, R3, 0x10000, RZ ;  /* 0x0001000003217824 */ /* 0x000fe200078e00ff */
[CC--:B0-----:R-:W-:Y:S01]  /*11470*/  LEA.HI R5, R4.reuse, R193.reuse, RZ, 0x6 ;  /* 0x000000c104057211 */ /* 0x0c1fe200078f30ff */
        /* <DEDUP_REMOVED lines=9> */
[----:B------:R-:W-:-:S02]  /*11510*/  LOP3.LUT R6, R7, 0xffffe000, RZ, 0xc0, !PT ;  /* 0xffffe00007067812 */ /* 0x000fc400078ec0ff */
[----:B------:R-:W-:Y:S01]  /*11520*/  LOP3.LUT R8, R8, R60, RZ, 0x3c, !PT ;  /* 0x0000003c08087212 */ /* 0x000fe200078e3cff */
[----:B------:R-:W-:Y:S01]  /*11530*/  IMAD.SHL.U32 R5, R5, 0x400, RZ ;  /* 0x0000040005057824 */ /* 0x000fe200078e00ff */
[----:B------:R-:W-:Y:S02]  /*11540*/  LOP3.LUT R4, R205, 0x38, R4, 0xf8, !PT ;  /* 0x00000038cd047812 */ /* 0x000fe400078ef804 */
[----:B------:R-:W-:Y:S02]  /*11550*/  IADD3 R6, R8, R6, R219 ;  /* 0x0000000608067210 */ /* 0x000fe40007ffe0db */
[----:B------:R-:W-:Y:S02]  /*11560*/  LOP3.LUT R4, R4, R60, RZ, 0x3c, !PT ;  /* 0x0000003c04047212 */ /* 0x000fe400078e3cff */
[----:B------:R-:W-:Y:S01]  /*11570*/  LOP3.LUT R5, R5, 0x7fffe000, RZ, 0xc0, !PT ;  /* 0x7fffe00005057812 */ /* 0x000fe200078ec0ff */
[----:B------:R-:W-:Y:S01]  /*11580*/  IMAD R41, R6, 0x2, R229 ;  /* 0x0000000206297824 */ /* 0x000fe200078e02e5 */
[----:B------:R-:W-:-:S02]  /*11590*/  LOP3.LUT R42, R14, 0xffff0000, RZ, 0xc0, !PT ;  /* 0xffff00000e2a7812 */ /* 0x000fc400078ec0ff */
[----:B------:R-:W-:Y:S02]  /*115a0*/  IADD3 R9, R4, R5, R219 ;  /* 0x0000000504097210 */ /* 0x000fe40007ffe0db */
[----:B------:R-:W0:Y:S01]  /*115b0*/  LDS.128 R4, [R41] ;  /* 0x0000000029047984 */ /* 0x000e220000000c00 */
[----:B------:R-:W-:Y:S02]  /*115c0*/  LOP3.LUT R38, R3, 0xffff0000, RZ, 0xc0, !PT ;  /* 0xffff000003267812 */ /* 0x000fe400078ec0ff */
[----:B------:R-:W-:Y:S01]  /*115d0*/  IMAD R24, R9, 0x2, R18 ;  /* 0x0000000209187824 */ /* 0x000fe200078e0212 */
[----:B------:R-:W-:Y:S02]  /*115e0*/  LOP3.LUT R20, R20, 0xffff0000, RZ, 0xc0, !PT ;  /* 0xffff000014147812 */ /* 0x000fe400078ec0ff */
[----:B------:R-:W-:Y:S02]  /*115f0*/  LOP3.LUT R39, R15, 0xffff0000, RZ, 0xc0, !PT ;  /* 0xffff00000f277812 */ /* 0x000fe400078ec0ff */
[----:B------:R-:W1:Y:S01]  /*11600*/  LDS.128 R8, [R24+0x12400] ;  /* 0x0124000018087984 */ /* 0x000e620000000c00 */
        /* <DEDUP_REMOVED lines=14> */
[C---:B------:R-:W-:Y:S01]  /*116f0*/  FMUL.FTZ R14, R33.reuse, R29 ;  /* 0x0000001d210e7220 */ /* 0x040fe20000410000 */
[----:B------:R-:W-:Y:S01]  /*11700*/  FMUL.FTZ R3, R42, R8 ;  /* 0x000000082a037220 */ /* 0x000fe20000410000 */
[----:B------:R-:W-:Y:S01]  /*11710*/  FMUL.FTZ R29, R44, R30 ;  /* 0x0000001e2c1d7220 */ /* 0x000fe20000410000 */
[-C--:B------:R-:W-:Y:S01]  /*11720*/  FFMA.FTZ R34, R33, R25.reuse, -R34 ;  /* 0x0000001921227223 */ /* 0x080fe20000010822 */
[----:B------:R-:W-:Y:S01]  /*11730*/  FFMA.FTZ R14, R35, R25, R14 ;  /* 0x00000019230e7223 */ /* 0x000fe2000001000e */
[----:B------:R-:W-:Y:S01]  /*11740*/  FMUL.FTZ R25, R38, R8 ;  /* 0x0000000826197220 */ /* 0x000fe20000410000 */
[----:B------:R-:W-:Y:S01]  /*11750*/  FMUL.FTZ R33, R40, R30 ;  /* 0x0000001e28217220 */ /* 0x000fe20000410000 */
[----:B------:R-:W-:-:S02]  /*11760*/  IMAD.U32 R31, R10, 0x10000, RZ ;  /* 0x000100000a1f7824 */ /* 0x000fc400078e00ff */
[-C--:B------:R-:W-:Y:S01]  /*11770*/  FFMA.FTZ R3, R38, R4.reuse, -R3 ;  /* 0x0000000426037223 */ /* 0x080fe20000010803 */
[----:B------:R-:W-:Y:S02]  /*11780*/  IMAD.U32 R35, R12, 0x10000, RZ ;  /* 0x000100000c237824 */ /* 0x000fe400078e00ff */
[----:B------:R-:W-:Y:S01]  /*11790*/  FFMA.FTZ R25, R42, R4, R25 ;  /* 0x000000042a197223 */ /* 0x000fe20000010019 */
[-C--:B------:R-:W-:Y:S01]  /*117a0*/  FFMA.FTZ R29, R40, R26.reuse, -R29 ;  /* 0x0000001a281d7223 */ /* 0x080fe2000001081d */
[----:B------:R-:W-:Y:S01]  /*117b0*/  FFMA.FTZ R33, R44, R26, R33 ;  /* 0x0000001a2c217223 */ /* 0x000fe20000010021 */
[----:B------:R-:W-:Y:S01]  /*117c0*/  LOP3.LUT R10, R10, 0xffff0000, RZ, 0xc0, !PT ;  /* 0xffff00000a0a7812 */ /* 0x000fe200078ec0ff */
[-C--:B------:R-:W-:Y:S01]  /*117d0*/  FMUL.FTZ R4, R37, R31.reuse ;  /* 0x0000001f25047220 */ /* 0x080fe20000410000 */
[----:B------:R-:W-:Y:S01]  /*117e0*/  LOP3.LUT R26, R12, 0xffff0000, RZ, 0xc0, !PT ;  /* 0xffff00000c1a7812 */ /* 0x000fe200078ec0ff */
[----:B------:R-:W-:Y:S01]  /*117f0*/  FMUL.FTZ R12, R35, R31 ;  /* 0x0000001f230c7220 */ /* 0x000fe20000410000 */
[----:B------:R-:W-:-:S02]  /*11800*/  IMAD.U32 R32, R11, 0x10000, RZ ;  /* 0x000100000b207824 */ /* 0x000fc400078e00ff */
[-C--:B------:R-:W-:Y:S01]  /*11810*/  FFMA.FTZ R8, R35, R27.reuse, -R4 ;  /* 0x0000001b23087223 */ /* 0x080fe20000010804 */
[----:B------:R-:W-:Y:S02]  /*11820*/  IMAD.U32 R30, R21, 0x10000, RZ ;  /* 0x00010000151e7824 */ /* 0x000fe400078e00ff */
[-C--:B------:R-:W-:Y:S01]  /*11830*/  FMUL.FTZ R31, R20, R10.reuse ;  /* 0x0000000a141f7220 */ /* 0x080fe20000410000 */
[----:B------:R-:W-:Y:S01]  /*11840*/  FMUL.FTZ R35, R26, R10 ;  /* 0x0000000a1a237220 */ /* 0x000fe20000410000 */
[----:B------:R-:W-:Y:S01]  /*11850*/  LOP3.LUT R11, R11, 0xffff0000, RZ, 0xc0, !PT ;  /* 0xffff00000b0b7812 */ /* 0x000fe200078ec0ff */
[----:B------:R-:W-:Y:S02]  /*11860*/  IMAD.U32 R4, R13, 0x10000, RZ ;  /* 0x000100000d047824 */ /* 0x000fe400078e00ff */
[----:B------:R-:W-:Y:S01]  /*11870*/  FFMA.FTZ R10, R37, R27, R12 ;  /* 0x0000001b250a7223 */ /* 0x000fe2000001000c */
[----:B------:R-:W-:Y:S01]  /*11880*/  LOP3.LUT R21, R21, 0xffff0000, RZ, 0xc0, !PT ;  /* 0xffff000015157812 */ /* 0x000fe200078ec0ff */
[----:B------:R-:W-:Y:S01]  /*11890*/  FMUL.FTZ R27, R30, R32 ;  /* 0x000000201e1b7220 */ /* 0x000fe20000410000 */
[----:B------:R-:W-:Y:S01]  /*118a0*/  LOP3.LUT R13, R13, 0xffff0000, RZ, 0xc0, !PT ;  /* 0xffff00000d0d7812 */ /* 0x000fe200078ec0ff */
[-C--:B------:R-:W-:Y:S01]  /*118b0*/  FFMA.FTZ R31, R26, R6.reuse, -R31 ;  /* 0x000000061a1f7223 */ /* 0x080fe2000001081f */
[----:B------:R-:W-:Y:S01]  /*118c0*/  FFMA.FTZ R35, R20, R6, R35 ;  /* 0x0000000614237223 */ /* 0x000fe20000010023 */
[C---:B------:R-:W-:Y:S01]  /*118d0*/  FMUL.FTZ R37, R4.reuse, R32 ;  /* 0x0000002004257220 */ /* 0x040fe20000410000 */
[-C--:B------:R-:W-:Y:S01]  /*118e0*/  FFMA.FTZ R27, R4, R28.reuse, -R27 ;  /* 0x0000001c041b7223 */ /* 0x080fe2000001081b */
        /* <DEDUP_REMOVED lines=19> */
.L_x_594:
[----:B------:R-:W-:Y:S05]  /*11a20*/  BSYNC B0 ;  /* 0x0000000000007941 */ /* 0x000fea0003800000 */
.L_x_575:
[----:B------:R-:W-:Y:S01]  /*11a30*/  @!PT LDS RZ, [RZ] ;  /* 0x00000000fffff984 */ /* 0x000fe20000000800 */
[----:B------:R-:W-:Y:S01]  /*11a40*/  @!PT LDS RZ, [RZ] ;  /* 0x00000000fffff984 */ /* 0x000fe20000000800 */
[----:B------:R-:W-:Y:S01]  /*11a50*/  @!PT LDS RZ, [RZ] ;  /* 0x00000000fffff984 */ /* 0x000fe20000000800 */
[----:B------:R-:W-:Y:S01]  /*11a60*/  @!PT LDS RZ, [RZ] ;  /* 0x00000000fffff984 */ /* 0x000fe20000000800 */
[----:B------:R5:W-:Y:S06]  /*11a70*/  MEMBAR.ALL.CTA ;  /* 0x0000000000007992 */ /* 0x000bec0000008000 */
[----:B-----5:R-:W5:Y:S01]  /*11a80*/  FENCE.VIEW.ASYNC.S ;  /* 0x00000000000073c6 */ /* 0x020f620000000000 */
[----:B------:R-:W-:Y:S05]  /*11a90*/  WARPSYNC.ALL ;  /* 0x0000000000007948 */ /* 0x000fea0003800000 */
[----:B-----5:R-:W-:Y:S06]  /*11aa0*/  BAR.SYNC.DEFER_BLOCKING 0xd, 0x100 ;  /* 0x0344000000007b1d */ /* 0x020fec0000010000 */
.L_x_573:
[----:B------:R-:W-:-:S13]  /*11ab0*/  ISETP.NE.AND P0, PT, R214, 0x3, PT ;  /* 0x00000003d600780c */ /* 0x000fda0003f05270 */
[----:B------:R-:W-:Y:S05]  /*11ac0*/  @!P0 BRA `(.L_x_620) ;  /* 0x0000000000048947 */ /* 0x000fea0003800000 */
[----:B------:R-:W-:Y:S01]  /*11ad0*/  BPT.TRAP 0x1 ;  /* 0x000000040000795c */ /* 0x000fe20000300000 */
.L_x_620:
[----:B012-4-:R-:W-:Y:S01]  /*11ae0*/  IMAD R3, R211, 0x8, R18 ;  /* 0x00000008d3037824 */ /* 0x017fe200078e0212 */
[----:B---3--:R-:W-:-:S04]  /*11af0*/  SHF.L.U32 R0, R220, 0x1f, RZ ;  /* 0x0000001fdc007819 */ /* 0x008fc800000006ff */
[----:B------:R0:W1:Y:S01]  /*11b00*/  SYNCS.PHASECHK.TRANS64.TRYWAIT P1, [R3+URZ+0x30830], R0 ;  /* 0x03083000030075a7 */ /* 0x000062000802017f */
[----:B------:R-:W-:Y:S05]  /*11b10*/  @!P0 BRA `(.L_x_621) ;  /* 0x0000000000048947 */ /* 0x000fea0003800000 */
[----:B------:R-:W-:Y:S01]  /*11b20*/  BPT.TRAP 0x1 ;  /* 0x000000040000795c */ /* 0x000fe20000300000 */
.L_x_621:
[----:B------:R-:W-:Y:S01]  /*11b30*/  IMAD.MOV.U32 R119, RZ, RZ, RZ ;  /* 0x000000ffff777224 */ /* 0x000fe200078e00ff */
[----:B-1----:R-:W-:Y:S06]  /*11b40*/  @P1 BRA `(.L_x_622) ;  /* 0x0000000000081947 */ /* 0x002fec0003800000 */
[----:B------:R-:W1:Y:S02]  /*11b50*/  SYNCS.PHASECHK.TRANS64.TRYWAIT P1, [R3+URZ+0x30830], R0 ;  /* 0x03083000030075a7 */ /* 0x000e64000802017f */
[----:B-1----:R-:W-:Y:S05]  /*11b60*/  @!P1 BRA `(.L_x_623) ;  /* 0x0000011400d49947 */ /* 0x002fea0003800000 */
.L_x_622:
[----:B------:R-:W-:Y:S05]  /*11b70*/  WARPSYNC.ALL ;  /* 0x0000000000007948 */ /* 0x000fea0003800000 */
[----:B01----:R-:W-:Y:S01]  /*11b80*/  VIADD R0, R18, 0x1e400 ;  /* 0x0001e40012007836 */ /* 0x003fe20000000000 */
[----:B------:R-:W-:Y:S01]  /*11b90*/  R2UR UR4, R36 ;  /* 0x00000000240472ca */ /* 0x000fe200000e0000 */
[----:B------:R-:W-:Y:S01]  /*11ba0*/  UMOV UR9, 0x40000040 ;  /* 0x4000004000097882 */ /* 0x000fe20000000000 */
[----:B------:R-:W-:Y:S01]  /*11bb0*/  MOV R5, 0x40000040 ;  /* 0x4000004000057802 */ /* 0x000fe20000000f00 */
[----:B------:R-:W-:Y:S01]  /*11bc0*/  WARPGROUP.ARRIVE ;  /* 0x00000000000079c5 */ /* 0x000fe20000000000 */
[----:B------:R-:W-:Y:S01]  /*11bd0*/  SHF.R.U32.HI R0, RZ, 0x4, R0 ;  /* 0x00000004ff007819 */ /* 0x000fe20000011600 */
[----:B------:R-:W-:Y:S01]  /*11be0*/  IMAD.MOV.U32 R7, RZ, RZ, 0x40000040 ;  /* 0x40000040ff077424 */ /* 0x000fe200078e00ff */
[----:B------:R-:W-:Y:S01]  /*11bf0*/  R2UR UR11, R5 ;  /* 0x00000000050b72ca */ /* 0x000fe200000e0000 */
[----:B------:R-:W-:Y:S01]  /*11c00*/  IMAD.U32 R9, RZ, RZ, UR9 ;  /* 0x00000009ff097e24 */ /* 0x000fe2000f8e00ff */
[----:B------:R-:W-:Y:S01]  /*11c10*/  LOP3.LUT R0, R0, 0x3fff, RZ, 0xc0, !PT ;  /* 0x00003fff00007812 */ /* 0x000fe200078ec0ff */
[----:B------:R-:W-:Y:S01]  /*11c20*/  UMOV UR57, 0x40000040 ;  /* 0x4000004000397882 */ /* 0x000fe20000000000 */
[----:B------:R-:W-:Y:S01]  /*11c30*/  UMOV UR53, 0x40000040 ;  /* 0x4000004000357882 */ /* 0x000fe20000000000 */
[----:B------:R-:W-:Y:S01]  /*11c40*/  UMOV UR45, 0x40000040 ;  /* 0x40000040002d7882 */ /* 0x000fe20000000000 */
[----:B------:R-:W-:Y:S01]  /*11c50*/  LOP3.LUT R222, R0, 0x10000, RZ, 0xfc, !PT ;  /* 0x0001000000de7812 */ /* 0x000fe200078efcff */
[----:B------:R-:W-:Y:S01]  /*11c60*/  ULOP3.LUT UR4, UR4, 0x10000, URZ, 0xfc, !UPT ;  /* 0x0001000004047892 */ /* 0x000fe2000f8efc3f */
[----:B------:R-:W-:Y:S01]  /*11c70*/  IMAD.MOV.U32 R5, RZ, RZ, 0x40000040 ;  /* 0x40000040ff057424 */ /* 0x000fe200078e00ff */
[----:B------:R-:W-:Y:S01]  /*11c80*/  UMOV UR41, 0x40000040 ;  /* 0x4000004000297882 */ /* 0x000fe20000000000 */
[----:B------:R-:W-:Y:S01]  /*11c90*/  UMOV UR37, 0x40000040 ;  /* 0x4000004000257882 */ /* 0x000fe20000000000 */
[----:B------:R-:W-:Y:S01]  /*11ca0*/  IMAD R4, R211, 0x900, R222 ;  /* 0x00000900d3047824 */ /* 0x000fe200078e02de */
[----:B------:R-:W-:Y:S01]  /*11cb0*/  UIADD3 UR5, UR4, 0x2, URZ ;  /* 0x0000000204057890 */ /* 0x000fe2000fffe03f */
[----:B------:R-:W-:Y:S01]  /*11cc0*/  R2UR UR39, R5 ;  /* 0x00000000052772ca */ /* 0x000fe200000e0000 */
[----:B------:R-:W-:Y:S01]  /*11cd0*/  UMOV UR8, UR4 ;  /* 0x0000000400087c82 */ /* 0x000fe20008000000 */
[C---:B------:R-:W-:Y:S01]  /*11ce0*/  VIADD R6, R4.reuse, 0x2 ;  /* 0x0000000204067836 */ /* 0x040fe20000000000 */
[----:B------:R-:W-:Y:S01]  /*11cf0*/  R2UR UR10, R4 ;  /* 0x00000000040a72ca */ /* 0x000fe200000e0000 */
[----:B------:R-:W-:Y:S01]  /*11d00*/  IMAD.U32 R8, RZ, RZ, UR8 ;  /* 0x00000008ff087e24 */ /* 0x000fe2000f8e00ff */
[----:B------:R-:W-:-:S02]  /*11d10*/  UIADD3 UR56, UR4, 0x406, URZ ;  /* 0x0000040604387890 */ /* 0x000fc4000fffe03f */
[----:B------:R-:W-:Y:S02]  /*11d20*/  UIADD3 UR52, UR4, 0x800, URZ ;  /* 0x0000080004347890 */ /* 0x000fe4000fffe03f */
[----:B------:R0:W-:Y:S01]  /*11d30*/  STL.64 [R1+0x38], R8 ;  /* 0x0000380801007387 */ /* 0x0001e20000100a00 */
[----:B------:R-:W-:Y:S02]  /*11d40*/  UIADD3 UR44, UR4, 0x802, URZ ;  /* 0x00000802042c7890 */ /* 0x000fe4000fffe03f */
[----:B------:R-:W-:Y:S02]  /*11d50*/  UIADD3 UR40, UR4, 0x804, URZ ;  /* 0x0000080404287890 */ /* 0x000fe4000fffe03f */
[----:B------:R-:W-:Y:S02]  /*11d60*/  UIADD3 UR36, UR4, 0x806, URZ ;  /* 0x0000080604247890 */ /* 0x000fe4000fffe03f */
[----:B------:R-:W-:Y:S01]  /*11d70*/  HGMMA.64x96x16.F32.BF16 R24, gdesc[UR8], RZ, !UPT, gsb0 ;  /* 0x01600000081879f0 */ /* 0x000fe2000c0018ff */
[----:B------:R-:W-:Y:S01]  /*11d80*/  R2UR UR10, R6 ;  /* 0x00000000060a72ca */ /* 0x000fe200000e0000 */
[----:B------:R-:W-:Y:S01]  /*11d90*/  UMOV UR8, UR5 ;  /* 0x0000000500087c82 */ /* 0x000fe20008000000 */
[----:B------:R-:W-:Y:S01]  /*11da0*/  R2UR UR11, R7 ;  /* 0x00000000070b72ca */ /* 0x000fe200000e0000 */
[----:B------:R-:W-:Y:S01]  /*11db0*/  UMOV UR9, 0x40000040 ;  /* 0x4000004000097882 */ /* 0x000fe20000000000 */
[----:B------:R-:W-:Y:S01]  /*11dc0*/  VIADD R6, R4, 0x4 ;  /* 0x0000000404067836 */ /* 0x000fe20000000000 */
[----:B------:R-:W-:Y:S01]  /*11dd0*/  UIADD3 UR5, UR4, 0x4, URZ ;  /* 0x0000000404057890 */ /* 0x000fe2000fffe03f */
[----:B------:R-:W-:-:S02]  /*11de0*/  IMAD.MOV.U32 R7, RZ, RZ, 0x40000040 ;  /* 0x40000040ff077424 */ /* 0x000fc400078e00ff */
[----:B0-----:R-:W-:Y:S02]  /*11df0*/  IMAD.U32 R8, RZ, RZ, UR8 ;  /* 0x00000008ff087e24 */ /* 0x001fe4000f8e00ff */
[----:B------:R-:W-:-:S05]  /*11e00*/  IMAD.U32 R9, RZ, RZ, UR9 ;  /* 0x00000009ff097e24 */ /* 0x000fca000f8e00ff */
[----:B------:R0:W-:Y:S01]  /*11e10*/  STL.64 [R1+0x30], R8 ;  /* 0x0000300801007387 */ /* 0x0001e20000100a00 */
[----:B------:R-:W-:Y:S02]  /*11e20*/  WARPGROUP.DEPBAR.LE gsb0, 0x0 ;  /* 0x00008000000079c5 */ /* 0x000fe40000010000 */
[----:B------:R-:W-:-:S06]  /*11e30*/  WARPGROUP.ARRIVE ;  /* 0x00000000000079c5 */ /* 0x000fcc0000000000 */
[----:B------:R-:W-:Y:S01]  /*11e40*/  HGMMA.64x96x16.F32.BF16 R24, gdesc[UR8], R24, gsb0 ;  /* 0x01600000081879f0 */ /* 0x000fe20008001818 */
[----:B------:R-:W-:Y:S01]  /*11e50*/  R2UR UR10, R6 ;  /* 0x00000000060a72ca */ /* 0x000fe200000e0000 */
[----:B------:R-:W-:Y:S01]  /*11e60*/  UMOV UR8, UR5 ;  /* 0x0000000500087c82 */ /* 0x000fe20008000000 */
[----:B------:R-:W-:Y:S01]  /*11e70*/  R2UR UR11, R7 ;  /* 0x00000000070b72ca */ /* 0x000fe200000e0000 */
[----:B------:R-:W-:Y:S01]  /*11e80*/  UMOV UR9, 0x40000040 ;  /* 0x4000004000097882 */ /* 0x000fe20000000000 */
[----:B------:R-:W-:Y:S01]  /*11e90*/  VIADD R6, R4, 0x6 ;  /* 0x0000000604067836 */ /* 0x000fe20000000000 */
[----:B------:R-:W-:Y:S01]  /*11ea0*/  UIADD3 UR5, UR4, 0x6, URZ ;  /* 0x0000000604057890 */ /* 0x000fe2000fffe03f */
[----:B------:R-:W-:Y:S02]  /*11eb0*/  IMAD.MOV.U32 R7, RZ, RZ, 0x40000040 ;  /* 0x40000040ff077424 */ /* 0x000fe400078e00ff */
        /* <DEDUP_REMOVED lines=49> */
[----:B------:R-:W-:Y:S02]  /*121d0*/  VIADD R6, R4, 0x306 ;  /* 0x0000030604067836 */ /* 0x000fe40000000000 */
[----:B------:R-:W-:Y:S02]  /*121e0*/  IMAD.MOV.U32 R7, RZ, RZ, 0x40000040 ;  /* 0x40000040ff077424 */ /* 0x000fe400078e00ff */
[----:B0-----:R-:W-:Y:S01]  /*121f0*/  IMAD.U32 R8, RZ, RZ, UR8 ;  /* 0x00000008ff087e24 */ /* 0x001fe2000f8e00ff */
[----:B------:R-:W-:Y:S01]  /*12200*/  R2UR UR58, R6 ;  /* 0x00000000063a72ca */ /* 0x000fe200000e0000 */
[----:B------:R-:W-:Y:S01]  /*12210*/  IMAD.U32 R9, RZ, RZ, UR9 ;  /* 0x00000009ff097e24 */ /* 0x000fe2000f8e00ff */
[----:B------:R-:W-:Y:S01]  /*12220*/  R2UR UR59, R7 ;  /* 0x00000000073b72ca */ /* 0x000fe200000e0000 */
[----:B------:R-:W-:Y:S01]  /*12230*/  IMAD.MOV.U32 R7, RZ, RZ, 0x40000040 ;  /* 0x40000040ff077424 */ /* 0x000fe200078e00ff */
[----:B------:R-:W-:-:S02]  /*12240*/  IADD3 R6, R4, 0x600, RZ ;  /* 0x0000060004067810 */ /* 0x000fc40007ffe0ff */
[----:B------:R0:W-:Y:S02]  /*12250*/  STL.64 [R1+0x8], R8 ;  /* 0x0000080801007387 */ /* 0x0001e40000100a00 */
[----:B------:R-:W-:Y:S01]  /*12260*/  R2UR UR54, R6 ;  /* 0x00000000063672ca */ /* 0x000fe200000e0000 */
[----:B------:R-:W-:Y:S01]  /*12270*/  VIADD R6, R4, 0x602 ;  /* 0x0000060204067836 */ /* 0x000fe20000000000 */
[----:B------:R-:W-:Y:S01]  /*12280*/  R2UR UR55, R7 ;  /* 0x00000000073772ca */ /* 0x000fe200000e0000 */
[----:B------:R-:W-:-:S03]  /*12290*/  IMAD.MOV.U32 R7, RZ, RZ, 0x40000040 ;  /* 0x40000040ff077424 */ /* 0x000fc600078e00ff */
[----:B------:R-:W-:Y:S01]  /*122a0*/  R2UR UR46, R6 ;  /* 0x00000000062e72ca */ /* 0x000fe200000e0000 */
[C---:B------:R-:W-:Y:S01]  /*122b0*/  VIADD R6, R4.reuse, 0x604 ;  /* 0x0000060404067836 */ /* 0x040fe20000000000 */
[----:B------:R-:W-:Y:S01]  /*122c0*/  R2UR UR47, R7 ;  /* 0x00000000072f72ca */ /* 0x000fe200000e0000 */
[----:B------:R-:W-:Y:S02]  /*122d0*/  IMAD.MOV.U32 R7, RZ, RZ, 0x40000040 ;  /* 0x40000040ff077424 */ /* 0x000fe400078e00ff */
[----:B------:R-:W-:Y:S01]  /*122e0*/  VIADD R4, R4, 0x606 ;  /* 0x0000060604047836 */ /* 0x000fe20000000000 */
[----:B------:R-:W-:Y:S02]  /*122f0*/  R2UR UR42, R6 ;  /* 0x00000000062a72ca */ /* 0x000fe400000e0000 */
[----:B------:R-:W-:Y:S02]  /*12300*/  R2UR UR43, R7 ;  /* 0x00000000072b72ca */ /* 0x000fe400000e0000 */
[----:B------:R-:W-:Y:S01]  /*12310*/  R2UR UR38, R4 ;  /* 0x00000000042672ca */ /* 0x000fe200000e0000 */
[----:B------:R-:W-:-:S02]  /*12320*/  WARPGROUP.DEPBAR.LE gsb0, 0x0 ;  /* 0x00008000000079c5 */ /* 0x000fc40000010000 */
        /* <DEDUP_REMOVED lines=18> */
[----:B0-----:R-:W-:Y:S05]  /*12450*/  @!P0 BRA `(.L_x_624) ;  /* 0x0000000000048947 */ /* 0x001fea0003800000 */
[----:B------:R-:W-:Y:S01]  /*12460*/  BPT.TRAP 0x1 ;  /* 0x000000040000795c */ /* 0x000fe20000300000 */
.L_x_624:
[----:B------:R-:W2:Y:S01]  /*12470*/  LDL R0, [R1+0x44] ;  /* 0x0000440001007983 */ /* 0x000ea20000100800 */
[----:B------:R-:W-:Y:S01]  /*12480*/  ULDC UR4, c[0x0][0x988] ;  /* 0x0002620000047ab9 */ /* 0x000fe20000000800 */
[----:B------:R-:W-:Y:S01]  /*12490*/  P2R R4, PR, RZ, 0x1 ;  /* 0x00000001ff047803 */ /* 0x000fe20000000000 */
[----:B------:R-:W-:Y:S01]  /*124a0*/  ULDC UR38, c[0x0][0x988] ;  /* 0x0002620000267ab9 */ /* 0x000fe20000000800 */
[----:B------:R-:W-:Y:S01]  /*124b0*/  BSSY B0, `(.L_x_625) ;  /* 0x00003f4000007945 */ /* 0x000fe20003800000 */
[--C-:B------:R-:W-:Y:S01]  /*124c0*/  IMAD.MOV.U32 R118, RZ, RZ, R119.reuse ;  /* 0x000000ffff767224 */ /* 0x100fe200078e0077 */
[----:B------:R-:W-:Y:S01]  /*124d0*/  MOV R102, R119 ;  /* 0x0000007700667202 */ /* 0x000fe20000000f00 */
[--C-:B------:R-:W-:Y:S02]  /*124e0*/  IMAD.MOV.U32 R117, RZ, RZ, R119.reuse ;  /* 0x000000ffff757224 */ /* 0x100fe400078e0077 */
[--C-:B------:R-:W-:Y:S02]  /*124f0*/  IMAD.MOV.U32 R116, RZ, RZ, R119.reuse ;  /* 0x000000ffff747224 */ /* 0x100fe400078e0077 */
[----:B------:R-:W-:-:S02]  /*12500*/  IMAD.MOV.U32 R115, RZ, RZ, R119 ;  /* 0x000000ffff737224 */ /* 0x000fc400078e0077 */
[--C-:B------:R-:W-:Y:S02]  /*12510*/  IMAD.MOV.U32 R114, RZ, RZ, R119.reuse ;  /* 0x000000ffff727224 */ /* 0x100fe400078e0077 */
[--C-:B------:R-:W-:Y:S02]  /*12520*/  IMAD.MOV.U32 R113, RZ, RZ, R119.reuse ;  /* 0x000000ffff717224 */ /* 0x100fe400078e0077 */
[--C-:B------:R-:W-:Y:S02]  /*12530*/  IMAD.MOV.U32 R112, RZ, RZ, R119.reuse ;  /* 0x000000ffff707224 */ /* 0x100fe400078e0077 */
        /* <DEDUP_REMOVED lines=22> */
[----:B------:R-:W-:Y:S01]  /*126a0*/  IMAD.MOV.U32 R72, RZ, RZ, R119 ;  /* 0x000000ffff487224 */ /* 0x000fe200078e0077 */
[----:B--2---:R-:W-:-:S05]  /*126b0*/  IADD3 R5, R138, 0x60, -R0 ;  /* 0x000000608a057810 */ /* 0x004fca0007ffe800 */
[----:B------:R-:W-:-:S05]  /*126c0*/  IMAD R5, R2, -0x60, R5 ;  /* 0xffffffa002057824 */ /* 0x000fca00078e0205 */
[C---:B------:R-:W-:Y:S02]  /*126d0*/  ISETP.GT.AND P6, PT, R5.reuse, RZ, PT ;  /* 0x000000ff0500720c */ /* 0x040fe40003fc4270 */
[C---:B------:R-:W-:Y:S02]  /*126e0*/  ISETP.GT.AND P5, PT, R5.reuse, 0x1, PT ;  /* 0x000000010500780c */ /* 0x040fe40003fa4270 */
[----:B------:R-:W-:Y:S02]  /*126f0*/  ISETP.GT.AND P4, PT, R5, 0x8, PT ;  /* 0x000000080500780c */ /* 0x000fe40003f84270 */
[----:B------:R-:W-:Y:S02]  /*12700*/  FSEL R24, R24, -INF , P6 ;  /* 0xff80000018187808 */ /* 0x000fe40003000000 */
[----:B------:R-:W-:Y:S02]  /*12710*/  FSEL R89, R25, -INF , P5 ;  /* 0xff80000019597808 */ /* 0x000fe40002800000 */
[----:B------:R-:W-:-:S02]  /*12720*/  ISETP.GT.AND P3, PT, R5, 0x9, PT ;  /* 0x000000090500780c */ /* 0x000fc40003f64270 */
[----:B------:R-:W-:Y:S02]  /*12730*/  FSEL R85, R28, -INF , P4 ;  /* 0xff8000001c557808 */ /* 0x000fe40002000000 */
[----:B------:R-:W-:Y:S02]  /*12740*/  FMNMX.FTZ R0, R24, R89, !PT ;  /* 0x0000005918007209 */ /* 0x000fe40007810000 */
[----:B------:R-:W-:Y:S02]  /*12750*/  ISETP.GT.AND P2, PT, R5, 0x10, PT ;  /* 0x000000100500780c */ /* 0x000fe40003f44270 */
[----:B------:R-:W-:Y:S02]  /*12760*/  FSEL R77, R29, -INF , P3 ;  /* 0xff8000001d4d7808 */ /* 0x000fe40001800000 */
[----:B------:R-:W-:Y:S02]  /*12770*/  FMNMX.FTZ R0, R85, R0, !PT ;  /* 0x0000000055007209 */ /* 0x000fe40007810000 */
        /* <DEDUP_REMOVED lines=17> */
[----:B------:R-:W-:Y:S01]  /*12890*/  FSEL R37, R40, -INF , P4 ;  /* 0xff80000028257808 */ /* 0x000fe20002000000 */
[----:B------:R-:W-:Y:S01]  /*128a0*/  IMAD.MOV.U32 R40, RZ, RZ, R119 ;  /* 0x000000ffff287224 */ /* 0x000fe200078e0077 */
        /* <DEDUP_REMOVED lines=36> */
[--C-:B------:R-:W-:Y:S01]  /*12af0*/  IMAD.MOV.U32 R56, RZ, RZ, R119.reuse ;  /* 0x000000ffff387224 */ /* 0x100fe200078e0077 */
[----:B------:R-:W-:Y:S02]  /*12b00*/  FMNMX.FTZ R0, R93, R0, !PT ;  /* 0x000000005d007209 */ /* 0x000fe40007810000 */
[----:B------:R-:W-:Y:S01]  /*12b10*/  FSEL R25, R50, -INF , P6 ;  /* 0xff80000032197808 */ /* 0x000fe20003000000 */
[----:B------:R-:W-:Y:S01]  /*12b20*/  IMAD.MOV.U32 R50, RZ, RZ, R119 ;  /* 0x000000ffff327224 */ /* 0x000fe200078e0077 */
        /* <DEDUP_REMOVED lines=29> */
[----:B------:R-:W-:Y:S02]  /*12d00*/  FMNMX.FTZ R0, R103, R0, !PT ;  /* 0x0000000067007209 */ /* 0x000fe40007810000 */
[----:B------:R-:W-:Y:S02]  /*12d10*/  FSEL R67, R67, -INF , P3 ;  /* 0xff80000043437808 */ /* 0x000fe40001800000 */
[----:B------:R-:W-:Y:S01]  /*12d20*/  FMNMX.FTZ R8, R69, R0, !PT ;  /* 0x0000000045087209 */ /* 0x000fe20007810000 */
[----:B------:R-:W-:Y:S01]  /*12d30*/  IMAD.U32 R0, RZ, RZ, UR4 ;  /* 0x00000004ff007e24 */ /* 0x000fe2000f8e00ff */
[----:B------:R-:W-:-:S02]  /*12d40*/  FSEL R71, R71, -INF , P1 ;  /* 0xff80000047477808 */ /* 0x000fc40000800000 */
[----:B------:R-:W-:Y:S01]  /*12d50*/  MOV R44, R119 ;  /* 0x00000077002c7202 */ /* 0x000fe20000000f00 */
[----:B------:R-:W0:Y:S02]  /*12d60*/  SHFL.BFLY PT, R5, R8, 0x2, 0x1f ;  /* 0x0c401f0008057f89 */ /* 0x000e2400000e0000 */
[----:B0-----:R-:W-:-:S05]  /*12d70*/  FMNMX.FTZ R10, R8, R5, !PT ;  /* 0x00000005080a7209 */ /* 0x001fca0007810000 */
[----:B------:R-:W0:Y:S02]  /*12d80*/  SHFL.BFLY PT, R5, R10, 0x1, 0x1f ;  /* 0x0c201f000a057f89 */ /* 0x000e2400000e0000 */
[----:B0-----:R-:W-:-:S04]  /*12d90*/  FMNMX.FTZ R5, R10, R5, !PT ;  /* 0x000000050a057209 */ /* 0x001fc80007810000 */
[C---:B------:R-:W-:Y:S01]  /*12da0*/  FSETP.NEU.FTZ.AND P0, PT, R5.reuse, -INF , PT ;  /* 0xff8000000500780b */ /* 0x040fe20003f1d000 */
[----:B------:R-:W-:-:S05]  /*12db0*/  FMUL.FTZ R6, R5, R0 ;  /* 0x0000000005067220 */ /* 0x000fca0000410000 */
[----:B------:R-:W-:Y:S02]  /*12dc0*/  FSEL R6, R6, RZ, P0 ;  /* 0x000000ff06067208 */ /* 0x000fe40000000000 */
[----:B------:R-:W-:Y:S02]  /*12dd0*/  ISETP.NE.AND P0, PT, R4, RZ, PT ;  /* 0x000000ff0400720c */ /* 0x000fe40003f05270 */
[----:B------:R-:W-:Y:S01]  /*12de0*/  FMNMX.FTZ R4, R7, R27, !PT ;  /* 0x0000001b07047209 */ /* 0x000fe20007810000 */
[-CC-:B------:R-:W-:Y:S01]  /*12df0*/  FFMA.FTZ R184, R73, R0.reuse, -R6.reuse ;  /* 0x0000000049b87223 */ /* 0x180fe20000010806 */
[-CC-:B------:R-:W-:Y:S01]  /*12e00*/  FFMA.FTZ R73, R75, R0.reuse, -R6.reuse ;  /* 0x000000004b497223 */ /* 0x180fe20000010806 */
[----:B------:R-:W-:Y:S01]  /*12e10*/  FSEL R75, R62, -INF , P6 ;  /* 0xff8000003e4b7808 */ /* 0x000fe20003000000 */
[--C-:B------:R-:W-:Y:S01]  /*12e20*/  FFMA.FTZ R61, R77, R0, -R6.reuse ;  /* 0x000000004d3d7223 */ /* 0x100fe20000010806 */
[----:B------:R-:W-:Y:S01]  /*12e30*/  FMNMX.FTZ R4, R9, R4, !PT ;  /* 0x0000000409047209 */ /* 0x000fe20007810000 */
        /* <DEDUP_REMOVED lines=13> */
[----:B------:R-:W-:Y:S01]  /*12f10*/  MUFU.EX2 R190, R190 ;  /* 0x000000be00be7308 */ /* 0x000fe20000000800 */
[--C-:B------:R-:W-:Y:S01]  /*12f20*/  FFMA.FTZ R41, R41, R0, -R6.reuse ;  /* 0x0000000029297223 */ /* 0x100fe20000010806 */
[----:B------:R-:W-:Y:S01]  /*12f30*/  FMNMX.FTZ R4, R13, R4, !PT ;  /* 0x000000040d047209 */ /* 0x000fe20007810000 */
[-CC-:B------:R-:W-:Y:S01]  /*12f40*/  FFMA.FTZ R45, R45, R0.reuse, -R6.reuse ;  /* 0x000000002d2d7223 */ /* 0x180fe20000010806 */
[-CC-:B------:R-:W-:Y:S01]  /*12f50*/  FFMA.FTZ R176, R87, R0.reuse, -R6.reuse ;  /* 0x0000000057b07223 */ /* 0x180fe20000010806 */
        /* <DEDUP_REMOVED lines=11> */
[----:B------:R-:W0:Y:S01]  /*13010*/  MUFU.EX2 R53, R53 ;  /* 0x0000003500357308 */ /* 0x000e220000000800 */
[--C-:B------:R-:W-:Y:S01]  /*13020*/  FFMA.FTZ R170, R103, R0, -R6.reuse ;  /* 0x0000000067aa7223 */ /* 0x100fe20000010806 */
[----:B------:R-:W-:Y:S01]  /*13030*/  FMNMX.FTZ R4, R21, R4, !PT ;  /* 0x0000000415047209 */ /* 0x000fe20007810000 */
[----:B------:R-:W-:Y:S01]  /*13040*/  FFMA.FTZ R69, R69, R0, -R6 ;  /* 0x0000000045457223 */ /* 0x000fe20000010806 */
[----:B------:R-:W-:-:S02]  /*13050*/  IMAD.MOV.U32 R103, RZ, RZ, R119 ;  /* 0x000000ffff677224 */ /* 0x000fc400078e0077 */
[----:B------:R-:W-:Y:S01]  /*13060*/  FMNMX.FTZ R4, R47, R4, !PT ;  /* 0x000000042f047209 */ /* 0x000fe20007810000 */
[--C-:B------:R-:W-:Y:S01]  /*13070*/  IMAD.MOV.U32 R101, RZ, RZ, R119.reuse ;  /* 0x000000ffff657224 */ /* 0x100fe200078e0077 */
[----:B------:R1:W-:Y:S01]  /*13080*/  MUFU.EX2 R63, R81 ;  /* 0x00000051003f7308 */ /* 0x0003e20000000800 */
[--C-:B------:R-:W-:Y:S01]  /*13090*/  IMAD.MOV.U32 R97, RZ, RZ, R119.reuse ;  /* 0x000000ffff617224 */ /* 0x100fe200078e0077 */
[----:B------:R-:W-:Y:S01]  /*130a0*/  FMNMX.FTZ R4, R25, R4, !PT ;  /* 0x0000000419047209 */ /* 0x000fe20007810000 */
[--C-:B------:R-:W-:Y:S02]  /*130b0*/  IMAD.MOV.U32 R95, RZ, RZ, R119.reuse ;  /* 0x000000ffff5f7224 */ /* 0x100fe400078e0077 */
[--C-:B------:R-:W-:Y:S01]  /*130c0*/  IMAD.MOV.U32 R91, RZ, RZ, R119.reuse ;  /* 0x000000ffff5b7224 */ /* 0x100fe200078e0077 */
[----:B------:R-:W-:Y:S01]  /*130d0*/  FMNMX.FTZ R4, R51, R4, !PT ;  /* 0x0000000433047209 */ /* 0x000fe20007810000 */
[--C-:B------:R-:W-:Y:S01]  /*130e0*/  IMAD.MOV.U32 R89, RZ, RZ, R119.reuse ;  /* 0x000000ffff597224 */ /* 0x100fe200078e0077 */
[----:B------:R-:W2:Y:S01]  /*130f0*/  MUFU.EX2 R61, R61 ;  /* 0x0000003d003d7308 */ /* 0x000ea20000000800 */
[----:B-1----:R-:W-:Y:S01]  /*13100*/  FFMA.FTZ R81, R93, R0, -R6 ;  /* 0x000000005d517223 */ /* 0x002fe20000010806 */
[----:B------:R-:W-:Y:S01]  /*13110*/  FMNMX.FTZ R4, R29, R4, !PT ;  /* 0x000000041d047209 */ /* 0x000fe20007810000 */
[----:B------:R-:W-:-:S02]  /*13120*/  IMAD.MOV.U32 R93, RZ, RZ, R119 ;  /* 0x000000ffff5d7224 */ /* 0x000fc400078e0077 */
[--C-:B------:R-:W-:Y:S01]  /*13130*/  IMAD.MOV.U32 R87, RZ, RZ, R119.reuse ;  /* 0x000000ffff577224 */ /* 0x100fe200078e0077 */
[----:B------:R-:W-:Y:S01]  /*13140*/  FMNMX.FTZ R4, R55, R4, !PT ;  /* 0x0000000437047209 */ /* 0x000fe20007810000 */
[--C-:B------:R-:W-:Y:S01]  /*13150*/  IMAD.MOV.U32 R70, RZ, RZ, R119.reuse ;  /* 0x000000ffff467224 */ /* 0x100fe200078e0077 */
[----:B------:R-:W1:Y:S01]  /*13160*/  MUFU.EX2 R184, R184 ;  /* 0x000000b800b87308 */ /* 0x000e620000000800 */
[--C-:B------:R-:W-:Y:S01]  /*13170*/  IMAD.MOV.U32 R66, RZ, RZ, R119.reuse ;  /* 0x000000ffff427224 */ /* 0x100fe200078e0077 */
[----:B------:R-:W-:Y:S01]  /*13180*/  FMNMX.FTZ R4, R33, R4, !PT ;  /* 0x0000000421047209 */ /* 0x000fe20007810000 */
[----:B------:R-:W-:-:S03]  /*13190*/  IMAD.MOV.U32 R62, RZ, RZ, R119 ;  /* 0x000000ffff3e7224 */ /* 0x000fc600078e0077 */
[----:B------:R-:W-:Y:S02]  /*131a0*/  FMNMX.FTZ R4, R59, R4, !PT ;  /* 0x000000043b047209 */ /* 0x000fe40007810000 */
[----:B------:R-:W3:Y:S02]  /*131b0*/  MUFU.EX2 R73, R73 ;  /* 0x0000004900497308 */ /* 0x000ee40000000800 */
[----:B------:R-:W-:-:S04]  /*131c0*/  FMNMX.FTZ R4, R75, R4, !PT ;  /* 0x000000044b047209 */ /* 0x000fc80007810000 */
[----:B------:R-:W-:Y:S02]  /*131d0*/  FMNMX.FTZ R4, R77, R4, !PT ;  /* 0x000000044d047209 */ /* 0x000fe40007810000 */
[----:B------:R-:W4:Y:S02]  /*131e0*/  MUFU.EX2 R186, R186 ;  /* 0x000000ba00ba7308 */ /* 0x000f240000000800 */
[----:B------:R-:W-:-:S04]  /*131f0*/  FMNMX.FTZ R4, R79, R4, !PT ;  /* 0x000000044f047209 */ /* 0x000fc80007810000 */
[----:B------:R-:W-:Y:S02]  /*13200*/  FMNMX.FTZ R4, R67, R4, !PT ;  /* 0x0000000443047209 */ /* 0x000fe40007810000 */
[----:B------:R-:W-:Y:S02]  /*13210*/  MUFU.EX2 R180, R180 ;  /* 0x000000b400b47308 */ /* 0x000fe40000000800 */
[----:B------:R-:W-:-:S04]  /*13220*/  FMNMX.FTZ R4, R37, R4, !PT ;  /* 0x0000000425047209 */ /* 0x000fc80007810000 */
[----:B------:R-:W-:Y:S02]  /*13230*/  FMNMX.FTZ R4, R71, R4, !PT ;  /* 0x0000000447047209 */ /* 0x000fe40007810000 */
[----:B------:R-:W-:Y:S03]  /*13240*/  MUFU.EX2 R41, R41 ;  /* 0x0000002900297308 */ /* 0x000fe60000000800 */
[----:B------:R-:W0:Y:S05]  /*13250*/  SHFL.BFLY PT, R83, R4, 0x2, 0x1f ;  /* 0x0c401f0004537f89 */ /* 0x000e2a00000e0000 */
[----:B------:R-:W-:Y:S08]  /*13260*/  MUFU.EX2 R182, R182 ;  /* 0x000000b600b67308 */ /* 0x000ff00000000800 */
[----:B------:R-:W-:Y:S08]  /*13270*/  MUFU.EX2 R45, R45 ;  /* 0x0000002d002d7308 */ /* 0x000ff00000000800 */
[----:B------:R-:W-:Y:S01]  /*13280*/  MUFU.EX2 R176, R176 ;  /* 0x000000b000b07308 */ /* 0x000fe20000000800 */
[----:B0-----:R-:W-:Y:S01]  /*13290*/  FMNMX.FTZ R8, R4, R83, !PT ;  /* 0x0000005304087209 */ /* 0x001fe20007810000 */
[----:B------:R-:W-:Y:S01]  /*132a0*/  FFMA.FTZ R83, R99, R0, -R6 ;  /* 0x0000000063537223 */ /* 0x000fe20000010806 */
[----:B------:R-:W-:-:S03]  /*132b0*/  IMAD.MOV.U32 R99, RZ, RZ, R119 ;  /* 0x000000ffff637224 */ /* 0x000fc600078e0077 */
[----:B------:R-:W0:Y:S02]  /*132c0*/  SHFL.BFLY PT, R85, R8, 0x1, 0x1f ;  /* 0x0c201f0008557f89 */ /* 0x000e2400000e0000 */
[----:B------:R-:W-:Y:S08]  /*132d0*/  MUFU.EX2 R49, R49 ;  /* 0x0000003100317308 */ /* 0x000ff00000000800 */
[----:B------:R-:W-:Y:S08]  /*132e0*/  MUFU.EX2 R178, R178 ;  /* 0x000000b200b27308 */ /* 0x000ff00000000800 */
[----:B------:R-:W-:Y:S01]  /*132f0*/  MUFU.EX2 R81, R81 ;  /* 0x0000005100517308 */ /* 0x000fe20000000800 */
[----:B0-----:R-:W-:-:S07]  /*13300*/  FMNMX.FTZ R4, R8, R85, !PT ;  /* 0x0000005508047209 */ /* 0x001fce0007810000 */
[----:B------:R-:W-:Y:S01]  /*13310*/  MUFU.EX2 R172, R172 ;  /* 0x000000ac00ac7308 */ /* 0x000fe20000000800 */
[----:B------:R-:W-:Y:S01]  /*13320*/  IMAD.MOV.U32 R85, RZ, RZ, R119 ;  /* 0x000000ffff557224 */ /* 0x000fe200078e0077 */
[C---:B------:R-:W-:Y:S01]  /*13330*/  FSETP.NEU.FTZ.AND P1, PT, R4.reuse, -INF , PT ;  /* 0xff8000000400780b */ /* 0x040fe20003f3d000 */
[----:B------:R-:W-:-:S05]  /*13340*/  FMUL.FTZ R20, R4, R0 ;  /* 0x0000000004147220 */ /* 0x000fca0000410000 */
[----:B------:R-:W-:Y:S01]  /*13350*/  MUFU.EX2 R57, R57 ;  /* 0x0000003900397308 */ /* 0x000fe20000000800 */
[----:B------:R-:W-:-:S05]  /*13360*/  FSEL R20, R20, RZ, P1 ;  /* 0x000000ff14147208 */ /* 0x000fca0000800000 */
[-CC-:B------:R-:W-:Y:S01]  /*13370*/  FFMA.FTZ R189, R7, R0.reuse, -R20.reuse ;  /* 0x0000000007bd7223 */ /* 0x180fe20000010814 */
[-CC-:B------:R-:W-:Y:S01]  /*13380*/  FFMA.FTZ R6, R27, R0.reuse, -R20.reuse ;  /* 0x000000001b067223 */ /* 0x180fe20000010814 */
[-CC-:B------:R-:W-:Y:S01]  /*13390*/  FFMA.FTZ R191, R9, R0.reuse, -R20.reuse ;  /* 0x0000000009bf7223 */ /* 0x180fe20000010814 */
[-CC-:B------:R-:W-:Y:S01]  /*133a0*/  FFMA.FTZ R8, R31, R0.reuse, -R20.reuse ;  /* 0x000000001f087223 */ /* 0x180fe20000010814 */
[----:B------:R-:W-:Y:S01]  /*133b0*/  FADD.FTZ R7, R188, R53 ;  /* 0x00000035bc077221 */ /* 0x000fe20000010000 */
[-CC-:B------:R-:W-:Y:S01]  /*133c0*/  FFMA.FTZ R185, R11, R0.reuse, -R20.reuse ;  /* 0x000000000bb97223 */ /* 0x180fe20000010814 */
[----:B------:R-:W-:Y:S01]  /*133d0*/  MUFU.EX2 R189, R189 ;  /* 0x000000bd00bd7308 */ /* 0x000fe20000000800 */
[-CC-:B------:R-:W-:Y:S01]  /*133e0*/  FFMA.FTZ R10, R35, R0.reuse, -R20.reuse ;  /* 0x00000000230a7223 */ /* 0x180fe20000010814 */
[----:B------:R-:W-:Y:S01]  /*133f0*/  FADD.FTZ R28, R190, R7 ;  /* 0x00000007be1c7221 */ /* 0x000fe20000010000 */
[-CC-:B------:R-:W-:Y:S01]  /*13400*/  FFMA.FTZ R187, R13, R0.reuse, -R20.reuse ;  /* 0x000000000dbb7223 */ /* 0x180fe20000010814 */
[-CC-:B------:R-:W-:Y:S01]  /*13410*/  FFMA.FTZ R12, R39, R0.reuse, -R20.reuse ;  /* 0x00000000270c7223 */ /* 0x180fe20000010814 */
[-C--:B------:R-:W-:Y:S01]  /*13420*/  FFMA.FTZ R181, R15, R0.reuse, -R20 ;  /* 0x000000000fb57223 */ /* 0x080fe20000010814 */
[----:B--2---:R-:W-:Y:S01]  /*13430*/  FADD.FTZ R7, R61, R28 ;  /* 0x0000001c3d077221 */ /* 0x004fe20000010000 */
[-CC-:B------:R-:W-:Y:S01]  /*13440*/  FFMA.FTZ R14, R43, R0.reuse, -R20.reuse ;  /* 0x000000002b0e7223 */ /* 0x180fe20000010814 */
[----:B------:R-:W0:Y:S01]  /*13450*/  MUFU.EX2 R6, R6 ;  /* 0x0000000600067308 */ /* 0x000e220000000800 */
[-CC-:B------:R-:W-:Y:S01]  /*13460*/  FFMA.FTZ R183, R21, R0.reuse, -R20.reuse ;  /* 0x0000000015b77223 */ /* 0x180fe20000010814 */
[----:B-1----:R-:W-:Y:S01]  /*13470*/  FADD.FTZ R28, R184, R7 ;  /* 0x00000007b81c7221 */ /* 0x002fe20000010000 */
[-CC-:B------:R-:W-:Y:S01]  /*13480*/  FFMA.FTZ R24, R47, R0.reuse, -R20.reuse ;  /* 0x000000002f187223 */ /* 0x180fe20000010814 */
[-CC-:B------:R-:W-:Y:S01]  /*13490*/  FFMA.FTZ R177, R25, R0.reuse, -R20.reuse ;  /* 0x0000000019b17223 */ /* 0x180fe20000010814 */
[-C--:B------:R-:W-:Y:S01]  /*134a0*/  FFMA.FTZ R26, R51, R0.reuse, -R20 ;  /* 0x00000000331a7223 */ /* 0x080fe20000010814 */
[----:B---3--:R-:W-:Y:S01]  /*134b0*/  FADD.FTZ R9, R73, R28 ;  /* 0x0000001c49097221 */ /* 0x008fe20000010000 */
[-CC-:B------:R-:W-:Y:S01]  /*134c0*/  FFMA.FTZ R179, R29, R0.reuse, -R20.reuse ;  /* 0x000000001db37223 */ /* 0x180fe20000010814 */
[----:B------:R-:W1:Y:S01]  /*134d0*/  MUFU.EX2 R191, R191 ;  /* 0x000000bf00bf7308 */ /* 0x000e620000000800 */
[-CC-:B------:R-:W-:Y:S01]  /*134e0*/  FFMA.FTZ R28, R55, R0.reuse, -R20.reuse ;  /* 0x00000000371c7223 */ /* 0x180fe20000010814 */
[----:B----4-:R-:W-:Y:S01]  /*134f0*/  FADD.FTZ R32, R186, R9 ;  /* 0x00000009ba207221 */ /* 0x010fe20000010000 */
[-CC-:B------:R-:W-:Y:S01]  /*13500*/  FFMA.FTZ R173, R33, R0.reuse, -R20.reuse ;  /* 0x0000000021ad7223 */ /* 0x180fe20000010814 */
[-CC-:B------:R-:W-:Y:S01]  /*13510*/  FFMA.FTZ R59, R59, R0.reuse, -R20.reuse ;  /* 0x000000003b3b7223 */ /* 0x180fe20000010814 */
[-C--:B------:R-:W-:Y:S01]  /*13520*/  FFMA.FTZ R75, R75, R0.reuse, -R20 ;  /* 0x000000004b4b7223 */ /* 0x080fe20000010814 */
[----:B------:R-:W-:Y:S01]  /*13530*/  FADD.FTZ R9, R63, R32 ;  /* 0x000000203f097221 */ /* 0x000fe20000010000 */
[-C--:B------:R-:W-:Y:S01]  /*13540*/  FFMA.FTZ R77, R77, R0.reuse, -R20 ;  /* 0x000000004d4d7223 */ /* 0x080fe20000010814 */
[----:B------:R-:W2:Y:S01]  /*13550*/  MUFU.EX2 R8, R8 ;  /* 0x0000000800087308 */ /* 0x000ea20000000800 */
[----:B0-----:R-:W-:Y:S01]  /*13560*/  FADD.FTZ R30, R189, R6 ;  /* 0x00000006bd1e7221 */ /* 0x001fe20000010000 */
[-CC-:B------:R-:W-:Y:S01]  /*13570*/  FFMA.FTZ R79, R79, R0.reuse, -R20.reuse ;  /* 0x000000004f4f7223 */ /* 0x180fe20000010814 */
[-CC-:B------:R-:W-:Y:S01]  /*13580*/  FFMA.FTZ R67, R67, R0.reuse, -R20.reuse ;  /* 0x0000000043437223 */ /* 0x180fe20000010814 */
[-CC-:B------:R-:W-:Y:S01]  /*13590*/  FFMA.FTZ R37, R37, R0.reuse, -R20.reuse ;  /* 0x0000000025257223 */ /* 0x180fe20000010814 */
[----:B------:R-:W-:Y:S01]  /*135a0*/  FFMA.FTZ R71, R71, R0, -R20 ;  /* 0x0000000047477223 */ /* 0x000fe20000010814 */
[----:B------:R-:W-:Y:S01]  /*135b0*/  F2FP.BF16.F32.PACK_AB R189, R6, R189 ;  /* 0x000000bd06bd723e */ /* 0x000fe200000010ff */
[--C-:B------:R-:W-:Y:S01]  /*135c0*/  IMAD.MOV.U32 R55, RZ, RZ, R119.reuse ;  /* 0x000000ffff377224 */ /* 0x100fe200078e0077 */
[----:B------:R-:W0:Y:S01]  /*135d0*/  MUFU.EX2 R185, R185 ;  /* 0x000000b900b97308 */ /* 0x000e220000000800 */
[----:B-1----:R-:W-:Y:S01]  /*135e0*/  FADD.FTZ R7, R191, R30 ;  /* 0x0000001ebf077221 */ /* 0x002fe20000010000 */
[----:B------:R-:W-:Y:S01]  /*135f0*/  F2FP.BF16.F32.PACK_AB R188, R53, R188 ;  /* 0x000000bc35bc723e */ /* 0x000fe200000010ff */
[--C-:B------:R-:W-:Y:S01]  /*13600*/  IMAD.MOV.U32 R53, RZ, RZ, R119.reuse ;  /* 0x000000ffff357224 */ /* 0x100fe200078e0077 */
[----:B------:R-:W-:Y:S01]  /*13610*/  F2FP.BF16.F32.PACK_AB R190, R61, R190 ;  /* 0x000000be3dbe723e */ /* 0x000fe200000010ff */
[--C-:B------:R-:W-:Y:S01]  /*13620*/  IMAD.MOV.U32 R61, RZ, RZ, R119.reuse ;  /* 0x000000ffff3d7224 */ /* 0x100fe200078e0077 */
[----:B------:R-:W-:Y:S01]  /*13630*/  F2FP.BF16.F32.PACK_AB R184, R73, R184 ;  /* 0x000000b849b8723e */ /* 0x000fe200000010ff */
[----:B------:R-:W-:Y:S01]  /*13640*/  IMAD.MOV.U32 R51, RZ, RZ, R119 ;  /* 0x000000ffff337224 */ /* 0x000fe200078e0077 */
[----:B------:R-:W1:Y:S01]  /*13650*/  MUFU.EX2 R10, R10 ;  /* 0x0000000a000a7308 */ /* 0x000e620000000800 */
[C---:B--2---:R-:W-:Y:S01]  /*13660*/  FADD.FTZ R30, R8.reuse, R7 ;  /* 0x00000007081e7221 */ /* 0x044fe20000010000 */
[----:B------:R-:W-:Y:S01]  /*13670*/  F2FP.BF16.F32.PACK_AB R186, R63, R186 ;  /* 0x000000ba3fba723e */ /* 0x000fe200000010ff */
[--C-:B------:R-:W-:Y:S01]  /*13680*/  IMAD.MOV.U32 R63, RZ, RZ, R119.reuse ;  /* 0x000000ffff3f7224 */ /* 0x100fe200078e0077 */
[----:B------:R-:W-:Y:S01]  /*13690*/  F2FP.BF16.F32.PACK_AB R191, R8, R191 ;  /* 0x000000bf08bf723e */ /* 0x000fe200000010ff */
[--C-:B------:R-:W-:Y:S01]  /*136a0*/  IMAD.MOV.U32 R47, RZ, RZ, R119.reuse ;  /* 0x000000ffff2f7224 */ /* 0x100fe200078e0077 */
[----:B------:R-:W-:Y:S01]  /*136b0*/  MOV R73, R119 ;  /* 0x0000007700497202 */ /* 0x000fe20000000f00 */
[----:B------:R-:W-:Y:S01]  /*136c0*/  IMAD.MOV.U32 R43, RZ, RZ, R119 ;  /* 0x000000ffff2b7224 */ /* 0x000fe200078e0077 */
[----:B------:R-:W2:Y:S01]  /*136d0*/  MUFU.EX2 R187, R187 ;  /* 0x000000bb00bb7308 */ /* 0x000ea20000000800 */
[----:B0-----:R-:W-:Y:S01]  /*136e0*/  FADD.FTZ R7, R185, R30 ;  /* 0x0000001eb9077221 */ /* 0x001fe20000010000 */
[----:B------:R-:W-:Y:S01]  /*136f0*/  FADD.FTZ R30, R180, R9 ;  /* 0x00000009b41e7221 */ /* 0x000fe20000010000 */
[----:B------:R-:W-:Y:S01]  /*13700*/  F2FP.BF16.F32.PACK_AB R180, R41, R180 ;  /* 0x000000b429b4723e */ /* 0x000fe200000010ff */
[----:B------:R-:W-:-:S02]  /*13710*/  IMAD.MOV.U32 R39, RZ, RZ, R119 ;  /* 0x000000ffff277224 */ /* 0x000fc400078e0077 */
[----:B------:R-:W-:Y:S01]  /*13720*/  FADD.FTZ R9, R41, R30 ;  /* 0x0000001e29097221 */ /* 0x000fe20000010000 */
[----:B------:R-:W-:Y:S01]  /*13730*/  VIADD R30, R3, 0x30840 ;  /* 0x00030840031e7836 */ /* 0x000fe20000000000 */
[----:B------:R-:W0:Y:S01]  /*13740*/  MUFU.EX2 R12, R12 ;  /* 0x0000000c000c7308 */ /* 0x000e220000000800 */
[----:B-1----:R-:W-:Y:S01]  /*13750*/  FADD.FTZ R32, R10, R7 ;  /* 0x000000070a207221 */ /* 0x002fe20000010000 */
[----:B------:R-:W-:Y:S01]  /*13760*/  FADD.FTZ R34, R182, R9 ;  /* 0x00000009b6227221 */ /* 0x000fe20000010000 */
[----:B------:R-:W-:Y:S01]  /*13770*/  VIADD R9, R2, 0xfffffffe ;  /* 0xfffffffe02097836 */ /* 0x000fe20000000000 */
[----:B------:R-:W-:Y:S01]  /*13780*/  PRMT R3, R223, 0x654, R30 ;  /* 0x00000654df037816 */ /* 0x000fe2000000001e */
[----:B------:R-:W-:Y:S01]  /*13790*/  IMAD.MOV.U32 R2, RZ, RZ, 0x3f800000 ;  /* 0x3f800000ff027424 */ /* 0x000fe200078e00ff */
[----:B------:R-:W-:Y:S01]  /*137a0*/  F2FP.BF16.F32.PACK_AB R182, R45, R182 ;  /* 0x000000b62db6723e */ /* 0x000fe200000010ff */
[--C-:B------:R-:W-:Y:S01]  /*137b0*/  IMAD.MOV.U32 R41, RZ, RZ, R119.reuse ;  /* 0x000000ffff297224 */ /* 0x100fe200078e0077 */
[----:B------:R-:W1:Y:S01]  /*137c0*/  MUFU.EX2 R181, R181 ;  /* 0x000000b500b57308 */ /* 0x000e620000000800 */
[----:B--2---:R-:W-:Y:S01]  /*137d0*/  FADD.FTZ R7, R187, R32 ;  /* 0x00000020bb077221 */ /* 0x004fe20000010000 */
[----:B------:R1:W-:Y:S01]  /*137e0*/  SYNCS.ARRIVE.TRANS64.RED.A1T0 RZ, [R3+URZ], RZ ;  /* 0x000000ff03ff79a7 */ /* 0x0003e2000810043f */
[----:B------:R-:W-:Y:S01]  /*137f0*/  ISETP.GE.AND P1, PT, R9, R221, PT ;  /* 0x000000dd0900720c */ /* 0x000fe20003f26270 */
[--C-:B------:R-:W-:Y:S01]  /*13800*/  IMAD.MOV.U32 R35, RZ, RZ, R119.reuse ;  /* 0x000000ffff237224 */ /* 0x100fe200078e0077 */
[----:B------:R-:W-:Y:S01]  /*13810*/  F2FP.BF16.F32.PACK_AB R185, R10, R185 ;  /* 0x000000b90ab9723e */ /* 0x000fe200000010ff */
[----:B------:R-:W-:-:S02]  /*13820*/  IMAD.MOV.U32 R33, RZ, RZ, R119 ;  /* 0x000000ffff217224 */ /* 0x000fc400078e0077 */
[----:B------:R-:W2:Y:S01]  /*13830*/  MUFU.EX2 R14, R14 ;  /* 0x0000000e000e7308 */ /* 0x000ea20000000800 */
[C---:B0-----:R-:W-:Y:S01]  /*13840*/  FADD.FTZ R32, R12.reuse, R7 ;  /* 0x000000070c207221 */ /* 0x041fe20000010000 */
[----:B------:R-:W-:Y:S01]  /*13850*/  FADD.FTZ R7, R45, R34 ;  /* 0x000000222d077221 */ /* 0x000fe20000010000 */
[----:B------:R-:W-:Y:S01]  /*13860*/  F2FP.BF16.F32.PACK_AB R187, R12, R187 ;  /* 0x000000bb0cbb723e */ /* 0x000fe200000010ff */
[----:B------:R-:W-:Y:S02]  /*13870*/  IMAD.MOV.U32 R45, RZ, RZ, R119 ;  /* 0x000000ffff2d7224 */ /* 0x000fe400078e0077 */
[----:B------:R-:W-:Y:S01]  /*13880*/  FADD.FTZ R34, R176, R7 ;  /* 0x00000007b0227221 */ /* 0x000fe20000010000 */
[----:B------:R-:W-:Y:S01]  /*13890*/  F2FP.BF16.F32.PACK_AB R176, R49, R176 ;  /* 0x000000b031b0723e */ /* 0x000fe200000010ff */
[----:B------:R-:W0:Y:S01]  /*138a0*/  MUFU.EX2 R183, R183 ;  /* 0x000000b700b77308 */ /* 0x000e220000000800 */
[----:B-1----:R-:W-:Y:S01]  /*138b0*/  FADD.FTZ R3, R181, R32 ;  /* 0x00000020b5037221 */ /* 0x002fe20000010000 */
[----:B------:R-:W-:Y:S01]  /*138c0*/  FADD.FTZ R7, R49, R34 ;  /* 0x0000002231077221 */ /* 0x000fe20000010000 */
[----:B------:R-:W-:-:S02]  /*138d0*/  IMAD.MOV.U32 R49, RZ, RZ, R119 ;  /* 0x000000ffff317224 */ /* 0x000fc400078e0077 */
[----:B------:R-:W-:Y:S02]  /*138e0*/  IMAD.MOV.U32 R31, RZ, RZ, R119 ;  /* 0x000000ffff1f7224 */ /* 0x000fe400078e0077 */
[----:B------:R-:W-:Y:S01]  /*138f0*/  FADD.FTZ R36, R178, R7 ;  /* 0x00000007b2247221 */ /* 0x000fe20000010000 */
[C---:B------:R-:W-:Y:S01]  /*13900*/  F2FP.BF16.F32.PACK_AB R178, R81.reuse, R178 ;  /* 0x000000b251b2723e */ /* 0x040fe200000010ff */
[----:B------:R-:W1:Y:S01]  /*13910*/  MUFU.EX2 R24, R24 ;  /* 0x0000001800187308 */ /* 0x000e620000000800 */
[C---:B--2---:R-:W-:Y:S01]  /*13920*/  FADD.FTZ R32, R14.reuse, R3 ;  /* 0x000000030e207221 */ /* 0x044fe20000010000 */
[----:B------:R-:W-:Y:S01]  /*13930*/  FADD.FTZ R7, R81, R36 ;  /* 0x0000002451077221 */ /* 0x000fe20000010000 */
[----:B------:R-:W-:Y:S01]  /*13940*/  F2FP.BF16.F32.PACK_AB R181, R14, R181 ;  /* 0x000000b50eb5723e */ /* 0x000fe200000010ff */
[--C-:B------:R-:W-:Y:S02]  /*13950*/  IMAD.MOV.U32 R81, RZ, RZ, R119.reuse ;  /* 0x000000ffff517224 */ /* 0x100fe400078e0077 */
[----:B------:R-:W-:-:S02]  /*13960*/  IMAD.MOV.U32 R29, RZ, RZ, R119 ;  /* 0x000000ffff1d7224 */ /* 0x000fc400078e0077 */
[----:B------:R-:W2:Y:S01]  /*13970*/  MUFU.EX2 R177, R177 ;  /* 0x000000b100b17308 */ /* 0x000ea20000000800 */
[----:B0-----:R-:W-:Y:S01]  /*13980*/  FADD.FTZ R3, R183, R32 ;  /* 0x00000020b7037221 */ /* 0x001fe20000010000 */
[--C-:B------:R-:W-:Y:S02]  /*13990*/  IMAD.MOV.U32 R27, RZ, RZ, R119.reuse ;  /* 0x000000ffff1b7224 */ /* 0x100fe400078e0077 */
[----:B------:R-:W-:-:S04]  /*139a0*/  IMAD.MOV.U32 R25, RZ, RZ, R119 ;  /* 0x000000ffff197224 */ /* 0x000fc800078e0077 */
[----:B------:R-:W0:Y:S01]  /*139b0*/  MUFU.EX2 R26, R26 ;  /* 0x0000001a001a7308 */ /* 0x000e220000000800 */
[C---:B-1----:R-:W-:Y:S01]  /*139c0*/  FADD.FTZ R34, R24.reuse, R3 ;  /* 0x0000000318227221 */ /* 0x042fe20000010000 */
[----:B------:R-:W-:Y:S01]  /*139d0*/  F2FP.BF16.F32.PACK_AB R183, R24, R183 ;  /* 0x000000b718b7723e */ /* 0x000fe200000010ff */
[----:B------:R-:W-:-:S05]  /*139e0*/  IMAD.MOV.U32 R24, RZ, RZ, R119 ;  /* 0x000000ffff187224 */ /* 0x000fca00078e0077 */
[----:B------:R-:W1:Y:S01]  /*139f0*/  MUFU.EX2 R179, R179 ;  /* 0x000000b300b37308 */ /* 0x000e620000000800 */
[----:B--2---:R-:W-:Y:S01]  /*13a00*/  FADD.FTZ R3, R177, R34 ;  /* 0x00000022b1037221 */ /* 0x004fe20000010000 */
[----:B------:R-:W-:Y:S01]  /*13a10*/  FADD.FTZ R34, R172, R7 ;  /* 0x00000007ac227221 */ /* 0x000fe20000010000 */
[----:B------:R-:W-:-:S03]  /*13a20*/  F2FP.BF16.F32.PACK_AB R172, R57, R172 ;  /* 0x000000ac39ac723e */ /* 0x000fc600000010ff */
[----:B------:R-:W-:Y:S01]  /*13a30*/  FADD.FTZ R7, R57, R34 ;  /* 0x0000002239077221 */ /* 0x000fe20000010000 */
[----:B------:R-:W-:Y:S01]  /*13a40*/  IMAD.MOV.U32 R57, RZ, RZ, R119 ;  /* 0x000000ffff397224 */ /* 0x000fe200078e0077 */
[----:B------:R-:W2:Y:S01]  /*13a50*/  MUFU.EX2 R28, R28 ;  /* 0x0000001c001c7308 */ /* 0x000ea20000000800 */
[C---:B0-----:R-:W-:Y:S01]  /*13a60*/  FADD.FTZ R20, R26.reuse, R3 ;  /* 0x000000031a147221 */ /* 0x041fe20000010000 */
[----:B------:R-:W-:Y:S01]  /*13a70*/  F2FP.BF16.F32.PACK_AB R177, R26, R177 ;  /* 0x000000b11ab1723e */ /* 0x000fe200000010ff */
[----:B------:R-:W-:-:S05]  /*13a80*/  IMAD.MOV.U32 R26, RZ, RZ, R119 ;  /* 0x000000ffff1a7224 */ /* 0x000fca00078e0077 */
[----:B------:R-:W0:Y:S01]  /*13a90*/  MUFU.EX2 R174, R174 ;  /* 0x000000ae00ae7308 */ /* 0x000e220000000800 */
[----:B-1----:R-:W-:-:S07]  /*13aa0*/  FADD.FTZ R3, R179, R20 ;  /* 0x00000014b3037221 */ /* 0x002fce0000010000 */
[----:B------:R-:W1:Y:S01]  /*13ab0*/  MUFU.EX2 R173, R173 ;  /* 0x000000ad00ad7308 */ /* 0x000e620000000800 */
[C---:B--2---:R-:W-:Y:S01]  /*13ac0*/  FADD.FTZ R34, R28.reuse, R3 ;  /* 0x000000031c227221 */ /* 0x044fe20000010000 */
[----:B------:R-:W-:Y:S01]  /*13ad0*/  F2FP.BF16.F32.PACK_AB R179, R28, R179 ;  /* 0x000000b31cb3723e */ /* 0x000fe200000010ff */
[----:B------:R-:W-:-:S05]  /*13ae0*/  IMAD.MOV.U32 R28, RZ, RZ, R119 ;  /* 0x000000ffff1c7224 */ /* 0x000fca00078e0077 */
        /* <DEDUP_REMOVED lines=8> */
[----:B0-----:R-:W-:-:S03]  /*13b70*/  IMAD.MOV.U32 R59, RZ, RZ, R119 ;  /* 0x000000ffff3b7224 */ /* 0x001fc600078e0077 */
[----:B------:R-:W0:Y:S01]  /*13b80*/  MUFU.EX2 R75, R75 ;  /* 0x0000004b004b7308 */ /* 0x000e220000000800 */
[C---:B---3--:R-:W-:Y:S01]  /*13b90*/  FADD.FTZ R34, R30.reuse, R3 ;  /* 0x000000031e227221 */ /* 0x048fe20000010000 */
[----:B------:R-:W-:Y:S01]  /*13ba0*/  F2FP.BF16.F32.PACK_AB R173, R30, R173 ;  /* 0x000000ad1ead723e */ /* 0x000fe200000010ff */
[----:B------:R-:W-:-:S05]  /*13bb0*/  IMAD.MOV.U32 R30, RZ, RZ, R119 ;  /* 0x000000ffff1e7224 */ /* 0x000fca00078e0077 */
[----:B------:R-:W2:Y:S01]  /*13bc0*/  MUFU.EX2 R65, R65 ;  /* 0x0000004100417308 */ /* 0x000ea20000000800 */
[----:B-1----:R-:W-:-:S07]  /*13bd0*/  FADD.FTZ R36, R168, R7 ;  /* 0x00000007a8247221 */ /* 0x002fce0000010000 */
[----:B------:R1:W3:Y:S01]  /*13be0*/  MUFU.EX2 R32, R77 ;  /* 0x0000004d00207308 */ /* 0x0002e20000000800 */
[----:B0-----:R-:W-:-:S07]  /*13bf0*/  FADD.FTZ R3, R75, R34 ;  /* 0x000000224b037221 */ /* 0x001fce0000010000 */
[----:B------:R-:W0:Y:S01]  /*13c00*/  MUFU.EX2 R79, R79 ;  /* 0x0000004f004f7308 */ /* 0x000e220000000800 */
[C---:B--2---:R-:W-:Y:S01]  /*13c10*/  FADD.FTZ R7, R65.reuse, R36 ;  /* 0x0000002441077221 */ /* 0x044fe20000010000 */
[----:B------:R-:W-:Y:S01]  /*13c20*/  F2FP.BF16.F32.PACK_AB R168, R65, R168 ;  /* 0x000000a841a8723e */ /* 0x000fe200000010ff */
[--C-:B-1----:R-:W-:Y:S02]  /*13c30*/  IMAD.MOV.U32 R77, RZ, RZ, R119.reuse ;  /* 0x000000ffff4d7224 */ /* 0x102fe400078e0077 */
[----:B------:R-:W-:-:S03]  /*13c40*/  IMAD.MOV.U32 R65, RZ, RZ, R119 ;  /* 0x000000ffff417224 */ /* 0x000fc600078e0077 */
[----:B------:R1:W2:Y:S01]  /*13c50*/  MUFU.EX2 R20, R67 ;  /* 0x0000004300147308 */ /* 0x0002a20000000800 */
[C---:B---3--:R-:W-:Y:S01]  /*13c60*/  FADD.FTZ R36, R32.reuse, R3 ;  /* 0x0000000320247221 */ /* 0x048fe20000010000 */
[----:B------:R-:W-:Y:S01]  /*13c70*/  F2FP.BF16.F32.PACK_AB R175, R32, R75 ;  /* 0x0000004b20af723e */ /* 0x000fe200000010ff */
[--C-:B------:R-:W-:Y:S02]  /*13c80*/  IMAD.MOV.U32 R75, RZ, RZ, R119.reuse ;  /* 0x000000ffff4b7224 */ /* 0x100fe400078e0077 */
[----:B------:R-:W-:-:S03]  /*13c90*/  IMAD.MOV.U32 R32, RZ, RZ, R119 ;  /* 0x000000ffff207224 */ /* 0x000fc600078e0077 */
[----:B------:R-:W3:Y:S01]  /*13ca0*/  MUFU.EX2 R170, R170 ;  /* 0x000000aa00aa7308 */ /* 0x000ee20000000800 */
[----:B0-----:R-:W-:Y:S01]  /*13cb0*/  FADD.FTZ R3, R79, R36 ;  /* 0x000000244f037221 */ /* 0x001fe20000010000 */
[--C-:B-1----:R-:W-:Y:S02]  /*13cc0*/  IMAD.MOV.U32 R67, RZ, RZ, R119.reuse ;  /* 0x000000ffff437224 */ /* 0x102fe400078e0077 */
[----:B------:R-:W-:-:S04]  /*13cd0*/  IMAD.MOV.U32 R36, RZ, RZ, R119 ;  /* 0x000000ffff247224 */ /* 0x000fc800078e0077 */
[----:B------:R-:W0:Y:S01]  /*13ce0*/  MUFU.EX2 R37, R37 ;  /* 0x0000002500257308 */ /* 0x000e220000000800 */
[C---:B--2---:R-:W-:Y:S01]  /*13cf0*/  FADD.FTZ R6, R20.reuse, R3 ;  /* 0x0000000314067221 */ /* 0x044fe20000010000 */
[----:B------:R-:W-:Y:S01]  /*13d00*/  F2FP.BF16.F32.PACK_AB R169, R20, R79 ;  /* 0x0000004f14a9723e */ /* 0x000fe200000010ff */
[----:B------:R-:W-:-:S05]  /*13d10*/  IMAD.MOV.U32 R79, RZ, RZ, R119 ;  /* 0x000000ffff4f7224 */ /* 0x000fca00078e0077 */
[----:B------:R-:W1:Y:S01]  /*13d20*/  MUFU.EX2 R69, R69 ;  /* 0x0000004500457308 */ /* 0x000e620000000800 */
[----:B---3--:R-:W-:-:S07]  /*13d30*/  FADD.FTZ R38, R170, R7 ;  /* 0x00000007aa267221 */ /* 0x008fce0000010000 */
[----:B------:R2:W3:Y:S01]  /*13d40*/  MUFU.EX2 R34, R71 ;  /* 0x0000004700227308 */ /* 0x0004e20000000800 */
[----:B0-----:R-:W-:Y:S01]  /*13d50*/  FADD.FTZ R3, R37, R6 ;  /* 0x0000000625037221 */ /* 0x001fe20000010000 */
[C---:B-1----:R-:W-:Y:S01]  /*13d60*/  FADD.FTZ R215, R69.reuse, R38 ;  /* 0x0000002645d77221 */ /* 0x042fe20000010000 */
[----:B------:R-:W-:Y:S01]  /*13d70*/  F2FP.BF16.F32.PACK_AB R170, R69, R170 ;  /* 0x000000aa45aa723e */ /* 0x000fe200000010ff */
[--C-:B--2---:R-:W-:Y:S02]  /*13d80*/  IMAD.MOV.U32 R71, RZ, RZ, R119.reuse ;  /* 0x000000ffff477224 */ /* 0x104fe400078e0077 */
[--C-:B------:R-:W-:Y:S02]  /*13d90*/  IMAD.MOV.U32 R69, RZ, RZ, R119.reuse ;  /* 0x000000ffff457224 */ /* 0x100fe400078e0077 */
[----:B------:R-:W-:Y:S02]  /*13da0*/  IMAD.MOV.U32 R38, RZ, RZ, R119 ;  /* 0x000000ffff267224 */ /* 0x000fe400078e0077 */
[C---:B---3--:R-:W-:Y:S01]  /*13db0*/  FADD.FTZ R6, R34.reuse, R3 ;  /* 0x0000000322067221 */ /* 0x048fe20000010000 */
[----:B------:R-:W-:Y:S01]  /*13dc0*/  F2FP.BF16.F32.PACK_AB R171, R34, R37 ;  /* 0x0000002522ab723e */ /* 0x000fe200000010ff */
[----:B------:R-:W-:-:S02]  /*13dd0*/  IMAD.MOV.U32 R3, RZ, RZ, 0x3f800000 ;  /* 0x3f800000ff037424 */ /* 0x000fc400078e00ff */
[--C-:B------:R-:W-:Y:S02]  /*13de0*/  IMAD.MOV.U32 R37, RZ, RZ, R119.reuse ;  /* 0x000000ffff257224 */ /* 0x100fe400078e0077 */
[----:B------:R-:W-:Y:S01]  /*13df0*/  IMAD.MOV.U32 R34, RZ, RZ, R119 ;  /* 0x000000ffff227224 */ /* 0x000fe200078e0077 */
[----:B------:R-:W-:Y:S06]  /*13e00*/  @!P1 BRA `(.L_x_626) ;  /* 0x0000002400789947 */ /* 0x000fec0003800000 */
[----:B------:R-:W-:Y:S01]  /*13e10*/  IMAD.MOV.U32 R8, RZ, RZ, R4 ;  /* 0x000000ffff087224 */ /* 0x000fe200078e0004 */
[----:B------:R-:W-:Y:S01]  /*13e20*/  CS2R R118, SRZ ;  /* 0x0000000000767805 */ /* 0x000fe2000001ff00 */
[----:B------:R-:W-:Y:S01]  /*13e30*/  IMAD.MOV.U32 R7, RZ, RZ, R5 ;  /* 0x000000ffff077224 */ /* 0x000fe200078e0005 */
[----:B------:R-:W-:Y:S01]  /*13e40*/  CS2R R114, SRZ ;  /* 0x0000000000727805 */ /* 0x000fe2000001ff00 */
[----:B------:R-:W-:Y:S01]  /*13e50*/  IMAD.MOV.U32 R10, RZ, RZ, R220 ;  /* 0x000000ffff0a7224 */ /* 0x000fe200078e00dc */
[----:B------:R-:W-:Y:S01]  /*13e60*/  CS2R R110, SRZ ;  /* 0x00000000006e7805 */ /* 0x000fe2000001ff00 */
[----:B------:R-:W-:Y:S01]  /*13e70*/  IMAD.MOV.U32 R11, RZ, RZ, R211 ;  /* 0x000000ffff0b7224 */ /* 0x000fe200078e00d3 */
[----:B------:R-:W-:Y:S01]  /*13e80*/  CS2R R106, SRZ ;  /* 0x00000000006a7805 */ /* 0x000fe2000001ff00 */
[----:B------:R-:W-:Y:S01]  /*13e90*/  IMAD.MOV.U32 R2, RZ, RZ, 0x3f800000 ;  /* 0x3f800000ff027424 */ /* 0x000fe200078e00ff */
        /* <DEDUP_REMOVED lines=43> */
[----:B------:R-:W-:-:S07]  /*14150*/  CS2R R24, SRZ ;  /* 0x0000000000187805 */ /* 0x000fce000001ff00 */
.L_x_639:
[----:B------:R-:W-:-:S04]  /*14160*/  ISETP.NE.AND P1, PT, R11, 0x1, PT ;  /* 0x000000010b00780c */ /* 0x000fc80003f25270 */
[----:B------:R-:W-:-:S04]  /*14170*/  SEL R220, RZ, 0x1, P1 ;  /* 0x00000001ffdc7807 */ /* 0x000fc80000800000 */
[----:B------:R-:W-:Y:S01]  /*14180*/  LOP3.LUT R220, R10, R220, RZ, 0x3c, !PT ;  /* 0x000000dc0adc7212 */ /* 0x000fe200078e3cff */
[----:B------:R-:W-:Y:S06]  /*14190*/  @!P0 BRA `(.L_x_627) ;  /* 0x0000000000048947 */ /* 0x000fec0003800000 */
[----:B------:R-:W-:Y:S01]  /*141a0*/  BPT.TRAP 0x1 ;  /* 0x000000040000795c */ /* 0x000fe20000300000 */
.L_x_627:
[----:B------:R-:W-:Y:S01]  /*141b0*/  VIADD R211, R11, 0x1 ;  /* 0x000000010bd37836 */ /* 0x000fe20000000000 */
[----:B------:R-:W-:-:S04]  /*141c0*/  SHF.L.U32 R4, R220, 0x1f, RZ ;  /* 0x0000001fdc047819 */ /* 0x000fc800000006ff */
[----:B------:R-:W-:-:S04]  /*141d0*/  ISETP.NE.AND P1, PT, R211, 0x2, PT ;  /* 0x00000002d300780c */ /* 0x000fc80003f25270 */
[----:B------:R-:W-:-:S05]  /*141e0*/  SEL R211, R211, RZ, P1 ;  /* 0x000000ffd3d37207 */ /* 0x000fca0000800000 */
[----:B------:R-:W-:-:S04]  /*141f0*/  IMAD R0, R211, 0x8, R18 ;  /* 0x00000008d3007824 */ /* 0x000fc800078e0212 */
[----:B------:R0:W1:Y:S01]  /*14200*/  SYNCS.PHASECHK.TRANS64.TRYWAIT P1, [R0+URZ+0x30830], R4 ;  /* 0x03083004000075a7 */ /* 0x000062000802017f */
[----:B------:R-:W-:Y:S05]  /*14210*/  @!P0 BRA `(.L_x_628) ;  /* 0x0000000000048947 */ /* 0x000fea0003800000 */
[----:B------:R-:W-:Y:S01]  /*14220*/  BPT.TRAP 0x1 ;  /* 0x000000040000795c */ /* 0x000fe20000300000 */
.L_x_628:
[----:B------:R-:W-:Y:S01]  /*14230*/  IMAD R126, R211, 0x900, R222 ;  /* 0x00000900d37e7824 */ /* 0x000fe200078e02de */
[----:B------:R-:W-:Y:S03]  /*14240*/  BSSY B1, `(.L_x_629) ;  /* 0x0000006000017945 */ /* 0x000fe60003800000 */
[C---:B------:R-:W-:Y:S01]  /*14250*/  VIADD R124, R126.reuse, 0x2 ;  /* 0x000000027e7c7836 */ /* 0x040fe20000000000 */
[----:B------:R-:W-:Y:S01]  /*14260*/  IADD3 R123, R126, 0x4, RZ ;  /* 0x000000047e7b7810 */ /* 0x000fe20007ffe0ff */
[----:B-1----:R-:W-:Y:S06]  /*14270*/  @P1 BRA `(.L_x_630) ;  /* 0x0000000000081947 */ /* 0x002fec0003800000 */
[----:B------:R-:W1:Y:S02]  /*14280*/  SYNCS.PHASECHK.TRANS64.TRYWAIT P1, [R0+URZ+0x30830], R4 ;  /* 0x03083004000075a7 */ /* 0x000e64000802017f */
[----:B-1----:R-:W-:Y:S05]  /*14290*/  @!P1 BRA `(.L_x_631) ;  /* 0x000000f0001c9947 */ /* 0x002fea0003800000 */
.L_x_630:
[----:B------:R-:W-:Y:S05]  /*142a0*/  BSYNC B1 ;  /* 0x0000000000017941 */ /* 0x000fea0003800000 */
.L_x_629:
[----:B------:R-:W2:Y:S04]  /*142b0*/  LDL.64 R128, [R1+0x38] ;  /* 0x0000380001807983 */ /* 0x000ea80000100a00 */
[----:B------:R3:W-:Y:S04]  /*142c0*/  STL.64 [R1+0x118], R6 ;  /* 0x0001180601007387 */ /* 0x0007e80000100a00 */
[----:B---3--:R-:W3:Y:S01]  /*142d0*/  LDL.64 R6, [R1+0x30] ;  /* 0x0000300001067983 */ /* 0x008ee20000100a00 */
        /* <DEDUP_REMOVED lines=96> */
[----:B------:R-:W-:Y:S01]  /*148e0*/  IMAD.MOV.U32 R120, RZ, RZ, R126 ;  /* 0x000000ffff787224 */ /* 0x000fe200078e007e */
[----:B------:R-:W4:Y:S01]  /*148f0*/  LDL.64 R2, [R1+0x28] ;  /* 0x0000280001027983 */ /* 0x000f220000100a00 */
[----:B------:R-:W-:Y:S01]  /*14900*/  VIADD R122, R126, 0x6 ;  /* 0x000000067e7a7836 */ /* 0x000fe20000000000 */
[----:B------:R-:W-:Y:S01]  /*14910*/  MOV R14, UR38 ;  /* 0x00000026000e7c02 */ /* 0x000fe20008000f00 */
[----:B------:R-:W-:Y:S01]  /*14920*/  IMAD.MOV.U32 R121, RZ, RZ, 0x40000040 ;  /* 0x40000040ff797424 */ /* 0x000fe200078e00ff */
[----:B------:R-:W-:Y:S01]  /*14930*/  R2UR UR46, R120 ;  /* 0x00000000782e72ca */ /* 0x000fe200000e0000 */
[----:B------:R-:W-:Y:S01]  /*14940*/  IMAD.MOV.U32 R120, RZ, RZ, R124 ;  /* 0x000000ffff787224 */ /* 0x000fe200078e007c */
[----:B------:R-:W-:Y:S01]  /*14950*/  MOV R5, UR50 ;  /* 0x0000003200057c02 */ /* 0x000fe20008000f00 */
[----:B------:R-:W-:Y:S01]  /*14960*/  VIADD R124, R126, 0x304 ;  /* 0x000003047e7c7836 */ /* 0x000fe20000000000 */
[----:B------:R-:W-:Y:S01]  /*14970*/  R2UR UR50, R122 ;  /* 0x000000007a3272ca */ /* 0x000fe200000e0000 */
[----:B------:R-:W-:Y:S01]  /*14980*/  VIADD R122, R126, 0x302 ;  /* 0x000003027e7a7836 */ /* 0x000fe20000000000 */
[----:B------:R-:W-:Y:S01]  /*14990*/  R2UR UR42, R120 ;  /* 0x00000000782a72ca */ /* 0x000fe200000e0000 */
[----:B------:R-:W-:Y:S01]  /*149a0*/  IMAD.MOV.U32 R120, RZ, RZ, R123 ;  /* 0x000000ffff787224 */ /* 0x000fe200078e007b */
[----:B------:R-:W-:Y:S01]  /*149b0*/  MOV R213, UR45 ;  /* 0x0000002d00d57c02 */ /* 0x000fe20008000f00 */
[----:B------:R-:W-:Y:S01]  /*149c0*/  IMAD.MOV.U32 R123, RZ, RZ, 0x40000040 ;  /* 0x40000040ff7b7424 */ /* 0x000fe200078e00ff */
[----:B------:R-:W-:Y:S01]  /*149d0*/  R2UR UR30, R122 ;  /* 0x000000007a1e72ca */ /* 0x000fe200000e0000 */
[----:B------:R-:W-:Y:S01]  /*149e0*/  VIADD R122, R126, 0x600 ;  /* 0x000006007e7a7836 */ /* 0x000fe20000000000 */
[----:B------:R-:W-:Y:S01]  /*149f0*/  R2UR UR38, R120 ;  /* 0x00000000782672ca */ /* 0x000fe200000e0000 */
[----:B------:R-:W-:Y:S01]  /*14a00*/  VIADD R120, R126, 0x300 ;  /* 0x000003007e787836 */ /* 0x000fe20000000000 */
[----:B01----:R-:W-:Y:S01]  /*14a10*/  MOV R4, UR44 ;  /* 0x0000002c00047c02 */ /* 0x003fe20008000f00 */
[----:B------:R-:W-:Y:S01]  /*14a20*/  IMAD.MOV.U32 R125, RZ, RZ, 0x40000040 ;  /* 0x40000040ff7d7424 */ /* 0x000fe200078e00ff */
[----:B------:R-:W-:-:S02]  /*14a30*/  R2UR UR47, R121 ;  /* 0x00000000792f72ca */ /* 0x000fc400000e0000 */
[----:B------:R-:W-:Y:S01]  /*14a40*/  R2UR UR34, R120 ;  /* 0x00000000782272ca */ /* 0x000fe200000e0000 */
[----:B------:R-:W-:Y:S01]  /*14a50*/  VIADD R120, R126, 0x306 ;  /* 0x000003067e787836 */ /* 0x000fe20000000000 */
[----:B------:R-:W-:Y:S01]  /*14a60*/  R2UR UR26, R124 ;  /* 0x000000007c1a72ca */ /* 0x000fe200000e0000 */
[----:B------:R-:W-:Y:S01]  /*14a70*/  VIADD R124, R126, 0x602 ;  /* 0x000006027e7c7836 */ /* 0x000fe20000000000 */
[----:B------:R-:W-:Y:S01]  /*14a80*/  R2UR UR18, R122 ;  /* 0x000000007a1272ca */ /* 0x000fe200000e0000 */
[----:B------:R-:W-:Y:S01]  /*14a90*/  VIADD R122, R126, 0x606 ;  /* 0x000006067e7a7836 */ /* 0x000fe20000000000 */
[----:B------:R-:W-:Y:S01]  /*14aa0*/  R2UR UR22, R120 ;  /* 0x00000000781672ca */ /* 0x000fe200000e0000 */
[----:B------:R-:W-:Y:S01]  /*14ab0*/  VIADD R120, R126, 0x604 ;  /* 0x000006047e787836 */ /* 0x000fe20000000000 */
[C---:B------:R-:W-:Y:S02]  /*14ac0*/  R2UR UR43, R121.reuse ;  /* 0x00000000792b72ca */ /* 0x040fe400000e0000 */
[----:B------:R-:W-:-:S02]  /*14ad0*/  R2UR UR39, R121 ;  /* 0x00000000792772ca */ /* 0x000fc400000e0000 */
[----:B------:R-:W-:Y:S02]  /*14ae0*/  R2UR UR51, R123 ;  /* 0x000000007b3372ca */ /* 0x000fe400000e0000 */
[----:B------:R-:W-:Y:S02]  /*14af0*/  R2UR UR35, R121 ;  /* 0x00000000792372ca */ /* 0x000fe400000e0000 */
[----:B------:R-:W-:Y:S02]  /*14b00*/  R2UR UR31, R123 ;  /* 0x000000007b1f72ca */ /* 0x000fe400000e0000 */
[----:B------:R-:W-:Y:S02]  /*14b10*/  R2UR UR27, R125 ;  /* 0x000000007d1b72ca */ /* 0x000fe400000e0000 */
[----:B------:R-:W-:Y:S02]  /*14b20*/  R2UR UR23, R121 ;  /* 0x00000000791772ca */ /* 0x000fe400000e0000 */
[----:B------:R-:W-:-:S02]  /*14b30*/  R2UR UR19, R123 ;  /* 0x000000007b1372ca */ /* 0x000fc400000e0000 */
[----:B------:R-:W-:Y:S02]  /*14b40*/  R2UR UR14, R124 ;  /* 0x000000007c0e72ca */ /* 0x000fe400000e0000 */
[----:B------:R-:W-:Y:S02]  /*14b50*/  R2UR UR15, R125 ;  /* 0x000000007d0f72ca */ /* 0x000fe400000e0000 */
[----:B------:R-:W-:Y:S02]  /*14b60*/  R2UR UR6, R120 ;  /* 0x00000000780672ca */ /* 0x000fe400000e0000 */
[----:B------:R-:W-:Y:S02]  /*14b70*/  R2UR UR7, R121 ;  /* 0x00000000790772ca */ /* 0x000fe400000e0000 */
[----:B------:R-:W-:Y:S02]  /*14b80*/  R2UR UR10, R122 ;  /* 0x000000007a0a72ca */ /* 0x000fe400000e0000 */
[----:B------:R-:W-:-:S02]  /*14b90*/  R2UR UR11, R123 ;  /* 0x000000007b0b72ca */ /* 0x000fc400000e0000 */
[----:B------:R-:W-:Y:S02]  /*14ba0*/  MOV R21, UR41 ;  /* 0x0000002900157c02 */ /* 0x000fe40008000f00 */
[----:B------:R-:W-:Y:S02]  /*14bb0*/  MOV R212, UR40 ;  /* 0x0000002800d47c02 */ /* 0x000fe40008000f00 */
[----:B------:R-:W-:Y:S02]  /*14bc0*/  MOV R15, UR37 ;  /* 0x00000025000f7c02 */ /* 0x000fe40008000f00 */
[----:B------:R-:W-:Y:S02]  /*14bd0*/  MOV R20, UR36 ;  /* 0x0000002400147c02 */ /* 0x000fe40008000f00 */
[----:B------:R-:W-:Y:S02]  /*14be0*/  MOV R12, UR49 ;  /* 0x00000031000c7c02 */ /* 0x000fe40008000f00 */
[----:B------:R-:W-:-:S02]  /*14bf0*/  MOV R13, UR48 ;  /* 0x00000030000d7c02 */ /* 0x000fc40008000f00 */
[----:B--2---:R-:W-:Y:S02]  /*14c00*/  R2UR UR44, R128 ;  /* 0x00000000802c72ca */ /* 0x004fe400000e0000 */
[----:B------:R-:W-:Y:S02]  /*14c10*/  R2UR UR45, R129 ;  /* 0x00000000812d72ca */ /* 0x000fe400000e0000 */
[----:B-----5:R-:W-:-:S11]  /*14c20*/  WARPGROUP.ARRIVE ;  /* 0x00000000000079c5 */ /* 0x020fd60000000000 */
[----:B------:R-:W-:Y:S01]  /*14c30*/  HGMMA.64x96x16.F32.BF16 R120, gdesc[UR44], RZ, !UPT, gsb0 ;  /* 0x016000002c7879f0 */ /* 0x000fe2000c0018ff */
[----:B---3--:R-:W-:Y:S02]  /*14c40*/  R2UR UR40, R6 ;  /* 0x00000000062872ca */ /* 0x008fe400000e0000 */
[----:B------:R-:W-:Y:S02]  /*14c50*/  R2UR UR41, R7 ;  /* 0x00000000072972ca */ /* 0x000fe400000e0000 */
[----:B------:R0:W5:Y:S01]  /*14c60*/  LDL.LU.64 R6, [R1+0x118] ;  /* 0x0001180001067983 */ /* 0x0001620000300a00 */
[----:B------:R-:W-:Y:S02]  /*14c70*/  WARPGROUP.DEPBAR.LE gsb0, 0x0 ;  /* 0x00008000000079c5 */ /* 0x000fe40000010000 */
[----:B------:R-:W-:-:S08]  /*14c80*/  WARPGROUP.ARRIVE ;  /* 0x00000000000079c5 */ /* 0x000fd00000000000 */
[----:B------:R-:W-:Y:S01]  /*14c90*/  HGMMA.64x96x16.F32.BF16 R120, gdesc[UR40], R120, gsb0 ;  /* 0x01600000287879f0 */ /* 0x000fe20008001878 */
[----:B----4-:R-:W-:Y:S02]  /*14ca0*/  R2UR UR36, R2 ;  /* 0x00000000022472ca */ /* 0x010fe400000e0000 */
[----:B------:R-:W-:Y:S02]  /*14cb0*/  R2UR UR37, R3 ;  /* 0x00000000032572ca */ /* 0x000fe400000e0000 */
[----:B------:R-:W-:Y:S01]  /*14cc0*/  R2UR UR41, R21 ;  /* 0x00000000152972ca */ /* 0x000fe200000e0000 */
[----:B------:R-:W2:Y:S01]  /*14cd0*/  LDL.64 R2, [R1+0x8] ;  /* 0x0000080001027983 */ /* 0x000ea20000100a00 */
[----:B------:R-:W-:Y:S02]  /*14ce0*/  WARPGROUP.DEPBAR.LE gsb0, 0x0 ;  /* 0x00008000000079c5 */ /* 0x000fe40000010000 */
[----:B------:R-:W-:-:S07]  /*14cf0*/  WARPGROUP.ARRIVE ;  /* 0x00000000000079c5 */ /* 0x000fce0000000000 */
[----:B------:R-:W-:Y:S01]  /*14d00*/  HGMMA.64x96x16.F32.BF16 R120, gdesc[UR36], R120, gsb0 ;  /* 0x01600000247879f0 */ /* 0x000fe20008001878 */
[----:B------:R-:W-:Y:S02]  /*14d10*/  R2UR UR36, R20 ;  /* 0x00000000142472ca */ /* 0x000fe400000e0000 */
[----:B------:R-:W3:Y:S01]  /*14d20*/  LDL.64 R20, [R1+0x20] ;  /* 0x0000200001147983 */ /* 0x000ee20000100a00 */
[----:B------:R-:W-:Y:S02]  /*14d30*/  R2UR UR38, R14 ;  /* 0x000000000e2672ca */ /* 0x000fe400000e0000 */
[----:B------:R-:W-:Y:S02]  /*14d40*/  R2UR UR37, R15 ;  /* 0x000000000f2572ca */ /* 0x000fe400000e0000 */
[----:B------:R-:W4:Y:S01]  /*14d50*/  LDL.64 R14, [R1+0x18] ;  /* 0x00001800010e7983 */ /* 0x000f220000100a00 */
[----:B------:R-:W-:Y:S02]  /*14d60*/  R2UR UR45, R213 ;  /* 0x00000000d52d72ca */ /* 0x000fe400000e0000 */
[----:B------:R-:W-:-:S02]  /*14d70*/  R2UR UR40, R212 ;  /* 0x00000000d42872ca */ /* 0x000fc400000e0000 */
[----:B------:R-:W2:Y:S01]  /*14d80*/  LDL.64 R212, [R1+0x10] ;  /* 0x0000100001d47983 */ /* 0x000ea20000100a00 */
[----:B------:R-:W-:Y:S02]  /*14d90*/  WARPGROUP.DEPBAR.LE gsb0, 0x0 ;  /* 0x00008000000079c5 */ /* 0x000fe40000010000 */
[----:B------:R-:W-:Y:S01]  /*14da0*/  WARPGROUP.ARRIVE ;  /* 0x00000000000079c5 */ /* 0x000fe20000000000 */
[----:B---3--:R-:W-:Y:S02]  /*14db0*/  R2UR UR48, R20 ;  /* 0x00000000143072ca */ /* 0x008fe400000e0000 */
[----:B------:R-:W-:-:S13]  /*14dc0*/  R2UR UR49, R21 ;  /* 0x00000000153172ca */ /* 0x000fda00000e0000 */
[----:B------:R-:W-:Y:S01]  /*14dd0*/  HGMMA.64x96x16.F32.BF16 R120, gdesc[UR48], R120, gsb0 ;  /* 0x01600000307879f0 */ /* 0x000fe20008001878 */
[----:B----4-:R-:W-:Y:S02]  /*14de0*/  R2UR UR32, R14 ;  /* 0x000000000e2072ca */ /* 0x010fe400000e0000 */
[----:B------:R-:W-:Y:S02]  /*14df0*/  R2UR UR33, R15 ;  /* 0x000000000f2172ca */ /* 0x000fe400000e0000 */
[----:B--2---:R-:W-:Y:S02]  /*14e00*/  R2UR UR28, R212 ;  /* 0x00000000d41c72ca */ /* 0x004fe400000e0000 */
[----:B------:R-:W-:Y:S01]  /*14e10*/  R2UR UR29, R213 ;  /* 0x00000000d51d72ca */ /* 0x000fe200000e0000 */
[----:B------:R-:W-:Y:S02]  /*14e20*/  WARPGROUP.DEPBAR.LE gsb0, 0x0 ;  /* 0x00008000000079c5 */ /* 0x000fe40000010000 */
[----:B------:R-:W-:-:S06]  /*14e30*/  WARPGROUP.ARRIVE ;  /* 0x00000000000079c5 */ /* 0x000fcc0000000000 */
[----:B------:R-:W-:Y:S01]  /*14e40*/  HGMMA.64x96x16.F32.BF16 R120, gdesc[UR32], R120, gsb0 ;  /* 0x01600000207879f0 */ /* 0x000fe20008001878 */
[----:B------:R-:W-:Y:S02]  /*14e50*/  R2UR UR24, R2 ;  /* 0x00000000021872ca */ /* 0x000fe400000e0000 */
[----:B------:R-:W-:Y:S01]  /*14e60*/  R2UR UR25, R3 ;  /* 0x00000000031972ca */ /* 0x000fe200000e0000 */
[----:B------:R-:W-:Y:S02]  /*14e70*/  WARPGROUP.DEPBAR.LE gsb0, 0x0 ;  /* 0x00008000000079c5 */ /* 0x000fe40000010000 */
[----:B------:R-:W-:-:S06]  /*14e80*/  WARPGROUP.ARRIVE ;  /* 0x00000000000079c5 */ /* 0x000fcc0000000000 */
[----:B------:R-:W-:Y:S03]  /*14e90*/  HGMMA.64x96x16.F32.BF16 R120, gdesc[UR28], R120, gsb0 ;  /* 0x016000001c7879f0 */ /* 0x000fe60008001878 */
[----:B------:R-:W-:Y:S02]  /*14ea0*/  WARPGROUP.DEPBAR.LE gsb0, 0x0 ;  /* 0x00008000000079c5 */ /* 0x000fe40000010000 */
[----:B------:R-:W-:-:S06]  /*14eb0*/  WARPGROUP.ARRIVE ;  /* 0x00000000000079c5 */ /* 0x000fcc0000000000 */
[----:B------:R-:W-:Y:S01]  /*14ec0*/  HGMMA.64x96x16.F32.BF16 R120, gdesc[UR24], R120, gsb0 ;  /* 0x01600000187879f0 */ /* 0x000fe20008001878 */
[----:B------:R-:W-:Y:S01]  /*14ed0*/  UMOV UR20, UR56 ;  /* 0x0000003800147c82 */ /* 0x000fe20008000000 */
[----:B------:R-:W-:Y:S01]  /*14ee0*/  UMOV UR21, UR57 ;  /* 0x0000003900157c82 */ /* 0x000fe20008000000 */
[----:B------:R-:W-:Y:S02]  /*14ef0*/  WARPGROUP.DEPBAR.LE gsb0, 0x0 ;  /* 0x00008000000079c5 */ /* 0x000fe40000010000 */
[----:B------:R-:W-:-:S06]  /*14f00*/  WARPGROUP.ARRIVE ;  /* 0x00000000000079c5 */ /* 0x000fcc0000000000 */
[----:B------:R-:W-:Y:S01]  /*14f10*/  HGMMA.64x96x16.F32.BF16 R120, gdesc[UR20], R120, gsb0 ;  /* 0x01600000147879f0 */ /* 0x000fe20008001878 */
[----:B------:R-:W-:Y:S01]  /*14f20*/  UMOV UR16, UR52 ;  /* 0x0000003400107c82 */ /* 0x000fe20008000000 */
[----:B------:R-:W-:Y:S01]  /*14f30*/  UMOV UR17, UR53 ;  /* 0x0000003500117c82 */ /* 0x000fe20008000000 */
[----:B------:R-:W-:Y:S01]  /*14f40*/  R2UR UR44, R4 ;  /* 0x00000000042c72ca */ /* 0x000fe200000e0000 */
[----:B------:R-:W-:Y:S02]  /*14f50*/  WARPGROUP.DEPBAR.LE gsb0, 0x0 ;  /* 0x00008000000079c5 */ /* 0x000fe40000010000 */
[----:B------:R-:W-:-:S06]  /*14f60*/  WARPGROUP.ARRIVE ;  /* 0x00000000000079c5 */ /* 0x000fcc0000000000 */
[----:B------:R-:W-:Y:S04]  /*14f70*/  HGMMA.64x96x16.F32.BF16 R120, gdesc[UR16], R120, gsb0 ;  /* 0x01600000107879f0 */ /* 0x000fe80008001878 */
[----:B------:R-:W-:Y:S01]  /*14f80*/  UMOV UR12, UR44 ;  /* 0x0000002c000c7c82 */ /* 0x000fe20008000000 */
[----:B------:R-:W-:Y:S01]  /*14f90*/  UMOV UR13, UR45 ;  /* 0x0000002d000d7c82 */ /* 0x000fe20008000000 */
        /* <DEDUP_REMOVED lines=13> */
[----:B------:R-:W-:Y:S01]  /*15070*/  HGMMA.64x96x16.F32.BF16 R120, gdesc[UR8], R120, gsb0 ;  /* 0x01600000087879f0 */ /* 0x000fe20008001878 */
[----:B------:R-:W-:Y:S02]  /*15080*/  R2UR UR49, R12 ;  /* 0x000000000c3172ca */ /* 0x000fe400000e0000 */
[----:B------:R-:W-:Y:S01]  /*15090*/  R2UR UR48, R13 ;  /* 0x000000000d3072ca */ /* 0x000fe200000e0000 */
[----:B------:R-:W-:Y:S02]  /*150a0*/  WARPGROUP.DEPBAR.LE gsb0, 0x0 ;  /* 0x00008000000079c5 */ /* 0x000fe40000010000 */
[----:B0-----:R-:W-:-:S12]  /*150b0*/  @!P0 BRA `(.L_x_632) ;  /* 0x0000000000048947 */ /* 0x001fd80003800000 */
[----:B------:R-:W-:Y:S01]  /*150c0*/  BPT.TRAP 0x1 ;  /* 0x000000040000795c */ /* 0x000fe20000300000 */
.L_x_632:
[----:B------:R-:W-:Y:S01]  /*150d0*/  SHF.L.U32 R2, R10, 0x1f, RZ ;  /* 0x0000001f0a027819 */ /* 0x000fe200000006ff */
[----:B------:R-:W-:-:S04]  /*150e0*/  IMAD R10, R11, 0x8, R18 ;  /* 0x000000080b0a7824 */ /* 0x000fc800078e0212 */
[----:B------:R0:W1:Y:S01]  /*150f0*/  SYNCS.PHASECHK.TRANS64.TRYWAIT P1, [R10+URZ+0x30850], R2 ;  /* 0x030850020a0075a7 */ /* 0x000062000802017f */
[----:B------:R-:W-:Y:S05]  /*15100*/  @!P0 BRA `(.L_x_633) ;  /* 0x0000000000048947 */ /* 0x000fea0003800000 */
[----:B------:R-:W-:Y:S01]  /*15110*/  BPT.TRAP 0x1 ;  /* 0x000000040000795c */ /* 0x000fe20000300000 */
.L_x_633:
[----:B------:R-:W-:Y:S04]  /*15120*/  BSSY B1, `(.L_x_634) ;  /* 0x0000004000017945 */ /* 0x000fe80003800000 */
[----:B-1----:R-:W-:Y:S05]  /*15130*/  @P1 BRA `(.L_x_635) ;  /* 0x0000000000081947 */ /* 0x002fea0003800000 */
[----:B------:R-:W1:Y:S02]  /*15140*/  SYNCS.PHASECHK.TRANS64.TRYWAIT P1, [R10+URZ+0x30850], R2 ;  /* 0x030850020a0075a7 */ /* 0x000e64000802017f */
[----:B-1----:R-:W-:Y:S05]  /*15150*/  @!P1 BRA `(.L_x_636) ;  /* 0x000000e000809947 */ /* 0x002fea0003800000 */
.L_x_635:
[----:B------:R-:W-:Y:S05]  /*15160*/  BSYNC B1 ;  /* 0x0000000000017941 */ /* 0x000fea0003800000 */
.L_x_634:
[----:B01----:R-:W-:Y:S01]  /*15170*/  VIADD R2, R18, 0x400 ;  /* 0x0000040012027836 */ /* 0x003fe20000000000 */
[----:B------:R-:W-:Y:S01]  /*15180*/  WARPGROUP.ARRIVE ;  /* 0x00000000000079c5 */ /* 0x000fe20000000000 */
[----:B------:R-:W-:Y:S02]  /*15190*/  IMAD.MOV.U32 R3, RZ, RZ, 0x40000040 ;  /* 0x40000040ff037424 */ /* 0x000fe400078e00ff */
[----:B------:R-:W-:Y:S01]  /*151a0*/  IMAD.MOV.U32 R5, RZ, RZ, 0x40000040 ;  /* 0x40000040ff057424 */ /* 0x000fe200078e00ff */
[----:B------:R-:W-:Y:S02]  /*151b0*/  SHF.R.U32.HI R2, RZ, 0x4, R2 ;  /* 0x00000004ff027819 */ /* 0x000fe40000011602 */
[----:B------:R-:W-:Y:S01]  /*151c0*/  R2UR UR7, R3 ;  /* 0x00000000030772ca */ /* 0x000fe200000e0000 */
[----:B------:R-:W-:Y:S01]  /*151d0*/  IMAD.MOV.U32 R3, RZ, RZ, 0x40000040 ;  /* 0x40000040ff037424 */ /* 0x000fe200078e00ff */
[----:B------:R-:W-:-:S04]  /*151e0*/  LOP3.LUT R2, R2, 0x3fff, RZ, 0xc0, !PT ;  /* 0x00003fff02027812 */ /* 0x000fc800078ec0ff */
[----:B------:R-:W-:-:S05]  /*151f0*/  LOP3.LUT R2, R2, 0x3000000, RZ, 0xfc, !PT ;  /* 0x0300000002027812 */ /* 0x000fca00078efcff */
[----:B------:R-:W-:-:S04]  /*15200*/  IMAD R2, R11, 0x900, R2 ;  /* 0x000009000b027824 */ /* 0x000fc800078e0202 */
[C---:B------:R-:W-:Y:S01]  /*15210*/  VIADD R4, R2.reuse, 0x80 ;  /* 0x0000008002047836 */ /* 0x040fe20000000000 */
[----:B------:R-:W-:-:S13]  /*15220*/  R2UR UR6, R2 ;  /* 0x00000000020672ca */ /* 0x000fda00000e0000 */
[----:B------:R-:W-:Y:S01]  /*15230*/  HGMMA.64x192x16.F32.BF16 R24, R188, gdesc[UR4].tnspB, R24, gsb0 ;  /* 0x42e00004bc187df0 */ /* 0x000fe20008001818 */
[----:B------:R-:W-:Y:S01]  /*15240*/  R2UR UR6, R4 ;  /* 0x00000000040672ca */ /* 0x000fe200000e0000 */
[----:B------:R-:W-:Y:S01]  /*15250*/  VIADD R4, R2, 0x100 ;  /* 0x0000010002047836 */ /* 0x000fe20000000000 */
[----:B------:R-:W-:Y:S01]  /*15260*/  R2UR UR7, R5 ;  /* 0x00000000050772ca */ /* 0x000fe200000e0000 */
[----:B------:R-:W-:Y:S01]  /*15270*/  IMAD.MOV.U32 R5, RZ, RZ, 0x40000040 ;  /* 0x40000040ff057424 */ /* 0x000fe200078e00ff */
[----:B------:R-:W-:Y:S02]  /*15280*/  WARPGROUP.DEPBAR.LE gsb0, 0x0 ;  /* 0x00008000000079c5 */ /* 0x000fe40000010000 */
[----:B------:R-:W-:-:S13]  /*15290*/  WARPGROUP.ARRIVE ;  /* 0x00000000000079c5 */ /* 0x000fda0000000000 */
        /* <DEDUP_REMOVED lines=16> */
[----:B------:R-:W-:Y:S02]  /*153a0*/  R2UR UR6, R4 ;  /* 0x00000000040672ca */ /* 0x000fe400000e0000 */
[----:B------:R-:W-:Y:S01]  /*153b0*/  R2UR UR7, R5 ;  /* 0x00000000050772ca */ /* 0x000fe200000e0000 */
[----:B------:R-:W-:Y:S02]  /*153c0*/  WARPGROUP.DEPBAR.LE gsb0, 0x0 ;  /* 0x00008000000079c5 */ /* 0x000fe40000010000 */
[----:B------:R-:W-:-:S14]  /*153d0*/  WARPGROUP.ARRIVE ;  /* 0x00000000000079c5 */ /* 0x000fdc0000000000 */
[----:B------:R-:W-:Y:S01]  /*153e0*/  HGMMA.64x192x16.F32.BF16 R24, R172, gdesc[UR4].tnspB, R24, gsb0 ;  /* 0x42e00004ac187df0 */ /* 0x000fe20008001818 */
[----:B------:R-:W-:Y:S02]  /*153f0*/  R2UR UR6, R2 ;  /* 0x00000000020672ca */ /* 0x000fe400000e0000 */
[----:B------:R-:W-:Y:S01]  /*15400*/  R2UR UR7, R3 ;  /* 0x00000000030772ca */ /* 0x000fe200000e0000 */
[----:B------:R-:W-:Y:S02]  /*15410*/  WARPGROUP.DEPBAR.LE gsb0, 0x0 ;  /* 0x00008000000079c5 */ /* 0x000fe40000010000 */
[----:B------:R-:W-:-:S14]  /*15420*/  WARPGROUP.ARRIVE ;  /* 0x00000000000079c5 */ /* 0x000fdc0000000000 */
[----:B------:R-:W-:Y:S03]  /*15430*/  HGMMA.64x192x16.F32.BF16 R24, R168, gdesc[UR4].tnspB, R24, gsb0 ;  /* 0x42e00004a8187df0 */ /* 0x000fe60008001818 */
[----:B------:R-:W-:Y:S02]  /*15440*/  WARPGROUP.DEPBAR.LE gsb0, 0x0 ;  /* 0x00008000000079c5 */ /* 0x000fe40000010000 */
[----:B------:R-:W-:Y:S05]  /*15450*/  @!P0 BRA `(.L_x_637) ;  /* 0x0000000000048947 */ /* 0x000fea0003800000 */
[----:B------:R-:W-:Y:S01]  /*15460*/  BPT.TRAP 0x1 ;  /* 0x000000040000795c */ /* 0x000fe20000300000 */
.L_x_637:
[----:B------:R-:W-:-:S04]  /*15470*/  IADD3 R0, R0, 0x30840, RZ ;  /* 0x0003084000007810 */ /* 0x000fc80007ffe0ff */
[----:B------:R-:W-:-:S04]  /*15480*/  PRMT R0, R223, 0x654, R0 ;  /* 0x00000654df007816 */ /* 0x000fc80000000000 */
[----:B------:R0:W-:Y:S02]  /*15490*/  SYNCS.ARRIVE.TRANS64.RED.A1T0 RZ, [R0+URZ], RZ ;  /* 0x000000ff00ff79a7 */ /* 0x0001e4000810043f */
[----:B0----5:R-:W-:-:S04]  /*154a0*/  FMNMX.FTZ R0, R120, R7, !PT ;  /* 0x0000000778007209 */ /* 0x021fc80007810000 */
[----:B------:R-:W-:-:S04]  /*154b0*/  FMNMX.FTZ R0, R121, R0, !PT ;  /* 0x0000000079007209 */ /* 0x000fc80007810000 */
        /* <DEDUP_REMOVED lines=21> */
[----:B------:R-:W-:-:S05]  /*15610*/  FMNMX.FTZ R0, R165, R0, !PT ;  /* 0x00000000a5007209 */ /* 0x000fca0007810000 */
[----:B------:R-:W0:Y:S02]  /*15620*/  SHFL.BFLY PT, R2, R0, 0x2, 0x1f ;  /* 0x0c401f0000027f89 */ /* 0x000e2400000e0000 */
[----:B0-----:R-:W-:Y:S02]  /*15630*/  FMNMX.FTZ R2, R0, R2, !PT ;  /* 0x0000000200027209 */ /* 0x001fe40007810000 */
[----:B------:R-:W-:-:S03]  /*15640*/  FMNMX.FTZ R0, R122, R8, !PT ;  /* 0x000000087a007209 */ /* 0x000fc60007810000 */
[----:B------:R-:W0:Y:S01]  /*15650*/  SHFL.BFLY PT, R5, R2, 0x1, 0x1f ;  /* 0x0c201f0002057f89 */ /* 0x000e2200000e0000 */
[----:B------:R-:W-:-:S04]  /*15660*/  FMNMX.FTZ R0, R123, R0, !PT ;  /* 0x000000007b007209 */ /* 0x000fc80007810000 */
[----:B------:R-:W-:-:S04]  /*15670*/  FMNMX.FTZ R0, R126, R0, !PT ;  /* 0x000000007e007209 */ /* 0x000fc80007810000 */
[----:B------:R-:W-:-:S04]  /*15680*/  FMNMX.FTZ R0, R127, R0, !PT ;  /* 0x000000007f007209 */ /* 0x000fc80007810000 */
[----:B------:R-:W-:-:S04]  /*15690*/  FMNMX.FTZ R0, R130, R0, !PT ;  /* 0x0000000082007209 */ /* 0x000fc80007810000 */
[----:B------:R-:W-:-:S04]  /*156a0*/  FMNMX.FTZ R0, R131, R0, !PT ;  /* 0x0000000083007209 */ /* 0x000fc80007810000 */
[----:B------:R-:W-:Y:S02]  /*156b0*/  FMNMX.FTZ R0, R134, R0, !PT ;  /* 0x0000000086007209 */ /* 0x000fe40007810000 */
[----:B0-----:R-:W-:Y:S02]  /*156c0*/  FMNMX.FTZ R5, R2, R5, !PT ;  /* 0x0000000502057209 */ /* 0x001fe40007810000 */
[----:B------:R-:W-:-:S03]  /*156d0*/  FMNMX.FTZ R0, R135, R0, !PT ;  /* 0x0000000087007209 */ /* 0x000fc60007810000 */
[----:B------:R-:W-:Y:S01]  /*156e0*/  FADD.FTZ R3, -R5, R7 ;  /* 0x0000000705037221 */ /* 0x000fe20000010100 */
        /* <DEDUP_REMOVED lines=17> */
[----:B0-----:R-:W-:Y:S01]  /*15800*/  FMNMX.FTZ R2, R0, R2, !PT ;  /* 0x0000000200027209 */ /* 0x001fe20007810000 */
[----:B------:R-:W-:-:S04]  /*15810*/  IMAD.U32 R0, RZ, RZ, UR38 ;  /* 0x00000026ff007e24 */ /* 0x000fc8000f8e00ff */
[----:B------:R-:W0:Y:S01]  /*15820*/  SHFL.BFLY PT, R4, R2, 0x1, 0x1f ;  /* 0x0c201f0002047f89 */ /* 0x000e2200000e0000 */
[-C--:B------:R-:W-:Y:S01]  /*15830*/  FMUL.FTZ R11, R5, R0.reuse ;  /* 0x00000000050b7220 */ /* 0x080fe20000410000 */
[----:B------:R-:W-:-:S03]  /*15840*/  FMUL.FTZ R3, R3, R0 ;  /* 0x0000000003037220 */ /* 0x000fc60000410000 */
        /* <DEDUP_REMOVED lines=11> */
[----:B------:R-:W1:Y:S01]  /*15900*/  MUFU.EX2 R120, R120 ;  /* 0x0000007800787308 */ /* 0x000e620000000800 */
[-CC-:B------:R-:W-:Y:S01]  /*15910*/  FFMA.FTZ R140, R140, R0.reuse, -R11.reuse ;  /* 0x000000008c8c7223 */ /* 0x180fe2000001080b */
[-CC-:B------:R-:W-:Y:S01]  /*15920*/  FFMA.FTZ R141, R141, R0.reuse, -R11.reuse ;  /* 0x000000008d8d7223 */ /* 0x180fe2000001080b */
[-CC-:B------:R-:W-:Y:S01]  /*15930*/  FFMA.FTZ R144, R144, R0.reuse, -R11.reuse ;  /* 0x0000000090907223 */ /* 0x180fe2000001080b */
[-CC-:B------:R-:W-:Y:S01]  /*15940*/  FFMA.FTZ R145, R145, R0.reuse, -R11.reuse ;  /* 0x0000000091917223 */ /* 0x180fe2000001080b */
[-CC-:B------:R-:W-:Y:S01]  /*15950*/  FFMA.FTZ R148, R148, R0.reuse, -R11.reuse ;  /* 0x0000000094947223 */ /* 0x180fe2000001080b */
[-CC-:B------:R-:W-:Y:S01]  /*15960*/  FFMA.FTZ R149, R149, R0.reuse, -R11.reuse ;  /* 0x0000000095957223 */ /* 0x180fe2000001080b */
[--C-:B------:R-:W-:Y:S01]  /*15970*/  FFMA.FTZ R152, R152, R0, -R11.reuse ;  /* 0x0000000098987223 */ /* 0x100fe2000001080b */
[----:B0-----:R-:W-:Y:S01]  /*15980*/  FMNMX.FTZ R4, R2, R4, !PT ;  /* 0x0000000402047209 */ /* 0x001fe20007810000 */
[----:B------:R-:W0:Y:S01]  /*15990*/  MUFU.EX2 R121, R121 ;  /* 0x0000007900797308 */ /* 0x000e220000000800 */
[-CC-:B------:R-:W-:Y:S01]  /*159a0*/  FFMA.FTZ R153, R153, R0.reuse, -R11.reuse ;  /* 0x0000000099997223 */ /* 0x180fe2000001080b */
[-CC-:B------:R-:W-:Y:S01]  /*159b0*/  FFMA.FTZ R156, R156, R0.reuse, -R11.reuse ;  /* 0x000000009c9c7223 */ /* 0x180fe2000001080b */
[-CC-:B------:R-:W-:Y:S01]  /*159c0*/  FFMA.FTZ R157, R157, R0.reuse, -R11.reuse ;  /* 0x000000009d9d7223 */ /* 0x180fe2000001080b */
[C---:B------:R-:W-:Y:S01]  /*159d0*/  FADD.FTZ R2, -R4.reuse, R8 ;  /* 0x0000000804027221 */ /* 0x040fe20000010100 */
[-C--:B------:R-:W-:Y:S01]  /*159e0*/  FMUL.FTZ R7, R4, R0.reuse ;  /* 0x0000000004077220 */ /* 0x080fe20000410000 */
[-CC-:B------:R-:W-:Y:S01]  /*159f0*/  FFMA.FTZ R160, R160, R0.reuse, -R11.reuse ;  /* 0x00000000a0a07223 */ /* 0x180fe2000001080b */
[-C--:B------:R-:W-:Y:S01]  /*15a00*/  FFMA.FTZ R161, R161, R0.reuse, -R11 ;  /* 0x00000000a1a17223 */ /* 0x080fe2000001080b */
[-C--:B------:R-:W-:Y:S01]  /*15a10*/  FMUL.FTZ R2, R2, R0.reuse ;  /* 0x0000000002027220 */ /* 0x080fe20000410000 */
[-CC-:B------:R-:W-:Y:S01]  /*15a20*/  FFMA.FTZ R122, R122, R0.reuse, -R7.reuse ;  /* 0x000000007a7a7223 */ /* 0x180fe20000010807 */
[-CC-:B------:R-:W-:Y:S01]  /*15a30*/  FFMA.FTZ R123, R123, R0.reuse, -R7.reuse ;  /* 0x000000007b7b7223 */ /* 0x180fe20000010807 */
[-CC-:B------:R-:W-:Y:S01]  /*15a40*/  FFMA.FTZ R126, R126, R0.reuse, -R7.reuse ;  /* 0x000000007e7e7223 */ /* 0x180fe20000010807 */
[-CC-:B------:R-:W-:Y:S01]  /*15a50*/  FFMA.FTZ R127, R127, R0.reuse, -R7.reuse ;  /* 0x000000007f7f7223 */ /* 0x180fe20000010807 */
[----:B------:R-:W-:Y:S01]  /*15a60*/  MUFU.EX2 R124, R124 ;  /* 0x0000007c007c7308 */ /* 0x000fe20000000800 */
[-CC-:B------:R-:W-:Y:S01]  /*15a70*/  FFMA.FTZ R130, R130, R0.reuse, -R7.reuse ;  /* 0x0000000082827223 */ /* 0x180fe20000010807 */
[-CC-:B------:R-:W-:Y:S01]  /*15a80*/  FFMA.FTZ R131, R131, R0.reuse, -R7.reuse ;  /* 0x0000000083837223 */ /* 0x180fe20000010807 */
[----:B-1----:R-:W-:Y:S01]  /*15a90*/  FFMA.FTZ R215, R3, R215, R120 ;  /* 0x000000d703d77223 */ /* 0x002fe20000010078 */
        /* <DEDUP_REMOVED lines=19> */
[-C--:B------:R-:W-:Y:S01]  /*15bd0*/  FFMA.FTZ R171, R167, R0.reuse, -R7 ;  /* 0x00000000a7ab7223 */ /* 0x080fe20000010807 */
[----:B------:R-:W2:Y:S01]  /*15be0*/  MUFU.EX2 R123, R123 ;  /* 0x0000007b007b7308 */ /* 0x000ea20000000800 */
[----:B0-----:R-:W-:Y:S01]  /*15bf0*/  FADD.FTZ R215, R121, R215 ;  /* 0x000000d779d77221 */ /* 0x001fe20000010000 */
[-CC-:B------:R-:W-:Y:S01]  /*15c00*/  FFMA.FTZ R164, R164, R0.reuse, -R11.reuse ;  /* 0x00000000a4a47223 */ /* 0x180fe2000001080b */
[----:B------:R-:W-:-:S05]  /*15c10*/  FFMA.FTZ R11, R165, R0, -R11 ;  /* 0x00000000a50b7223 */ /* 0x000fca000001080b */
[----:B------:R-:W0:Y:S01]  /*15c20*/  MUFU.EX2 R126, R126 ;  /* 0x0000007e007e7308 */ /* 0x000e220000000800 */
[----:B-1----:R-:W-:-:S07]  /*15c30*/  FFMA.FTZ R6, R2, R6, R122 ;  /* 0x0000000602067223 */ /* 0x002fce000001007a */
[----:B------:R-:W1:Y:S01]  /*15c40*/  MUFU.EX2 R125, R125 ;  /* 0x0000007d007d7308 */ /* 0x000e620000000800 */
[----:B--2---:R-:W-:Y:S01]  /*15c50*/  FADD.FTZ R7, R123, R6 ;  /* 0x000000067b077221 */ /* 0x004fe20000010000 */
[----:B------:R-:W-:-:S06]  /*15c60*/  FADD.FTZ R6, R124, R215 ;  /* 0x000000d77c067221 */ /* 0x000fcc0000010000 */
        /* <DEDUP_REMOVED lines=81> */
[----:B-1----:R-:W-:Y:S01]  /*16180*/  FADD.FTZ R7, R166, R7 ;  /* 0x00000007a6077221 */ /* 0x002fe20000010000 */
[----:B--2---:R-:W-:-:S03]  /*16190*/  FADD.FTZ R215, R11, R6 ;  /* 0x000000060bd77221 */ /* 0x004fc60000010000 */
[----:B0-----:R-:W-:Y:S01]  /*161a0*/  FADD.FTZ R6, R171, R7 ;  /* 0x00000007ab067221 */ /* 0x001fe20000010000 */
[----:B------:R-:W-:Y:S06]  /*161b0*/  @!P0 BRA `(.L_x_638) ;  /* 0x0000000000048947 */ /* 0x000fec0003800000 */
[----:B------:R-:W-:Y:S01]  /*161c0*/  BPT.TRAP 0x1 ;  /* 0x000000040000795c */ /* 0x000fe20000300000 */
.L_x_638:
[----:B------:R-:W-:Y:S01]  /*161d0*/  ISETP.GT.AND P1, PT, R9, R221, PT ;  /* 0x000000dd0900720c */ /* 0x000fe20003f24270 */
[----:B------:R-:W-:Y:S01]  /*161e0*/  VIADD R10, R10, 0x30860 ;  /* 0x000308600a0a7836 */ /* 0x000fe20000000000 */
[----:B------:R-:W-:Y:S01]  /*161f0*/  F2FP.BF16.F32.PACK_AB R170, R11, R164 ;  /* 0x000000a40baa723e */ /* 0x000fe200000010ff */
[----:B------:R-:W-:Y:S01]  /*16200*/  VIADD R9, R9, 0xffffffff ;  /* 0xffffffff09097836 */ /* 0x000fe20000000000 */
[----:B------:R-:W-:Y:S01]  /*16210*/  F2FP.BF16.F32.PACK_AB R188, R121, R120 ;  /* 0x0000007879bc723e */ /* 0x000fe200000010ff */
[----:B------:R-:W-:Y:S01]  /*16220*/  IMAD.MOV.U32 R8, RZ, RZ, R4 ;  /* 0x000000ffff087224 */ /* 0x000fe200078e0004 */
[----:B------:R-:W-:Y:S01]  /*16230*/  PRMT R10, R223, 0x654, R10 ;  /* 0x00000654df0a7816 */ /* 0x000fe2000000000a */
[----:B------:R-:W-:Y:S01]  /*16240*/  IMAD.MOV.U32 R7, RZ, RZ, R5 ;  /* 0x000000ffff077224 */ /* 0x000fe200078e0005 */
[----:B------:R-:W-:Y:S01]  /*16250*/  F2FP.BF16.F32.PACK_AB R189, R123, R122 ;  /* 0x0000007a7bbd723e */ /* 0x000fe200000010ff */
[----:B------:R-:W-:Y:S01]  /*16260*/  IMAD.MOV.U32 R11, RZ, RZ, R211 ;  /* 0x000000ffff0b7224 */ /* 0x000fe200078e00d3 */
[----:B------:R0:W-:Y:S01]  /*16270*/  SYNCS.ARRIVE.TRANS64.RED.A1T0 RZ, [R10+URZ], RZ ;  /* 0x000000ff0aff79a7 */ /* 0x0001e2000810043f */
[----:B------:R-:W-:-:S02]  /*16280*/  F2FP.BF16.F32.PACK_AB R190, R125, R124 ;  /* 0x0000007c7dbe723e */ /* 0x000fc400000010ff */
[----:B------:R-:W-:Y:S02]  /*16290*/  F2FP.BF16.F32.PACK_AB R191, R127, R126 ;  /* 0x0000007e7fbf723e */ /* 0x000fe400000010ff */
[----:B------:R-:W-:Y:S02]  /*162a0*/  F2FP.BF16.F32.PACK_AB R184, R129, R128 ;  /* 0x0000008081b8723e */ /* 0x000fe400000010ff */
[----:B------:R-:W-:Y:S01]  /*162b0*/  F2FP.BF16.F32.PACK_AB R185, R131, R130 ;  /* 0x0000008283b9723e */ /* 0x000fe200000010ff */
[----:B0-----:R-:W-:Y:S01]  /*162c0*/  IMAD.MOV.U32 R10, RZ, RZ, R220 ;  /* 0x000000ffff0a7224 */ /* 0x001fe200078e00dc */
        /* <DEDUP_REMOVED lines=16> */
[----:B------:R-:W-:Y:S01]  /*163d0*/  F2FP.BF16.F32.PACK_AB R171, R171, R166 ;  /* 0x000000a6abab723e */ /* 0x000fe200000010ff */
[----:B------:R-:W-:Y:S06]  /*163e0*/  @P1 BRA `(.L_x_639) ;  /* 0xffffffdc005c1947 */ /* 0x000fec000383ffff */
.L_x_626:
[----:B------:R-:W-:Y:S05]  /*163f0*/  BSYNC B0 ;  /* 0x0000000000007941 */ /* 0x000fea0003800000 */
.L_x_625:
        /* <DEDUP_REMOVED lines=99> */
.L_x_640:
[----:B------:R-:W-:Y:S01]  /*16a30*/  IMAD R7, R211, 0x8, R18 ;  /* 0x00000008d3077824 */ /* 0x000fe200078e0212 */
[----:B------:R-:W-:-:S04]  /*16a40*/  SHF.L.U32 R2, R220, 0x1f, RZ ;  /* 0x0000001fdc027819 */ /* 0x000fc800000006ff */
[----:B------:R0:W1:Y:S01]  /*16a50*/  SYNCS.PHASECHK.TRANS64.TRYWAIT P1, [R7+URZ+0x30850], R2 ;  /* 0x03085002070075a7 */ /* 0x000062000802017f */
[----:B------:R-:W-:Y:S05]  /*16a60*/  @!P0 BRA `(.L_x_641) ;  /* 0x0000000000048947 */ /* 0x000fea0003800000 */
[----:B------:R-:W-:Y:S01]  /*16a70*/  BPT.TRAP 0x1 ;  /* 0x000000040000795c */ /* 0x000fe20000300000 */
.L_x_641:
[----:B------:R-:W-:Y:S01]  /*16a80*/  VIADD R18, R18, 0x400 ;  /* 0x0000040012127836 */ /* 0x000fe20000000000 */
[----:B------:R-:W-:Y:S04]  /*16a90*/  BSSY B0, `(.L_x_642) ;  /* 0x0000008000007945 */ /* 0x000fe80003800000 */
[----:B------:R-:W-:-:S04]  /*16aa0*/  SHF.R.U32.HI R18, RZ, 0x4, R18 ;  /* 0x00000004ff127819 */ /* 0x000fc80000011612 */
[----:B------:R-:W-:-:S04]  /*16ab0*/  LOP3.LUT R18, R18, 0x3fff, RZ, 0xc0, !PT ;  /* 0x00003fff12127812 */ /* 0x000fc800078ec0ff */
[----:B------:R-:W-:-:S05]  /*16ac0*/  LOP3.LUT R8, R18, 0x3000000, RZ, 0xfc, !PT ;  /* 0x0300000012087812 */ /* 0x000fca00078efcff */
[----:B------:R-:W-:Y:S01]  /*16ad0*/  IMAD R8, R211, 0x900, R8 ;  /* 0x00000900d3087824 */ /* 0x000fe200078e0208 */
[----:B-1----:R-:W-:Y:S06]  /*16ae0*/  @P1 BRA `(.L_x_643) ;  /* 0x0000000000081947 */ /* 0x002fec0003800000 */
[----:B------:R-:W1:Y:S02]  /*16af0*/  SYNCS.PHASECHK.TRANS64.TRYWAIT P1, [R7+URZ+0x30850], R2 ;  /* 0x03085002070075a7 */ /* 0x000e64000802017f */
[----:B-1----:R-:W-:Y:S05]  /*16b00*/  @!P1 BRA `(.L_x_644) ;  /* 0x000000c800289947 */ /* 0x002fea0003800000 */
.L_x_643:
[----:B------:R-:W-:Y:S05]  /*16b10*/  BSYNC B0 ;  /* 0x0000000000007941 */ /* 0x000fea0003800000 */
.L_x_642:
[----:B01----:R-:W-:Y:S01]  /*16b20*/  IMAD.MOV.U32 R2, RZ, RZ, R8 ;  /* 0x000000ffff027224 */ /* 0x003fe200078e0008 */
[----:B------:R-:W-:Y:S01]  /*16b30*/  WARPGROUP.ARRIVE ;  /* 0x00000000000079c5 */ /* 0x000fe20000000000 */
[----:B------:R-:W-:Y:S02]  /*16b40*/  IMAD.MOV.U32 R3, RZ, RZ, 0x40000040 ;  /* 0x40000040ff037424 */ /* 0x000fe400078e00ff */
[----:B------:R-:W-:Y:S01]  /*16b50*/  IMAD.MOV.U32 R120, RZ, RZ, -0x800000 ;  /* 0xff800000ff787424 */ /* 0x000fe200078e00ff */
[----:B------:R-:W-:Y:S01]  /*16b60*/  R2UR UR6, R2 ;  /* 0x00000000020672ca */ /* 0x000fe200000e0000 */
[----:B------:R-:W-:Y:S01]  /*16b70*/  VIADD R2, R8, 0x80 ;  /* 0x0000008008027836 */ /* 0x000fe20000000000 */
[----:B------:R-:W-:Y:S01]  /*16b80*/  R2UR UR7, R3 ;  /* 0x00000000030772ca */ /* 0x000fe200000e0000 */
[----:B------:R-:W-:Y:S02]  /*16b90*/  IMAD.MOV.U32 R3, RZ, RZ, 0x40000040 ;  /* 0x40000040ff037424 */ /* 0x000fe400078e00ff */
[----:B------:R-:W-:-:S10]  /*16ba0*/  IMAD.MOV.U32 R121, RZ, RZ, -0x800000 ;  /* 0xff800000ff797424 */ /* 0x000fd400078e00ff */
        /* <DEDUP_REMOVED lines=29> */
[----:B------:R-:W-:Y:S02]  /*16d80*/  R2UR UR6, R2 ;  /* 0x00000000020672ca */ /* 0x000fe400000e0000 */
[----:B------:R-:W-:Y:S01]  /*16d90*/  R2UR UR7, R3 ;  /* 0x00000000030772ca */ /* 0x000fe200000e0000 */
[----:B------:R-:W0:Y:S04]  /*16da0*/  SHFL.BFLY PT, R2, R215, 0x2, 0x1f ;  /* 0x0c401f00d7027f89 */ /* 0x000e2800000e0000 */
[----:B------:R-:W1:Y:S01]  /*16db0*/  SHFL.BFLY PT, R3, R6, 0x2, 0x1f ;  /* 0x0c401f0006037f89 */ /* 0x000e6200000e0000 */
[----:B0-----:R-:W-:Y:S01]  /*16dc0*/  FADD.FTZ R8, R2, R215 ;  /* 0x000000d702087221 */ /* 0x001fe20000010000 */
[----:B-1----:R-:W-:-:S04]  /*16dd0*/  FADD.FTZ R9, R3, R6 ;  /* 0x0000000603097221 */ /* 0x002fc80000010000 */
[----:B------:R-:W0:Y:S04]  /*16de0*/  SHFL.BFLY PT, R3, R8, 0x1, 0x1f ;  /* 0x0c201f0008037f89 */ /* 0x000e2800000e0000 */
[----:B------:R-:W1:Y:S01]  /*16df0*/  SHFL.BFLY PT, R2, R9, 0x1, 0x1f ;  /* 0x0c201f0009027f89 */ /* 0x000e6200000e0000 */
[----:B0-----:R-:W-:Y:S01]  /*16e00*/  FADD.FTZ R12, R8, R3 ;  /* 0x00000003080c7221 */ /* 0x001fe20000010000 */
[----:B-1----:R-:W-:-:S04]  /*16e10*/  FADD.FTZ R13, R9, R2 ;  /* 0x00000002090d7221 */ /* 0x002fc80000010000 */
[----:B------:R-:W-:Y:S02]  /*16e20*/  FSETP.NE.FTZ.AND P1, PT, R12, RZ, PT ;  /* 0x000000ff0c00720b */ /* 0x000fe40003f35000 */
[----:B------:R-:W-:Y:S02]  /*16e30*/  CS2R R2, SRZ ;  /* 0x0000000000027805 */ /* 0x000fe4000001ff00 */
        /* <DEDUP_REMOVED lines=17> */
.L_x_645:
[----:B------:R-:W-:Y:S02]  /*16f50*/  VIADD R0, R7, 0x30860 ;  /* 0x0003086007007836 */ /* 0x000fe40000000000 */
[-C--:B------:R-:W-:Y:S01]  /*16f60*/  FMUL.FTZ R4, R24, R3.reuse ;  /* 0x0000000318047220 */ /* 0x080fe20000410000 */
[----:B------:R-:W-:Y:S02]  /*16f70*/  VIADD R211, R211, 0x1 ;  /* 0x00000001d3d37836 */ /* 0x000fe40000000000 */
[-C--:B------:R-:W-:Y:S01]  /*16f80*/  FMUL.FTZ R5, R25, R3.reuse ;  /* 0x0000000319057220 */ /* 0x080fe20000410000 */
[-C--:B------:R-:W-:Y:S01]  /*16f90*/  FMUL.FTZ R12, R40, R3.reuse ;  /* 0x00000003280c7220 */ /* 0x080fe20000410000 */
[----:B------:R-:W-:Y:S01]  /*16fa0*/  PRMT R0, R223, 0x654, R0 ;  /* 0x00000654df007816 */ /* 0x000fe20000000000 */
[-C--:B------:R-:W-:Y:S01]  /*16fb0*/  FMUL.FTZ R13, R41, R3.reuse ;  /* 0x00000003290d7220 */ /* 0x080fe20000410000 */
[-C--:B------:R-:W-:Y:S01]  /*16fc0*/  FMUL.FTZ R14, R44, R3.reuse ;  /* 0x000000032c0e7220 */ /* 0x080fe20000410000 */
[-C--:B------:R-:W-:Y:S01]  /*16fd0*/  FMUL.FTZ R15, R45, R3.reuse ;  /* 0x000000032d0f7220 */ /* 0x080fe20000410000 */
[----:B------:R1:W-:Y:S01]  /*16fe0*/  SYNCS.ARRIVE.TRANS64.RED.A1T0 RZ, [R0+URZ], RZ ;  /* 0x000000ff00ff79a7 */ /* 0x0003e2000810043f */
[-C--:B------:R-:W-:Y:S01]  /*16ff0*/  FMUL.FTZ R20, R48, R3.reuse ;  /* 0x0000000330147220 */ /* 0x080fe20000410000 */
[-C--:B------:R-:W-:Y:S01]  /*17000*/  FMUL.FTZ R21, R49, R3.reuse ;  /* 0x0000000331157220 */ /* 0x080fe20000410000 */
[-C--:B------:R-:W-:Y:S01]  /*17010*/  FMUL.FTZ R24, R52, R3.reuse ;  /* 0x0000000334187220 */ /* 0x080fe20000410000 */
[-C--:B------:R-:W-:Y:S01]  /*17020*/  FMUL.FTZ R25, R53, R3.reuse ;  /* 0x0000000335197220 */ /* 0x080fe20000410000 */
[-C--:B------:R-:W-:Y:S01]  /*17030*/  FMUL.FTZ R40, R68, R3.reuse ;  /* 0x0000000344287220 */ /* 0x080fe20000410000 */
[-C--:B------:R-:W-:Y:S01]  /*17040*/  FMUL.FTZ R41, R69, R3.reuse ;  /* 0x0000000345297220 */ /* 0x080fe20000410000 */
[----:B------:R-:W-:Y:S01]  /*17050*/  ISETP.NE.AND P1, PT, R211, 0x2, PT ;  /* 0x00000002d300780c */ /* 0x000fe20003f25270 */
        /* <DEDUP_REMOVED lines=36> */
[----:B------:R-:W-:Y:S01]  /*172a0*/  SEL R3, RZ, 0x1, P1 ;  /* 0x00000001ff037807 */ /* 0x000fe20000800000 */
[-C--:B0-----:R-:W-:Y:S01]  /*172b0*/  FMUL.FTZ R26, R26, R2.reuse ;  /* 0x000000021a1a7220 */ /* 0x081fe20000410000 */
        /* <DEDUP_REMOVED lines=48> */
[----:B------:R-:W-:Y:S01]  /*175c0*/  LOP3.LUT R220, R220, R3, RZ, 0x3c, !PT ;  /* 0x00000003dcdc7212 */ /* 0x000fe200078e3cff */
[----:B------:R-:W-:Y:S01]  /*175d0*/  VIADD R228, R228, 0x1 ;  /* 0x00000001e4e47836 */ /* 0x000fe20000000000 */
[----:B-1----:R-:W-:-:S07]  /*175e0*/  SEL R211, R211, RZ, P1 ;  /* 0x000000ffd3d37207 */ /* 0x002fce0000800000 */
.L_x_567:
[----:B------:R-:W0:Y:S08]  /*175f0*/  S2UR UR4, SR_CgaCtaId ;  /* 0x00000000000479c3 */ /* 0x000e300000008800 */
[----:B------:R-:W-:Y:S01]  /*17600*/  BAR.SYNC.DEFER_BLOCKING 0x5, 0x180 ;  /* 0x0146000000007b1d */ /* 0x000fe20000010000 */
[----:B------:R-:W-:-:S05]  /*17610*/  MOV R18, 0x400 ;  /* 0x0000040000127802 */ /* 0x000fca0000000f00 */
[----:B------:R-:W-:Y:S01]  /*17620*/  BSSY B0, `(.L_x_646) ;  /* 0x00003c0000007945 */ /* 0x000fe20003800000 */
[----:B0-----:R-:W-:-:S05]  /*17630*/  IMAD.U32 R223, RZ, RZ, UR4 ;  /* 0x00000004ffdf7e24 */ /* 0x001fca000f8e00ff */
[----:B------:R-:W-:-:S05]  /*17640*/  LEA R18, R223, R18, 0x18 ;  /* 0x00000012df127211 */ /* 0x000fca00078ec0ff */
[----:B------:R0:W1:Y:S01]  /*17650*/  LDS.128 R136, [R18+0x308d0] ;  /* 0x0308d00012887984 */ /* 0x0000620000000c00 */
[----:B------:R-:W-:Y:S06]  /*17660*/  BAR.ARV 0x4, 0x180 ;  /* 0x0106000000007b1d */ /* 0x000fec0000002000 */
[----:B------:R-:W-:Y:S05]  /*17670*/  @P0 BRA `(.L_x_647) ;  /* 0x0000002c00840947 */ /* 0x000fea0003800000 */
[----:B------:R-:W2:Y:S01]  /*17680*/  LDL R0, [R1+0x110] ;  /* 0x0001100001007983 */ /* 0x000ea20000100800 */
[----:B------:R-:W3:Y:S01]  /*17690*/  S2R R57, SR_SWINHI ;  /* 0x0000000000397919 */ /* 0x000ee20000002f00 */
[----:B------:R-:W-:Y:S01]  /*176a0*/  F2FP.BF16.F32.PACK_AB R58, R7, R6 ;  /* 0x00000006073a723e */ /* 0x000fe200000010ff */
[----:B------:R-:W-:Y:S01]  /*176b0*/  ULDC.64 UR6, c[0x0][0xc00] ;  /* 0x0003000000067ab9 */ /* 0x000fe20000000a00 */
[----:B------:R-:W-:Y:S01]  /*176c0*/  F2FP.BF16.F32.PACK_AB R59, R31, R30 ;  /* 0x0000001e1f3b723e */ /* 0x000fe200000010ff */
[----:B------:R-:W4:Y:S01]  /*176d0*/  LDL.LU R131, [R1+0xa4] ;  /* 0x0000a40001837983 */ /* 0x000f220000300800 */
[----:B------:R-:W-:Y:S01]  /*176e0*/  F2FP.BF16.F32.PACK_AB R62, R11, R10 ;  /* 0x0000000a0b3e723e */ /* 0x000fe200000010ff */
[----:B------:R-:W-:Y:S01]  /*176f0*/  ULDC.64 UR4, c[0x0][0xc08] ;  /* 0x0003020000047ab9 */ /* 0x000fe20000000a00 */
[----:B------:R-:W-:Y:S01]  /*17700*/  F2FP.BF16.F32.PACK_AB R63, R39, R38 ;  /* 0x00000026273f723e */ /* 0x000fe200000010ff */
[----:B------:R-:W4:Y:S04]  /*17710*/  LDL R130, [R1+0x10c] ;  /* 0x00010c0001827983 */ /* 0x000f280000100800 */
[----:B------:R-:W4:Y:S04]  /*17720*/  LDL R129, [R1+0x4] ;  /* 0x0000040001817983 */ /* 0x000f280000100800 */
[----:B------:R-:W4:Y:S01]  /*17730*/  LDL R128, [R1+0x40] ;  /* 0x0000400001807983 */ /* 0x000f220000100800 */
[----:B------:R-:W-:-:S02]  /*17740*/  MOV R2, R18 ;  /* 0x0000001200027202 */ /* 0x000fc40000000f00 */
[----:B---3--:R-:W-:Y:S01]  /*17750*/  MOV R3, R57 ;  /* 0x0000003900037202 */ /* 0x008fe20000000f00 */
[----:B------:R-:W-:Y:S02]  /*17760*/  BAR.SYNC.DEFER_BLOCKING 0x1, 0x100 ;  /* 0x0044000000007b1d */ /* 0x000fe40000010000 */
[----:B--2---:R-:W-:-:S03]  /*17770*/  IMAD.WIDE R64, R0, 0x2, R2 ;  /* 0x0000000200407825 */ /* 0x004fc600078e0202 */
[C---:B------:R-:W-:Y:S02]  /*17780*/  LOP3.LUT R57, R64.reuse, 0x380, RZ, 0xc0, !PT ;  /* 0x0000038040397812 */ /* 0x040fe400078ec0ff */
[C---:B------:R-:W-:Y:S02]  /*17790*/  IADD3 R61, P0, R64.reuse, 0x20, RZ ;  /* 0x00000020403d7810 */ /* 0x040fe40007f1e0ff */
[----:B------:R-:W-:Y:S02]  /*177a0*/  IADD3 R116, P1, R64, 0x40, RZ ;  /* 0x0000004040747810 */ /* 0x000fe40007f3e0ff */
[----:B------:R-:W-:Y:S02]  /*177b0*/  SHF.R.U64 R57, R57, 0x3, RZ ;  /* 0x0000000339397819 */ /* 0x000fe400000012ff */
[----:B------:R-:W-:Y:S02]  /*177c0*/  LOP3.LUT R60, R61, 0x380, RZ, 0xc0, !PT ;  /* 0x000003803d3c7812 */ /* 0x000fe400078ec0ff */
[----:B------:R-:W-:-:S02]  /*177d0*/  LOP3.LUT R117, R116, 0x380, RZ, 0xc0, !PT ;  /* 0x0000038074757812 */ /* 0x000fc400078ec0ff */
[----:B------:R-:W-:Y:S02]  /*177e0*/  LOP3.LUT R56, R57, R64, RZ, 0x3c, !PT ;  /* 0x0000004039387212 */ /* 0x000fe400078e3cff */
[----:B------:R-:W-:Y:S02]  /*177f0*/  SHF.R.U64 R60, R60, 0x3, RZ ;  /* 0x000000033c3c7819 */ /* 0x000fe400000012ff */
[----:B------:R-:W-:Y:S02]  /*17800*/  MOV R57, R65 ;  /* 0x0000004100397202 */ /* 0x000fe40000000f00 */
[----:B------:R-:W-:Y:S02]  /*17810*/  SHF.R.U64 R117, R117, 0x3, RZ ;  /* 0x0000000375757819 */ /* 0x000fe400000012ff */
[----:B------:R-:W-:Y:S01]  /*17820*/  LOP3.LUT R60, R60, R61, RZ, 0x3c, !PT ;  /* 0x0000003d3c3c7212 */ /* 0x000fe200078e3cff */
[----:B------:R-:W-:Y:S01]  /*17830*/  IMAD.X R61, RZ, RZ, R65, P0 ;  /* 0x000000ffff3d7224 */ /* 0x000fe200000e0641 */
[----:B------:R-:W-:-:S02]  /*17840*/  MOV R123, R56 ;  /* 0x00000038007b7202 */ /* 0x000fc40000000f00 */
[----:B------:R-:W-:Y:S02]  /*17850*/  F2FP.BF16.F32.PACK_AB R56, R5, R4 ;  /* 0x000000040538723e */ /* 0x000fe400000010ff */
[----:B------:R-:W-:Y:S02]  /*17860*/  F2FP.BF16.F32.PACK_AB R57, R27, R26 ;  /* 0x0000001a1b39723e */ /* 0x000fe400000010ff */
[----:B------:R-:W-:Y:S01]  /*17870*/  LOP3.LUT R116, R117, R116, RZ, 0x3c, !PT ;  /* 0x0000007475747212 */ /* 0x000fe200078e3cff */
[----:B------:R-:W-:Y:S01]  /*17880*/  IMAD.X R117, RZ, RZ, R65, P1 ;  /* 0x000000ffff757224 */ /* 0x000fe200008e0641 */
[C---:B------:R-:W-:Y:S02]  /*17890*/  IADD3 R66, P0, R64.reuse, 0x60, RZ ;  /* 0x0000006040427810 */ /* 0x040fe40007f1e0ff */
[----:B------:R-:W-:Y:S01]  /*178a0*/  IADD3 R0, P1, R64, 0x4000, RZ ;  /* 0x0000400040007810 */ /* 0x000fe20007f3e0ff */
[----:B------:R2:W-:Y:S01]  /*178b0*/  STSM.16.M88.4 [R123], R56 ;  /* 0x000000387b007844 */ /* 0x0005e20000000200 */
[----:B------:R-:W-:-:S04]  /*178c0*/  LOP3.LUT R67, R66, 0x380, RZ, 0xc0, !PT ;  /* 0x0000038042437812 */ /* 0x000fc800078ec0ff */
[----:B------:R-:W-:Y:S02]  /*178d0*/  SHF.R.U64 R67, R67, 0x3, RZ ;  /* 0x0000000343437819 */ /* 0x000fe400000012ff */
[----:B------:R-:W-:Y:S02]  /*178e0*/  MOV R117, R116 ;  /* 0x0000007400757202 */ /* 0x000fe40000000f00 */
[----:B------:R-:W-:Y:S02]  /*178f0*/  LOP3.LUT R66, R67, R66, RZ, 0x3c, !PT ;  /* 0x0000004243427212 */ /* 0x000fe400078e3cff */
[----:B--2---:R-:W-:-:S04]  /*17900*/  LOP3.LUT R123, R0, 0x380, RZ, 0xc0, !PT ;  /* 0x00000380007b7812 */ /* 0x004fc800078ec0ff */
[----:B------:R-:W-:Y:S01]  /*17910*/  SHF.R.U64 R123, R123, 0x3, RZ ;  /* 0x000000037b7b7819 */ /* 0x000fe200000012ff */
[----:B------:R-:W-:-:S03]  /*17920*/  IMAD.X R67, RZ, RZ, R65, P0 ;  /* 0x000000ffff437224 */ /* 0x000fc600000e0641 */
[----:B------:R-:W-:Y:S02]  /*17930*/  LOP3.LUT R116, R123, R0, RZ, 0x3c, !PT ;  /* 0x000000007b747212 */ /* 0x000fe400078e3cff */
[----:B------:R-:W-:Y:S02]  /*17940*/  IADD3 R0, P0, R64, 0x4020, RZ ;  /* 0x0000402040007810 */ /* 0x000fe40007f1e0ff */
[----:B------:R-:W-:Y:S02]  /*17950*/  MOV R122, R60 ;  /* 0x0000003c007a7202 */ /* 0x000fe40000000f00 */
[----:B------:R-:W-:Y:S02]  /*17960*/  F2FP.BF16.F32.PACK_AB R60, R9, R8 ;  /* 0x00000008093c723e */ /* 0x000fe400000010ff */
[----:B------:R-:W-:Y:S02]  /*17970*/  F2FP.BF16.F32.PACK_AB R61, R35, R34 ;  /* 0x00000022233d723e */ /* 0x000fe400000010ff */
[----:B------:R-:W-:-:S02]  /*17980*/  F2FP.BF16.F32.PACK_AB R56, R13, R12 ;  /* 0x0000000c0d38723e */ /* 0x000fc400000010ff */
[----:B------:R-:W-:Y:S02]  /*17990*/  F2FP.BF16.F32.PACK_AB R57, R43, R42 ;  /* 0x0000002a2b39723e */ /* 0x000fe400000010ff */
[----:B------:R-:W-:Y:S02]  /*179a0*/  F2FP.BF16.F32.PACK_AB R58, R15, R14 ;  /* 0x0000000e0f3a723e */ /* 0x000fe400000010ff */
[----:B------:R-:W-:Y:S02]  /*179b0*/  F2FP.BF16.F32.PACK_AB R59, R47, R46 ;  /* 0x0000002e2f3b723e */ /* 0x000fe400000010ff */
[----:B------:R-:W-:Y:S01]  /*179c0*/  LOP3.LUT R123, R0, 0x380, RZ, 0xc0, !PT ;  /* 0x00000380007b7812 */ /* 0x000fe200078ec0ff */
[----:B------:R-:W-:Y:S03]  /*179d0*/  STSM.16.M88.4 [R122], R60 ;  /* 0x0000003c7a007844 */ /* 0x000fe60000000200 */
[----:B------:R-:W-:Y:S01]  /*179e0*/  SHF.R.U64 R123, R123, 0x3, RZ ;  /* 0x000000037b7b7819 */ /* 0x000fe200000012ff */
[----:B------:R2:W-:Y:S01]  /*179f0*/  STSM.16.M88.4 [R117], R56 ;  /* 0x0000003875007844 */ /* 0x0005e20000000200 */
[----:B------:R-:W-:-:S02]  /*17a00*/  MOV R67, R66 ;  /* 0x0000004200437202 */ /* 0x000fc40000000f00 */
[----:B------:R-:W-:Y:S02]  /*17a10*/  LOP3.LUT R66, R123, R0, RZ, 0x3c, !PT ;  /* 0x000000007b427212 */ /* 0x000fe400078e3cff */
[----:B------:R-:W-:-:S04]  /*17a20*/  IADD3 R0, P6, R64, 0x4040, RZ ;  /* 0x0000404040007810 */ /* 0x000fc80007fde0ff */
[----:B------:R-:W-:Y:S01]  /*17a30*/  LOP3.LUT R123, R0, 0x380, RZ, 0xc0, !PT ;  /* 0x00000380007b7812 */ /* 0x000fe200078ec0ff */
[----:B--2---:R-:W-:Y:S01]  /*17a40*/  IMAD.X R117, RZ, RZ, R65, P1 ;  /* 0x000000ffff757224 */ /* 0x004fe200008e0641 */
[----:B------:R-:W-:-:S04]  /*17a50*/  F2FP.BF16.F32.PACK_AB R60, R21, R20 ;  /* 0x00000014153c723e */ /* 0x000fc800000010ff */
[----:B------:R-:W-:Y:S02]  /*17a60*/  MOV R116, R116 ;  /* 0x0000007400747202 */ /* 0x000fe40000000f00 */
[----:B------:R-:W-:Y:S02]  /*17a70*/  IADD3 R117, P5, R64, 0x4060, RZ ;  /* 0x0000406040757810 */ /* 0x000fe40007fbe0ff */
[----:B------:R-:W-:Y:S02]  /*17a80*/  F2FP.BF16.F32.PACK_AB R61, R51, R50 ;  /* 0x00000032333d723e */ /* 0x000fe400000010ff */
[----:B------:R-:W-:Y:S02]  /*17a90*/  F2FP.BF16.F32.PACK_AB R62, R25, R24 ;  /* 0x00000018193e723e */ /* 0x000fe400000010ff */
[----:B------:R-:W-:Y:S02]  /*17aa0*/  F2FP.BF16.F32.PACK_AB R63, R55, R54 ;  /* 0x00000036373f723e */ /* 0x000fe400000010ff */
[----:B------:R-:W-:-:S02]  /*17ab0*/  F2FP.BF16.F32.PACK_AB R56, R29, R28 ;  /* 0x0000001c1d38723e */ /* 0x000fc400000010ff */
[----:B------:R-:W-:Y:S02]  /*17ac0*/  F2FP.BF16.F32.PACK_AB R57, R105, R104 ;  /* 0x000000686939723e */ /* 0x000fe400000010ff */
[----:B------:R-:W-:Y:S02]  /*17ad0*/  F2FP.BF16.F32.PACK_AB R58, R33, R32 ;  /* 0x00000020213a723e */ /* 0x000fe400000010ff */
[----:B------:R-:W-:Y:S02]  /*17ae0*/  F2FP.BF16.F32.PACK_AB R59, R109, R108 ;  /* 0x0000006c6d3b723e */ /* 0x000fe400000010ff */
[----:B------:R-:W-:Y:S02]  /*17af0*/  LOP3.LUT R122, R117, 0x380, RZ, 0xc0, !PT ;  /* 0x00000380757a7812 */ /* 0x000fe400078ec0ff */
[----:B------:R-:W-:Y:S01]  /*17b00*/  SHF.R.U64 R123, R123, 0x3, RZ ;  /* 0x000000037b7b7819 */ /* 0x000fe200000012ff */
[----:B------:R2:W-:Y:S01]  /*17b10*/  STSM.16.M88.4 [R67], R60 ;  /* 0x0000003c43007844 */ /* 0x0005e20000000200 */
[----:B------:R-:W-:-:S02]  /*17b20*/  IADD3 R126, P4, R64, 0x8000, RZ ;  /* 0x00008000407e7810 */ /* 0x000fc40007f9e0ff */
[----:B------:R-:W-:Y:S01]  /*17b30*/  IADD3 R124, P2, R64, 0x8040, RZ ;  /* 0x00008040407c7810 */ /* 0x000fe20007f5e0ff */
[----:B------:R3:W-:Y:S03]  /*17b40*/  STSM.16.M88.4 [R116], R56 ;  /* 0x0000003874007844 */ /* 0x0007e60000000200 */
[----:B------:R-:W-:Y:S02]  /*17b50*/  LOP3.LUT R125, R124, 0x380, RZ, 0xc0, !PT ;  /* 0x000003807c7d7812 */ /* 0x000fe400078ec0ff */
[----:B--2---:R-:W-:Y:S02]  /*17b60*/  SHF.R.U64 R60, R122, 0x3, RZ ;  /* 0x000000037a3c7819 */ /* 0x004fe400000012ff */
[----:B------:R-:W-:Y:S02]  /*17b70*/  LOP3.LUT R62, R123, R0, RZ, 0x3c, !PT ;  /* 0x000000007b3e7212 */ /* 0x000fe400078e3cff */
[----:B------:R-:W-:-:S02]  /*17b80*/  IADD3 R122, P3, R64, 0x8020, RZ ;  /* 0x00008020407a7810 */ /* 0x000fc40007f7e0ff */
[----:B---3--:R-:W-:Y:S01]  /*17b90*/  IADD3 R116, P1, R64, 0x8060, RZ ;  /* 0x0000806040747810 */ /* 0x008fe20007f3e0ff */
[--C-:B------:R-:W-:Y:S01]  /*17ba0*/  IMAD.X R67, RZ, RZ, R65.reuse, P0 ;  /* 0x000000ffff437224 */ /* 0x100fe200000e0641 */
[----:B------:R-:W-:Y:S01]  /*17bb0*/  LOP3.LUT R0, R126, 0x380, RZ, 0xc0, !PT ;  /* 0x000003807e007812 */ /* 0x000fe200078ec0ff */
[--C-:B------:R-:W-:Y:S01]  /*17bc0*/  IMAD.X R63, RZ, RZ, R65.reuse, P6 ;  /* 0x000000ffff3f7224 */ /* 0x100fe200030e0641 */
[----:B------:R-:W-:Y:S01]  /*17bd0*/  LOP3.LUT R60, R60, R117, RZ, 0x3c, !PT ;  /* 0x000000753c3c7212 */ /* 0x000fe200078e3cff */
[----:B------:R-:W-:Y:S01]  /*17be0*/  IMAD.X R61, RZ, RZ, R65, P5 ;  /* 0x000000ffff3d7224 */ /* 0x000fe200028e0641 */
[----:B------:R-:W-:Y:S02]  /*17bf0*/  LOP3.LUT R123, R122, 0x380, RZ, 0xc0, !PT ;  /* 0x000003807a7b7812 */ /* 0x000fe400078ec0ff */
[----:B------:R-:W-:Y:S02]  /*17c00*/  LOP3.LUT R117, R116, 0x380, RZ, 0xc0, !PT ;  /* 0x0000038074757812 */ /* 0x000fe400078ec0ff */
[----:B------:R-:W-:-:S02]  /*17c10*/  SHF.R.U64 R127, R0, 0x3, RZ ;  /* 0x00000003007f7819 */ /* 0x000fc400000012ff */
[----:B------:R-:W-:Y:S02]  /*17c20*/  MOV R66, R66 ;  /* 0x0000004200427202 */ /* 0x000fe40000000f00 */
[----:B------:R-:W-:Y:S02]  /*17c30*/  MOV R64, R62 ;  /* 0x0000003e00407202 */ /* 0x000fe40000000f00 */
[----:B------:R-:W-:Y:S02]  /*17c40*/  F2FP.BF16.F32.PACK_AB R56, R37, R36 ;  /* 0x000000242538723e */ /* 0x000fe400000010ff */
[----:B------:R-:W-:Y:S02]  /*17c50*/  F2FP.BF16.F32.PACK_AB R57, R113, R112 ;  /* 0x000000707139723e */ /* 0x000fe400000010ff */
[----:B------:R-:W-:Y:S02]  /*17c60*/  F2FP.BF16.F32.PACK_AB R58, R41, R40 ;  /* 0x00000028293a723e */ /* 0x000fe400000010ff */
[----:B------:R-:W-:-:S02]  /*17c70*/  F2FP.BF16.F32.PACK_AB R59, R71, R70 ;  /* 0x00000046473b723e */ /* 0x000fc400000010ff */
[----:B------:R-:W-:Y:S02]  /*17c80*/  MOV R0, R60 ;  /* 0x0000003c00007202 */ /* 0x000fe40000000f00 */
[----:B------:R-:W-:Y:S02]  /*17c90*/  SHF.R.U64 R123, R123, 0x3, RZ ;  /* 0x000000037b7b7819 */ /* 0x000fe400000012ff */
[----:B------:R-:W-:Y:S02]  /*17ca0*/  SHF.R.U64 R125, R125, 0x3, RZ ;  /* 0x000000037d7d7819 */ /* 0x000fe400000012ff */
[----:B------:R-:W-:Y:S02]  /*17cb0*/  SHF.R.U64 R117, R117, 0x3, RZ ;  /* 0x0000000375757819 */ /* 0x000fe400000012ff */
[----:B------:R-:W-:Y:S02]  /*17cc0*/  F2FP.BF16.F32.PACK_AB R60, R45, R44 ;  /* 0x0000002c2d3c723e */ /* 0x000fe400000010ff */
[----:B------:R-:W-:-:S02]  /*17cd0*/  F2FP.BF16.F32.PACK_AB R61, R75, R74 ;  /* 0x0000004a4b3d723e */ /* 0x000fc400000010ff */
[----:B------:R-:W-:Y:S02]  /*17ce0*/  F2FP.BF16.F32.PACK_AB R62, R49, R48 ;  /* 0x00000030313e723e */ /* 0x000fe400000010ff */
[----:B------:R-:W-:Y:S02]  /*17cf0*/  F2FP.BF16.F32.PACK_AB R63, R79, R78 ;  /* 0x0000004e4f3f723e */ /* 0x000fe400000010ff */
[----:B------:R-:W-:Y:S01]  /*17d00*/  LOP3.LUT R126, R127, R126, RZ, 0x3c, !PT ;  /* 0x0000007e7f7e7212 */ /* 0x000fe200078e3cff */
[--C-:B------:R-:W-:Y:S01]  /*17d10*/  IMAD.X R127, RZ, RZ, R65.reuse, P4 ;  /* 0x000000ffff7f7224 */ /* 0x100fe200020e0641 */
[----:B------:R-:W-:Y:S01]  /*17d20*/  LOP3.LUT R122, R123, R122, RZ, 0x3c, !PT ;  /* 0x0000007a7b7a7212 */ /* 0x000fe200078e3cff */
[----:B------:R2:W-:Y:S01]  /*17d30*/  STSM.16.M88.4 [R66], R56 ;  /* 0x0000003842007844 */ /* 0x0005e20000000200 */
[----:B------:R-:W-:Y:S01]  /*17d40*/  LOP3.LUT R124, R125, R124, RZ, 0x3c, !PT ;  /* 0x0000007c7d7c7212 */ /* 0x000fe200078e3cff */
[--C-:B------:R-:W-:Y:S01]  /*17d50*/  IMAD.X R123, RZ, RZ, R65.reuse, P3 ;  /* 0x000000ffff7b7224 */ /* 0x100fe200018e0641 */
[----:B------:R-:W-:Y:S01]  /*17d60*/  LOP3.LUT R116, R117, R116, RZ, 0x3c, !PT ;  /* 0x0000007475747212 */ /* 0x000fe200078e3cff */
[--C-:B------:R-:W-:Y:S01]  /*17d70*/  IMAD.X R125, RZ, RZ, R65.reuse, P2 ;  /* 0x000000ffff7d7224 */ /* 0x100fe200010e0641 */
[----:B------:R3:W-:Y:S01]  /*17d80*/  STSM.16.M88.4 [R64], R60 ;  /* 0x0000003c40007844 */ /* 0x0007e20000000200 */
[----:B------:R-:W-:Y:S01]  /*17d90*/  IMAD.X R117, RZ, RZ, R65, P1 ;  /* 0x000000ffff757224 */ /* 0x000fe200008e0641 */
[----:B------:R-:W-:-:S02]  /*17da0*/  F2FP.BF16.F32.PACK_AB R65, R83, R82 ;  /* 0x000000525341723e */ /* 0x000fc400000010ff */
[----:B------:R-:W-:Y:S02]  /*17db0*/  F2FP.BF16.F32.PACK_AB R67, R87, R86 ;  /* 0x000000565743723e */ /* 0x000fe400000010ff */
[----:B------:R-:W-:Y:S02]  /*17dc0*/  MOV R126, R126 ;  /* 0x0000007e007e7202 */ /* 0x000fe40000000f00 */
[----:B--2---:R-:W-:Y:S02]  /*17dd0*/  F2FP.BF16.F32.PACK_AB R66, R69, R68 ;  /* 0x000000444542723e */ /* 0x004fe400000010ff */
[----:B------:R-:W-:Y:S02]  /*17de0*/  F2FP.BF16.F32.PACK_AB R56, R73, R72 ;  /* 0x000000484938723e */ /* 0x000fe400000010ff */
[----:B------:R-:W-:Y:S02]  /*17df0*/  F2FP.BF16.F32.PACK_AB R57, R91, R90 ;  /* 0x0000005a5b39723e */ /* 0x000fe400000010ff */
[----:B---3--:R-:W-:-:S02]  /*17e00*/  F2FP.BF16.F32.PACK_AB R64, R53, R52 ;  /* 0x000000343540723e */ /* 0x008fc400000010ff */
[----:B------:R-:W-:Y:S02]  /*17e10*/  F2FP.BF16.F32.PACK_AB R58, R77, R76 ;  /* 0x0000004c4d3a723e */ /* 0x000fe400000010ff */
[----:B------:R-:W-:Y:S01]  /*17e20*/  F2FP.BF16.F32.PACK_AB R59, R95, R94 ;  /* 0x0000005e5f3b723e */ /* 0x000fe200000010ff */
[----:B------:R2:W-:Y:S01]  /*17e30*/  STSM.16.M88.4 [R0], R64 ;  /* 0x0000004000007844 */ /* 0x0005e20000000200 */
[----:B------:R-:W-:Y:S02]  /*17e40*/  MOV R122, R122 ;  /* 0x0000007a007a7202 */ /* 0x000fe40000000f00 */
[----:B------:R-:W-:Y:S01]  /*17e50*/  F2FP.BF16.F32.PACK_AB R60, R81, R80 ;  /* 0x00000050513c723e */ /* 0x000fe200000010ff */
[----:B------:R3:W-:Y:S01]  /*17e60*/  STSM.16.M88.4 [R126], R56 ;  /* 0x000000387e007844 */ /* 0x0007e20000000200 */
[----:B------:R-:W-:Y:S02]  /*17e70*/  F2FP.BF16.F32.PACK_AB R61, R99, R98 ;  /* 0x00000062633d723e */ /* 0x000fe400000010ff */
[----:B------:R-:W-:-:S02]  /*17e80*/  F2FP.BF16.F32.PACK_AB R62, R85, R84 ;  /* 0x00000054553e723e */ /* 0x000fc400000010ff */
[----:B------:R-:W-:Y:S02]  /*17e90*/  F2FP.BF16.F32.PACK_AB R63, R103, R102 ;  /* 0x00000066673f723e */ /* 0x000fe400000010ff */
[----:B------:R-:W-:Y:S02]  /*17ea0*/  MOV R124, R124 ;  /* 0x0000007c007c7202 */ /* 0x000fe40000000f00 */
[----:B------:R-:W-:Y:S02]  /*17eb0*/  MOV R116, R116 ;  /* 0x0000007400747202 */ /* 0x000fe40000000f00 */
[----:B--2---:R-:W-:Y:S02]  /*17ec0*/  F2FP.BF16.F32.PACK_AB R64, R89, R88 ;  /* 0x000000585940723e */ /* 0x004fe400000010ff */
[----:B------:R-:W-:Y:S02]  /*17ed0*/  F2FP.BF16.F32.PACK_AB R65, R107, R106 ;  /* 0x0000006a6b41723e */ /* 0x000fe400000010ff */
[----:B------:R-:W-:-:S02]  /*17ee0*/  F2FP.BF16.F32.PACK_AB R66, R93, R92 ;  /* 0x0000005c5d42723e */ /* 0x000fc400000010ff */
[----:B------:R-:W-:Y:S02]  /*17ef0*/  F2FP.BF16.F32.PACK_AB R67, R111, R110 ;  /* 0x0000006e6f43723e */ /* 0x000fe400000010ff */
[----:B---3--:R-:W-:Y:S02]  /*17f00*/  F2FP.BF16.F32.PACK_AB R56, R97, R96 ;  /* 0x000000606138723e */ /* 0x008fe400000010ff */
[----:B------:R-:W-:Y:S02]  /*17f10*/  F2FP.BF16.F32.PACK_AB R57, R115, R114 ;  /* 0x000000727339723e */ /* 0x000fe400000010ff */
[----:B------:R-:W-:Y:S02]  /*17f20*/  F2FP.BF16.F32.PACK_AB R58, R101, R100 ;  /* 0x00000064653a723e */ /* 0x000fe400000010ff */
[----:B------:R-:W-:Y:S01]  /*17f30*/  F2FP.BF16.F32.PACK_AB R59, R119, R118 ;  /* 0x00000076773b723e */ /* 0x000fe200000010ff */
[----:B------:R2:W-:Y:S01]  /*17f40*/  STSM.16.M88.4 [R122], R60 ;  /* 0x0000003c7a007844 */ /* 0x0005e20000000200 */
[----:B------:R-:W-:Y:S01]  /*17f50*/  ISETP.NE.U32.AND P0, PT, RZ, UR6, PT ;  /* 0x00000006ff007c0c */ /* 0x000fe2000bf05070 */
[----:B------:R-:W-:Y:S01]  /*17f60*/  IMAD.MOV.U32 R0, RZ, RZ, RZ ;  /* 0x000000ffff007224 */ /* 0x000fe200078e00ff */
[----:B------:R-:W3:Y:S01]  /*17f70*/  LDC R117, c[0x0][0xbe8] ;  /* 0x0002fa00ff757b82 */ /* 0x000ee20000000800 */
[----:B------:R-:W-:Y:S04]  /*17f80*/  STSM.16.M88.4 [R124], R64 ;  /* 0x000000407c007844 */ /* 0x000fe80000000200 */
[----:B------:R0:W-:Y:S03]  /*17f90*/  STSM.16.M88.4 [R116], R56 ;  /* 0x0000003874007844 */ /* 0x0001e60000000200 */
[----:B------:R-:W-:Y:S01]  /*17fa0*/  BAR.SYNC.DEFER_BLOCKING 0x1, 0x100 ;  /* 0x0044000000007b1d */ /* 0x000fe20000010000 */
[----:B------:R-:W-:-:S02]  /*17fb0*/  ISETP.NE.AND.EX P0, PT, RZ, UR7, PT, P0 ;  /* 0x00000007ff007c0c */ /* 0x000fc4000bf05300 */
[----:B--2---:R-:W-:-:S04]  /*17fc0*/  IADD3 R60, P1, R226, UR6, RZ ;  /* 0x00000006e23c7c10 */ /* 0x004fc8000ff3e0ff */
[----:B------:R-:W-:Y:S02]  /*17fd0*/  IADD3.X R61, R227, UR7, RZ, P1, !PT ;  /* 0x00000007e33d7c10 */ /* 0x000fe40008ffe4ff */
[----:B------:R-:W-:-:S04]  /*17fe0*/  ISETP.NE.U32.AND P1, PT, RZ, UR4, PT ;  /* 0x00000004ff007c0c */ /* 0x000fc8000bf25070 */
[----:B------:R-:W-:Y:S01]  /*17ff0*/  ISETP.NE.AND.EX P1, PT, RZ, UR5, PT, P1 ;  /* 0x00000005ff007c0c */ /* 0x000fe2000bf25310 */
[----:B------:R-:W2:-:S12]  /*18000*/  @P0 LDG.E R0, desc[UR48][R60.64] ;  /* 0x000000303c000981 */ /* 0x000e98000c1e1900 */
[----:B------:R-:W-:Y:S01]  /*18010*/  @P1 IADD3 R226, P2, R226, UR4, RZ ;  /* 0x00000004e2e21c10 */ /* 0x000fe2000ff5e0ff */
[----:B------:R-:W-:Y:S02]  /*18020*/  ULDC UR4, c[0x0][0xa88] ;  /* 0x0002a20000047ab9 */ /* 0x000fe40000000800 */
[----:B0-----:R-:W-:Y:S01]  /*18030*/  IMAD.U32 R116, RZ, RZ, UR4 ;  /* 0x00000004ff747e24 */ /* 0x001fe2000f8e00ff */
[----:B------:R-:W-:Y:S01]  /*18040*/  @P1 IADD3.X R227, R227, UR5, RZ, P2, !PT ;  /* 0x00000005e3e31c10 */ /* 0x000fe200097fe4ff */
[----:B------:R-:W-:-:S04]  /*18050*/  ULDC UR4, c[0x0][0xad4] ;  /* 0x0002b50000047ab9 */ /* 0x000fc80000000800 */
[----:B------:R0:W5:Y:S01]  /*18060*/  @P1 LDG.E R116, desc[UR48][R226.64] ;  /* 0x00000030e2741981 */ /* 0x000162000c1e1900 */
[----:B------:R-:W-:Y:S01]  /*18070*/  ISETP.NE.AND P2, PT, R224, RZ, PT ;  /* 0x000000ffe000720c */ /* 0x000fe20003f45270 */
[----:B------:R-:W-:-:S03]  /*18080*/  IMAD.MOV.U32 R126, RZ, RZ, 0x9b8 ;  /* 0x000009b8ff7e7424 */ /* 0x000fc600078e00ff */
[----:B------:R-:W-:-:S04]  /*18090*/  SEL R224, R224, UR4, P2 ;  /* 0x00000004e0e07c07 */ /* 0x000fc80009000000 */
[----:B------:R-:W-:-:S04]  /*180a0*/  ISETP.GT.AND P3, PT, R224, 0x1, PT ;  /* 0x00000001e000780c */ /* 0x000fc80003f64270 */
[----:B------:R-:W-:-:S04]  /*180b0*/  SEL R126, R126, 0x978, P3 ;  /* 0x000009787e7e7807 */ /* 0x000fc80001800000 */
[----:B------:R-:W1:Y:S08]  /*180c0*/  LDC.64 R62, c[0x0][R126+0x220] ;  /* 0x000088007e3e7b82 */ /* 0x000e700000000a00 */
[----:B------:R-:W0:Y:S01]  /*180d0*/  LDC.64 R56, c[0x0][R126+0x218] ;  /* 0x000086007e387b82 */ /* 0x000e220000000a00 */
[----:B---3--:R-:W-:Y:S02]  /*180e0*/  ISETP.NE.AND P4, PT, R117, 0x1, PT ;  /* 0x000000017500780c */ /* 0x008fe40003f85270 */
[----:B------:R-:W-:-:S05]  /*180f0*/  ISETP.NE.U32.AND P2, PT, RZ, UR6, PT ;  /* 0x00000006ff007c0c */ /* 0x000fca000bf45070 */
[----:B------:R-:W3:Y:S01]  /*18100*/  LDC.64 R58, c[0x0][R126+0x228] ;  /* 0x00008a007e3a7b82 */ /* 0x000ee20000000a00 */
[----:B------:R-:W-:-:S04]  /*18110*/  ISETP.NE.AND.EX P2, PT, RZ, UR7, PT, P2 ;  /* 0x00000007ff007c0c */ /* 0x000fc8000bf45320 */
[----:B------:R-:W-:-:S03]  /*18120*/  SEL R225, R225, RZ, !P2 ;  /* 0x000000ffe1e17207 */ /* 0x000fc60005000000 */
[----:B------:R-:W2:Y:S01]  /*18130*/  LDC.64 R64, c[0x0][R126+0x210] ;  /* 0x000084007e407b82 */ /* 0x000ea20000000a00 */
[----:B----4-:R-:W-:-:S07]  /*18140*/  SEL R67, R131, RZ, !P2 ;  /* 0x000000ff83437207 */ /* 0x010fce0005000000 */
[----:B------:R-:W4:Y:S08]  /*18150*/  @P4 LDC R122, c[0x0][0xbec] ;  /* 0x0002fb00ff7a4b82 */ /* 0x000f300000000800 */
[----:B------:R-:W3:Y:S01]  /*18160*/  @P4 LDC R123, c[0x0][0xbf0] ;  /* 0x0002fc00ff7b4b82 */ /* 0x000ee20000000800 */
[----:B-1----:R-:W-:-:S04]  /*18170*/  IMAD R124, R63, R225, RZ ;  /* 0x000000e13f7c7224 */ /* 0x002fc800078e02ff */
[----:B------:R-:W-:-:S03]  /*18180*/  IMAD R124, R62, R67, R124 ;  /* 0x000000433e7c7224 */ /* 0x000fc600078e027c */
[----:B------:R-:W1:Y:S01]  /*18190*/  LDC.64 R66, c[0x0][0xba8] ;  /* 0x0002ea00ff427b82 */ /* 0x000e620000000a00 */
[----:B------:R-:W-:-:S04]  /*181a0*/  IMAD.WIDE.U32 R62, R62, R225, RZ ;  /* 0x000000e13e3e7225 */ /* 0x000fc800078e00ff */
[----:B------:R-:W-:Y:S02]  /*181b0*/  IMAD.IADD R124, R63, 0x1, R124 ;  /* 0x000000013f7c7824 */ /* 0x000fe400078e027c */
[----:B------:R-:W-:Y:S02]  /*181c0*/  IMAD R63, R129, 0x80, R130 ;  /* 0x00000080813f7824 */ /* 0x000fe400078e0282 */
[-C--:B0-----:R-:W-:Y:S02]  /*181d0*/  IMAD R125, R57, R195.reuse, RZ ;  /* 0x000000c3397d7224 */ /* 0x081fe400078e02ff */
[----:B------:R-:W-:Y:S01]  /*181e0*/  IMAD.WIDE.U32 R56, R56, R195, RZ ;  /* 0x000000c338387225 */ /* 0x000fe200078e00ff */
[----:B------:R-:W-:-:S03]  /*181f0*/  SEL R127, R128, RZ, P3 ;  /* 0x000000ff807f7207 */ /* 0x000fc60001800000 */
[----:B----4-:R-:W-:-:S04]  /*18200*/  @P4 IMAD.HI.U32 R122, R63, R122, RZ ;  /* 0x0000007a3f7a4227 */ /* 0x010fc800078e00ff */
[----:B------:R-:W-:Y:S02]  /*18210*/  IMAD.IADD R125, R57, 0x1, R125 ;  /* 0x00000001397d7824 */ /* 0x000fe400078e027d */
[----:B------:R-:W-:Y:S01]  /*18220*/  IMAD.MOV.U32 R57, RZ, RZ, R63 ;  /* 0x000000ffff397224 */ /* 0x000fe200078e003f */
[----:B---3--:R-:W-:Y:S01]  /*18230*/  @P4 SHF.R.U32.HI R57, RZ, R123, R122 ;  /* 0x0000007bff394219 */ /* 0x008fe2000001167a */
[----:B-1----:R-:W0:Y:S01]  /*18240*/  @!P3 LDC R66, c[0x0][0xb50] ;  /* 0x0002d400ff42bb82 */ /* 0x002e220000000800 */
[-C--:B------:R-:W-:Y:S02]  /*18250*/  IMAD R122, R59, R127.reuse, RZ ;  /* 0x0000007f3b7a7224 */ /* 0x080fe400078e02ff */
[----:B------:R-:W-:-:S04]  /*18260*/  IMAD.WIDE.U32 R58, R58, R127, RZ ;  /* 0x0000007f3a3a7225 */ /* 0x000fc800078e00ff */
[----:B------:R-:W-:Y:S01]  /*18270*/  IMAD.MOV R123, RZ, RZ, -R57 ;  /* 0x000000ffff7b7224 */ /* 0x000fe200078e0a39 */
[----:B------:R-:W1:Y:S01]  /*18280*/  @!P3 LDC R67, c[0x0][0xb54] ;  /* 0x0002d500ff43bb82 */ /* 0x000e620000000800 */
[----:B------:R-:W-:Y:S02]  /*18290*/  IMAD.IADD R122, R59, 0x1, R122 ;  /* 0x000000013b7a7824 */ /* 0x000fe400078e027a */
[----:B------:R-:W-:Y:S01]  /*182a0*/  IMAD R123, R117, R123, R63 ;  /* 0x0000007b757b7224 */ /* 0x000fe200078e023f */
[--C-:B--2---:R-:W-:Y:S02]  /*182b0*/  IADD3 R56, P2, P5, R62, R56, R0.reuse ;  /* 0x000000383e387210 */ /* 0x104fe40007d5e000 */
[----:B------:R-:W-:-:S04]  /*182c0*/  SHF.R.S32.HI R62, RZ, 0x1f, R0 ;  /* 0x0000001fff3e7819 */ /* 0x000fc80000011400 */
[----:B------:R-:W-:Y:S02]  /*182d0*/  IADD3.X R124, R124, R125, R62, P2, P5 ;  /* 0x0000007d7c7c7210 */ /* 0x000fe400017ea43e */
[----:B------:R-:W-:Y:S02]  /*182e0*/  IADD3 R58, P2, P5, R57, R56, R58 ;  /* 0x00000038393a7210 */ /* 0x000fe40007d5e03a */
[----:B------:R-:W-:Y:S01]  /*182f0*/  SHF.R.S32.HI R57, RZ, 0x1f, R57 ;  /* 0x0000001fff397819 */ /* 0x000fe20000011439 */
[----:B------:R-:W-:-:S03]  /*18300*/  IMAD R56, R65, R123, RZ ;  /* 0x0000007b41387224 */ /* 0x000fc600078e02ff */
[----:B------:R-:W-:Y:S02]  /*18310*/  IADD3.X R59, R57, R124, R122, P2, P5 ;  /* 0x0000007c393b7210 */ /* 0x000fe400017ea47a */
[----:B------:R-:W-:Y:S01]  /*18320*/  SHF.R.S32.HI R57, RZ, 0x1f, R123 ;  /* 0x0000001fff397819 */ /* 0x000fe2000001147b */
[----:B------:R-:W-:-:S04]  /*18330*/  IMAD.WIDE.U32 R58, R64, R123, R58 ;  /* 0x0000007b403a7225 */ /* 0x000fc800078e003a */
[----:B------:R-:W-:Y:S01]  /*18340*/  IMAD R57, R64, R57, R56 ;  /* 0x0000003940397224 */ /* 0x000fe200078e0238 */
[----:B0-----:R-:W-:-:S03]  /*18350*/  LEA R66, P2, R58, R66, 0x2 ;  /* 0x000000423a427211 */ /* 0x001fc600078410ff */
[----:B------:R-:W-:-:S05]  /*18360*/  IMAD.IADD R56, R59, 0x1, R57 ;  /* 0x000000013b387824 */ /* 0x000fca00078e0239 */
[----:B-1----:R-:W-:Y:S01]  /*18370*/  LEA.HI.X R67, R58, R67, R56, 0x2, P2 ;  /* 0x000000433a437211 */ /* 0x002fe200010f1438 */
[----:B------:R-:W-:Y:S06]  /*18380*/  @P1 BRA `(.L_x_648) ;  /* 0x0000000000101947 */ /* 0x000fec0003800000 */
[----:B------:R-:W-:Y:S05]  /*18390*/  @!P0 BRA `(.L_x_648) ;  /* 0x00000000000c8947 */ /* 0x000fea0003800000 */
[----:B------:R-:W2:Y:S04]  /*183a0*/  LDG.E R57, desc[UR48][R60.64] ;  /* 0x000000303c397981 */ /* 0x000ea8000c1e1900 */
[----:B-----5:R-:W2:Y:S02]  /*183b0*/  LDG.E R116, desc[UR48][R60.64+0x4] ;  /* 0x000004303c747981 */ /* 0x020ea4000c1e1900 */
[----:B--2---:R-:W-:-:S07]  /*183c0*/  IMAD.IADD R116, R116, 0x1, -R57 ;  /* 0x0000000174747824 */ /* 0x004fce00078e0a39 */
.L_x_648:
[----:B------:R-:W2:Y:S04]  /*183d0*/  LDL R60, [R1+0x108] ;  /* 0x00010800013c7983 */ /* 0x000ea80000100800 */
[----:B------:R-:W3:Y:S04]  /*183e0*/  LDL R61, [R1+0xa8] ;  /* 0x0000a800013d7983 */ /* 0x000ee80000100800 */
[----:B------:R-:W-:Y:S04]  /*183f0*/  SHFL.IDX PT, R56, R66, RZ, 0x1c1f ;  /* 0x001c1fff42387589 */ /* 0x000fe800000e0000 */
[----:B------:R-:W0:Y:S04]  /*18400*/  SHFL.IDX PT, R57, R67, RZ, 0x1c1f ;  /* 0x001c1fff43397589 */ /* 0x000e2800000e0000 */
[----:B------:R-:W-:Y:S04]  /*18410*/  SHFL.IDX PT, R58, R66, 0x1, 0x1c1f ;  /* 0x003c1f00423a7f89 */ /* 0x000fe800000e0000 */
[----:B------:R-:W1:Y:S01]  /*18420*/  SHFL.IDX PT, R59, R67, 0x1, 0x1c1f ;  /* 0x003c1f00433b7f89 */ /* 0x000e6200000e0000 */
[----:B--2---:R-:W-:-:S02]  /*18430*/  IMAD R64, R129, 0x80, R60 ;  /* 0x0000008081407824 */ /* 0x004fc400078e023c */
[----:B-----5:R-:W-:Y:S01]  /*18440*/  IMAD R60, R116, R117, RZ ;  /* 0x00000075743c7224 */ /* 0x020fe200078e02ff */
[----:B---3--:R-:W-:Y:S01]  /*18450*/  LOP3.LUT P0, RZ, R61, 0x3, RZ, 0xc0, !PT ;  /* 0x000000033dff7812 */ /* 0x008fe2000780c0ff */
[----:B------:R-:W-:-:S03]  /*18460*/  VIADD R61, R64, 0x8 ;  /* 0x00000008403d7836 */ /* 0x000fc60000000000 */
[-C--:B------:R-:W-:Y:S02]  /*18470*/  ISETP.GE.OR P1, PT, R64, R60.reuse, P0 ;  /* 0x0000003c4000720c */ /* 0x080fe40000726670 */
[----:B------:R-:W-:-:S11]  /*18480*/  ISETP.GE.OR P0, PT, R61, R60, P0 ;  /* 0x0000003c3d00720c */ /* 0x000fd60000706670 */
[----:B0-----:R0:W-:Y:S04]  /*18490*/  @!P1 ST.E desc[UR48][R56.64], R120 ;  /* 0x0000007838009985 */ /* 0x0011e8000c101930 */
[----:B-1----:R0:W-:Y:S01]  /*184a0*/  @!P0 ST.E desc[UR48][R58.64], R121 ;  /* 0x000000793a008985 */ /* 0x0021e2000c101930 */
[----:B------:R-:W-:Y:S05]  /*184b0*/  @P3 BRA `(.L_x_649) ;  /* 0x0000000c00603947 */ /* 0x000fea0003800000 */
[----:B------:R-:W1:Y:S01]  /*184c0*/  S2R R4, SR_TID.X ;  /* 0x0000000000047919 */ /* 0x000e620000002100 */
[----:B------:R-:W2:Y:S01]  /*184d0*/  @P4 LDC R65, c[0x0][0xbec] ;  /* 0x0002fb00ff414b82 */ /* 0x000ea20000000800 */
[----:B------:R-:W-:-:S07]  /*184e0*/  ULDC.64 UR4, c[0x0][0xaa0] ;  /* 0x0002a80000047ab9 */ /* 0x000fce0000000a00 */
[----:B------:R-:W3:Y:S01]  /*184f0*/  @P4 LDC R67, c[0x0][0xbf0] ;  /* 0x0002fc00ff434b82 */ /* 0x000ee20000000800 */
[----:B-1----:R-:W-:-:S05]  /*18500*/  VIADD R4, R4, 0xffffff80 ;  /* 0xffffff8004047836 */ /* 0x002fca0000000000 */
[----:B------:R-:W-:-:S04]  /*18510*/  SHF.R.S32.HI R5, RZ, 0x1f, R4 ;  /* 0x0000001fff057819 */ /* 0x000fc80000011404 */
[----:B------:R-:W-:-:S04]  /*18520*/  LEA.HI R5, R5, R4, RZ, 0x3 ;  /* 0x0000000405057211 */ /* 0x000fc800078f18ff */
[----:B------:R-:W-:Y:S02]  /*18530*/  LOP3.LUT R21, R5, 0xfffffff8, RZ, 0xc0, !PT ;  /* 0xfffffff805157812 */ /* 0x000fe400078ec0ff */
[----:B------:R-:W-:-:S03]  /*18540*/  SHF.R.S32.HI R20, RZ, 0x3, R5 ;  /* 0x00000003ff147819 */ /* 0x000fc60000011405 */
[----:B------:R-:W-:-:S04]  /*18550*/  IMAD.IADD R21, R4, 0x1, -R21 ;  /* 0x0000000104157824 */ /* 0x000fc800078e0a15 */
[----:B------:R-:W-:-:S05]  /*18560*/  IMAD.SHL.U32 R61, R21, 0x8, RZ ;  /* 0x00000008153d7824 */ /* 0x000fca00078e00ff */
[----:B------:R-:W-:-:S05]  /*18570*/  LEA R5, R20, R61, 0x6 ;  /* 0x0000003d14057211 */ /* 0x000fca00078e30ff */
[----:B------:R-:W-:-:S03]  /*18580*/  IMAD.WIDE R2, R5, 0x2, R2 ;  /* 0x0000000205027825 */ /* 0x000fc600078e0202 */
[C---:B------:R-:W-:Y:S02]  /*18590*/  IADD3 R9, P3, R2.reuse, 0x1000, RZ ;  /* 0x0000100002097810 */ /* 0x040fe40007f7e0ff */
[C---:B------:R-:W-:Y:S02]  /*185a0*/  IADD3 R13, P2, R2.reuse, 0x2000, RZ ;  /* 0x00002000020d7810 */ /* 0x040fe40007f5e0ff */
[C---:B------:R-:W-:Y:S02]  /*185b0*/  IADD3 R25, P6, R2.reuse, 0x3000, RZ ;  /* 0x0000300002197810 */ /* 0x040fe40007fde0ff */
[----:B------:R-:W-:Y:S02]  /*185c0*/  IADD3 R29, P5, R2, 0x4000, RZ ;  /* 0x00004000021d7810 */ /* 0x000fe40007fbe0ff */
[----:B------:R-:W-:Y:S02]  /*185d0*/  LOP3.LUT R8, R9, 0x380, RZ, 0xc0, !PT ;  /* 0x0000038009087812 */ /* 0x000fe400078ec0ff */
[----:B------:R-:W-:-:S02]  /*185e0*/  LOP3.LUT R12, R13, 0x380, RZ, 0xc0, !PT ;  /* 0x000003800d0c7812 */ /* 0x000fc400078ec0ff */
[----:B------:R-:W-:Y:S02]  /*185f0*/  IADD3 R33, P1, R2, 0x5000, RZ ;  /* 0x0000500002217810 */ /* 0x000fe40007f3e0ff */
[----:B------:R-:W-:Y:S02]  /*18600*/  LOP3.LUT R24, R25, 0x380, RZ, 0xc0, !PT ;  /* 0x0000038019187812 */ /* 0x000fe400078ec0ff */
[----:B------:R-:W-:Y:S02]  /*18610*/  LOP3.LUT R28, R29, 0x380, RZ, 0xc0, !PT ;  /* 0x000003801d1c7812 */ /* 0x000fe400078ec0ff */
[----:B------:R-:W-:Y:S02]  /*18620*/  SHF.R.U64 R8, R8, 0x3, RZ ;  /* 0x0000000308087819 */ /* 0x000fe400000012ff */
[----:B------:R-:W-:Y:S02]  /*18630*/  SHF.R.U64 R12, R12, 0x3, RZ ;  /* 0x000000030c0c7819 */ /* 0x000fe400000012ff */
[----:B------:R-:W-:-:S02]  /*18640*/  LOP3.LUT R32, R33, 0x380, RZ, 0xc0, !PT ;  /* 0x0000038021207812 */ /* 0x000fc400078ec0ff */
[----:B------:R-:W-:Y:S02]  /*18650*/  SHF.R.U64 R24, R24, 0x3, RZ ;  /* 0x0000000318187819 */ /* 0x000fe400000012ff */
[----:B------:R-:W-:Y:S02]  /*18660*/  SHF.R.U64 R28, R28, 0x3, RZ ;  /* 0x000000031c1c7819 */ /* 0x000fe400000012ff */
[----:B------:R-:W-:Y:S01]  /*18670*/  LOP3.LUT R8, R8, R9, RZ, 0x3c, !PT ;  /* 0x0000000908087212 */ /* 0x000fe200078e3cff */
[--C-:B------:R-:W-:Y:S01]  /*18680*/  IMAD.X R9, RZ, RZ, R3.reuse, P3 ;  /* 0x000000ffff097224 */ /* 0x100fe200018e0603 */
[----:B------:R-:W-:Y:S01]  /*18690*/  LOP3.LUT R12, R12, R13, RZ, 0x3c, !PT ;  /* 0x0000000d0c0c7212 */ /* 0x000fe200078e3cff */
[--C-:B------:R-:W-:Y:S01]  /*186a0*/  IMAD.X R13, RZ, RZ, R3.reuse, P2 ;  /* 0x000000ffff0d7224 */ /* 0x100fe200010e0603 */
[----:B------:R-:W-:Y:S02]  /*186b0*/  SHF.R.U64 R32, R32, 0x3, RZ ;  /* 0x0000000320207819 */ /* 0x000fe400000012ff */
[----:B------:R-:W-:Y:S01]  /*186c0*/  LOP3.LUT R24, R24, R25, RZ, 0x3c, !PT ;  /* 0x0000001918187212 */ /* 0x000fe200078e3cff */
[--C-:B------:R-:W-:Y:S01]  /*186d0*/  IMAD.X R25, RZ, RZ, R3.reuse, P6 ;  /* 0x000000ffff197224 */ /* 0x100fe200030e0603 */
[----:B------:R-:W-:Y:S01]  /*186e0*/  LOP3.LUT R28, R28, R29, RZ, 0x3c, !PT ;  /* 0x0000001d1c1c7212 */ /* 0x000fe200078e3cff */
[----:B------:R-:W-:Y:S01]  /*186f0*/  IMAD.X R29, RZ, RZ, R3, P5 ;  /* 0x000000ffff1d7224 */ /* 0x000fe200028e0603 */
[C---:B------:R-:W-:Y:S01]  /*18700*/  IADD3 R37, P0, R2.reuse, 0x6000, RZ ;  /* 0x0000600002257810 */ /* 0x040fe20007f1e0ff */
[----:B------:R-:W-:Y:S01]  /*18710*/  IMAD R21, R21, 0x20, R20 ;  /* 0x0000002015157824 */ /* 0x000fe200078e0214 */
[C---:B------:R-:W-:Y:S01]  /*18720*/  IADD3 R41, P3, R2.reuse, 0x7000, RZ ;  /* 0x0000700002297810 */ /* 0x040fe20007f7e0ff */
[----:B------:R-:W5:Y:S01]  /*18730*/  LD.E.128 R12, desc[UR48][R12.64] ;  /* 0x000000300c0c7980 */ /* 0x000f62000c101d00 */
[----:B------:R-:W-:-:S02]  /*18740*/  IADD3 R45, P2, R2, 0x8000, RZ ;  /* 0x00008000022d7810 */ /* 0x000fc40007f5e0ff */
[C---:B------:R-:W-:Y:S01]  /*18750*/  IADD3 R49, P6, R2.reuse, 0x9000, RZ ;  /* 0x0000900002317810 */ /* 0x040fe20007fde0ff */
[----:B------:R-:W5:Y:S01]  /*18760*/  LD.E.128 R24, desc[UR48][R24.64] ;  /* 0x0000003018187980 */ /* 0x000f62000c101d00 */
[----:B------:R-:W-:Y:S02]  /*18770*/  IADD3 R53, P5, R2, 0xa000, RZ ;  /* 0x0000a00002357810 */ /* 0x000fe40007fbe0ff */
[----:B------:R-:W-:Y:S01]  /*18780*/  LOP3.LUT R32, R32, R33, RZ, 0x3c, !PT ;  /* 0x0000002120207212 */ /* 0x000fe200078e3cff */
[----:B------:R-:W-:Y:S01]  /*18790*/  IMAD.X R33, RZ, RZ, R3, P1 ;  /* 0x000000ffff217224 */ /* 0x000fe200008e0603 */
[----:B------:R-:W-:Y:S01]  /*187a0*/  LOP3.LUT R11, R2, 0x380, RZ, 0xc0, !PT ;  /* 0x00000380020b7812 */ /* 0x000fe200078ec0ff */
[----:B------:R-:W5:Y:S01]  /*187b0*/  LD.E.128 R28, desc[UR48][R28.64] ;  /* 0x000000301c1c7980 */ /* 0x000f62000c101d00 */
[----:B------:R-:W-:Y:S02]  /*187c0*/  LOP3.LUT R36, R37, 0x380, RZ, 0xc0, !PT ;  /* 0x0000038025247812 */ /* 0x000fe400078ec0ff */
[----:B------:R-:W-:Y:S01]  /*187d0*/  LOP3.LUT R40, R41, 0x380, RZ, 0xc0, !PT ;  /* 0x0000038029287812 */ /* 0x000fe200078ec0ff */
[----:B------:R-:W-:Y:S01]  /*187e0*/  IMAD R64, R129, 0x80, R21 ;  /* 0x0000008081407824 */ /* 0x000fe200078e0215 */
[----:B------:R-:W-:Y:S01]  /*187f0*/  LOP3.LUT R44, R45, 0x380, RZ, 0xc0, !PT ;  /* 0x000003802d2c7812 */ /* 0x000fe200078ec0ff */
[----:B------:R-:W5:Y:S01]  /*18800*/  LD.E.128 R32, desc[UR48][R32.64] ;  /* 0x0000003020207980 */ /* 0x000f62000c101d00 */
[----:B------:R-:W-:-:S02]  /*18810*/  LOP3.LUT R48, R49, 0x380, RZ, 0xc0, !PT ;  /* 0x0000038031307812 */ /* 0x000fc400078ec0ff */
[----:B------:R-:W-:Y:S02]  /*18820*/  LOP3.LUT R52, R53, 0x380, RZ, 0xc0, !PT ;  /* 0x0000038035347812 */ /* 0x000fe400078ec0ff */
[----:B------:R-:W-:Y:S02]  /*18830*/  IADD3 R7, P1, R2, 0xb000, RZ ;  /* 0x0000b00002077810 */ /* 0x000fe40007f3e0ff */
[----:B------:R-:W-:Y:S02]  /*18840*/  SHF.R.U64 R11, R11, 0x3, RZ ;  /* 0x000000030b0b7819 */ /* 0x000fe400000012ff */
[----:B------:R-:W-:Y:S01]  /*18850*/  SHF.R.U64 R36, R36, 0x3, RZ ;  /* 0x0000000324247819 */ /* 0x000fe200000012ff */
[----:B0-----:R-:W-:Y:S01]  /*18860*/  IMAD.X R57, RZ, RZ, R3, P1 ;  /* 0x000000ffff397224 */ /* 0x001fe200008e0603 */
[----:B------:R-:W-:Y:S02]  /*18870*/  SHF.R.U64 R40, R40, 0x3, RZ ;  /* 0x0000000328287819 */ /* 0x000fe400000012ff */
[----:B------:R-:W-:-:S02]  /*18880*/  SHF.R.U64 R44, R44, 0x3, RZ ;  /* 0x000000032c2c7819 */ /* 0x000fc400000012ff */
[----:B------:R-:W-:Y:S02]  /*18890*/  SHF.R.U64 R48, R48, 0x3, RZ ;  /* 0x0000000330307819 */ /* 0x000fe400000012ff */
[----:B------:R-:W-:Y:S02]  /*188a0*/  SHF.R.U64 R52, R52, 0x3, RZ ;  /* 0x0000000334347819 */ /* 0x000fe400000012ff */
[----:B------:R-:W-:Y:S02]  /*188b0*/  LOP3.LUT R5, R7, 0x380, RZ, 0xc0, !PT ;  /* 0x0000038007057812 */ /* 0x000fe400078ec0ff */
        /* <DEDUP_REMOVED lines=11> */
[----:B------:R-:W-:Y:S01]  /*18970*/  SHF.R.U64 R2, R5, 0x3, RZ ;  /* 0x0000000305027819 */ /* 0x000fe200000012ff */
[----:B------:R-:W-:Y:S01]  /*18980*/  IMAD.MOV.U32 R5, RZ, RZ, R3 ;  /* 0x000000ffff057224 */ /* 0x000fe200078e0003 */
[----:B------:R-:W5:Y:S01]  /*18990*/  LD.E.128 R8, desc[UR48][R8.64] ;  /* 0x0000003008087980 */ /* 0x000f62000c101d00 */
[----:B------:R-:W-:Y:S01]  /*189a0*/  IMAD R3, R62, UR4, RZ ;  /* 0x000000043e037c24 */ /* 0x000fe2000f8e02ff */
[----:B------:R-:W-:Y:S01]  /*189b0*/  LOP3.LUT R56, R2, R7, RZ, 0x3c, !PT ;  /* 0x0000000702387212 */ /* 0x000fe200078e3cff */
[----:B------:R-:W-:Y:S01]  /*189c0*/  IMAD.MOV.U32 R21, RZ, RZ, R64 ;  /* 0x000000ffff157224 */ /* 0x000fe200078e0040 */
[----:B------:R-:W5:Y:S01]  /*189d0*/  LD.E.128 R36, desc[UR48][R36.64] ;  /* 0x0000003024247980 */ /* 0x000f62000c101d00 */
[----:B------:R-:W-:-:S02]  /*189e0*/  IMAD R63, R0, UR5, R3 ;  /* 0x00000005003f7c24 */ /* 0x000fc4000f8e0203 */
[----:B------:R-:W-:Y:S01]  /*189f0*/  IMAD.WIDE.U32 R2, R0, UR4, RZ ;  /* 0x0000000400027c25 */ /* 0x000fe2000f8e00ff */
[----:B------:R-:W-:Y:S01]  /*18a00*/  ULDC.64 UR4, c[0x0][0xae8] ;  /* 0x0002ba0000047ab9 */ /* 0x000fe20000000a00 */
[----:B------:R-:W-:Y:S01]  /*18a10*/  SHF.R.S32.HI R62, RZ, 0x1f, R225 ;  /* 0x0000001fff3e7819 */ /* 0x000fe200000114e1 */
[----:B------:R-:W5:Y:S01]  /*18a20*/  LD.E.128 R4, desc[UR48][R4.64] ;  /* 0x0000003004047980 */ /* 0x000f62000c101d00 */
[----:B------:R-:W-:Y:S02]  /*18a30*/  IMAD.IADD R3, R3, 0x1, R63 ;  /* 0x0000000103037824 */ /* 0x000fe400078e023f */
[----:B--2---:R-:W-:Y:S01]  /*18a40*/  @P4 IMAD.HI.U32 R0, R64, R65, RZ ;  /* 0x0000004140004227 */ /* 0x004fe200078e00ff */
[----:B------:R-:W5:Y:S03]  /*18a50*/  LD.E.128 R40, desc[UR48][R40.64] ;  /* 0x0000003028287980 */ /* 0x000f66000c101d00 */
[C---:B------:R-:W-:Y:S01]  /*18a60*/  IMAD.WIDE.U32 R2, R195.reuse, UR4, R2 ;  /* 0x00000004c3027c25 */ /* 0x040fe2000f8e0002 */
[----:B---3--:R-:W-:Y:S01]  /*18a70*/  @P4 SHF.R.U32.HI R21, RZ, R67, R0 ;  /* 0x00000043ff154219 */ /* 0x008fe20000011600 */
[----:B------:R-:W5:Y:S02]  /*18a80*/  LD.E.128 R44, desc[UR48][R44.64] ;  /* 0x000000302c2c7980 */ /* 0x000f64000c101d00 */
[----:B------:R-:W-:Y:S01]  /*18a90*/  IMAD R3, R195, UR5, R3 ;  /* 0x00000005c3037c24 */ /* 0x000fe2000f8e0203 */
[----:B------:R-:W-:Y:S01]  /*18aa0*/  ULDC.64 UR4, c[0x0][0xaf0] ;  /* 0x0002bc0000047ab9 */ /* 0x000fe20000000a00 */
[----:B------:R-:W5:Y:S01]  /*18ab0*/  LD.E.128 R48, desc[UR48][R48.64] ;  /* 0x0000003030307980 */ /* 0x000f62000c101d00 */
[----:B------:R-:W-:Y:S01]  /*18ac0*/  IMAD R62, R62, UR4, RZ ;  /* 0x000000043e3e7c24 */ /* 0x000fe2000f8e02ff */
[----:B------:R-:W-:Y:S01]  /*18ad0*/  SHF.R.S32.HI R0, RZ, 0x1f, R21 ;  /* 0x0000001fff007819 */ /* 0x000fe20000011415 */
[C---:B------:R-:W-:Y:S01]  /*18ae0*/  IMAD.WIDE.U32 R2, R225.reuse, UR4, R2 ;  /* 0x00000004e1027c25 */ /* 0x040fe2000f8e0002 */
[----:B------:R-:W5:Y:S03]  /*18af0*/  LD.E.128 R52, desc[UR48][R52.64] ;  /* 0x0000003034347980 */ /* 0x000f66000c101d00 */
[----:B------:R-:W-:Y:S01]  /*18b00*/  IMAD R63, R225, UR5, R62 ;  /* 0x00000005e13f7c24 */ /* 0x000fe2000f8e023e */
[----:B------:R-:W-:Y:S01]  /*18b10*/  ULDC.64 UR4, c[0x0][0xae0] ;  /* 0x0002b80000047ab9 */ /* 0x000fe20000000a00 */
[----:B------:R-:W-:Y:S01]  /*18b20*/  IMAD.MOV R62, RZ, RZ, -R21 ;  /* 0x000000ffff3e7224 */ /* 0x000fe200078e0a15 */
[----:B------:R-:W5:Y:S01]  /*18b30*/  LD.E.128 R56, desc[UR48][R56.64] ;  /* 0x0000003038387980 */ /* 0x000f62000c101d00 */
[----:B------:R-:W-:-:S02]  /*18b40*/  IMAD.IADD R3, R3, 0x1, R63 ;  /* 0x0000000103037824 */ /* 0x000fc400078e023f */
[----:B------:R-:W-:Y:S01]  /*18b50*/  IMAD R0, R0, UR4, RZ ;  /* 0x0000000400007c24 */ /* 0x000fe2000f8e02ff */
[----:B------:R-:W-:Y:S01]  /*18b60*/  @!PT LDS RZ, [RZ] ;  /* 0x00000000fffff984 */ /* 0x000fe20000000800 */
[----:B------:R-:W-:Y:S01]  /*18b70*/  @!PT LDS RZ, [RZ] ;  /* 0x00000000fffff984 */ /* 0x000fe20000000800 */
[----:B------:R-:W-:Y:S01]  /*18b80*/  @!PT LDS RZ, [RZ] ;  /* 0x00000000fffff984 */ /* 0x000fe20000000800 */
[----:B------:R-:W-:Y:S01]  /*18b90*/  @!PT LDS RZ, [RZ] ;  /* 0x00000000fffff984 */ /* 0x000fe20000000800 */
[----:B------:R0:W-:Y:S06]  /*18ba0*/  MEMBAR.ALL.CTA ;  /* 0x0000000000007992 */ /* 0x0001ec0000008000 */
[----:B0-----:R-:W0:Y:S01]  /*18bb0*/  FENCE.VIEW.ASYNC.S ;  /* 0x00000000000073c6 */ /* 0x001e220000000000 */
[----:B------:R-:W-:Y:S02]  /*18bc0*/  IMAD R117, R117, R62, R64 ;  /* 0x0000003e75757224 */ /* 0x000fe400078e0240 */
[----:B------:R-:W-:-:S04]  /*18bd0*/  IMAD.WIDE.U32 R2, R21, UR4, R2 ;  /* 0x0000000415027c25 */ /* 0x000fc8000f8e0002 */
[----:B------:R-:W-:Y:S01]  /*18be0*/  IMAD R21, R21, UR5, R0 ;  /* 0x0000000515157c24 */ /* 0x000fe2000f8e0200 */
[----:B------:R-:W-:Y:S01]  /*18bf0*/  SHF.R.S32.HI R0, RZ, 0x1f, R117 ;  /* 0x0000001fff007819 */ /* 0x000fe20000011475 */
[----:B------:R-:W-:Y:S01]  /*18c00*/  ULDC.64 UR4, c[0x0][0xad8] ;  /* 0x0002b60000047ab9 */ /* 0x000fe20000000a00 */
[----:B------:R-:W-:Y:S02]  /*18c10*/  IMAD R67, R129, 0x80, R20 ;  /* 0x0000008081437824 */ /* 0x000fe400078e0214 */
[----:B------:R-:W-:Y:S02]  /*18c20*/  IMAD.IADD R3, R3, 0x1, R21 ;  /* 0x0000000103037824 */ /* 0x000fe400078e0215 */
[----:B------:R-:W-:Y:S02]  /*18c30*/  IMAD R0, R0, UR4, RZ ;  /* 0x0000000400007c24 */ /* 0x000fe4000f8e02ff */
[----:B------:R-:W-:Y:S01]  /*18c40*/  IMAD.WIDE.U32 R2, R117, UR4, R2 ;  /* 0x0000000475027c25 */ /* 0x000fe2000f8e0002 */
[----:B------:R-:W-:-:S03]  /*18c50*/  ISETP.GE.AND P2, PT, R67, R60, PT ;  /* 0x0000003c4300720c */ /* 0x000fc60003f46270 */
[----:B------:R-:W-:Y:S01]  /*18c60*/  IMAD R63, R117, UR5, R0 ;  /* 0x00000005753f7c24 */ /* 0x000fe2000f8e0200 */
[----:B------:R-:W-:Y:S01]  /*18c70*/  ULDC.64 UR4, c[0x0][0xa80] ;  /* 0x0002a00000047ab9 */ /* 0x000fe20000000a00 */
[----:B------:R-:W-:Y:S01]  /*18c80*/  VIADD R0, R18, 0x30820 ;  /* 0x0003082012007836 */ /* 0x000fe20000000000 */
[C---:B------:R-:W-:Y:S01]  /*18c90*/  LEA R64, P3, R2.reuse, UR4, 0x1 ;  /* 0x0000000402407c11 */ /* 0x040fe2000f8608ff */
[----:B------:R-:W-:Y:S02]  /*18ca0*/  IMAD.IADD R3, R3, 0x1, R63 ;  /* 0x0000000103037824 */ /* 0x000fe400078e023f */
[----:B------:R-:W-:Y:S01]  /*18cb0*/  VIADD R21, R67, 0x20 ;  /* 0x0000002043157836 */ /* 0x000fe20000000000 */
[----:B------:R-:W-:Y:S02]  /*18cc0*/  PRMT R0, RZ, 0x654, R0 ;  /* 0x00000654ff007816 */ /* 0x000fe40000000000 */
[----:B------:R-:W-:Y:S02]  /*18cd0*/  LEA.HI.X R65, R2, UR5, R3, 0x1, P3 ;  /* 0x0000000502417c11 */ /* 0x000fe400098f0c03 */
[-C--:B------:R-:W-:Y:S01]  /*18ce0*/  ISETP.GE.AND P1, PT, R21, R60.reuse, PT ;  /* 0x0000003c1500720c */ /* 0x080fe20003f26270 */
[----:B------:R-:W-:Y:S01]  /*18cf0*/  VIADD R21, R67, 0x40 ;  /* 0x0000004043157836 */ /* 0x000fe20000000000 */
[----:B0-----:R0:W-:Y:S01]  /*18d00*/  SYNCS.ARRIVE.TRANS64.RED.A1T0 RZ, [R0+URZ], RZ ;  /* 0x000000ff00ff79a7 */ /* 0x0011e2000810043f */
[----:B------:R1:W2:Y:S01]  /*18d10*/  SHFL.IDX PT, R62, R64, RZ, 0x181f ;  /* 0x00181fff403e7589 */ /* 0x0002a200000e0000 */
[----:B------:R-:W-:Y:S01]  /*18d20*/  BSSY B1, `(.L_x_650) ;  /* 0x0000016000017945 */ /* 0x000fe20003800000 */
[----:B------:R-:W-:Y:S01]  /*18d30*/  VIADD R69, R61, 0x80 ;  /* 0x000000803d457836 */ /* 0x000fe20000000000 */
[----:B------:R-:W-:Y:S01]  /*18d40*/  ISETP.GE.AND P0, PT, R21, R60, PT ;  /* 0x0000003c1500720c */ /* 0x000fe20003f06270 */
[----:B------:R-:W-:Y:S01]  /*18d50*/  VIADD R71, R61, 0x40 ;  /* 0x000000403d477836 */ /* 0x000fe20000000000 */
[----:B0-----:R1:W0:Y:S01]  /*18d60*/  SHFL.IDX PT, R0, R65, RZ, 0x181f ;  /* 0x00181fff41007589 */ /* 0x00122200000e0000 */
[----:B------:R-:W-:Y:S10]  /*18d70*/  @P2 BRA `(.L_x_651) ;  /* 0x0000000000402947 */ /* 0x000ff40003800000 */
[----:B------:R-:W-:Y:S01]  /*18d80*/  ULDC UR4, c[0x0][0xac8] ;  /* 0x0002b20000047ab9 */ /* 0x000fe20000000800 */
[----:B------:R-:W-:Y:S02]  /*18d90*/  SHF.R.S32.HI R3, RZ, 0x1f, R61 ;  /* 0x0000001fff037819 */ /* 0x000fe4000001143d */
[----:B------:R-:W-:Y:S02]  /*18da0*/  ISETP.GE.AND P4, PT, R61, UR4, PT ;  /* 0x000000043d007c0c */ /* 0x000fe4000bf86270 */
[----:B------:R-:W-:Y:S02]  /*18db0*/  ISETP.GE.AND P3, PT, R71, UR4, PT ;  /* 0x0000000447007c0c */ /* 0x000fe4000bf66270 */
[----:B------:R-:W-:Y:S02]  /*18dc0*/  ISETP.GE.AND P2, PT, R69, UR4, PT ;  /* 0x0000000445007c0c */ /* 0x000fe4000bf46270 */
[----:B------:R-:W-:Y:S02]  /*18dd0*/  SHF.R.S32.HI R21, RZ, 0x1f, R71 ;  /* 0x0000001fff157819 */ /* 0x000fe40000011447 */
[----:B------:R-:W-:-:S05]  /*18de0*/  SHF.R.S32.HI R63, RZ, 0x1f, R69 ;  /* 0x0000001fff3f7819 */ /* 0x000fca0000011445 */
[-C--:B--2---:R-:W-:Y:S02]  /*18df0*/  @!P4 LEA R2, P6, R61, R62.reuse, 0x1 ;  /* 0x0000003e3d02c211 */ /* 0x084fe400078c08ff */
[----:B------:R-:W-:Y:S02]  /*18e00*/  @!P3 LEA R20, P5, R71, R62, 0x1 ;  /* 0x0000003e4714b211 */ /* 0x000fe400078a08ff */
[----:B0-----:R-:W-:Y:S02]  /*18e10*/  @!P4 LEA.HI.X R3, R61, R0, R3, 0x1, P6 ;  /* 0x000000003d03c211 */ /* 0x001fe400030f0c03 */
[----:B------:R-:W-:Y:S02]  /*18e20*/  @!P2 LEA R62, P6, R69, R62, 0x1 ;  /* 0x0000003e453ea211 */ /* 0x000fe400078c08ff */
[-C--:B------:R-:W-:Y:S01]  /*18e30*/  @!P3 LEA.HI.X R21, R71, R0.reuse, R21, 0x1, P5 ;  /* 0x000000004715b211 */ /* 0x080fe200028f0c15 */
[----:B-----5:R3:W-:Y:S01]  /*18e40*/  @!P4 ST.E.128 desc[UR48][R2.64], R4 ;  /* 0x000000040200c985 */ /* 0x0207e2000c101d30 */
[----:B------:R-:W-:-:S03]  /*18e50*/  @!P2 LEA.HI.X R63, R69, R0, R63, 0x1, P6 ;  /* 0x00000000453fa211 */ /* 0x000fc600030f0c3f */
[----:B------:R3:W-:Y:S04]  /*18e60*/  @!P3 ST.E.128 desc[UR48][R20.64], R28 ;  /* 0x0000001c1400b985 */ /* 0x0007e8000c101d30 */
[----:B------:R3:W-:Y:S02]  /*18e70*/  @!P2 ST.E.128 desc[UR48][R62.64], R44 ;  /* 0x0000002c3e00a985 */ /* 0x0007e4000c101d30 */
.L_x_651:
[----:B------:R-:W-:Y:S05]  /*18e80*/  BSYNC B1 ;  /* 0x0000000000017941 */ /* 0x000fea0003800000 */
.L_x_650:
[----:B0-----:R0:W4:Y:S01]  /*18e90*/  SHFL.IDX PT, R0, R65, 0x1, 0x181f ;  /* 0x00381f0041007f89 */ /* 0x00112200000e0000 */
[----:B------:R-:W-:Y:S01]  /*18ea0*/  BSSY B1, `(.L_x_652) ;  /* 0x0000013000017945 */ /* 0x000fe20003800000 */
[----:B---3--:R-:W-:Y:S02]  /*18eb0*/  SHF.R.S32.HI R20, RZ, 0x1f, R61 ;  /* 0x0000001fff147819 */ /* 0x008fe4000001143d */
[----:B-----5:R0:W3:Y:S01]  /*18ec0*/  SHFL.IDX PT, R6, R64, 0x1, 0x181f ;  /* 0x00381f0040067f89 */ /* 0x0200e200000e0000 */
[----:B------:R-:W-:Y:S02]  /*18ed0*/  SHF.R.S32.HI R21, RZ, 0x1f, R69 ;  /* 0x0000001fff157819 */ /* 0x000fe40000011445 */
[----:B------:R-:W-:Y:S01]  /*18ee0*/  SHF.R.S32.HI R28, RZ, 0x1f, R71 ;  /* 0x0000001fff1c7819 */ /* 0x000fe20000011447 */
[----:B------:R-:W-:Y:S06]  /*18ef0*/  @P1 BRA `(.L_x_653) ;  /* 0x0000000000341947 */ /* 0x000fec0003800000 */
[----:B------:R-:W-:Y:S02]  /*18f00*/  ULDC UR4, c[0x0][0xac8] ;  /* 0x0002b20000047ab9 */ /* 0x000fe40000000800 */
[----:B------:R-:W-:Y:S02]  /*18f10*/  ISETP.GE.AND P4, PT, R61, UR4, PT ;  /* 0x000000043d007c0c */ /* 0x000fe4000bf86270 */
[----:B------:R-:W-:Y:S02]  /*18f20*/  ISETP.GE.AND P5, PT, R71, UR4, PT ;  /* 0x0000000447007c0c */ /* 0x000fe4000bfa6270 */
[----:B------:R-:W-:-:S09]  /*18f30*/  ISETP.GE.AND P6, PT, R69, UR4, PT ;  /* 0x0000000445007c0c */ /* 0x000fd2000bfc6270 */
[-C--:B---3--:R-:W-:Y:S02]  /*18f40*/  @!P4 LEA R2, P1, R61, R6.reuse, 0x1 ;  /* 0x000000063d02c211 */ /* 0x088fe400078208ff */
        /* <DEDUP_REMOVED lines=8> */
.L_x_653:
[----:B------:R-:W-:Y:S05]  /*18fd0*/  BSYNC B1 ;  /* 0x0000000000017941 */ /* 0x000fea0003800000 */
.L_x_652:
[----:B----4-:R4:W0:Y:S01]  /*18fe0*/  SHFL.IDX PT, R0, R65, 0x2, 0x181f ;  /* 0x00581f0041007f89 */ /* 0x01082200000e0000 */
[----:B------:R-:W-:Y:S03]  /*18ff0*/  BSSY B1, `(.L_x_654) ;  /* 0x0000010000017945 */ /* 0x000fe60003800000 */
[----:B---3--:R4:W3:Y:S01]  /*19000*/  SHFL.IDX PT, R6, R64, 0x2, 0x181f ;  /* 0x00581f0040067f89 */ /* 0x0088e200000e0000 */
[----:B------:R-:W-:Y:S05]  /*19010*/  @P0 BRA `(.L_x_655) ;  /* 0x0000000000340947 */ /* 0x000fea0003800000 */
[----:B------:R-:W-:Y:S02]  /*19020*/  ULDC UR4, c[0x0][0xac8] ;  /* 0x0002b20000047ab9 */ /* 0x000fe40000000800 */
[----:B------:R-:W-:Y:S02]  /*19030*/  ISETP.GE.AND P3, PT, R61, UR4, PT ;  /* 0x000000043d007c0c */ /* 0x000fe4000bf66270 */
[----:B------:R-:W-:Y:S02]  /*19040*/  ISETP.GE.AND P4, PT, R71, UR4, PT ;  /* 0x0000000447007c0c */ /* 0x000fe4000bf86270 */
[----:B------:R-:W-:-:S09]  /*19050*/  ISETP.GE.AND P5, PT, R69, UR4, PT ;  /* 0x0000000445007c0c */ /* 0x000fd2000bfa6270 */
[-C--:B---3--:R-:W-:Y:S02]  /*19060*/  @!P3 LEA R2, P0, R61, R6.reuse, 0x1 ;  /* 0x000000063d02b211 */ /* 0x088fe400078008ff */
[-C--:B------:R-:W-:Y:S02]  /*19070*/  @!P4 LEA R4, P1, R71, R6.reuse, 0x1 ;  /* 0x000000064704c211 */ /* 0x080fe400078208ff */
[----:B------:R-:W-:Y:S02]  /*19080*/  @!P5 LEA R6, P2, R69, R6, 0x1 ;  /* 0x000000064506d211 */ /* 0x000fe400078408ff */
[-C--:B0-----:R-:W-:Y:S02]  /*19090*/  @!P3 LEA.HI.X R3, R61, R0.reuse, R20, 0x1, P0 ;  /* 0x000000003d03b211 */ /* 0x081fe400000f0c14 */
[-C--:B------:R-:W-:Y:S02]  /*190a0*/  @!P4 LEA.HI.X R5, R71, R0.reuse, R28, 0x1, P1 ;  /* 0x000000004705c211 */ /* 0x080fe400008f0c1c */
[----:B------:R-:W-:Y:S01]  /*190b0*/  @!P5 LEA.HI.X R7, R69, R0, R21, 0x1, P2 ;  /* 0x000000004507d211 */ /* 0x000fe200010f0c15 */
[----:B------:R0:W-:Y:S04]  /*190c0*/  @!P3 ST.E.128 desc[UR48][R2.64], R12 ;  /* 0x0000000c0200b985 */ /* 0x0001e8000c101d30 */
[----:B------:R0:W-:Y:S04]  /*190d0*/  @!P4 ST.E.128 desc[UR48][R4.64], R36 ;  /* 0x000000240400c985 */ /* 0x0001e8000c101d30 */
[----:B------:R0:W-:Y:S02]  /*190e0*/  @!P5 ST.E.128 desc[UR48][R6.64], R52 ;  /* 0x000000340600d985 */ /* 0x0001e4000c101d30 */
.L_x_655:
[----:B------:R-:W-:Y:S05]  /*190f0*/  BSYNC B1 ;  /* 0x0000000000017941 */ /* 0x000fea0003800000 */
.L_x_654:
[----:B0-----:R-:W-:Y:S01]  /*19100*/  VIADD R3, R67, 0x60 ;  /* 0x0000006043037836 */ /* 0x001fe20000000000 */
[----:B------:R0:W0:Y:S04]  /*19110*/  SHFL.IDX PT, R0, R65, 0x3, 0x181f ;  /* 0x00781f0041007f89 */ /* 0x00002800000e0000 */
[----:B------:R-:W-:Y:S01]  /*19120*/  ISETP.GE.AND P0, PT, R3, R60, PT ;  /* 0x0000003c0300720c */ /* 0x000fe20003f06270 */
[----:B-1--4-:R-:W1:-:S12]  /*19130*/  SHFL.IDX PT, R64, R64, 0x3, 0x181f ;  /* 0x00781f0040407f89 */ /* 0x012e5800000e0000 */
[----:B------:R-:W-:Y:S05]  /*19140*/  @P0 BRA `(.L_x_656) ;  /* 0x0000002000340947 */ /* 0x000fea0003800000 */
[----:B------:R-:W-:Y:S02]  /*19150*/  ULDC UR4, c[0x0][0xac8] ;  /* 0x0002b20000047ab9 */ /* 0x000fe40000000800 */
[----:B------:R-:W-:Y:S02]  /*19160*/  ISETP.GE.AND P2, PT, R61, UR4, PT ;  /* 0x000000043d007c0c */ /* 0x000fe4000bf46270 */
[----:B------:R-:W-:-:S11]  /*19170*/  ISETP.GE.AND P3, PT, R71, UR4, PT ;  /* 0x0000000447007c0c */ /* 0x000fd6000bf66270 */
[-C--:B-1----:R-:W-:Y:S02]  /*19180*/  @!P2 LEA R2, P0, R61, R64.reuse, 0x1 ;  /* 0x000000403d02a211 */ /* 0x082fe400078008ff */
[----:B------:R-:W-:Y:S02]  /*19190*/  @!P3 LEA R4, P1, R71, R64, 0x1 ;  /* 0x000000404704b211 */ /* 0x000fe400078208ff */
[-C--:B0-----:R-:W-:Y:S02]  /*191a0*/  @!P2 LEA.HI.X R3, R61, R0.reuse, R20, 0x1, P0 ;  /* 0x000000003d03a211 */ /* 0x081fe400000f0c14 */
[----:B------:R-:W-:Y:S02]  /*191b0*/  @!P3 LEA.HI.X R5, R71, R0, R28, 0x1, P1 ;  /* 0x000000004705b211 */ /* 0x000fe400008f0c1c */
[----:B------:R-:W-:Y:S01]  /*191c0*/  ISETP.GE.AND P0, PT, R69, UR4, PT ;  /* 0x0000000445007c0c */ /* 0x000fe2000bf06270 */
[----:B------:R0:W-:Y:S04]  /*191d0*/  @!P2 ST.E.128 desc[UR48][R2.64], R24 ;  /* 0x000000180200a985 */ /* 0x0001e8000c101d30 */
[----:B------:R0:W-:Y:S08]  /*191e0*/  @!P3 ST.E.128 desc[UR48][R4.64], R40 ;  /* 0x000000280400b985 */ /* 0x0001f0000c101d30 */
[----:B------:R-:W-:Y:S05]  /*191f0*/  @P0 BRA `(.L_x_656) ;  /* 0x0000002000080947 */ /* 0x000fea0003800000 */
[----:B0-----:R-:W-:-:S04]  /*19200*/  LEA R2, P0, R69, R64, 0x1 ;  /* 0x0000004045027211 */ /* 0x001fc800078008ff */
[----:B------:R-:W-:-:S05]  /*19210*/  LEA.HI.X R3, R69, R0, R21, 0x1, P0 ;  /* 0x0000000045037211 */ /* 0x000fca00000f0c15 */
[----:B------:R0:W-:Y:S01]  /*19220*/  ST.E.128 desc[UR48][R2.64], R56 ;  /* 0x0000003802007985 */ /* 0x0001e2000c101d30 */
[----:B------:R-:W-:Y:S05]  /*19230*/  BRA `(.L_x_656) ;  /* 0x0000001c00f87947 */ /* 0x000fea0003800000 */
.L_x_649:
[----:B------:R-:W-:Y:S01]  /*19240*/  ULDC.64 UR4, c[0x0][0xb08] ;  /* 0x0002c20000047ab9 */ /* 0x000fe20000000a00 */
[----:B------:R1:W5:Y:S01]  /*19250*/  LDL R166, [R1+0x44] ;  /* 0x0000440001a67983 */ /* 0x0003620000100800 */
[----:B0-----:R-:W-:Y:S01]  /*19260*/  IMAD R57, R62, UR4, RZ ;  /* 0x000000043e397c24 */ /* 0x001fe2000f8e02ff */
[----:B------:R-:W0:Y:S01]  /*19270*/  @P4 LDC R56, c[0x0][0xbec] ;  /* 0x0002fb00ff384b82 */ /* 0x000e220000000800 */
[C---:B------:R-:W-:Y:S01]  /*19280*/  IMAD.WIDE.U32 R2, R0.reuse, UR4, RZ ;  /* 0x0000000400027c25 */ /* 0x040fe2000f8e00ff */
[----:B------:R1:W5:Y:S01]  /*19290*/  LDL R165, [R1+0x104] ;  /* 0x0001040001a57983 */ /* 0x0003620000100800 */
[----:B------:R-:W-:Y:S02]  /*192a0*/  ULDC.64 UR6, c[0x0][0xb30] ;  /* 0x0002cc0000067ab9 */ /* 0x000fe40000000a00 */
[----:B------:R-:W-:Y:S01]  /*192b0*/  IMAD R57, R0, UR5, R57 ;  /* 0x0000000500397c24 */ /* 0x000fe2000f8e0239 */
[----:B------:R-:W-:Y:S01]  /*192c0*/  ULDC.64 UR4, c[0x0][0xb38] ;  /* 0x0002ce0000047ab9 */ /* 0x000fe20000000a00 */
[----:B------:R-:W-:Y:S01]  /*192d0*/  SHF.R.S32.HI R0, RZ, 0x1f, R225 ;  /* 0x0000001fff007819 */ /* 0x000fe200000114e1 */
[----:B------:R1:W5:Y:S01]  /*192e0*/  LDL R164, [R1+0xa0] ;  /* 0x0000a00001a47983 */ /* 0x0003620000100800 */
[----:B------:R-:W2:Y:S01]  /*192f0*/  @P4 LDC R65, c[0x0][0xbf0] ;  /* 0x0002fc00ff414b82 */ /* 0x000ea20000000800 */
[----:B------:R-:W-:Y:S01]  /*19300*/  IADD3 R3, R3, R57, RZ ;  /* 0x0000003903037210 */ /* 0x000fe20007ffe0ff */
[----:B------:R-:W-:Y:S01]  /*19310*/  IMAD.MOV.U32 R57, RZ, RZ, R63 ;  /* 0x000000ffff397224 */ /* 0x000fe200078e003f */
[----:B------:R1:W5:Y:S01]  /*19320*/  LDL R163, [R1+0x100] ;  /* 0x0001000001a37983 */ /* 0x0003620000100800 */
[----:B------:R-:W-:-:S03]  /*19330*/  IMAD.WIDE.U32 R2, R195, UR4, R2 ;  /* 0x00000004c3027c25 */ /* 0x000fc6000f8e0002 */
[----:B------:R1:W5:Y:S01]  /*19340*/  LDL R162, [R1+0x9c] ;  /* 0x00009c0001a27983 */ /* 0x0003620000100800 */
[----:B------:R-:W-:Y:S01]  /*19350*/  IMAD R3, R195, UR5, R3 ;  /* 0x00000005c3037c24 */ /* 0x000fe2000f8e0203 */
[----:B------:R-:W-:Y:S02]  /*19360*/  ULDC.64 UR4, c[0x0][0xb40] ;  /* 0x0002d00000047ab9 */ /* 0x000fe40000000a00 */
[----:B------:R1:W5:Y:S01]  /*19370*/  LDL R161, [R1+0xfc] ;  /* 0x0000fc0001a17983 */ /* 0x0003620000100800 */
[----:B------:R-:W-:Y:S02]  /*19380*/  IMAD R0, R0, UR4, RZ ;  /* 0x0000000400007c24 */ /* 0x000fe4000f8e02ff */
[C---:B------:R-:W-:Y:S01]  /*19390*/  IMAD.WIDE.U32 R2, R225.reuse, UR4, R2 ;  /* 0x00000004e1027c25 */ /* 0x040fe2000f8e0002 */
[----:B------:R1:W5:Y:S03]  /*193a0*/  LDL R160, [R1+0x98] ;  /* 0x0000980001a07983 */ /* 0x0003660000100800 */
[----:B------:R-:W-:Y:S01]  /*193b0*/  IMAD R59, R225, UR5, R0 ;  /* 0x00000005e13b7c24 */ /* 0x000fe2000f8e0200 */
[----:B------:R-:W-:Y:S01]  /*193c0*/  ULDC.64 UR4, c[0x0][0xb48] ;  /* 0x0002d20000047ab9 */ /* 0x000fe20000000a00 */
[----:B------:R1:W5:Y:S01]  /*193d0*/  LDL R159, [R1+0xf8] ;  /* 0x0000f800019f7983 */ /* 0x0003620000100800 */
[----:B0-----:R-:W-:-:S03]  /*193e0*/  @P4 IMAD.HI.U32 R56, R63, R56, RZ ;  /* 0x000000383f384227 */ /* 0x001fc600078e00ff */
[----:B------:R1:W5:Y:S01]  /*193f0*/  LDL R158, [R1+0x94] ;  /* 0x00009400019e7983 */ /* 0x0003620000100800 */
[----:B------:R-:W-:Y:S01]  /*19400*/  IMAD.IADD R3, R3, 0x1, R59 ;  /* 0x0000000103037824 */ /* 0x000fe200078e023b */
[----:B--2---:R-:W-:Y:S02]  /*19410*/  @P4 SHF.R.U32.HI R57, RZ, R65, R56 ;  /* 0x00000041ff394219 */ /* 0x004fe40000011638 */
[----:B------:R1:W5:Y:S01]  /*19420*/  LDL R157, [R1+0xf4] ;  /* 0x0000f400019d7983 */ /* 0x0003620000100800 */
[C---:B------:R-:W-:Y:S01]  /*19430*/  IMAD.WIDE.U32 R2, R128.reuse, UR4, R2 ;  /* 0x0000000480027c25 */ /* 0x040fe2000f8e0002 */
[----:B------:R-:W-:Y:S02]  /*19440*/  SHF.R.S32.HI R0, RZ, 0x1f, R57 ;  /* 0x0000001fff007819 */ /* 0x000fe40000011439 */
[----:B------:R1:W5:Y:S01]  /*19450*/  LDL R156, [R1+0x90] ;  /* 0x00009000019c7983 */ /* 0x0003620000100800 */
[----:B------:R-:W-:Y:S01]  /*19460*/  IMAD R3, R128, UR5, R3 ;  /* 0x0000000580037c24 */ /* 0x000fe2000f8e0203 */
[----:B------:R-:W-:Y:S01]  /*19470*/  ULDC.64 UR4, c[0x0][0xb28] ;  /* 0x0002ca0000047ab9 */ /* 0x000fe20000000a00 */
[----:B------:R-:W-:Y:S01]  /*19480*/  IMAD.MOV R56, RZ, RZ, -R57 ;  /* 0x000000ffff387224 */ /* 0x000fe200078e0a39 */
[----:B------:R1:W5:Y:S01]  /*19490*/  LDL R155, [R1+0xf0] ;  /* 0x0000f000019b7983 */ /* 0x0003620000100800 */
[----:B------:R-:W-:-:S02]  /*194a0*/  IMAD R0, R0, UR6, RZ ;  /* 0x0000000600007c24 */ /* 0x000fc4000f8e02ff */
[----:B------:R-:W-:Y:S01]  /*194b0*/  IMAD R117, R117, R56, R63 ;  /* 0x0000003875757224 */ /* 0x000fe200078e023f */
[----:B------:R1:W5:Y:S04]  /*194c0*/  LDL R154, [R1+0x8c] ;  /* 0x00008c00019a7983 */ /* 0x0003680000100800 */
        /* <DEDUP_REMOVED lines=33> */
[----:B------:R1:W5:Y:S01]  /*196e0*/  LDL R66, [R1+0x48] ;  /* 0x0000480001427983 */ /* 0x0003620000100800 */
[C---:B------:R-:W-:Y:S01]  /*196f0*/  IMAD R59, R57.reuse, UR7, R0 ;  /* 0x00000007393b7c24 */ /* 0x040fe2000f8e0200 */
[----:B------:R-:W-:Y:S01]  /*19700*/  SHF.R.S32.HI R0, RZ, 0x1f, R117 ;  /* 0x0000001fff007819 */ /* 0x000fe20000011475 */
[----:B------:R-:W-:-:S04]  /*19710*/  IMAD.WIDE.U32 R2, R57, UR6, R2 ;  /* 0x0000000639027c25 */ /* 0x000fc8000f8e0002 */
[----:B------:R-:W-:Y:S02]  /*19720*/  IMAD R0, R0, UR4, RZ ;  /* 0x0000000400007c24 */ /* 0x000fe4000f8e02ff */
[----:B------:R-:W-:Y:S02]  /*19730*/  IMAD.IADD R3, R3, 0x1, R59 ;  /* 0x0000000103037824 */ /* 0x000fe400078e023b */
[C---:B------:R-:W-:Y:S02]  /*19740*/  IMAD R57, R117.reuse, UR5, R0 ;  /* 0x0000000575397c24 */ /* 0x040fe4000f8e0200 */
[----:B------:R-:W-:Y:S01]  /*19750*/  IMAD.WIDE.U32 R2, R117, UR4, R2 ;  /* 0x0000000475027c25 */ /* 0x000fe2000f8e0002 */
[----:B------:R-:W-:Y:S01]  /*19760*/  ISETP.GE.AND P0, PT, R64, R60, PT ;  /* 0x0000003c4000720c */ /* 0x000fe20003f06270 */
[----:B------:R-:W-:Y:S02]  /*19770*/  ULDC.64 UR4, c[0x0][0xb00] ;  /* 0x0002c00000047ab9 */ /* 0x000fe40000000a00 */
[----:B------:R-:W-:Y:S01]  /*19780*/  IMAD.IADD R3, R3, 0x1, R57 ;  /* 0x0000000103037824 */ /* 0x000fe200078e0239 */
[----:B------:R-:W-:Y:S01]  /*19790*/  LEA R0, P1, R2, UR4, 0x2 ;  /* 0x0000000402007c11 */ /* 0x000fe2000f8210ff */
[----:B------:R-:W-:-:S03]  /*197a0*/  VIADD R56, R18, 0x30820 ;  /* 0x0003082012387836 */ /* 0x000fc60000000000 */
[----:B------:R-:W-:Y:S02]  /*197b0*/  LEA.HI.X R64, R2, UR5, R3, 0x2, P1 ;  /* 0x0000000502407c11 */ /* 0x000fe400088f1403 */
[----:B------:R-:W-:Y:S01]  /*197c0*/  PRMT R56, RZ, 0x654, R56 ;  /* 0x00000654ff387816 */ /* 0x000fe20000000038 */
[----:B------:R1:W0:Y:S01]  /*197d0*/  SHFL.IDX PT, R2, R0, RZ, 0x1c1f ;  /* 0x001c1fff00027589 */ /* 0x00022200000e0000 */
[----:B------:R-:W-:Y:S02]  /*197e0*/  BSSY B1, `(.L_x_657) ;  /* 0x0000064000017945 */ /* 0x000fe40003800000 */
[----:B------:R1:W-:Y:S01]  /*197f0*/  SYNCS.ARRIVE.TRANS64.RED.A1T0 RZ, [R56+URZ], RZ ;  /* 0x000000ff38ff79a7 */ /* 0x0003e2000810043f */
[----:B------:R1:W2:Y:S01]  /*19800*/  SHFL.IDX PT, R3, R64, RZ, 0x1c1f ;  /* 0x001c1fff40037589 */ /* 0x0002a200000e0000 */
[----:B------:R-:W-:Y:S05]  /*19810*/  @P0 BRA `(.L_x_658) ;  /* 0x0000000400800947 */ /* 0x000fea0003800000 */
[----:B------:R-:W-:Y:S02]  /*19820*/  ULDC UR4, c[0x0][0xac8] ;  /* 0x0002b20000047ab9 */ /* 0x000fe40000000800 */
[----:B-----5:R-:W-:Y:S02]  /*19830*/  ISETP.GE.AND P1, PT, R164, UR4, PT ;  /* 0x00000004a4007c0c */ /* 0x020fe4000bf26270 */
[----:B------:R-:W-:Y:S02]  /*19840*/  ISETP.GE.AND P0, PT, R162, UR4, PT ;  /* 0x00000004a2007c0c */ /* 0x000fe4000bf06270 */
[----:B------:R-:W-:Y:S02]  /*19850*/  ISETP.GE.AND P2, PT, R166, UR4, PT ;  /* 0x00000004a6007c0c */ /* 0x000fe4000bf46270 */
[----:B------:R-:W-:Y:S02]  /*19860*/  ISETP.GE.AND P3, PT, R160, UR4, PT ;  /* 0x00000004a0007c0c */ /* 0x000fe4000bf66270 */
[----:B------:R-:W-:-:S05]  /*19870*/  ISETP.GE.AND P4, PT, R158, UR4, PT ;  /* 0x000000049e007c0c */ /* 0x000fca000bf86270 */
[-C--:B01----:R-:W-:Y:S02]  /*19880*/  @!P1 LEA R56, P5, R164, R2.reuse, 0x2 ;  /* 0x00000002a4389211 */ /* 0x083fe400078a10ff */
[----:B------:R-:W-:Y:S02]  /*19890*/  @!P0 LEA R58, P6, R162, R2, 0x2 ;  /* 0x00000002a23a8211 */ /* 0x000fe400078c10ff */
[----:B--2---:R-:W-:Y:S01]  /*198a0*/  @!P2 IMAD.WIDE R62, R166, 0x4, R2 ;  /* 0x00000004a63ea825 */ /* 0x004fe200078e0202 */
[-C--:B------:R-:W-:Y:S02]  /*198b0*/  @!P1 LEA.HI.X R57, R164, R3.reuse, R165, 0x2, P5 ;  /* 0x00000003a4399211 */ /* 0x080fe400028f14a5 */
[----:B------:R-:W-:Y:S02]  /*198c0*/  @!P0 LEA.HI.X R59, R162, R3, R163, 0x2, P6 ;  /* 0x00000003a23b8211 */ /* 0x000fe400030f14a3 */
[----:B------:R-:W-:Y:S01]  /*198d0*/  ISETP.GE.AND P5, PT, R156, UR4, PT ;  /* 0x000000049c007c0c */ /* 0x000fe2000bfa6270 */
[----:B------:R0:W-:Y:S04]  /*198e0*/  @!P2 ST.E.64 desc[UR48][R62.64], R4 ;  /* 0x000000043e00a985 */ /* 0x0001e8000c101b30 */
[----:B------:R1:W-:Y:S01]  /*198f0*/  @!P1 ST.E.64 desc[UR48][R56.64], R6 ;  /* 0x0000000638009985 */ /* 0x0003e2000c101b30 */
[----:B------:R-:W-:-:S03]  /*19900*/  ISETP.GE.AND P1, PT, R152, UR4, PT ;  /* 0x0000000498007c0c */ /* 0x000fc6000bf26270 */
[----:B------:R2:W-:Y:S01]  /*19910*/  @!P0 ST.E.64 desc[UR48][R58.64], R8 ;  /* 0x000000083a008985 */ /* 0x0005e2000c101b30 */
[----:B------:R-:W-:Y:S02]  /*19920*/  ISETP.GE.AND P0, PT, R154, UR4, PT ;  /* 0x000000049a007c0c */ /* 0x000fe4000bf06270 */
[-C--:B0-----:R-:W-:Y:S02]  /*19930*/  @!P3 LEA R4, P6, R160, R2.reuse, 0x2 ;  /* 0x00000002a004b211 */ /* 0x081fe400078c10ff */
[-C--:B-1----:R-:W-:Y:S02]  /*19940*/  @!P4 LEA R6, P2, R158, R2.reuse, 0x2 ;  /* 0x000000029e06c211 */ /* 0x082fe400078410ff */
[-C--:B------:R-:W-:Y:S02]  /*19950*/  @!P3 LEA.HI.X R5, R160, R3.reuse, R161, 0x2, P6 ;  /* 0x00000003a005b211 */ /* 0x080fe400030f14a1 */
[----:B------:R-:W-:Y:S02]  /*19960*/  @!P4 LEA.HI.X R7, R158, R3, R159, 0x2, P2 ;  /* 0x000000039e07c211 */ /* 0x000fe400010f149f */
[----:B------:R-:W-:Y:S01]  /*19970*/  ISETP.GE.AND P2, PT, R150, UR4, PT ;  /* 0x0000000496007c0c */ /* 0x000fe2000bf46270 */
[----:B------:R0:W-:Y:S01]  /*19980*/  @!P3 ST.E.64 desc[UR48][R4.64], R10 ;  /* 0x0000000a0400b985 */ /* 0x0001e2000c101b30 */
[----:B--2---:R-:W-:-:S02]  /*19990*/  @!P5 LEA R8, P6, R156, R2, 0x2 ;  /* 0x000000029c08d211 */ /* 0x004fc400078c10ff */
[----:B------:R-:W-:Y:S01]  /*199a0*/  ISETP.GE.AND P3, PT, R148, UR4, PT ;  /* 0x0000000494007c0c */ /* 0x000fe2000bf66270 */
[----:B------:R1:W-:Y:S01]  /*199b0*/  @!P4 ST.E.64 desc[UR48][R6.64], R12 ;  /* 0x0000000c0600c985 */ /* 0x0003e2000c101b30 */
[----:B------:R-:W-:-:S05]  /*199c0*/  @!P5 LEA.HI.X R9, R156, R3, R157, 0x2, P6 ;  /* 0x000000039c09d211 */ /* 0x000fca00030f149d */
[----:B------:R2:W-:Y:S01]  /*199d0*/  @!P5 ST.E.64 desc[UR48][R8.64], R14 ;  /* 0x0000000e0800d985 */ /* 0x0005e2000c101b30 */
[----:B0-----:R-:W-:-:S04]  /*199e0*/  @!P0 LEA R4, P4, R154, R2, 0x2 ;  /* 0x000000029a048211 */ /* 0x001fc800078810ff */
[-C--:B------:R-:W-:Y:S02]  /*199f0*/  @!P0 LEA.HI.X R5, R154, R3.reuse, R155, 0x2, P4 ;  /* 0x000000039a058211 */ /* 0x080fe400020f149b */
[----:B------:R-:W-:Y:S02]  /*19a00*/  ISETP.GE.AND P4, PT, R146, UR4, PT ;  /* 0x0000000492007c0c */ /* 0x000fe4000bf86270 */
[-C--:B-1----:R-:W-:Y:S01]  /*19a10*/  @!P1 LEA R6, P5, R152, R2.reuse, 0x2 ;  /* 0x0000000298069211 */ /* 0x082fe200078a10ff */
[----:B------:R0:W-:Y:S01]  /*19a20*/  @!P0 ST.E.64 desc[UR48][R4.64], R20 ;  /* 0x0000001404008985 */ /* 0x0001e2000c101b30 */
[----:B--2---:R-:W-:Y:S02]  /*19a30*/  @!P2 LEA R8, P6, R150, R2, 0x2 ;  /* 0x000000029608a211 */ /* 0x004fe400078c10ff */
[----:B------:R-:W-:Y:S02]  /*19a40*/  @!P1 LEA.HI.X R7, R152, R3, R153, 0x2, P5 ;  /* 0x0000000398079211 */ /* 0x000fe400028f1499 */
[----:B------:R-:W-:-:S02]  /*19a50*/  ISETP.GE.AND P5, PT, R144, UR4, PT ;  /* 0x0000000490007c0c */ /* 0x000fc4000bfa6270 */
[----:B------:R-:W-:Y:S01]  /*19a60*/  @!P2 LEA.HI.X R9, R150, R3, R151, 0x2, P6 ;  /* 0x000000039609a211 */ /* 0x000fe200030f1497 */
[----:B------:R1:W-:Y:S01]  /*19a70*/  @!P1 ST.E.64 desc[UR48][R6.64], R24 ;  /* 0x0000001806009985 */ /* 0x0003e2000c101b30 */
[----:B------:R-:W-:-:S03]  /*19a80*/  ISETP.GE.AND P1, PT, R140, UR4, PT ;  /* 0x000000048c007c0c */ /* 0x000fc6000bf26270 */
[----:B------:R2:W-:Y:S01]  /*19a90*/  @!P2 ST.E.64 desc[UR48][R8.64], R28 ;  /* 0x0000001c0800a985 */ /* 0x0005e2000c101b30 */
[----:B------:R-:W-:Y:S02]  /*19aa0*/  ISETP.GE.AND P2, PT, R142, UR4, PT ;  /* 0x000000048e007c0c */ /* 0x000fe4000bf46270 */
[----:B0-----:R-:W-:-:S04]  /*19ab0*/  @!P3 LEA R4, P6, R148, R2, 0x2 ;  /* 0x000000029404b211 */ /* 0x001fc800078c10ff */
[----:B------:R-:W-:Y:S02]  /*19ac0*/  @!P3 LEA.HI.X R5, R148, R3, R149, 0x2, P6 ;  /* 0x000000039405b211 */ /* 0x000fe400030f1495 */
[----:B-1----:R-:W-:-:S03]  /*19ad0*/  @!P4 LEA R6, P0, R146, R2, 0x2 ;  /* 0x000000029206c211 */ /* 0x002fc600078010ff */
[----:B------:R0:W-:Y:S01]  /*19ae0*/  @!P3 ST.E.64 desc[UR48][R4.64], R32 ;  /* 0x000000200400b985 */ /* 0x0001e2000c101b30 */
[-C--:B------:R-:W-:Y:S02]  /*19af0*/  @!P4 LEA.HI.X R7, R146, R3.reuse, R147, 0x2, P0 ;  /* 0x000000039207c211 */ /* 0x080fe400000f1493 */
[----:B------:R-:W-:Y:S02]  /*19b00*/  ISETP.GE.AND P0, PT, R135, UR4, PT ;  /* 0x0000000487007c0c */ /* 0x000fe4000bf06270 */
[CC--:B--2---:R-:W-:Y:S01]  /*19b10*/  @!P5 LEA R8, P6, R144.reuse, R2.reuse, 0x2 ;  /* 0x000000029008d211 */ /* 0x0c4fe200078c10ff */
[----:B------:R1:W-:Y:S01]  /*19b20*/  @!P4 ST.E.64 desc[UR48][R6.64], R36 ;  /* 0x000000240600c985 */ /* 0x0003e2000c101b30 */
[----:B------:R-:W-:Y:S02]  /*19b30*/  ISETP.GE.AND P4, PT, R131, UR4, PT ;  /* 0x0000000483007c0c */ /* 0x000fe4000bf86270 */
[----:B------:R-:W-:Y:S02]  /*19b40*/  @!P5 LEA.HI.X R9, R144, R3, R145, 0x2, P6 ;  /* 0x000000039009d211 */ /* 0x000fe400030f1491 */
[----:B0-----:R-:W-:-:S03]  /*19b50*/  @!P2 LEA R4, P6, R142, R2, 0x2 ;  /* 0x000000028e04a211 */ /* 0x001fc600078c10ff */
[----:B------:R0:W-:Y:S01]  /*19b60*/  @!P5 ST.E.64 desc[UR48][R8.64], R40 ;  /* 0x000000280800d985 */ /* 0x0001e2000c101b30 */
[----:B------:R-:W-:Y:S02]  /*19b70*/  ISETP.GE.AND P5, PT, R133, UR4, PT ;  /* 0x0000000485007c0c */ /* 0x000fe4000bfa6270 */
[----:B------:R-:W-:Y:S02]  /*19b80*/  @!P2 LEA.HI.X R5, R142, R3, R143, 0x2, P6 ;  /* 0x000000038e05a211 */ /* 0x000fe400030f148f */
[----:B-1----:R-:W-:-:S03]  /*19b90*/  @!P1 LEA R6, P3, R140, R2, 0x2 ;  /* 0x000000028c069211 */ /* 0x002fc600078610ff */
[----:B------:R1:W-:Y:S01]  /*19ba0*/  @!P2 ST.E.64 desc[UR48][R4.64], R44 ;  /* 0x0000002c0400a985 */ /* 0x0003e2000c101b30 */
[-C--:B------:R-:W-:Y:S02]  /*19bb0*/  @!P1 LEA.HI.X R7, R140, R3.reuse, R141, 0x2, P3 ;  /* 0x000000038c079211 */ /* 0x080fe400018f148d */
[----:B------:R-:W-:Y:S02]  /*19bc0*/  ISETP.GE.AND P3, PT, R129, UR4, PT ;  /* 0x0000000481007c0c */ /* 0x000fe4000bf66270 */
[CC--:B0-----:R-:W-:Y:S01]  /*19bd0*/  @!P0 LEA R8, P6, R135.reuse, R2.reuse, 0x2 ;  /* 0x0000000287088211 */ /* 0x0c1fe200078c10ff */
[----:B------:R0:W-:Y:S03]  /*19be0*/  @!P1 ST.E.64 desc[UR48][R6.64], R48 ;  /* 0x0000003006009985 */ /* 0x0001e6000c101b30 */
[----:B------:R-:W-:Y:S02]  /*19bf0*/  @!P0 LEA.HI.X R9, R135, R3, R136, 0x2, P6 ;  /* 0x0000000387098211 */ /* 0x000fe400030f1488 */
[----:B-1----:R-:W-:-:S03]  /*19c00*/  @!P5 LEA R4, P1, R133, R2, 0x2 ;  /* 0x000000028504d211 */ /* 0x002fc600078210ff */
[----:B------:R1:W-:Y:S01]  /*19c10*/  @!P0 ST.E.64 desc[UR48][R8.64], R52 ;  /* 0x0000003408008985 */ /* 0x0003e2000c101b30 */
[----:B------:R-:W-:Y:S02]  /*19c20*/  ISETP.GE.AND P0, PT, R127, UR4, PT ;  /* 0x000000047f007c0c */ /* 0x000fe4000bf06270 */
[-C--:B------:R-:W-:Y:S02]  /*19c30*/  @!P5 LEA.HI.X R5, R133, R3.reuse, R134, 0x2, P1 ;  /* 0x000000038505d211 */ /* 0x080fe400008f1486 */
[----:B------:R-:W-:Y:S02]  /*19c40*/  ISETP.GE.AND P1, PT, R125, UR4, PT ;  /* 0x000000047d007c0c */ /* 0x000fe4000bf26270 */
[C---:B0-----:R-:W-:Y:S01]  /*19c50*/  @!P4 LEA R6, P2, R131.reuse, R2, 0x2 ;  /* 0x000000028306c211 */ /* 0x041fe200078410ff */
[----:B------:R0:W-:Y:S03]  /*19c60*/  @!P5 ST.E.64 desc[UR48][R4.64], R68 ;  /* 0x000000440400d985 */ /* 0x0001e6000c101b30 */
[----:B------:R-:W-:-:S02]  /*19c70*/  @!P4 LEA.HI.X R7, R131, R3, R132, 0x2, P2 ;  /* 0x000000038307c211 */ /* 0x000fc400010f1484 */
[----:B------:R-:W-:Y:S02]  /*19c80*/  ISETP.GE.AND P2, PT, R116, UR4, PT ;  /* 0x0000000474007c0c */ /* 0x000fe4000bf46270 */
[-C--:B-1----:R-:W-:Y:S01]  /*19c90*/  @!P3 LEA R8, P6, R129, R2.reuse, 0x2 ;  /* 0x000000028108b211 */ /* 0x082fe200078c10ff */
[----:B------:R1:W-:Y:S01]  /*19ca0*/  @!P4 ST.E.64 desc[UR48][R6.64], R72 ;  /* 0x000000480600c985 */ /* 0x0003e2000c101b30 */
[----:B------:R-:W-:Y:S02]  /*19cb0*/  ISETP.GE.AND P4, PT, R123, UR4, PT ;  /* 0x000000047b007c0c */ /* 0x000fe4000bf86270 */
[----:B------:R-:W-:Y:S02]  /*19cc0*/  @!P3 LEA.HI.X R9, R129, R3, R130, 0x2, P6 ;  /* 0x000000038109b211 */ /* 0x000fe400030f1482 */
[----:B0-----:R-:W-:-:S03]  /*19cd0*/  @!P0 LEA R4, P5, R127, R2, 0x2 ;  /* 0x000000027f048211 */ /* 0x001fc600078a10ff */
[----:B------:R0:W-:Y:S01]  /*19ce0*/  @!P3 ST.E.64 desc[UR48][R8.64], R76 ;  /* 0x0000004c0800b985 */ /* 0x0001e2000c101b30 */
[----:B------:R-:W-:Y:S02]  /*19cf0*/  ISETP.GE.AND P3, PT, R121, UR4, PT ;  /* 0x0000000479007c0c */ /* 0x000fe4000bf66270 */
[-C--:B------:R-:W-:Y:S02]  /*19d00*/  @!P0 LEA.HI.X R5, R127, R3.reuse, R128, 0x2, P5 ;  /* 0x000000037f058211 */ /* 0x080fe400028f1480 */
[----:B------:R-:W-:Y:S02]  /*19d10*/  ISETP.GE.AND P5, PT, R66, UR4, PT ;  /* 0x0000000442007c0c */ /* 0x000fe4000bfa6270 */
[C---:B-1----:R-:W-:Y:S01]  /*19d20*/  @!P1 LEA R6, P6, R125.reuse, R2, 0x2 ;  /* 0x000000027d069211 */ /* 0x042fe200078c10ff */
[----:B------:R1:W-:Y:S03]  /*19d30*/  @!P0 ST.E.64 desc[UR48][R4.64], R80 ;  /* 0x0000005004008985 */ /* 0x0003e6000c101b30 */
[----:B------:R-:W-:-:S03]  /*19d40*/  @!P1 LEA.HI.X R7, R125, R3, R126, 0x2, P6 ;  /* 0x000000037d079211 */ /* 0x000fc600030f147e */
[CC--:B0-----:R-:W-:Y:S02]  /*19d50*/  @!P3 LEA R8, P6, R121.reuse, R2.reuse, 0x2 ;  /* 0x000000027908b211 */ /* 0x0c1fe400078c10ff */
[----:B------:R0:W-:Y:S02]  /*19d60*/  @!P1 ST.E.64 desc[UR48][R6.64], R84 ;  /* 0x0000005406009985 */ /* 0x0001e4000c101b30 */
[----:B------:R-:W-:Y:S02]  /*19d70*/  @!P3 LEA.HI.X R9, R121, R3, R122, 0x2, P6 ;  /* 0x000000037909b211 */ /* 0x000fe400030f147a */
[----:B-1----:R-:W-:-:S04]  /*19d80*/  @!P4 LEA R4, P0, R123, R2, 0x2 ;  /* 0x000000027b04c211 */ /* 0x002fc800078010ff */
[----:B------:R-:W-:Y:S02]  /*19d90*/  @!P4 LEA.HI.X R5, R123, R3, R124, 0x2, P0 ;  /* 0x000000037b05c211 */ /* 0x000fe400000f147c */
[----:B0-----:R-:W-:-:S03]  /*19da0*/  @!P2 LEA R6, P1, R116, R2, 0x2 ;  /* 0x000000027406a211 */ /* 0x001fc600078210ff */
[----:B------:R3:W-:Y:S01]  /*19db0*/  @!P4 ST.E.64 desc[UR48][R4.64], R88 ;  /* 0x000000580400c985 */ /* 0x0007e2000c101b30 */
[----:B------:R-:W-:Y:S02]  /*19dc0*/  @!P5 LEA R2, P0, R66, R2, 0x2 ;  /* 0x000000024202d211 */ /* 0x000fe400078010ff */
[-C--:B------:R-:W-:Y:S01]  /*19dd0*/  @!P2 LEA.HI.X R7, R116, R3.reuse, R120, 0x2, P1 ;  /* 0x000000037407a211 */ /* 0x080fe200008f1478 */
[----:B------:R3:W-:Y:S01]  /*19de0*/  @!P3 ST.E.64 desc[UR48][R8.64], R92 ;  /* 0x0000005c0800b985 */ /* 0x0007e2000c101b30 */
[----:B------:R-:W-:-:S03]  /*19df0*/  @!P5 LEA.HI.X R3, R66, R3, R67, 0x2, P0 ;  /* 0x000000034203d211 */ /* 0x000fc600000f1443 */
[----:B------:R3:W-:Y:S04]  /*19e00*/  @!P2 ST.E.64 desc[UR48][R6.64], R96 ;  /* 0x000000600600a985 */ /* 0x0007e8000c101b30 */
[----:B------:R3:W-:Y:S02]  /*19e10*/  @!P5 ST.E.64 desc[UR48][R2.64], R100 ;  /* 0x000000640200d985 */ /* 0x0007e4000c101b30 */
.L_x_658:
[----:B------:R-:W-:Y:S05]  /*19e20*/  BSYNC B1 ;  /* 0x0000000000017941 */ /* 0x000fea0003800000 */
.L_x_657:
[----:B------:R-:W-:Y:S01]  /*19e30*/  ISETP.GE.AND P0, PT, R61, R60, PT ;  /* 0x0000003c3d00720c */ /* 0x000fe20003f06270 */
[----:B------:R4:W0:Y:S04]  /*19e40*/  SHFL.IDX PT, R65, R64, 0x1, 0x1c1f ;  /* 0x003c1f0040417f89 */ /* 0x00082800000e0000 */
[----:B-1----:R4:W1:Y:S08]  /*19e50*/  SHFL.IDX PT, R64, R0, 0x1, 0x1c1f ;  /* 0x003c1f0000407f89 */ /* 0x00287000000e0000 */
[----:B----4-:R-:W-:Y:S05]  /*19e60*/  @P0 BRA `(.L_x_656) ;  /* 0x0000001000ec0947 */ /* 0x010fea0003800000 */
[----:B------:R-:W-:Y:S02]  /*19e70*/  ULDC UR4, c[0x0][0xac8] ;  /* 0x0002b20000047ab9 */ /* 0x000fe40000000800 */
[----:B-----5:R-:W-:Y:S02]  /*19e80*/  ISETP.GE.AND P2, PT, R164, UR4, PT ;  /* 0x00000004a4007c0c */ /* 0x020fe4000bf46270 */
[----:B------:R-:W-:Y:S02]  /*19e90*/  ISETP.GE.AND P1, PT, R166, UR4, PT ;  /* 0x00000004a6007c0c */ /* 0x000fe4000bf26270 */
[----:B------:R-:W-:Y:S02]  /*19ea0*/  ISETP.GE.AND P5, PT, R162, UR4, PT ;  /* 0x00000004a2007c0c */ /* 0x000fe4000bfa6270 */
[----:B------:R-:W-:Y:S02]  /*19eb0*/  ISETP.GE.AND P4, PT, R160, UR4, PT ;  /* 0x00000004a0007c0c */ /* 0x000fe4000bf86270 */
[----:B------:R-:W-:-:S05]  /*19ec0*/  ISETP.GE.AND P3, PT, R158, UR4, PT ;  /* 0x000000049e007c0c */ /* 0x000fca000bf66270 */
[----:B01-3--:R-:W-:Y:S02]  /*19ed0*/  @!P2 LEA R2, P0, R164, R64, 0x2 ;  /* 0x00000040a402a211 */ /* 0x00bfe400078010ff */
[----:B------:R-:W-:Y:S02]  /*19ee0*/  @!P1 IMAD.WIDE R4, R166, 0x4, R64 ;  /* 0x00000004a6049825 */ /* 0x000fe400078e0240 */
[----:B--2---:R-:W-:Y:S02]  /*19ef0*/  @!P2 LEA.HI.X R3, R164, R65, R165, 0x2, P0 ;  /* 0x00000041a403a211 */ /* 0x004fe400000f14a5 */
[----:B------:R-:W-:Y:S01]  /*19f00*/  ISETP.GE.AND P0, PT, R156, UR4, PT ;  /* 0x000000049c007c0c */ /* 0x000fe2000bf06270 */
[----:B------:R0:W-:Y:S01]  /*19f10*/  @!P1 ST.E.64 desc[UR48][R4.64], R26 ;  /* 0x0000001a04009985 */ /* 0x0001e2000c101b30 */
[----:B------:R-:W-:-:S03]  /*19f20*/  ISETP.GE.AND P1, PT, R154, UR4, PT ;  /* 0x000000049a007c0c */ /* 0x000fc6000bf26270 */
[----:B------:R1:W-:Y:S01]  /*19f30*/  @!P2 ST.E.64 desc[UR48][R2.64], R30 ;  /* 0x0000001e0200a985 */ /* 0x0003e2000c101b30 */
[-C--:B0-----:R-:W-:Y:S02]  /*19f40*/  @!P4 LEA R4, P2, R160, R64.reuse, 0x2 ;  /* 0x00000040a004c211 */ /* 0x081fe400078410ff */
[-C--:B-1----:R-:W-:Y:S02]  /*19f50*/  @!P5 LEA R2, P6, R162, R64.reuse, 0x2 ;  /* 0x00000040a202d211 */ /* 0x082fe400078c10ff */
[-C--:B------:R-:W-:Y:S02]  /*19f60*/  @!P4 LEA.HI.X R5, R160, R65.reuse, R161, 0x2, P2 ;  /* 0x00000041a005c211 */ /* 0x080fe400010f14a1 */
[-C--:B------:R-:W-:Y:S02]  /*19f70*/  @!P5 LEA.HI.X R3, R162, R65.reuse, R163, 0x2, P6 ;  /* 0x00000041a203d211 */ /* 0x080fe400030f14a3 */
[----:B------:R-:W-:Y:S02]  /*19f80*/  ISETP.GE.AND P2, PT, R152, UR4, PT ;  /* 0x0000000498007c0c */ /* 0x000fe4000bf46270 */
[C---:B------:R-:W-:Y:S01]  /*19f90*/  @!P3 LEA R6, P6, R158.reuse, R64, 0x2 ;  /* 0x000000409e06b211 */ /* 0x040fe200078c10ff */
[----:B------:R0:W-:Y:S03]  /*19fa0*/  @!P5 ST.E.64 desc[UR48][R2.64], R34 ;  /* 0x000000220200d985 */ /* 0x0001e6000c101b30 */
[----:B------:R-:W-:Y:S01]  /*19fb0*/  @!P3 LEA.HI.X R7, R158, R65, R159, 0x2, P6 ;  /* 0x000000419e07b211 */ /* 0x000fe200030f149f */
[----:B------:R1:W-:Y:S04]  /*19fc0*/  @!P4 ST.E.64 desc[UR48][R4.64], R38 ;  /* 0x000000260400c985 */ /* 0x0003e8000c101b30 */
[----:B------:R2:W-:Y:S01]  /*19fd0*/  @!P3 ST.E.64 desc[UR48][R6.64], R42 ;  /* 0x0000002a0600b985 */ /* 0x0005e2000c101b30 */
[----:B------:R-:W-:-:S02]  /*19fe0*/  ISETP.GE.AND P3, PT, R150, UR4, PT ;  /* 0x0000000496007c0c */ /* 0x000fc4000bf66270 */
        /* <DEDUP_REMOVED lines=16> */
[----:B------:R-:W-:Y:S01]  /*1a0f0*/  @!P3 ST.E.64 desc[UR48][R2.64], R104 ;  /* 0x000000680200b985 */ /* 0x000fe2000c101b30 */
[-C--:B------:R-:W-:Y:S02]  /*1a100*/  @!P1 LEA R10, P3, R142, R64.reuse, 0x2 ;  /* 0x000000408e0a9211 */ /* 0x080fe400078610ff */
[-C--:B------:R-:W-:Y:S02]  /*1a110*/  @!P4 LEA.HI.X R5, R148, R65.reuse, R149, 0x2, P0 ;  /* 0x000000419405c211 */ /* 0x080fe400000f1495 */
[----:B------:R-:W-:Y:S02]  /*1a120*/  ISETP.GE.AND P0, PT, R140, UR4, PT ;  /* 0x000000048c007c0c */ /* 0x000fe4000bf06270 */
[C---:B--2---:R-:W-:Y:S01]  /*1a130*/  @!P5 LEA R6, P6, R146.reuse, R64, 0x2 ;  /* 0x000000409206d211 */ /* 0x044fe200078c10ff */
[----:B------:R0:W-:Y:S01]  /*1a140*/  @!P4 ST.E.64 desc[UR48][R4.64], R108 ;  /* 0x0000006c0400c985 */ /* 0x0001e2000c101b30 */
[----:B------:R-:W-:Y:S02]  /*1a150*/  ISETP.GE.AND P4, PT, R133, UR4, PT ;  /* 0x0000000485007c0c */ /* 0x000fe4000bf86270 */
[----:B------:R-:W-:-:S02]  /*1a160*/  @!P5 LEA.HI.X R7, R146, R65, R147, 0x2, P6 ;  /* 0x000000419207d211 */ /* 0x000fc400030f1493 */
[-C--:B------:R-:W-:Y:S02]  /*1a170*/  @!P2 LEA R8, P6, R144, R64.reuse, 0x2 ;  /* 0x000000409008a211 */ /* 0x080fe400078c10ff */
[-C--:B------:R-:W-:Y:S01]  /*1a180*/  @!P1 LEA.HI.X R11, R142, R65.reuse, R143, 0x2, P3 ;  /* 0x000000418e0b9211 */ /* 0x080fe200018f148f */
[----:B------:R1:W-:Y:S01]  /*1a190*/  @!P5 ST.E.64 desc[UR48][R6.64], R112 ;  /* 0x000000700600d985 */ /* 0x0003e2000c101b30 */
[----:B------:R-:W-:Y:S02]  /*1a1a0*/  ISETP.GE.AND P5, PT, R135, UR4, PT ;  /* 0x0000000487007c0c */ /* 0x000fe4000bfa6270 */
[-C--:B------:R-:W-:Y:S02]  /*1a1b0*/  @!P2 LEA.HI.X R9, R144, R65.reuse, R145, 0x2, P6 ;  /* 0x000000419009a211 */ /* 0x080fe400030f1491 */
[C---:B------:R-:W-:Y:S02]  /*1a1c0*/  @!P0 LEA R12, P6, R140.reuse, R64, 0x2 ;  /* 0x000000408c0c8211 */ /* 0x040fe400078c10ff */
[----:B------:R-:W-:Y:S01]  /*1a1d0*/  ISETP.GE.AND P3, PT, R131, UR4, PT ;  /* 0x0000000483007c0c */ /* 0x000fe2000bf66270 */
[----:B------:R2:W-:Y:S01]  /*1a1e0*/  @!P2 ST.E.64 desc[UR48][R8.64], R70 ;  /* 0x000000460800a985 */ /* 0x0005e2000c101b30 */
[----:B------:R-:W-:-:S02]  /*1a1f0*/  @!P0 LEA.HI.X R13, R140, R65, R141, 0x2, P6 ;  /* 0x000000418c0d8211 */ /* 0x000fc400030f148d */
[-C--:B0-----:R-:W-:Y:S01]  /*1a200*/  @!P4 LEA R4, P2, R133, R64.reuse, 0x2 ;  /* 0x000000408504c211 */ /* 0x081fe200078410ff */
[----:B------:R0:W-:Y:S02]  /*1a210*/  @!P1 ST.E.64 desc[UR48][R10.64], R74 ;  /* 0x0000004a0a009985 */ /* 0x0001e4000c101b30 */
[-C--:B------:R-:W-:Y:S02]  /*1a220*/  @!P5 LEA R2, P1, R135, R64.reuse, 0x2 ;  /* 0x000000408702d211 */ /* 0x080fe400078210ff */
[----:B------:R-:W-:Y:S01]  /*1a230*/  @!P0 ST.E.64 desc[UR48][R12.64], R78 ;  /* 0x0000004e0c008985 */ /* 0x000fe2000c101b30 */
[----:B------:R-:W-:Y:S02]  /*1a240*/  ISETP.GE.AND P0, PT, R129, UR4, PT ;  /* 0x0000000481007c0c */ /* 0x000fe4000bf06270 */
[----:B------:R-:W-:Y:S02]  /*1a250*/  @!P5 LEA.HI.X R3, R135, R65, R136, 0x2, P1 ;  /* 0x000000418703d211 */ /* 0x000fe400008f1488 */
[----:B-1----:R-:W-:-:S02]  /*1a260*/  @!P3 LEA R6, P6, R131, R64, 0x2 ;  /* 0x000000408306b211 */ /* 0x002fc400078c10ff */
[----:B------:R-:W-:Y:S01]  /*1a270*/  ISETP.GE.AND P1, PT, R127, UR4, PT ;  /* 0x000000047f007c0c */ /* 0x000fe2000bf26270 */
[----:B------:R1:W-:Y:S01]  /*1a280*/  @!P5 ST.E.64 desc[UR48][R2.64], R82 ;  /* 0x000000520200d985 */ /* 0x0003e2000c101b30 */
[-C--:B------:R-:W-:Y:S02]  /*1a290*/  @!P4 LEA.HI.X R5, R133, R65.reuse, R134, 0x2, P2 ;  /* 0x000000418505c211 */ /* 0x080fe400010f1486 */
[----:B------:R-:W-:Y:S02]  /*1a2a0*/  @!P3 LEA.HI.X R7, R131, R65, R132, 0x2, P6 ;  /* 0x000000418307b211 */ /* 0x000fe400030f1484 */
[----:B------:R-:W-:Y:S01]  /*1a2b0*/  ISETP.GE.AND P2, PT, R121, UR4, PT ;  /* 0x0000000479007c0c */ /* 0x000fe2000bf46270 */
[----:B------:R3:W-:Y:S01]  /*1a2c0*/  @!P4 ST.E.64 desc[UR48][R4.64], R86 ;  /* 0x000000560400c985 */ /* 0x0007e2000c101b30 */
[----:B------:R-:W-:Y:S02]  /*1a2d0*/  ISETP.GE.AND P4, PT, R125, UR4, PT ;  /* 0x000000047d007c0c */ /* 0x000fe4000bf86270 */
[----:B--2---:R-:W-:Y:S01]  /*1a2e0*/  @!P0 LEA R8, P5, R129, R64, 0x2 ;  /* 0x0000004081088211 */ /* 0x004fe200078a10ff */
[----:B------:R2:W-:Y:S01]  /*1a2f0*/  @!P3 ST.E.64 desc[UR48][R6.64], R90 ;  /* 0x0000005a0600b985 */ /* 0x0005e2000c101b30 */
[----:B------:R-:W-:-:S02]  /*1a300*/  ISETP.GE.AND P3, PT, R123, UR4, PT ;  /* 0x000000047b007c0c */ /* 0x000fc4000bf66270 */
[-C--:B------:R-:W-:Y:S02]  /*1a310*/  @!P0 LEA.HI.X R9, R129, R65.reuse, R130, 0x2, P5 ;  /* 0x0000004181098211 */ /* 0x080fe400028f1482 */
[----:B------:R-:W-:Y:S02]  /*1a320*/  ISETP.GE.AND P5, PT, R116, UR4, PT ;  /* 0x0000000474007c0c */ /* 0x000fe4000bfa6270 */
[-C--:B0-----:R-:W-:Y:S01]  /*1a330*/  @!P1 LEA R10, P6, R127, R64.reuse, 0x2 ;  /* 0x000000407f0a9211 */ /* 0x081fe200078c10ff */
[----:B------:R0:W-:Y:S02]  /*1a340*/  @!P0 ST.E.64 desc[UR48][R8.64], R94 ;  /* 0x0000005e08008985 */ /* 0x0001e4000c101b30 */
[-C--:B-1----:R-:W-:Y:S02]  /*1a350*/  @!P4 LEA R2, P0, R125, R64.reuse, 0x2 ;  /* 0x000000407d02c211 */ /* 0x082fe400078010ff */
[----:B------:R-:W-:Y:S02]  /*1a360*/  @!P1 LEA.HI.X R11, R127, R65, R128, 0x2, P6 ;  /* 0x000000417f0b9211 */ /* 0x000fe400030f1480 */
[----:B---3--:R-:W-:-:S02]  /*1a370*/  @!P3 LEA R4, P6, R123, R64, 0x2 ;  /* 0x000000407b04b211 */ /* 0x008fc400078c10ff */
[-C--:B------:R-:W-:Y:S01]  /*1a380*/  @!P4 LEA.HI.X R3, R125, R65.reuse, R126, 0x2, P0 ;  /* 0x000000417d03c211 */ /* 0x080fe200000f147e */
[----:B------:R0:W-:Y:S01]  /*1a390*/  @!P1 ST.E.64 desc[UR48][R10.64], R98 ;  /* 0x000000620a009985 */ /* 0x0001e2000c101b30 */
[-C--:B--2---:R-:W-:Y:S02]  /*1a3a0*/  @!P2 LEA R6, P1, R121, R64.reuse, 0x2 ;  /* 0x000000407906a211 */ /* 0x084fe400078210ff */
[C---:B------:R-:W-:Y:S01]  /*1a3b0*/  @!P5 LEA R12, P0, R116.reuse, R64, 0x2 ;  /* 0x00000040740cd211 */ /* 0x040fe200078010ff */
[----:B------:R0:W-:Y:S01]  /*1a3c0*/  @!P4 ST.E.64 desc[UR48][R2.64], R102 ;  /* 0x000000660200c985 */ /* 0x0001e2000c101b30 */
[-C--:B------:R-:W-:Y:S02]  /*1a3d0*/  @!P3 LEA.HI.X R5, R123, R65.reuse, R124, 0x2, P6 ;  /* 0x000000417b05b211 */ /* 0x080fe400030f147c */
[-C--:B------:R-:W-:Y:S02]  /*1a3e0*/  @!P2 LEA.HI.X R7, R121, R65.reuse, R122, 0x2, P1 ;  /* 0x000000417907a211 */ /* 0x080fe400008f147a */
[----:B------:R-:W-:Y:S01]  /*1a3f0*/  @!P5 LEA.HI.X R13, R116, R65, R120, 0x2, P0 ;  /* 0x00000041740dd211 */ /* 0x000fe200000f1478 */
[----:B------:R0:W-:Y:S01]  /*1a400*/  @!P3 ST.E.64 desc[UR48][R4.64], R106 ;  /* 0x0000006a0400b985 */ /* 0x0001e2000c101b30 */
[----:B------:R-:W-:-:S03]  /*1a410*/  ISETP.GE.AND P0, PT, R66, UR4, PT ;  /* 0x0000000442007c0c */ /* 0x000fc6000bf06270 */
[----:B------:R0:W-:Y:S04]  /*1a420*/  @!P2 ST.E.64 desc[UR48][R6.64], R110 ;  /* 0x0000006e0600a985 */ /* 0x0001e8000c101b30 */
[----:B------:R0:W-:Y:S06]  /*1a430*/  @!P5 ST.E.64 desc[UR48][R12.64], R114 ;  /* 0x000000720c00d985 */ /* 0x0001ec000c101b30 */
[----:B------:R-:W-:Y:S05]  /*1a440*/  @P0 BRA `(.L_x_656) ;  /* 0x0000000c00740947 */ /* 0x000fea0003800000 */
[----:B0-----:R-:W-:-:S04]  /*1a450*/  LEA R2, P0, R66, R64, 0x2 ;  /* 0x0000004042027211 */ /* 0x001fc800078010ff */
[----:B------:R-:W-:-:S05]  /*1a460*/  LEA.HI.X R3, R66, R65, R67, 0x2, P0 ;  /* 0x0000004142037211 */ /* 0x000fca00000f1443 */
[----:B------:R0:W-:Y:S01]  /*1a470*/  ST.E.64 desc[UR48][R2.64], R118 ;  /* 0x0000007602007985 */ /* 0x0001e2000c101b30 */
[----:B------:R-:W-:Y:S05]  /*1a480*/  BRA `(.L_x_656) ;  /* 0x0000000c00647947 */ /* 0x000fea0003800000 */
.L_x_647:
[----:B------:R-:W-:Y:S01]  /*1a490*/  ULDC.64 UR6, c[0x0][0xc08] ;  /* 0x0003020000067ab9 */ /* 0x000fe20000000a00 */
[----:B------:R-:W-:Y:S01]  /*1a4a0*/  ULDC.64 UR4, c[0x0][0xc00] ;  /* 0x0003000000047ab9 */ /* 0x000fe20000000a00 */
[----:B------:R-:W-:Y:S01]  /*1a4b0*/  ISETP.NE.U32.AND P1, PT, RZ, UR6, PT ;  /* 0x00000006ff007c0c */ /* 0x000fe2000bf25070 */
[----:B------:R-:W-:Y:S01]  /*1a4c0*/  IMAD.MOV.U32 R15, RZ, RZ, RZ ;  /* 0x000000ffff0f7224 */ /* 0x000fe200078e00ff */
[----:B------:R-:W-:Y:S02]  /*1a4d0*/  ISETP.NE.U32.AND P0, PT, RZ, UR4, PT ;  /* 0x00000004ff007c0c */ /* 0x000fe4000bf05070 */
[----:B------:R-:W-:Y:S02]  /*1a4e0*/  ISETP.NE.AND.EX P1, PT, RZ, UR7, PT, P1 ;  /* 0x00000007ff007c0c */ /* 0x000fe4000bf25310 */
[----:B------:R-:W-:Y:S02]  /*1a4f0*/  IADD3 R2, P2, R226, UR4, RZ ;  /* 0x00000004e2027c10 */ /* 0x000fe4000ff5e0ff */
[----:B------:R-:W-:-:S02]  /*1a500*/  ISETP.NE.AND.EX P0, PT, RZ, UR5, PT, P0 ;  /* 0x00000005ff007c0c */ /* 0x000fc4000bf05300 */
[----:B------:R-:W-:Y:S01]  /*1a510*/  IADD3.X R3, R227, UR5, RZ, P2, !PT ;  /* 0x00000005e3037c10 */ /* 0x000fe200097fe4ff */
[----:B------:R-:W-:Y:S02]  /*1a520*/  ULDC UR4, c[0x0][0xa88] ;  /* 0x0002a20000047ab9 */ /* 0x000fe40000000800 */
[----:B------:R-:W-:-:S04]  /*1a530*/  IMAD.U32 R0, RZ, RZ, UR4 ;  /* 0x00000004ff007e24 */ /* 0x000fc8000f8e00ff */
[----:B------:R-:W-:-:S04]  /*1a540*/  @P1 IADD3 R226, P2, R226, UR6, RZ ;  /* 0x00000006e2e21c10 */ /* 0x000fc8000ff5e0ff */
[----:B------:R-:W-:Y:S01]  /*1a550*/  @P1 IADD3.X R227, R227, UR7, RZ, P2, !PT ;  /* 0x00000007e3e31c10 */ /* 0x000fe200097fe4ff */
[----:B------:R2:W5:Y:S04]  /*1a560*/  @P0 LDG.E R15, desc[UR48][R2.64] ;  /* 0x00000030020f0981 */ /* 0x000568000c1e1900 */
[----:B------:R2:W5:Y:S01]  /*1a570*/  @P1 LDG.E R0, desc[UR48][R226.64] ;  /* 0x00000030e2001981 */ /* 0x000562000c1e1900 */
[----:B------:R-:W-:Y:S01]  /*1a580*/  ISETP.NE.AND P2, PT, R224, RZ, PT ;  /* 0x000000ffe000720c */ /* 0x000fe20003f45270 */
[----:B------:R-:W3:-:S12]  /*1a590*/  S2R R4, SR_TID.X ;  /* 0x0000000000047919 */ /* 0x000ed80000002100 */
[----:B------:R-:W4:Y:S01]  /*1a5a0*/  @!P2 LDC R224, c[0x0][0xad4] ;  /* 0x0002b500ffe0ab82 */ /* 0x000f220000000800 */
[----:B---3--:R-:W-:Y:S01]  /*1a5b0*/  VIADD R5, R4, 0xffffff80 ;  /* 0xffffff8004057836 */ /* 0x008fe20000000000 */
[----:B----4-:R-:W-:-:S04]  /*1a5c0*/  ISETP.GT.AND P2, PT, R224, 0x1, PT ;  /* 0x00000001e000780c */ /* 0x010fc80003f44270 */
[----:B------:R-:W-:Y:S01]  /*1a5d0*/  ISETP.GT.AND P3, PT, R5, 0x7f, PT ;  /* 0x0000007f0500780c */ /* 0x000fe20003f64270 */
[----:B--2---:R-:W-:-:S12]  /*1a5e0*/  @P1 BRA `(.L_x_659) ;  /* 0x0000000000101947 */ /* 0x004fd80003800000 */
[----:B------:R-:W-:Y:S05]  /*1a5f0*/  @!P0 BRA `(.L_x_659) ;  /* 0x00000000000c8947 */ /* 0x000fea0003800000 */
[----:B------:R-:W2:Y:S04]  /*1a600*/  LDG.E R5, desc[UR48][R2.64] ;  /* 0x0000003002057981 */ /* 0x000ea8000c1e1900 */
[----:B-----5:R-:W2:Y:S02]  /*1a610*/  LDG.E R0, desc[UR48][R2.64+0x4] ;  /* 0x0000043002007981 */ /* 0x020ea4000c1e1900 */
[----:B--2---:R-:W-:-:S07]  /*1a620*/  IMAD.IADD R0, R0, 0x1, -R5 ;  /* 0x0000000100007824 */ /* 0x004fce00078e0a05 */
.L_x_659:
[----:B------:R-:W2:Y:S01]  /*1a630*/  LDL.LU R2, [R1+0xa4] ;  /* 0x0000a40001027983 */ /* 0x000ea20000300800 */
[----:B------:R-:W-:Y:S01]  /*1a640*/  BSSY B1, `(.L_x_660) ;  /* 0x0000038000017945 */ /* 0x000fe20003800000 */
[----:B------:R-:W-:Y:S02]  /*1a650*/  SEL R225, R225, RZ, !P0 ;  /* 0x000000ffe1e17207 */ /* 0x000fe40004000000 */
[----:B-----5:R-:W-:Y:S02]  /*1a660*/  SHF.R.S32.HI R24, RZ, 0x1f, R15 ;  /* 0x0000001fff187819 */ /* 0x020fe4000001140f */
[----:B--2---:R-:W-:Y:S01]  /*1a670*/  SEL R26, R2, RZ, !P0 ;  /* 0x000000ff021a7207 */ /* 0x004fe20004000000 */
[----:B------:R-:W-:Y:S06]  /*1a680*/  @P3 BRA `(.L_x_661) ;  /* 0x0000000000cc3947 */ /* 0x000fec0003800000 */
[----:B------:R-:W2:Y:S01]  /*1a690*/  LDL R2, [R1+0x4] ;  /* 0x0000040001027983 */ /* 0x000ea20000100800 */
[----:B------:R-:W3:Y:S02]  /*1a6a0*/  LDC R29, c[0x0][0xbe8] ;  /* 0x0002fa00ff1d7b82 */ /* 0x000ee40000000800 */
[----:B---3--:R-:W-:Y:S02]  /*1a6b0*/  IMAD R3, R0, R29, RZ ;  /* 0x0000001d00037224 */ /* 0x008fe400078e02ff */
[----:B--2---:R-:W-:-:S04]  /*1a6c0*/  IMAD R2, R2, 0x80, R4 ;  /* 0x0000008002027824 */ /* 0x004fc800078e0204 */
[----:B------:R-:W-:-:S05]  /*1a6d0*/  VIADD R28, R2, 0xffffff80 ;  /* 0xffffff80021c7836 */ /* 0x000fca0000000000 */
[----:B------:R-:W-:-:S13]  /*1a6e0*/  ISETP.GE.AND P0, PT, R28, R3, PT ;  /* 0x000000031c00720c */ /* 0x000fda0003f06270 */
[----:B------:R-:W-:Y:S05]  /*1a6f0*/  @P0 BRA `(.L_x_661) ;  /* 0x0000000000b00947 */ /* 0x000fea0003800000 */
[----:B------:R-:W2:Y:S01]  /*1a700*/  LDL.LU R30, [R1+0x40] ;  /* 0x00004000011e7983 */ /* 0x000ea20000300800 */
[----:B------:R-:W-:Y:S01]  /*1a710*/  IMAD.MOV.U32 R20, RZ, RZ, 0x9b8 ;  /* 0x000009b8ff147424 */ /* 0x000fe200078e00ff */
[----:B------:R-:W-:Y:S01]  /*1a720*/  ISETP.GT.AND P0, PT, R224, 0x1, PT ;  /* 0x00000001e000780c */ /* 0x000fe20003f04270 */
[----:B------:R-:W3:Y:S01]  /*1a730*/  LDC.64 R2, c[0x0][0xba8] ;  /* 0x0002ea00ff027b82 */ /* 0x000ee20000000a00 */
[----:B------:R-:W-:Y:S01]  /*1a740*/  ISETP.NE.AND P1, PT, R29, 0x1, PT ;  /* 0x000000011d00780c */ /* 0x000fe20003f25270 */
[----:B------:R-:W-:Y:S01]  /*1a750*/  IMAD.MOV.U32 R21, RZ, RZ, R28 ;  /* 0x000000ffff157224 */ /* 0x000fe200078e001c */
[----:B------:R-:W-:-:S05]  /*1a760*/  SEL R20, R20, 0x978, P0 ;  /* 0x0000097814147807 */ /* 0x000fca0000000000 */
[----:B------:R-:W4:Y:S08]  /*1a770*/  LDC.64 R10, c[0x0][R20+0x220] ;  /* 0x00008800140a7b82 */ /* 0x000f300000000a00 */
[----:B------:R-:W5:Y:S08]  /*1a780*/  LDC.64 R12, c[0x0][R20+0x218] ;  /* 0x00008600140c7b82 */ /* 0x000f700000000a00 */
[----:B------:R-:W0:Y:S08]  /*1a790*/  LDC.64 R6, c[0x0][R20+0x228] ;  /* 0x00008a0014067b82 */ /* 0x000e300000000a00 */
[----:B------:R-:W1:Y:S08]  /*1a7a0*/  LDC.64 R4, c[0x0][R20+0x210] ;  /* 0x0000840014047b82 */ /* 0x000e700000000a00 */
[----:B------:R-:W5:Y:S08]  /*1a7b0*/  @P1 LDC R9, c[0x0][0xbec] ;  /* 0x0002fb00ff091b82 */ /* 0x000f700000000800 */
[----:B------:R-:W0:Y:S01]  /*1a7c0*/  @P1 LDC R27, c[0x0][0xbf0] ;  /* 0x0002fc00ff1b1b82 */ /* 0x000e220000000800 */
[----:B----4-:R-:W-:-:S07]  /*1a7d0*/  IMAD R11, R11, R225, RZ ;  /* 0x000000e10b0b7224 */ /* 0x010fce00078e02ff */
[----:B---3--:R-:W3:Y:S01]  /*1a7e0*/  @!P0 LDC R2, c[0x0][0xb50] ;  /* 0x0002d400ff028b82 */ /* 0x008ee20000000800 */
[----:B-----5:R-:W-:-:S07]  /*1a7f0*/  @P1 IMAD.HI.U32 R14, R28, R9, RZ ;  /* 0x000000091c0e1227 */ /* 0x020fce00078e00ff */
[----:B------:R-:W4:Y:S01]  /*1a800*/  @!P0 LDC R3, c[0x0][0xb54] ;  /* 0x0002d500ff038b82 */ /* 0x000f220000000800 */
[-C--:B------:R-:W-:Y:S02]  /*1a810*/  IMAD R25, R13, R195.reuse, RZ ;  /* 0x000000c30d197224 */ /* 0x080fe400078e02ff */
[----:B------:R-:W-:Y:S01]  /*1a820*/  IMAD.WIDE.U32 R12, R12, R195, RZ ;  /* 0x000000c30c0c7225 */ /* 0x000fe200078e00ff */
[----:B0-----:R-:W-:-:S03]  /*1a830*/  @P1 SHF.R.U32.HI R21, RZ, R27, R14 ;  /* 0x0000001bff151219 */ /* 0x001fc6000001160e */
[----:B------:R-:W-:-:S04]  /*1a840*/  IMAD.WIDE.U32 R8, R10, R225, RZ ;  /* 0x000000e10a087225 */ /* 0x000fc800078e00ff */
[----:B------:R-:W-:Y:S01]  /*1a850*/  IMAD R27, R10, R26, R11 ;  /* 0x0000001a0a1b7224 */ /* 0x000fe200078e020b */
[----:B------:R-:W-:Y:S01]  /*1a860*/  IADD3 R12, P1, P3, R8, R12, R15 ;  /* 0x0000000c080c7210 */ /* 0x000fe20007b3e00f */
[----:B------:R-:W-:Y:S02]  /*1a870*/  IMAD.IADD R25, R13, 0x1, R25 ;  /* 0x000000010d197824 */ /* 0x000fe400078e0219 */
[----:B------:R-:W-:Y:S02]  /*1a880*/  IMAD.MOV R8, RZ, RZ, -R21 ;  /* 0x000000ffff087224 */ /* 0x000fe400078e0a15 */
[----:B------:R-:W-:Y:S02]  /*1a890*/  IMAD.IADD R27, R9, 0x1, R27 ;  /* 0x00000001091b7824 */ /* 0x000fe400078e021b */
[----:B------:R-:W-:-:S03]  /*1a8a0*/  IMAD R9, R29, R8, R28 ;  /* 0x000000081d097224 */ /* 0x000fc600078e021c */
[----:B------:R-:W-:Y:S01]  /*1a8b0*/  IADD3.X R8, R27, R25, R24, P1, P3 ;  /* 0x000000191b087210 */ /* 0x000fe20000fe6418 */
[----:B-1----:R-:W-:Y:S01]  /*1a8c0*/  IMAD R5, R5, R9, RZ ;  /* 0x0000000905057224 */ /* 0x002fe200078e02ff */
[----:B--2---:R-:W-:-:S05]  /*1a8d0*/  SEL R11, R30, RZ, P0 ;  /* 0x000000ff1e0b7207 */ /* 0x004fca0000000000 */
[-C--:B------:R-:W-:Y:S02]  /*1a8e0*/  IMAD R13, R7, R11.reuse, RZ ;  /* 0x0000000b070d7224 */ /* 0x080fe400078e02ff */
[----:B------:R-:W-:Y:S01]  /*1a8f0*/  IMAD.WIDE.U32 R6, R6, R11, RZ ;  /* 0x0000000b06067225 */ /* 0x000fe200078e00ff */
[----:B------:R-:W-:-:S03]  /*1a900*/  SHF.R.S32.HI R11, RZ, 0x1f, R9 ;  /* 0x0000001fff0b7819 */ /* 0x000fc60000011409 */
[----:B------:R-:W-:Y:S01]  /*1a910*/  IMAD.IADD R13, R7, 0x1, R13 ;  /* 0x00000001070d7824 */ /* 0x000fe200078e020d */
[----:B------:R-:W-:Y:S01]  /*1a920*/  IADD3 R6, P0, P1, R21, R12, R6 ;  /* 0x0000000c15067210 */ /* 0x000fe2000791e006 */
[----:B------:R-:W-:Y:S01]  /*1a930*/  IMAD R11, R4, R11, R5 ;  /* 0x0000000b040b7224 */ /* 0x000fe200078e0205 */
[----:B------:R-:W-:-:S04]  /*1a940*/  SHF.R.S32.HI R21, RZ, 0x1f, R21 ;  /* 0x0000001fff157819 */ /* 0x000fc80000011415 */
[----:B------:R-:W-:-:S03]  /*1a950*/  IADD3.X R7, R21, R8, R13, P0, P1 ;  /* 0x0000000815077210 */ /* 0x000fc600007e240d */
[----:B------:R-:W-:-:S04]  /*1a960*/  IMAD.WIDE.U32 R4, R4, R9, R6 ;  /* 0x0000000904047225 */ /* 0x000fc800078e0006 */
[----:B------:R-:W-:Y:S01]  /*1a970*/  IMAD.IADD R5, R5, 0x1, R11 ;  /* 0x0000000105057824 */ /* 0x000fe200078e020b */
[----:B---3--:R-:W-:-:S04]  /*1a980*/  LEA R2, P0, R4, R2, 0x2 ;  /* 0x0000000204027211 */ /* 0x008fc800078010ff */
[----:B----4-:R-:W-:Y:S01]  /*1a990*/  LEA.HI.X R3, R4, R3, R5, 0x2, P0 ;  /* 0x0000000304037211 */ /* 0x010fe200000f1405 */
[----:B------:R-:W-:-:S05]  /*1a9a0*/  IMAD.MOV.U32 R5, RZ, RZ, -0x800000 ;  /* 0xff800000ff057424 */ /* 0x000fca00078e00ff */
[----:B------:R2:W-:Y:S03]  /*1a9b0*/  STG.E desc[UR48][R2.64], R5 ;  /* 0x0000000502007986 */ /* 0x0005e6000c101930 */
.L_x_661:
[----:B------:R-:W-:Y:S05]  /*1a9c0*/  BSYNC B1 ;  /* 0x0000000000017941 */ /* 0x000fea0003800000 */
.L_x_660:
[----:B------:R-:W-:Y:S05]  /*1a9d0*/  @P2 BRA `(.L_x_656) ;  /* 0x0000000800102947 */ /* 0x000fea0003800000 */
[----:B------:R-:W3:Y:S01]  /*1a9e0*/  LDL.LU R12, [R1+0x4] ;  /* 0x00000400010c7983 */ /* 0x000ee20000300800 */
[----:B------:R-:W4:Y:S01]  /*1a9f0*/  LDC R9, c[0x0][0xbe8] ;  /* 0x0002fa00ff097b82 */ /* 0x000f220000000800 */
[----:B------:R-:W-:Y:S01]  /*1aa00*/  ULDC.64 UR4, c[0x0][0xaa0] ;  /* 0x0002a80000047ab9 */ /* 0x000fe20000000a00 */
[----:B------:R-:W-:Y:S01]  /*1aa10*/  BSSY B1, `(.L_x_662) ;  /* 0x000004a000017945 */ /* 0x000fe20003800000 */
[----:B--2---:R-:W2:Y:S01]  /*1aa20*/  S2R R2, SR_TID.X ;  /* 0x0000000000027919 */ /* 0x004ea20000002100 */
[----:B----4-:R-:W-:Y:S01]  /*1aa30*/  ISETP.NE.AND P0, PT, R9, 0x1, PT ;  /* 0x000000010900780c */ /* 0x010fe20003f05270 */
[----:B--2---:R-:W-:-:S12]  /*1aa40*/  VIADD R4, R2, 0xffffff80 ;  /* 0xffffff8002047836 */ /* 0x004fd80000000000 */
[----:B------:R-:W2:Y:S01]  /*1aa50*/  @P0 LDC R7, c[0x0][0xbec] ;  /* 0x0002fb00ff070b82 */ /* 0x000ea20000000800 */
[----:B------:R-:W-:Y:S01]  /*1aa60*/  IMAD R2, R24, UR4, RZ ;  /* 0x0000000418027c24 */ /* 0x000fe2000f8e02ff */
[----:B------:R-:W-:-:S03]  /*1aa70*/  SHF.R.S32.HI R3, RZ, 0x1f, R4 ;  /* 0x0000001fff037819 */ /* 0x000fc60000011404 */
[----:B------:R-:W-:Y:S01]  /*1aa80*/  IMAD R5, R15, UR5, R2 ;  /* 0x000000050f057c24 */ /* 0x000fe2000f8e0202 */
[----:B------:R-:W-:Y:S02]  /*1aa90*/  LEA.HI R6, R3, R4, RZ, 0x3 ;  /* 0x0000000403067211 */ /* 0x000fe400078f18ff */
[----:B------:R-:W4:Y:S01]  /*1aaa0*/  @P0 LDC R11, c[0x0][0xbf0] ;  /* 0x0002fc00ff0b0b82 */ /* 0x000f220000000800 */
[----:B------:R-:W-:Y:S01]  /*1aab0*/  IMAD.WIDE.U32 R2, R15, UR4, RZ ;  /* 0x000000040f027c25 */ /* 0x000fe2000f8e00ff */
[----:B------:R-:W-:Y:S01]  /*1aac0*/  ULDC.64 UR4, c[0x0][0xae8] ;  /* 0x0002ba0000047ab9 */ /* 0x000fe20000000a00 */
[----:B------:R-:W-:Y:S02]  /*1aad0*/  LOP3.LUT R13, R6, 0xfffffff8, RZ, 0xc0, !PT ;  /* 0xfffffff8060d7812 */ /* 0x000fe400078ec0ff */
[----:B------:R-:W-:Y:S01]  /*1aae0*/  SHF.R.S32.HI R10, RZ, 0x3, R6 ;  /* 0x00000003ff0a7819 */ /* 0x000fe20000011406 */
[----:B------:R-:W-:Y:S02]  /*1aaf0*/  IMAD.IADD R3, R3, 0x1, R5 ;  /* 0x0000000103037824 */ /* 0x000fe400078e0205 */
[----:B------:R-:W-:-:S02]  /*1ab00*/  IMAD.IADD R13, R4, 0x1, -R13 ;  /* 0x00000001040d7824 */ /* 0x000fc400078e0a0d */
[----:B------:R-:W-:-:S04]  /*1ab10*/  IMAD.WIDE.U32 R2, R195, UR4, R2 ;  /* 0x00000004c3027c25 */ /* 0x000fc8000f8e0002 */
[----:B------:R-:W-:Y:S02]  /*1ab20*/  IMAD R4, R13, 0x20, R10 ;  /* 0x000000200d047824 */ /* 0x000fe400078e020a */
[----:B------:R-:W-:Y:S01]  /*1ab30*/  IMAD R3, R195, UR5, R3 ;  /* 0x00000005c3037c24 */ /* 0x000fe2000f8e0203 */
[----:B------:R-:W-:Y:S01]  /*1ab40*/  ULDC.64 UR4, c[0x0][0xaf0] ;  /* 0x0002bc0000047ab9 */ /* 0x000fe20000000a00 */
[----:B------:R-:W-:Y:S02]  /*1ab50*/  IMAD.SHL.U32 R13, R13, 0x8, RZ ;  /* 0x000000080d0d7824 */ /* 0x000fe400078e00ff */
[----:B------:R-:W-:Y:S02]  /*1ab60*/  IMAD R6, R26, UR4, RZ ;  /* 0x000000041a067c24 */ /* 0x000fe4000f8e02ff */
[----:B------:R-:W-:-:S04]  /*1ab70*/  IMAD.WIDE.U32 R2, R225, UR4, R2 ;  /* 0x00000004e1027c25 */ /* 0x000fc8000f8e0002 */
[----:B---3--:R-:W-:-:S04]  /*1ab80*/  IMAD R8, R12, 0x80, R4 ;  /* 0x000000800c087824 */ /* 0x008fc800078e0204 */
[----:B--2---:R-:W-:-:S04]  /*1ab90*/  @P0 IMAD.HI.U32 R4, R8, R7, RZ ;  /* 0x0000000708040227 */ /* 0x004fc800078e00ff */
[----:B------:R-:W-:Y:S01]  /*1aba0*/  IMAD.MOV.U32 R5, RZ, RZ, R8 ;  /* 0x000000ffff057224 */ /* 0x000fe200078e0008 */
[----:B----4-:R-:W-:Y:S01]  /*1abb0*/  @P0 SHF.R.U32.HI R5, RZ, R11, R4 ;  /* 0x0000000bff050219 */ /* 0x010fe20000011604 */
[----:B------:R-:W-:Y:S01]  /*1abc0*/  IMAD R7, R225, UR5, R6 ;  /* 0x00000005e1077c24 */ /* 0x000fe2000f8e0206 */
[----:B------:R-:W-:Y:S01]  /*1abd0*/  ULDC.64 UR4, c[0x0][0xae0] ;  /* 0x0002b80000047ab9 */ /* 0x000fe20000000a00 */
[----:B------:R-:W-:Y:S01]  /*1abe0*/  VIADD R11, R13, 0x80 ;  /* 0x000000800d0b7836 */ /* 0x000fe20000000000 */
[----:B------:R-:W-:Y:S01]  /*1abf0*/  SHF.R.S32.HI R4, RZ, 0x1f, R5 ;  /* 0x0000001fff047819 */ /* 0x000fe20000011405 */
[----:B------:R-:W-:Y:S01]  /*1ac00*/  IMAD.IADD R3, R3, 0x1, R7 ;  /* 0x0000000103037824 */ /* 0x000fe200078e0207 */
[----:B------:R-:W-:-:S03]  /*1ac10*/  IADD3 R7, -R5, RZ, RZ ;  /* 0x000000ff05077210 */ /* 0x000fc60007ffe1ff */
[----:B------:R-:W-:Y:S02]  /*1ac20*/  IMAD R4, R4, UR4, RZ ;  /* 0x0000000404047c24 */ /* 0x000fe4000f8e02ff */
[----:B------:R-:W-:Y:S02]  /*1ac30*/  IMAD R7, R9, R7, R8 ;  /* 0x0000000709077224 */ /* 0x000fe400078e0208 */
[----:B------:R-:W-:-:S04]  /*1ac40*/  IMAD.WIDE.U32 R2, R5, UR4, R2 ;  /* 0x0000000405027c25 */ /* 0x000fc8000f8e0002 */
[----:B------:R-:W-:Y:S01]  /*1ac50*/  IMAD R5, R5, UR5, R4 ;  /* 0x0000000505057c24 */ /* 0x000fe2000f8e0204 */
[----:B------:R-:W-:Y:S01]  /*1ac60*/  SHF.R.S32.HI R4, RZ, 0x1f, R7 ;  /* 0x0000001fff047819 */ /* 0x000fe20000011407 */
[----:B------:R-:W-:Y:S01]  /*1ac70*/  ULDC.64 UR4, c[0x0][0xad8] ;  /* 0x0002b60000047ab9 */ /* 0x000fe20000000a00 */
[----:B------:R-:W-:Y:S01]  /*1ac80*/  IMAD R8, R12, 0x80, R10 ;  /* 0x000000800c087824 */ /* 0x000fe200078e020a */
[----:B------:R-:W-:Y:S01]  /*1ac90*/  SHF.R.S32.HI R12, RZ, 0x1f, R13 ;  /* 0x0000001fff0c7819 */ /* 0x000fe2000001140d */
[----:B------:R-:W-:Y:S02]  /*1aca0*/  IMAD.IADD R3, R3, 0x1, R5 ;  /* 0x0000000103037824 */ /* 0x000fe400078e0205 */
[----:B------:R-:W-:Y:S02]  /*1acb0*/  IMAD R6, R4, UR4, RZ ;  /* 0x0000000404067c24 */ /* 0x000fe4000f8e02ff */
[----:B------:R-:W-:Y:S02]  /*1acc0*/  IMAD R9, R0, R9, RZ ;  /* 0x0000000900097224 */ /* 0x000fe400078e02ff */
[----:B------:R-:W-:-:S02]  /*1acd0*/  VIADD R4, R8, 0x40 ;  /* 0x0000004008047836 */ /* 0x000fc40000000000 */
[C---:B------:R-:W-:Y:S01]  /*1ace0*/  IMAD R5, R7.reuse, UR5, R6 ;  /* 0x0000000507057c24 */ /* 0x040fe2000f8e0206 */
[-C--:B------:R-:W-:Y:S01]  /*1acf0*/  ISETP.GE.AND P2, PT, R8, R9.reuse, PT ;  /* 0x000000090800720c */ /* 0x080fe20003f46270 */
[----:B------:R-:W-:Y:S01]  /*1ad00*/  IMAD.WIDE.U32 R2, R7, UR4, R2 ;  /* 0x0000000407027c25 */ /* 0x000fe2000f8e0002 */
[----:B------:R-:W-:Y:S01]  /*1ad10*/  ULDC.64 UR4, c[0x0][0xa80] ;  /* 0x0002a00000047ab9 */ /* 0x000fe20000000a00 */
[----:B------:R-:W-:Y:S02]  /*1ad20*/  ISETP.GE.AND P1, PT, R4, R9, PT ;  /* 0x000000090400720c */ /* 0x000fe40003f26270 */
[----:B------:R-:W-:Y:S01]  /*1ad30*/  IMAD.IADD R3, R3, 0x1, R5 ;  /* 0x0000000103037824 */ /* 0x000fe200078e0205 */
[----:B------:R-:W-:Y:S01]  /*1ad40*/  LEA R4, P3, R2, UR4, 0x1 ;  /* 0x0000000402047c11 */ /* 0x000fe2000f8608ff */
[----:B------:R-:W-:Y:S01]  /*1ad50*/  VIADD R0, R8, 0x20 ;  /* 0x0000002008007836 */ /* 0x000fe20000000000 */
[----:B------:R-:W-:Y:S01]  /*1ad60*/  SHF.R.S32.HI R6, RZ, 0x1f, R11 ;  /* 0x0000001fff067819 */ /* 0x000fe2000001140b */
[----:B------:R-:W-:Y:S01]  /*1ad70*/  VIADD R7, R13, 0x40 ;  /* 0x000000400d077836 */ /* 0x000fe20000000000 */
[----:B------:R-:W-:-:S02]  /*1ad80*/  LEA.HI.X R5, R2, UR5, R3, 0x1, P3 ;  /* 0x0000000502057c11 */ /* 0x000fc400098f0c03 */
[----:B------:R-:W-:Y:S01]  /*1ad90*/  ISETP.GE.AND P0, PT, R0, R9, PT ;  /* 0x000000090000720c */ /* 0x000fe20003f06270 */
[----:B------:R2:W3:Y:S01]  /*1ada0*/  SHFL.IDX PT, R2, R4, RZ, 0x181f ;  /* 0x00181fff04027589 */ /* 0x0004e200000e0000 */
[----:B------:R-:W-:-:S03]  /*1adb0*/  SHF.R.S32.HI R10, RZ, 0x1f, R7 ;  /* 0x0000001fff0a7819 */ /* 0x000fc60000011407 */
[----:B------:R2:W4:Y:S01]  /*1adc0*/  SHFL.IDX PT, R0, R5, RZ, 0x181f ;  /* 0x00181fff05007589 */ /* 0x00052200000e0000 */
[----:B------:R-:W-:Y:S07]  /*1add0*/  @P2 BRA `(.L_x_663) ;  /* 0x0000000000342947 */ /* 0x000fee0003800000 */
[----:B------:R-:W-:Y:S02]  /*1ade0*/  ULDC UR4, c[0x0][0xac8] ;  /* 0x0002b20000047ab9 */ /* 0x000fe40000000800 */
[----:B------:R-:W-:Y:S02]  /*1adf0*/  ISETP.GE.AND P4, PT, R13, UR4, PT ;  /* 0x000000040d007c0c */ /* 0x000fe4000bf86270 */
[----:B------:R-:W-:Y:S02]  /*1ae00*/  ISETP.GE.AND P3, PT, R7, UR4, PT ;  /* 0x0000000407007c0c */ /* 0x000fe4000bf66270 */
[----:B------:R-:W-:-:S09]  /*1ae10*/  ISETP.GE.AND P2, PT, R11, UR4, PT ;  /* 0x000000040b007c0c */ /* 0x000fd2000bf46270 */
[-C--:B---3--:R-:W-:Y:S02]  /*1ae20*/  @!P4 LEA R14, P6, R13, R2.reuse, 0x1 ;  /* 0x000000020d0ec211 */ /* 0x088fe400078c08ff */
[----:B------:R-:W-:Y:S02]  /*1ae30*/  @!P3 LEA R20, P5, R7, R2, 0x1 ;  /* 0x000000020714b211 */ /* 0x000fe400078a08ff */
[----:B----4-:R-:W-:Y:S02]  /*1ae40*/  @!P4 LEA.HI.X R15, R13, R0, R12, 0x1, P6 ;  /* 0x000000000d0fc211 */ /* 0x010fe400030f0c0c */
[----:B------:R-:W-:Y:S02]  /*1ae50*/  @!P2 LEA R2, P6, R11, R2, 0x1 ;  /* 0x000000020b02a211 */ /* 0x000fe400078c08ff */
[-C--:B------:R-:W-:Y:S01]  /*1ae60*/  @!P3 LEA.HI.X R21, R7, R0.reuse, R10, 0x1, P5 ;  /* 0x000000000715b211 */ /* 0x080fe200028f0c0a */
[----:B------:R3:W-:Y:S01]  /*1ae70*/  @!P4 ST.E.128 desc[UR48][R14.64], RZ ;  /* 0x000000ff0e00c985 */ /* 0x0007e2000c101d30 */
[----:B------:R-:W-:-:S03]  /*1ae80*/  @!P2 LEA.HI.X R3, R11, R0, R6, 0x1, P6 ;  /* 0x000000000b03a211 */ /* 0x000fc600030f0c06 */
[----:B------:R3:W-:Y:S04]  /*1ae90*/  @!P3 ST.E.128 desc[UR48][R20.64], RZ ;  /* 0x000000ff1400b985 */ /* 0x0007e8000c101d30 */
[----:B------:R3:W-:Y:S02]  /*1aea0*/  @!P2 ST.E.128 desc[UR48][R2.64], RZ ;  /* 0x000000ff0200a985 */ /* 0x0007e4000c101d30 */
.L_x_663:
[----:B------:R-:W-:Y:S05]  /*1aeb0*/  BSYNC B1 ;  /* 0x0000000000017941 */ /* 0x000fea0003800000 */
.L_x_662:
        /* <DEDUP_REMOVED lines=17> */
.L_x_665:
[----:B------:R-:W-:Y:S05]  /*1afd0*/  BSYNC B1 ;  /* 0x0000000000017941 */ /* 0x000fea0003800000 */
.L_x_664:
[----:B0-----:R0:W0:Y:S01]  /*1afe0*/  SHFL.IDX PT, R0, R5, 0x2, 0x181f ;  /* 0x00581f0005007f89 */ /* 0x00102200000e0000 */
[----:B------:R-:W-:Y:S03]  /*1aff0*/  BSSY B1, `(.L_x_666) ;  /* 0x0000010000017945 */ /* 0x000fe60003800000 */
[----:B---3--:R3:W0:Y:S01]  /*1b000*/  SHFL.IDX PT, R2, R4, 0x2, 0x181f ;  /* 0x00581f0004027f89 */ /* 0x00862200000e0000 */
        /* <DEDUP_REMOVED lines=8> */
[-C--:B------:R-:W-:Y:S02]  /*1b090*/  @!P3 LEA.HI.X R15, R13, R0.reuse, R12, 0x1, P0 ;  /* 0x000000000d0fb211 */ /* 0x080fe400000f0c0c */
[-C--:B------:R-:W-:Y:S02]  /*1b0a0*/  @!P4 LEA.HI.X R21, R7, R0.reuse, R10, 0x1, P1 ;  /* 0x000000000715c211 */ /* 0x080fe400008f0c0a */
[----:B------:R-:W-:Y:S01]  /*1b0b0*/  @!P5 LEA.HI.X R3, R11, R0, R6, 0x1, P2 ;  /* 0x000000000b03d211 */ /* 0x000fe200010f0c06 */
[----:B------:R0:W-:Y:S04]  /*1b0c0*/  @!P3 ST.E.128 desc[UR48][R14.64], RZ ;  /* 0x000000ff0e00b985 */ /* 0x0001e8000c101d30 */
[----:B------:R0:W-:Y:S04]  /*1b0d0*/  @!P4 ST.E.128 desc[UR48][R20.64], RZ ;  /* 0x000000ff1400c985 */ /* 0x0001e8000c101d30 */
[----:B------:R0:W-:Y:S02]  /*1b0e0*/  @!P5 ST.E.128 desc[UR48][R2.64], RZ ;  /* 0x000000ff0200d985 */ /* 0x0001e4000c101d30 */
.L_x_667:
[----:B------:R-:W-:Y:S05]  /*1b0f0*/  BSYNC B1 ;  /* 0x0000000000017941 */ /* 0x000fea0003800000 */
.L_x_666:
[----:B0-----:R-:W-:Y:S01]  /*1b100*/  VIADD R0, R8, 0x60 ;  /* 0x0000006008007836 */ /* 0x001fe20000000000 */
[----:B--2-4-:R-:W4:Y:S04]  /*1b110*/  SHFL.IDX PT, R5, R5, 0x3, 0x181f ;  /* 0x00781f0005057f89 */ /* 0x014f2800000e0000 */
[----:B------:R-:W-:Y:S01]  /*1b120*/  ISETP.GE.AND P0, PT, R0, R9, PT ;  /* 0x000000090000720c */ /* 0x000fe20003f06270 */
[----:B------:R0:W2:-:S12]  /*1b130*/  SHFL.IDX PT, R2, R4, 0x3, 0x181f ;  /* 0x00781f0004027f89 */ /* 0x00009800000e0000 */
[----:B0-----:R-:W-:Y:S05]  /*1b140*/  @P0 BRA `(.L_x_656) ;  /* 0x0000000000340947 */ /* 0x001fea0003800000 */
[----:B------:R-:W-:Y:S02]  /*1b150*/  ULDC UR4, c[0x0][0xac8] ;  /* 0x0002b20000047ab9 */ /* 0x000fe40000000800 */
[----:B------:R-:W-:Y:S02]  /*1b160*/  ISETP.GE.AND P3, PT, R13, UR4, PT ;  /* 0x000000040d007c0c */ /* 0x000fe4000bf66270 */
[----:B------:R-:W-:Y:S02]  /*1b170*/  ISETP.GE.AND P4, PT, R7, UR4, PT ;  /* 0x0000000407007c0c */ /* 0x000fe4000bf86270 */
[----:B------:R-:W-:-:S09]  /*1b180*/  ISETP.GE.AND P5, PT, R11, UR4, PT ;  /* 0x000000040b007c0c */ /* 0x000fd2000bfa6270 */
[-C--:B--2---:R-:W-:Y:S02]  /*1b190*/  @!P3 LEA R8, P0, R13, R2.reuse, 0x1 ;  /* 0x000000020d08b211 */ /* 0x084fe400078008ff */
        /* <DEDUP_REMOVED lines=8> */
.L_x_656:
[----:B------:R-:W-:Y:S05]  /*1b220*/  BSYNC B0 ;  /* 0x0000000000007941 */ /* 0x000fea0003800000 */
.L_x_646:
[----:B------:R-:W-:Y:S02]  /*1b230*/  ULDC UR4, c[0x0][0xc3c] ;  /* 0x00030f0000047ab9 */ /* 0x000fe40000000800 */
[----:B-1----:R-:W-:-:S13]  /*1b240*/  ISETP.GE.AND P0, PT, R139, UR4, PT ;  /* 0x000000048b007c0c */ /* 0x002fda000bf06270 */
[----:B------:R-:W-:Y:S05]  /*1b250*/  @!P0 BRA `(.L_x_668) ;  /* 0xfffffe6000e88947 */ /* 0x000fea000383ffff */
[----:B------:R-:W-:Y:S05]  /*1b260*/  BRA `(.L_x_446) ;  /* 0x0000007000e47947 */ /* 0x000fea0003800000 */
.L_x_444:
[----:B------:R-:W-:-:S08]  /*1b270*/  NOP ;  /* 0x0000000000007918 */ /* 0x000fd00000000000 */
[----:B0-----:R-:W0:-:S00]  /*1b280*/  USETMAXREG.DEALLOC.CTAPOOL 0x28 ;  /* 0x00000028000079c8 */ /* 0x001e0000080e0500 */
[----:B0-----:R-:W2:Y:S01]  /*1b290*/  LDL.LU R3, [R1] ;  /* 0x0000000001037983 */ /* 0x001ea20000300800 */
[----:B------:R-:W-:Y:S01]  /*1b2a0*/  LOP3.LUT R2, R2, 0x3, RZ, 0xc0, !PT ;  /* 0x0000000302027812 */ /* 0x000fe200078ec0ff */
[----:B------:R-:W-:-:S05]  /*1b2b0*/  IMAD.MOV.U32 R6, RZ, RZ, RZ ;  /* 0x000000ffff067224 */ /* 0x000fca00078e00ff */
[----:B------:R-:W0:Y:S02]  /*1b2c0*/  SHFL.IDX PT, R2, R2, RZ, 0x1f ;  /* 0x00001fff02027589 */ /* 0x000e2400000e0000 */
[----:B0-----:R-:W-:Y:S02]  /*1b2d0*/  ISETP.NE.AND P0, PT, R2, RZ, PT ;  /* 0x000000ff0200720c */ /* 0x001fe40003f05270 */
[----:B--2---:R-:W-:-:S11]  /*1b2e0*/  LOP3.LUT R3, R3, 0xffffffdf, RZ, 0xc0, !PT ;  /* 0xffffffdf03037812 */ /* 0x004fd600078ec0ff */
[----:B------:R-:W-:-:S05]  /*1b2f0*/  @P0 LOP3.LUT R3, R3, 0x20, RZ, 0xfc, !PT ;  /* 0x0000002003030812 */ /* 0x000fca00078efcff */
[----:B------:R0:W-:Y:S01]  /*1b300*/  STL [R1], R3 ;  /* 0x0000000301007387 */ /* 0x0001e20000100800 */
[----:B------:R-:W-:Y:S05]  /*1b310*/  @!P0 BRA `(.L_x_669) ;  /* 0x00000000001c8947 */ /* 0x000fea0003800000 */
[----:B------:R-:W1:Y:S08]  /*1b320*/  S2UR UR5, SR_CgaCtaId ;  /* 0x00000000000579c3 */ /* 0x000e700000008800 */
[----:B------:R-:W-:Y:S06]  /*1b330*/  BAR.SYNC.DEFER_BLOCKING 0x5, 0x180 ;  /* 0x0146000000007b1d */ /* 0x000fec0000010000 */
[----:B------:R-:W-:-:S02]  /*1b340*/  UMOV UR4, 0x400 ;  /* 0x0000040000047882 */ /* 0x000fc40000000000 */
[----:B-1----:R-:W-:-:S09]  /*1b350*/  ULEA UR4, UR5, UR4, 0x18 ;  /* 0x0000000405047291 */ /* 0x002fd2000f8ec03f */
[----:B------:R-:W1:Y:S01]  /*1b360*/  LDS.128 R16, [UR4+0x308d0] ;  /* 0x0308d004ff107984 */ /* 0x000e620008000c00 */
[----:B------:R-:W-:Y:S06]  /*1b370*/  BAR.ARV 0x4, 0x180 ;  /* 0x0106000000007b1d */ /* 0x000fec0000002000 */
[----:B------:R-:W-:Y:S05]  /*1b380*/  BRA `(.L_x_670) ;  /* 0x0000000800947947 */ /* 0x000fea0003800000 */
.L_x_669:
[----:B------:R-:W-:Y:S01]  /*1b390*/  LOP3.LUT R7, R0, 0x1f, RZ, 0xc0, !PT ;  /* 0x0000001f00077812 */ /* 0x000fe200078ec0ff */
[----:B------:R-:W-:Y:S01]  /*1b3a0*/  ULDC UR4, c[0x0][0xc3c] ;  /* 0x00030f0000047ab9 */ /* 0x000fe20000000800 */
[----:B------:R-:W-:Y:S01]  /*1b3b0*/  IMAD.MOV.U32 R9, RZ, RZ, RZ ;  /* 0x000000ffff097224 */ /* 0x000fe200078e00ff */
[----:B------:R-:W1:Y:S01]  /*1b3c0*/  S2UR UR6, SR_CTAID.X ;  /* 0x00000000000679c3 */ /* 0x000e620000002500 */
[----:B------:R-:W-:Y:S01]  /*1b3d0*/  ISETP.NE.AND P0, PT, R7, 0x1f, PT ;  /* 0x0000001f0700780c */ /* 0x000fe20003f05270 */
[----:B------:R-:W-:-:S03]  /*1b3e0*/  ULDC UR5, c[0x0][0xc38] ;  /* 0x00030e0000057ab9 */ /* 0x000fc60000000800 */
[----:B------:R-:W-:-:S13]  /*1b3f0*/  ISETP.GE.OR P1, PT, R7, UR4, !P0 ;  /* 0x0000000407007c0c */ /* 0x000fda000c726670 */
[----:B------:R-:W2:Y:S08]  /*1b400*/  @!P1 LDC.64 R4, c[0x0][0xc80] ;  /* 0x00032000ff049b82 */ /* 0x000eb00000000a00 */
[----:B0-----:R-:W0:Y:S01]  /*1b410*/  @!P1 LDC.64 R2, c[0x0][0xc78] ;  /* 0x00031e00ff029b82 */ /* 0x001e220000000a00 */
[----:B--2---:R-:W-:-:S05]  /*1b420*/  @!P1 IMAD.WIDE.U32 R4, R7, 0x4, R4 ;  /* 0x0000000407049825 */ /* 0x004fca00078e0004 */
[----:B------:R-:W2:Y:S01]  /*1b430*/  @!P1 LDG.E R6, desc[UR48][R4.64] ;  /* 0x0000003004069981 */ /* 0x000ea2000c1e1900 */
[----:B0-----:R-:W-:-:S05]  /*1b440*/  @!P1 IMAD.WIDE.U32 R2, R7, 0x4, R2 ;  /* 0x0000000407029825 */ /* 0x001fca00078e0002 */
[----:B------:R-:W2:Y:S01]  /*1b450*/  @!P1 LDG.E R9, desc[UR48][R2.64] ;  /* 0x0000003002099981 */ /* 0x000ea2000c1e1900 */
[C---:B------:R-:W-:Y:S02]  /*1b460*/  ISETP.NE.AND P1, PT, R7.reuse, RZ, PT ;  /* 0x000000ff0700720c */ /* 0x040fe40003f25270 */
[C---:B------:R-:W-:Y:S02]  /*1b470*/  ISETP.GE.U32.AND P2, PT, R7.reuse, 0x2, PT ;  /* 0x000000020700780c */ /* 0x040fe40003f46070 */
[C---:B------:R-:W-:Y:S02]  /*1b480*/  ISETP.GE.U32.AND P3, PT, R7.reuse, 0x4, PT ;  /* 0x000000040700780c */ /* 0x040fe40003f66070 */
[C---:B------:R-:W-:Y:S02]  /*1b490*/  ISETP.GE.U32.AND P4, PT, R7.reuse, 0x8, PT ;  /* 0x000000080700780c */ /* 0x040fe40003f86070 */
[----:B------:R-:W-:Y:S01]  /*1b4a0*/  ISETP.GE.U32.AND P5, PT, R7, 0x10, PT ;  /* 0x000000100700780c */ /* 0x000fe20003fa6070 */
[----:B------:R-:W-:Y:S01]  /*1b4b0*/  UMOV UR4, URZ ;  /* 0x0000003f00047c82 */ /* 0x000fe20008000000 */
        /* <DEDUP_REMOVED lines=17> */
[----:B0-----:R-:W-:-:S05]  /*1b5d0*/  IMAD R8, R8, UR5, RZ ;  /* 0x0000000508087c24 */ /* 0x001fca000f8e02ff */
[----:B-1----:R-:W-:Y:S01]  /*1b5e0*/  ISETP.GT.AND P6, PT, R8, UR6, PT ;  /* 0x0000000608007c0c */ /* 0x002fe2000bfc4270 */
[----:B------:R-:W-:-:S12]  /*1b5f0*/  IMAD.MOV.U32 R3, RZ, RZ, R8 ;  /* 0x000000ffff037224 */ /* 0x000fd800078e0008 */
[----:B------:R-:W-:Y:S05]  /*1b600*/  @P6 BRA `(.L_x_671) ;  /* 0x0000000000a06947 */ /* 0x000fea0003800000 */
[----:B------:R-:W-:Y:S01]  /*1b610*/  IMAD.MOV.U32 R8, RZ, RZ, R3 ;  /* 0x000000ffff087224 */ /* 0x000fe200078e0003 */
[----:B------:R-:W-:Y:S01]  /*1b620*/  UMOV UR4, URZ ;  /* 0x0000003f00047c82 */ /* 0x000fe20008000000 */
[----:B------:R-:W-:-:S05]  /*1b630*/  ULDC UR5, c[0x0][0xc38] ;  /* 0x00030e0000057ab9 */ /* 0x000fca0000000800 */
.L_x_673:
[----:B------:R-:W0:Y:S01]  /*1b640*/  LDC R2, c[0x0][0xc3c] ;  /* 0x00030f00ff027b82 */ /* 0x000e220000000800 */
[----:B------:R-:W-:Y:S01]  /*1b650*/  UIADD3 UR4, UR4, 0x1f, URZ ;  /* 0x0000001f04047890 */ /* 0x000fe2000fffe03f */
[----:B------:R-:W-:Y:S02]  /*1b660*/  ULDC UR7, c[0x0][0xc3c] ;  /* 0x00030f0000077ab9 */ /* 0x000fe40000000800 */
[----:B------:R-:W-:-:S03]  /*1b670*/  IMAD.U32 R19, RZ, RZ, UR7 ;  /* 0x00000007ff137e24 */ /* 0x000fc6000f8e00ff */
        /* <DEDUP_REMOVED lines=30> */
[----:B------:R-:W-:-:S04]  /*1b860*/  IADD3 R8, R3, R8, RZ ;  /* 0x0000000803087210 */ /* 0x000fc80007ffe0ff */
[----:B------:R-:W-:-:S13]  /*1b870*/  ISETP.GT.AND P6, PT, R8, UR6, PT ;  /* 0x0000000608007c0c */ /* 0x000fda000bfc4270 */
[----:B------:R-:W-:Y:S05]  /*1b880*/  @!P6 BRA `(.L_x_673) ;  /* 0xfffffffc006ce947 */ /* 0x000fea000383ffff */
.L_x_671:
[----:B------:R-:W-:Y:S02]  /*1b890*/  IMAD.IADD R11, R8, 0x1, -R3 ;  /* 0x00000001080b7824 */ /* 0x000fe400078e0a03 */
[----:B------:R-:W-:Y:S02]  /*1b8a0*/  IMAD.MOV.U32 R16, RZ, RZ, RZ ;  /* 0x000000ffff107224 */ /* 0x000fe400078e00ff */
        /* <DEDUP_REMOVED lines=16> */
.L_x_674:
        /* <DEDUP_REMOVED lines=27> */
[----:B------:R-:W-:-:S04]  /*1bb60*/  @P0 VIADD R2, R2, 0x1 ;  /* 0x0000000102020836 */ /* 0x000fc80000000000 */
[----:B------:R-:W-:Y:S02]  /*1bb70*/  IMAD.MOV.U32 R8, RZ, RZ, R2 ;  /* 0x000000ffff087224 */ /* 0x000fe400078e0002 */
[----:B-1----:R-:W-:Y:S02]  /*1bb80*/  IMAD.MOV R2, RZ, RZ, -R3 ;  /* 0x000000ffff027224 */ /* 0x002fe400078e0a03 */
[----:B------:R-:W-:Y:S01]  /*1bb90*/  @!P2 IMAD.MOV R8, RZ, RZ, -R8 ;  /* 0x000000ffff08a224 */ /* 0x000fe200078e0a08 */
[----:B------:R-:W-:Y:S01]  /*1bba0*/  @!P1 LOP3.LUT R8, RZ, R6, RZ, 0x33, !PT ;  /* 0x00000006ff089212 */ /* 0x000fe200078e33ff */
[----:B------:R-:W-:Y:S02]  /*1bbb0*/  IMAD R11, R2, R5, RZ ;  /* 0x00000005020b7224 */ /* 0x000fe400078e02ff */
[----:B------:R-:W-:Y:S01]  /*1bbc0*/  IMAD.MOV.U32 R2, RZ, RZ, RZ ;  /* 0x000000ffff027224 */ /* 0x000fe200078e00ff */
[----:B------:R-:W-:Y:S01]  /*1bbd0*/  IABS R4, R8 ;  /* 0x0000000800047213 */ /* 0x000fe20000000000 */
[----:B------:R-:W-:-:S02]  /*1bbe0*/  IMAD.MOV R10, RZ, RZ, -R10 ;  /* 0x000000ffff0a7224 */ /* 0x000fc400078e0a0a */
[----:B------:R-:W-:-:S04]  /*1bbf0*/  IMAD.HI.U32 R2, R3, R11, R2 ;  /* 0x0000000b03027227 */ /* 0x000fc800078e0002 */
[----:B------:R-:W-:Y:S02]  /*1bc00*/  IMAD.MOV.U32 R3, RZ, RZ, R4 ;  /* 0x000000ffff037224 */ /* 0x000fe400078e0004 */
[----:B------:R-:W-:Y:S02]  /*1bc10*/  IMAD.MOV.U32 R4, RZ, RZ, R10 ;  /* 0x000000ffff047224 */ /* 0x000fe400078e000a */
[----:B------:R-:W-:-:S04]  /*1bc20*/  IMAD.HI.U32 R2, R2, R3, RZ ;  /* 0x0000000302027227 */ /* 0x000fc800078e00ff */
[----:B------:R-:W-:Y:S01]  /*1bc30*/  IMAD R4, R2, R4, R3 ;  /* 0x0000000402047224 */ /* 0x000fe200078e0203 */
[----:B------:R-:W-:Y:S01]  /*1bc40*/  LOP3.LUT R3, R8, R9, RZ, 0x3c, !PT ;  /* 0x0000000908037212 */ /* 0x000fe200078e3cff */
[----:B------:R-:W-:-:S03]  /*1bc50*/  IMAD R6, R6, R8, RZ ;  /* 0x0000000806067224 */ /* 0x000fc600078e02ff */
[----:B------:R-:W-:Y:S02]  /*1bc60*/  ISETP.GT.U32.AND P1, PT, R5, R4, PT ;  /* 0x000000040500720c */ /* 0x000fe40003f24070 */
[----:B------:R-:W-:Y:S02]  /*1bc70*/  ISETP.GE.AND P2, PT, R3, RZ, PT ;  /* 0x000000ff0300720c */ /* 0x000fe40003f46270 */
[----:B------:R-:W-:-:S09]  /*1bc80*/  IADD3 R17, R17, -R6, RZ ;  /* 0x8000000611117210 */ /* 0x000fd20007ffe0ff */
        /* <DEDUP_REMOVED lines=12> */
.L_x_672:
[----:B------:R-:W-:Y:S02]  /*1bd50*/  IMAD.MOV.U32 R17, RZ, RZ, RZ ;  /* 0x000000ffff117224 */ /* 0x000fe400078e00ff */
[----:B------:R-:W-:Y:S02]  /*1bd60*/  IMAD.U32 R16, RZ, RZ, UR6 ;  /* 0x00000006ff107e24 */ /* 0x000fe4000f8e00ff */
[----:B------:R-:W-:-:S07]  /*1bd70*/  IMAD.MOV.U32 R18, RZ, RZ, RZ ;  /* 0x000000ffff127224 */ /* 0x000fce00078e00ff */
.L_x_675:
[----:B------:R-:W-:-:S13]  /*1bd80*/  ISETP.NE.AND P0, PT, R7, RZ, PT ;  /* 0x000000ff0700720c */ /* 0x000fda0003f05270 */
[----:B------:R-:W0:Y:S01]  /*1bd90*/  @!P0 S2R R3, SR_CgaCtaId ;  /* 0x0000000000038919 */ /* 0x000e220000008800 */
[----:B------:R-:W-:-:S04]  /*1bda0*/  @!P0 MOV R2, 0x400 ;  /* 0x0000040000028802 */ /* 0x000fc80000000f00 */
[----:B0-----:R-:W-:-:S05]  /*1bdb0*/  @!P0 LEA R2, R3, R2, 0x18 ;  /* 0x0000000203028211 */ /* 0x001fca00078ec0ff */
[----:B------:R0:W-:Y:S01]  /*1bdc0*/  @!P0 STS.128 [R2+0x308d0], R16 ;  /* 0x0308d01002008388 */ /* 0x0001e20000000c00 */
[----:B------:R-:W-:Y:S06]  /*1bdd0*/  BAR.ARV 0x5, 0x180 ;  /* 0x0146000000007b1d */ /* 0x000fec0000002000 */
.L_x_670:
[----:B------:R2:W-:Y:S01]  /*1bde0*/  STL [R1+0x2c], RZ ;  /* 0x00002cff01007387 */ /* 0x0005e20000100800 */
[----:B------:R-:W-:Y:S01]  /*1bdf0*/  ULDC UR4, c[0x0][0xc3c] ;  /* 0x00030f0000047ab9 */ /* 0x000fe20000000800 */
[----:B------:R-:W-:Y:S01]  /*1be00*/  IMAD.MOV.U32 R28, RZ, RZ, 0x1 ;  /* 0x00000001ff1c7424 */ /* 0x000fe200078e00ff */
[----:B-1----:R-:W-:Y:S01]  /*1be10*/  ISETP.GE.AND P0, PT, R19, UR4, PT ;  /* 0x0000000413007c0c */ /* 0x002fe2000bf06270 */
[----:B------:R-:W-:-:S12]  /*1be20*/  IMAD.MOV.U32 R26, RZ, RZ, RZ ;  /* 0x000000ffff1a7224 */ /* 0x000fd800078e00ff */
[----:B--2---:R-:W-:Y:S05]  /*1be30*/  @P0 BRA `(.L_x_676) ;  /* 0x0000006400140947 */ /* 0x004fea0003800000 */
[----:B------:R-:W2:Y:S01]  /*1be40*/  LDL R4, [R1+0x18] ;  /* 0x0000180001047983 */ /* 0x000ea20000100800 */
[C---:B------:R-:W-:Y:S01]  /*1be50*/  IMAD.SHL.U32 R32, R0.reuse, 0x8, RZ ;  /* 0x0000000800207824 */ /* 0x040fe200078e00ff */
[----:B0-----:R-:W-:Y:S01]  /*1be60*/  LOP3.LUT R2, R0, 0x7f, RZ, 0xc0, !PT ;  /* 0x0000007f00027812 */ /* 0x001fe200078ec0ff */
[----:B------:R-:W0:Y:S01]  /*1be70*/  S2UR UR5, SR_CgaCtaId ;  /* 0x00000000000579c3 */ /* 0x000e220000008800 */
[----:B------:R-:W-:Y:S01]  /*1be80*/  UMOV UR4, 0x400 ;  /* 0x0000040000047882 */ /* 0x000fe20000000000 */
[----:B------:R-:W-:Y:S01]  /*1be90*/  BSSY B8, `(.L_x_676) ;  /* 0x000063f000087945 */ /* 0x000fe20003800000 */
[----:B------:R-:W-:Y:S01]  /*1bea0*/  LOP3.LUT R3, R32, 0x1f8, RZ, 0xc0, !PT ;  /* 0x000001f820037812 */ /* 0x000fe200078ec0ff */
[----:B------:R-:W-:Y:S01]  /*1beb0*/  IMAD.SHL.U32 R36, R2, 0x8, RZ ;  /* 0x0000000802247824 */ /* 0x000fe200078e00ff */
[----:B------:R-:W-:Y:S01]  /*1bec0*/  SHF.R.U32.HI R2, RZ, 0x3, R2 ;  /* 0x00000003ff027819 */ /* 0x000fe20000011602 */
[----:B------:R-:W-:Y:S01]  /*1bed0*/  IMAD.MOV.U32 R29, RZ, RZ, 0x1 ;  /* 0x00000001ff1d7424 */ /* 0x000fe200078e00ff */
[----:B------:R-:W-:Y:S01]  /*1bee0*/  LOP3.LUT R3, R3, 0x38, R0, 0x78, !PT ;  /* 0x0000003803037812 */ /* 0x000fe200078e7800 */
[----:B------:R-:W-:Y:S01]  /*1bef0*/  IMAD.SHL.U32 R0, R0, 0x10, RZ ;  /* 0x0000001000007824 */ /* 0x000fe200078e00ff */
[----:B------:R-:W-:-:S02]  /*1bf00*/  LOP3.LUT R32, R32, 0x38, RZ, 0xc0, !PT ;  /* 0x0000003820207812 */ /* 0x000fc400078ec0ff */
[----:B------:R-:W-:Y:S02]  /*1bf10*/  CS2R R26, SRZ ;  /* 0x00000000001a7805 */ /* 0x000fe4000001ff00 */
[----:B------:R-:W-:Y:S01]  /*1bf20*/  LOP3.LUT R36, R3, 0x200, R36, 0xf8, !PT ;  /* 0x0000020003247812 */ /* 0x000fe200078ef824 */
[----:B------:R-:W-:Y:S01]  /*1bf30*/  IMAD.MOV.U32 R28, RZ, RZ, 0x1 ;  /* 0x00000001ff1c7424 */ /* 0x000fe200078e00ff */
[----:B------:R-:W-:Y:S01]  /*1bf40*/  LOP3.LUT R0, R2, 0x70, R0, 0xf8, !PT ;  /* 0x0000007002007812 */ /* 0x000fe200078ef800 */
[----:B------:R-:W-:Y:S01]  /*1bf50*/  ULDC.64 UR36, c[0x0][0x198] ;  /* 0x0000660000247ab9 */ /* 0x000fe20000000a00 */
[C---:B------:R-:W-:Y:S01]  /*1bf60*/  LOP3.LUT R35, R32.reuse, 0x40, RZ, 0xfc, !PT ;  /* 0x0000004020237812 */ /* 0x040fe200078efcff */
[----:B------:R-:W-:Y:S01]  /*1bf70*/  ULDC UR38, c[0x0][0xc] ;  /* 0x0000030000267ab9 */ /* 0x000fe20000000800 */
[----:B------:R-:W-:Y:S01]  /*1bf80*/  LOP3.LUT R33, R32, 0x80, RZ, 0xfc, !PT ;  /* 0x0000008020217812 */ /* 0x000fe200078efcff */
[----:B0-----:R-:W-:-:S06]  /*1bf90*/  ULEA UR4, UR5, UR4, 0x18 ;  /* 0x0000000405047291 */ /* 0x001fcc000f8ec03f */
[----:B------:R-:W-:-:S04]  /*1bfa0*/  IMAD.U32 R22, RZ, RZ, UR4 ;  /* 0x00000004ff167e24 */ /* 0x000fc8000f8e00ff */
[----:B------:R-:W-:Y:S01]  /*1bfb0*/  IMAD R37, R36, 0x2, R22 ;  /* 0x0000000224257824 */ /* 0x000fe200078e0216 */
[----:B--2---:R-:W-:-:S05]  /*1bfc0*/  LOP3.LUT R3, R4, 0x2, RZ, 0xfc, !PT ;  /* 0x0000000204037812 */ /* 0x004fca00078efcff */
[----:B------:R0:W-:Y:S04]  /*1bfd0*/  STL [R1+0x3c], R3 ;  /* 0x00003c0301007387 */ /* 0x0001e80000100800 */
[----:B------:R0:W-:Y:S02]  /*1bfe0*/  STL [R1+0x2c], RZ ;  /* 0x00002cff01007387 */ /* 0x0001e40000100800 */
.L_x_781:
[----:B------:R-:W1:Y:S02]  /*1bff0*/  LDC.64 R30, c[0x0][0xc88] ;  /* 0x00032200ff1e7b82 */ /* 0x000e640000000a00 */
[----:B-1----:R-:W-:-:S06]  /*1c000*/  IMAD.WIDE R30, R19, 0x4, R30 ;  /* 0x00000004131e7825 */ /* 0x002fcc00078e021e */
[----:B--2---:R-:W2:Y:S01]  /*1c010*/  LDG.E R30, desc[UR48][R30.64] ;  /* 0x000000301e1e7981 */ /* 0x004ea2000c1e1900 */
[----:B------:R-:W-:Y:S05]  /*1c020*/  YIELD ;  /* 0x0000000000007946 */ /* 0x000fea0003800000 */
[----:B------:R-:W-:Y:S01]  /*1c030*/  ULDC.64 UR4, c[0x0][0xa28] ;  /* 0x00028a0000047ab9 */ /* 0x000fe20000000a00 */
[----:B------:R-:W-:Y:S01]  /*1c040*/  ULDC.64 UR8, c[0x0][0xa18] ;  /* 0x0002860000087ab9 */ /* 0x000fe20000000a00 */
[----:B------:R-:W-:Y:S01]  /*1c050*/  ISETP.NE.U32.AND P0, PT, RZ, UR4, PT ;  /* 0x00000004ff007c0c */ /* 0x000fe2000bf05070 */
[----:B------:R-:W-:Y:S01]  /*1c060*/  IMAD.MOV.U32 R10, RZ, RZ, RZ ;  /* 0x000000ffff0a7224 */ /* 0x000fe200078e00ff */
[----:B------:R-:W-:-:S02]  /*1c070*/  ULDC.64 UR6, c[0x0][0xa10] ;  /* 0x0002840000067ab9 */ /* 0x000fc40000000a00 */
[----:B------:R-:W-:Y:S02]  /*1c080*/  ISETP.NE.AND.EX P0, PT, RZ, UR5, PT, P0 ;  /* 0x00000005ff007c0c */ /* 0x000fe4000bf05300 */
[----:B------:R-:W-:-:S04]  /*1c090*/  ISETP.NE.U32.AND P2, PT, RZ, UR6, PT ;  /* 0x00000006ff007c0c */ /* 0x000fc8000bf45070 */
[----:B------:R-:W-:Y:S01]  /*1c0a0*/  ISETP.NE.AND.EX P2, PT, RZ, UR7, PT, P2 ;  /* 0x00000007ff007c0c */ /* 0x000fe2000bf45320 */
[----:B------:R-:W-:Y:S01]  /*1c0b0*/  IMAD.MOV.U32 R34, RZ, RZ, RZ ;  /* 0x000000ffff227224 */ /* 0x000fe200078e00ff */
[----:B--2---:R-:W-:-:S05]  /*1c0c0*/  SHF.R.S32.HI R0, RZ, 0x1f, R30 ;  /* 0x0000001fff007819 */ /* 0x004fca000001141e */
[C---:B------:R-:W-:Y:S01]  /*1c0d0*/  @P0 LEA R2, P1, R30.reuse, UR4, 0x2 ;  /* 0x000000041e020c11 */ /* 0x040fe2000f8210ff */
[C---:B------:R-:W-:Y:S01]  /*1c0e0*/  IMAD.SHL.U32 R23, R30.reuse, 0x4, RZ ;  /* 0x000000041e177824 */ /* 0x040fe200078e00ff */
[C-C-:B------:R-:W-:Y:S01]  /*1c0f0*/  SHF.L.U64.HI R24, R30.reuse, 0x2, R0.reuse ;  /* 0x000000021e187819 */ /* 0x140fe20000010200 */
[----:B------:R1:W-:Y:S01]  /*1c100*/  STL [R1+0x20], R0 ;  /* 0x0000200001007387 */ /* 0x0003e20000100800 */
[----:B0-----:R-:W-:Y:S01]  /*1c110*/  @P0 LEA.HI.X R3, R30, UR5, R0, 0x2, P1 ;  /* 0x000000051e030c11 */ /* 0x001fe200088f1400 */
[----:B------:R-:W-:Y:S01]  /*1c120*/  ULDC.64 UR4, c[0x0][0xa00] ;  /* 0x0002800000047ab9 */ /* 0x000fe20000000a00 */
[----:B------:R-:W-:-:S03]  /*1c130*/  ISETP.NE.U32.AND P1, PT, RZ, UR8, PT ;  /* 0x00000008ff007c0c */ /* 0x000fc6000bf25070 */
[----:B------:R0:W2:Y:S01]  /*1c140*/  @P0 LDG.E R10, desc[UR48][R2.64] ;  /* 0x00000030020a0981 */ /* 0x0000a2000c1e1900 */
[----:B------:R-:W-:Y:S02]  /*1c150*/  ISETP.NE.AND.EX P1, PT, RZ, UR9, PT, P1 ;  /* 0x00000009ff007c0c */ /* 0x000fe4000bf25310 */
[----:B------:R-:W-:Y:S01]  /*1c160*/  ISETP.NE.U32.AND P0, PT, RZ, UR4, PT ;  /* 0x00000004ff007c0c */ /* 0x000fe2000bf05070 */
[----:B-1----:R-:W-:Y:S01]  /*1c170*/  IMAD.MOV.U32 R0, RZ, RZ, RZ ;  /* 0x000000ffff007224 */ /* 0x002fe200078e00ff */
[C---:B------:R-:W-:Y:S02]  /*1c180*/  IADD3 R4, P4, R23.reuse, UR6, RZ ;  /* 0x0000000617047c10 */ /* 0x040fe4000ff9e0ff */
[----:B------:R-:W-:Y:S02]  /*1c190*/  ISETP.NE.AND.EX P0, PT, RZ, UR5, PT, P0 ;  /* 0x00000005ff007c0c */ /* 0x000fe4000bf05300 */
[----:B------:R-:W-:Y:S02]  /*1c1a0*/  IADD3.X R5, R24, UR7, RZ, P4, !PT ;  /* 0x0000000718057c10 */ /* 0x000fe4000a7fe4ff */
[----:B0-----:R-:W-:Y:S01]  /*1c1b0*/  IADD3 R2, P3, R23, UR4, RZ ;  /* 0x0000000417027c10 */ /* 0x001fe2000ff7e0ff */
[----:B------:R-:W-:-:S02]  /*1c1c0*/  ULDC UR4, c[0x0][0x288] ;  /* 0x0000a20000047ab9 */ /* 0x000fc40000000800 */
[----:B------:R-:W5:Y:S01]  /*1c1d0*/  @P2 LDG.E R0, desc[UR48][R4.64] ;  /* 0x0000003004002981 */ /* 0x000f62000c1e1900 */
[C---:B------:R-:W-:Y:S02]  /*1c1e0*/  IADD3.X R3, R24.reuse, UR5, RZ, P3, !PT ;  /* 0x0000000518037c10 */ /* 0x040fe40009ffe4ff */
[----:B------:R-:W-:Y:S01]  /*1c1f0*/  @P1 IADD3 R6, P3, R23, UR8, RZ ;  /* 0x0000000817061c10 */ /* 0x000fe2000ff7e0ff */
[----:B------:R-:W-:Y:S01]  /*1c200*/  IMAD.U32 R8, RZ, RZ, UR4 ;  /* 0x00000004ff087e24 */ /* 0x000fe2000f8e00ff */
[----:B------:R-:W-:Y:S01]  /*1c210*/  ULDC.64 UR4, c[0x0][0x418] ;  /* 0x0001060000047ab9 */ /* 0x000fe20000000a00 */
[----:B------:R-:W5:Y:S01]  /*1c220*/  @P0 LDG.E R34, desc[UR48][R2.64] ;  /* 0x0000003002220981 */ /* 0x000f62000c1e1900 */
[----:B------:R-:W-:-:S05]  /*1c230*/  @P1 IADD3.X R7, R24, UR9, RZ, P3, !PT ;  /* 0x0000000918071c10 */ /* 0x000fca0009ffe4ff */
[----:B------:R0:W3:Y:S01]  /*1c240*/  @P1 LDG.E R8, desc[UR48][R6.64] ;  /* 0x0000003006081981 */ /* 0x0000e2000c1e1900 */
[----:B------:R-:W-:-:S03]  /*1c250*/  UISETP.NE.U32.AND UP0, UPT, UR4, URZ, UPT ;  /* 0x0000003f0400728c */ /* 0x000fc6000bf05070 */
[----:B------:R-:W-:Y:S01]  /*1c260*/  ULDC UR4, c[0x0][0x424] ;  /* 0x0001090000047ab9 */ /* 0x000fe20000000800 */
[----:B------:R-:W-:-:S03]  /*1c270*/  UISETP.NE.AND.EX UP0, UPT, UR5, URZ, UPT, UP0 ;  /* 0x0000003f0500728c */ /* 0x000fc6000bf05300 */
[----:B------:R-:W-:Y:S01]  /*1c280*/  ULDC UR5, c[0x0][0x2f0] ;  /* 0x0000bc0000057ab9 */ /* 0x000fe20000000800 */
[----:B------:R-:W-:-:S04]  /*1c290*/  USEL UR4, UR4, 0x1, UP0 ;  /* 0x0000000104047887 */ /* 0x000fc80008000000 */
[----:B------:R-:W-:-:S03]  /*1c2a0*/  UIMAD UR4, UR4, UR5, URZ ;  /* 0x00000005040472a4 */ /* 0x000fc6000f8e023f */
[----:B------:R-:W-:Y:S02]  /*1c2b0*/  ULDC UR5, c[0x0][0x348] ;  /* 0x0000d20000057ab9 */ /* 0x000fe40000000800 */
[----:B0-----:R-:W-:Y:S02]  /*1c2c0*/  IMAD.U32 R6, RZ, RZ, UR5 ;  /* 0x00000005ff067e24 */ /* 0x001fe4000f8e00ff */
[----:B------:R-:W-:Y:S01]  /*1c2d0*/  IMAD.U32 R9, RZ, RZ, UR4 ;  /* 0x00000004ff097e24 */ /* 0x000fe2000f8e00ff */
[----:B--2---:R0:W-:Y:S04]  /*1c2e0*/  STL [R1+0xc], R10 ;  /* 0x00000c0a01007387 */ /* 0x0041e80000100800 */
[----:B---3--:R0:W-:Y:S01]  /*1c2f0*/  STL [R1+0x28], R8 ;  /* 0x0000280801007387 */ /* 0x0081e20000100800 */
[----:B------:R-:W-:Y:S05]  /*1c300*/  @P1 BRA `(.L_x_677) ;  /* 0x0000000000141947 */ /* 0x000fea0003800000 */
[----:B------:R-:W-:Y:S05]  /*1c310*/  @!P0 BRA `(.L_x_677) ;  /* 0x0000000000108947 */ /* 0x000fea0003800000 */
[----:B------:R-:W2:Y:S04]  /*1c320*/  LDG.E R7, desc[UR48][R2.64] ;  /* 0x0000003002077981 */ /* 0x000ea8000c1e1900 */
[----:B0-----:R-:W2:Y:S02]  /*1c330*/  LDG.E R8, desc[UR48][R2.64+0x4] ;  /* 0x0000043002087981 */ /* 0x001ea4000c1e1900 */
[----:B--2---:R-:W-:-:S05]  /*1c340*/  IMAD.IADD R2, R8, 0x1, -R7 ;  /* 0x0000000108027824 */ /* 0x004fca00078e0a07 */
[----:B------:R1:W-:Y:S02]  /*1c350*/  STL [R1+0x28], R2 ;  /* 0x0000280201007387 */ /* 0x0003e40000100800 */
.L_x_677:
[----:B------:R-:W-:Y:S01]  /*1c360*/  ULDC.64 UR4, c[0x0][0xa20] ;  /* 0x0002880000047ab9 */ /* 0x000fe20000000a00 */
[C---:B-1----:R-:W-:Y:S01]  /*1c370*/  LOP3.LUT R2, R18.reuse, 0xff000000, RZ, 0xc0, !PT ;  /* 0xff00000012027812 */ /* 0x042fe200078ec0ff */
[----:B------:R-:W-:Y:S01]  /*1c380*/  IMAD.MOV.U32 R31, RZ, RZ, R30 ;  /* 0x000000ffff1f7224 */ /* 0x000fe200078e001e */
[----:B------:R-:W-:Y:S02]  /*1c390*/  ISETP.NE.U32.AND P0, PT, RZ, UR4, PT ;  /* 0x00000004ff007c0c */ /* 0x000fe4000bf05070 */
[----:B------:R-:W-:Y:S02]  /*1c3a0*/  SHF.R.U32.HI R3, RZ, 0x8, R2 ;  /* 0x00000008ff037819 */ /* 0x000fe40000011602 */
[----:B------:R-:W-:Y:S02]  /*1c3b0*/  ISETP.NE.AND.EX P0, PT, RZ, UR5, PT, P0 ;  /* 0x00000005ff007c0c */ /* 0x000fe4000bf05300 */
[C---:B0-----:R-:W-:Y:S02]  /*1c3c0*/  LOP3.LUT R8, R18.reuse, 0xff0000, RZ, 0xc0, !PT ;  /* 0x00ff000012087812 */ /* 0x041fe400078ec0ff */
[----:B------:R-:W-:-:S02]  /*1c3d0*/  LOP3.LUT R18, R18, 0xffff, RZ, 0xc0, !PT ;  /* 0x0000ffff12127812 */ /* 0x000fc400078ec0ff */
[----:B------:R-:W-:-:S07]  /*1c3e0*/  LEA.HI R8, R8, R3, RZ, 0x10 ;  /* 0x0000000308087211 */ /* 0x000fce00078f80ff */
[----:B------:R-:W-:Y:S05]  /*1c3f0*/  @!P0 BRA `(.L_x_678) ;  /* 0x0000000000108947 */ /* 0x000fea0003800000 */
[----:B------:R-:W-:-:S04]  /*1c400*/  IADD3 R2, P0, R23, UR4, RZ ;  /* 0x0000000417027c10 */ /* 0x000fc8000ff1e0ff */
[----:B------:R-:W-:-:S05]  /*1c410*/  IADD3.X R3, R24, UR5, RZ, P0, !PT ;  /* 0x0000000518037c10 */ /* 0x000fca00087fe4ff */
[----:B------:R0:W5:Y:S01]  /*1c420*/  LDG.E R9, desc[UR48][R2.64] ;  /* 0x0000003002097981 */ /* 0x000162000c1e1900 */
[----:B------:R-:W-:Y:S05]  /*1c430*/  BRA `(.L_x_679) ;  /* 0x0000000000247947 */ /* 0x000fea0003800000 */
.L_x_678:
[----:B------:R-:W-:Y:S02]  /*1c440*/  ULDC.64 UR4, c[0x0][0xa08] ;  /* 0x0002820000047ab9 */ /* 0x000fe40000000a00 */
[----:B------:R-:W-:-:S04]  /*1c450*/  ISETP.NE.U32.AND P0, PT, RZ, UR4, PT ;  /* 0x00000004ff007c0c */ /* 0x000fc8000bf05070 */
[----:B------:R-:W-:-:S13]  /*1c460*/  ISETP.NE.AND.EX P0, PT, RZ, UR5, PT, P0 ;  /* 0x00000005ff007c0c */ /* 0x000fda000bf05300 */
[----:B------:R-:W-:Y:S05]  /*1c470*/  @!P0 BRA `(.L_x_679) ;  /* 0x0000000000148947 */ /* 0x000fea0003800000 */
[----:B------:R-:W0:Y:S02]  /*1c480*/  LDC.64 R2, c[0x0][0xa08] ;  /* 0x00028200ff027b82 */ /* 0x000e240000000a00 */
[----:B0-----:R-:W-:-:S05]  /*1c490*/  IMAD.WIDE R2, R31, 0x4, R2 ;  /* 0x000000041f027825 */ /* 0x001fca00078e0202 */
[----:B------:R-:W2:Y:S04]  /*1c4a0*/  LDG.E R9, desc[UR48][R2.64] ;  /* 0x0000003002097981 */ /* 0x000ea8000c1e1900 */
[----:B------:R-:W2:Y:S02]  /*1c4b0*/  LDG.E R2, desc[UR48][R2.64+0x4] ;  /* 0x0000043002027981 */ /* 0x000ea4000c1e1900 */
[----:B--2---:R-:W-:-:S07]  /*1c4c0*/  IMAD.IADD R9, R2, 0x1, -R9 ;  /* 0x0000000102097824 */ /* 0x004fce00078e0a09 */
.L_x_679:
[----:B0-----:R-:W2:Y:S04]  /*1c4d0*/  @P2 LDG.E R2, desc[UR48][R4.64] ;  /* 0x0000003004022981 */ /* 0x001ea8000c1e1900 */
[----:B------:R0:W2:Y:S01]  /*1c4e0*/  @P2 LDG.E R3, desc[UR48][R4.64+0x4] ;  /* 0x0000043004032981 */ /* 0x0000a2000c1e1900 */
[----:B-----5:R-:W-:Y:S01]  /*1c4f0*/  IMAD.IADD R9, R9, 0x1, -R10 ;  /* 0x0000000109097824 */ /* 0x020fe200078e0a0a */
[----:B------:R-:W-:Y:S01]  /*1c500*/  BSSY B0, `(.L_x_680) ;  /* 0x000002a000007945 */ /* 0x000fe20003800000 */
[----:B------:R-:W-:Y:S02]  /*1c510*/  LOP3.LUT R7, R8, 0xff, RZ, 0xc0, !PT ;  /* 0x000000ff08077812 */ /* 0x000fe400078ec0ff */
[----:B0-----:R-:W-:Y:S01]  /*1c520*/  SHF.R.U32.HI R5, RZ, 0x10, R8 ;  /* 0x00000010ff057819 */ /* 0x001fe20000011608 */
[----:B--2---:R-:W-:-:S04]  /*1c530*/  @P2 IMAD.IADD R6, R3, 0x1, -R2 ;  /* 0x0000000103062824 */ /* 0x004fc800078e0a02 */
[----:B------:R-:W-:-:S05]  /*1c540*/  IMAD.IADD R3, R9, 0x1, R6 ;  /* 0x0000000109037824 */ /* 0x000fca00078e0206 */
[C---:B------:R-:W-:Y:S01]  /*1c550*/  ISETP.GE.AND P1, PT, R3.reuse, 0x1, PT ;  /* 0x000000010300780c */ /* 0x040fe20003f26270 */
[----:B------:R0:W-:Y:S01]  /*1c560*/  STL [R1+0x4], R3 ;  /* 0x0000040301007387 */ /* 0x0001e20000100800 */
[----:B------:R-:W-:-:S05]  /*1c570*/  IADD3 R2, R3, 0x5f, RZ ;  /* 0x0000005f03027810 */ /* 0x000fca0007ffe0ff */
[----:B------:R-:W-:-:S04]  /*1c580*/  IMAD.HI R4, R2, 0x2aaaaaab, RZ ;  /* 0x2aaaaaab02047827 */ /* 0x000fc800078e02ff */
[----:B0-----:R-:W-:Y:S01]  /*1c590*/  IMAD.MOV.U32 R3, RZ, RZ, RZ ;  /* 0x000000ffff037224 */ /* 0x001fe200078e00ff */
[----:B------:R-:W-:-:S04]  /*1c5a0*/  SHF.R.U32.HI R2, RZ, 0x1f, R4 ;  /* 0x0000001fff027819 */ /* 0x000fc80000011604 */
[----:B------:R-:W-:Y:S01]  /*1c5b0*/  LEA.HI.SX32 R4, R4, R2, 0x1c ;  /* 0x0000000204047211 */ /* 0x000fe200078fe2ff */
[----:B------:R-:W-:Y:S06]  /*1c5c0*/  @!P1 BRA `(.L_x_681) ;  /* 0x0000000000749947 */ /* 0x000fec0003800000 */
[----:B------:R-:W-:Y:S01]  /*1c5d0*/  ISETP.NE.AND P0, PT, R5, RZ, PT ;  /* 0x000000ff0500720c */ /* 0x000fe20003f05270 */
[----:B------:R-:W-:-:S03]  /*1c5e0*/  ULDC UR4, c[0x0][0x9f0] ;  /* 0x00027c0000047ab9 */ /* 0x000fc60000000800 */
[----:B------:R-:W-:-:S04]  /*1c5f0*/  SEL R8, R5, UR4, P0 ;  /* 0x0000000405087c07 */ /* 0x000fc80008000000 */
[----:B------:R-:W-:Y:S02]  /*1c600*/  IABS R10, R8 ;  /* 0x00000008000a7213 */ /* 0x000fe40000000000 */
[----:B------:R-:W-:Y:S02]  /*1c610*/  IADD3 R11, R8, -0x1, R4 ;  /* 0xffffffff080b7810 */ /* 0x000fe40007ffe004 */
[----:B------:R-:W0:Y:S08]  /*1c620*/  I2F.RP R2, R10 ;  /* 0x0000000a00027306 */ /* 0x000e300000209400 */
[----:B0-----:R-:W0:Y:S02]  /*1c630*/  MUFU.RCP R2, R2 ;  /* 0x0000000200027308 */ /* 0x001e240000001000 */
[----:B0-----:R-:W-:-:S06]  /*1c640*/  VIADD R2, R2, 0xffffffe ;  /* 0x0ffffffe02027836 */ /* 0x001fcc0000000000 */
[----:B------:R0:W1:Y:S02]  /*1c650*/  F2I.FTZ.U32.TRUNC.NTZ R3, R2 ;  /* 0x0000000200037305 */ /* 0x000064000021f000 */
[----:B0-----:R-:W-:-:S04]  /*1c660*/  LOP3.LUT R2, R11, R8, RZ, 0x3c, !PT ;  /* 0x000000080b027212 */ /* 0x001fc800078e3cff */
[----:B------:R-:W-:Y:S01]  /*1c670*/  ISETP.GE.AND P4, PT, R2, RZ, PT ;  /* 0x000000ff0200720c */ /* 0x000fe20003f86270 */
[----:B-1----:R-:W-:-:S04]  /*1c680*/  IMAD.MOV R2, RZ, RZ, -R3 ;  /* 0x000000ffff027224 */ /* 0x002fc800078e0a03 */
[----:B------:R-:W-:Y:S02]  /*1c690*/  IMAD R12, R2, R10, RZ ;  /* 0x0000000a020c7224 */ /* 0x000fe400078e02ff */
[----:B------:R-:W-:-:S04]  /*1c6a0*/  IMAD.MOV.U32 R2, RZ, RZ, RZ ;  /* 0x000000ffff027224 */ /* 0x000fc800078e00ff */
[----:B------:R-:W-:Y:S01]  /*1c6b0*/  IMAD.HI.U32 R2, R3, R12, R2 ;  /* 0x0000000c03027227 */ /* 0x000fe200078e0002 */
[----:B------:R-:W-:Y:S02]  /*1c6c0*/  IABS R3, R11 ;  /* 0x0000000b00037213 */ /* 0x000fe40000000000 */
[----:B------:R-:W-:-:S03]  /*1c6d0*/  IABS R11, R8 ;  /* 0x00000008000b7213 */ /* 0x000fc60000000000 */
[----:B------:R-:W-:-:S04]  /*1c6e0*/  IMAD.HI.U32 R2, R2, R3, RZ ;  /* 0x0000000302027227 */ /* 0x000fc800078e00ff */
[----:B------:R-:W-:-:S04]  /*1c6f0*/  IMAD.MOV R11, RZ, RZ, -R11 ;  /* 0x000000ffff0b7224 */ /* 0x000fc800078e0a0b */
        /* <DEDUP_REMOVED lines=10> */
.L_x_681:
[----:B------:R-:W-:Y:S05]  /*1c7a0*/  BSYNC B0 ;  /* 0x0000000000007941 */ /* 0x000fea0003800000 */
.L_x_680:
[-C--:B------:R-:W-:Y:S01]  /*1c7b0*/  IMAD R2, R7, R3.reuse, RZ ;  /* 0x0000000307027224 */ /* 0x080fe200078e02ff */
[----:B------:R-:W-:Y:S04]  /*1c7c0*/  BSSY B0, `(.L_x_682) ;  /* 0x0000151000007945 */ /* 0x000fe80003800000 */
[C---:B------:R-:W-:Y:S01]  /*1c7d0*/  VIADDMNMX R3, R2.reuse, R3, R4, PT ;  /* 0x0000000302037246 */ /* 0x040fe20003800104 */
[----:B------:R-:W-:-:S04]  /*1c7e0*/  IMAD R2, R2, 0x60, -R9 ;  /* 0x0000006002027824 */ /* 0x000fc800078e0a09 */
[----:B------:R-:W-:Y:S01]  /*1c7f0*/  IMAD R3, R3, 0x60, -R9 ;  /* 0x0000006003037824 */ /* 0x000fe200078e0a09 */
[----:B------:R-:W-:-:S04]  /*1c800*/  VIMNMX R2, RZ, R2, !PT ;  /* 0x00000002ff027248 */ /* 0x000fc80007fe0100 */
[----:B------:R-:W-:-:S04]  /*1c810*/  VIMNMX R3, R3, R6, PT ;  /* 0x0000000603037248 */ /* 0x000fc80003fe0100 */
[----:B------:R-:W-:-:S13]  /*1c820*/  ISETP.GT.AND P0, PT, R3, R2, PT ;  /* 0x000000020300720c */ /* 0x000fda0003f04270 */
[----:B------:R-:W-:Y:S02]  /*1c830*/  @P0 VIADD R8, R3, 0x5f ;  /* 0x0000005f03080836 */ /* 0x000fe40000000000 */
[----:B------:R-:W-:-:S04]  /*1c840*/  IMAD.WIDE.U32 R2, R2, -0x55555555, RZ ;  /* 0xaaaaaaab02027825 */ /* 0x000fc800078e00ff */
[----:B------:R-:W-:Y:S01]  /*1c850*/  @P0 IMAD.HI R8, R8, 0x2aaaaaab, RZ ;  /* 0x2aaaaaab08080827 */ /* 0x000fe200078e02ff */
[----:B------:R-:W-:-:S04]  /*1c860*/  SHF.R.U32.HI R6, RZ, 0x6, R3 ;  /* 0x00000006ff067819 */ /* 0x000fc80000011603 */
[----:B------:R-:W-:Y:S01]  /*1c870*/  @P0 SHF.R.U32.HI R2, RZ, 0x1f, R8 ;  /* 0x0000001fff020819 */ /* 0x000fe20000011608 */
[----:B------:R-:W-:-:S03]  /*1c880*/  IMAD.MOV.U32 R3, RZ, RZ, R6 ;  /* 0x000000ffff037224 */ /* 0x000fc600078e0006 */
[----:B------:R-:W-:Y:S02]  /*1c890*/  @P0 LEA.HI.SX32 R3, R8, R2, 0x1c ;  /* 0x0000000208030211 */ /* 0x000fe400078fe2ff */
[----:B------:R-:W-:Y:S02]  /*1c8a0*/  PLOP3.LUT P0, PT, PT, PT, PT, 0x80, 0x0 ;  /* 0x000000000000781c */ /* 0x000fe40003f0f070 */
[----:B------:R-:W-:-:S13]  /*1c8b0*/  ISETP.GT.AND P3, PT, R3, R6, PT ;  /* 0x000000060300720c */ /* 0x000fda0003f64270 */
[----:B------:R-:W-:Y:S05]  /*1c8c0*/  @!P3 BRA `(.L_x_683) ;  /* 0x000000140000b947 */ /* 0x000fea0003800000 */
[----:B------:R-:W-:Y:S01]  /*1c8d0*/  UMOV UR4, 0xffffffff ;  /* 0xffffffff00047882 */ /* 0x000fe20000000000 */
[----:B------:R-:W-:Y:S02]  /*1c8e0*/  SEL R2, R31, RZ, !P2 ;  /* 0x000000ff1f027207 */ /* 0x000fe40005000000 */
[----:B------:R-:W-:Y:S05]  /*1c8f0*/  BRA.DIV UR4, `(.L_x_684) ;  /* 0x0000006a04c07947 */ /* 0x000fea000b800000 */
[----:B------:R-:W0:Y:S02]  /*1c900*/  S2R R8, SR_TID.X ;  /* 0x0000000000087919 */ /* 0x000e240000002100 */
[----:B0-----:R-:W-:-:S04]  /*1c910*/  SHF.R.U32.HI R8, RZ, 0x5, R8 ;  /* 0x00000005ff087819 */ /* 0x001fc80000011608 */
[----:B------:R-:W-:-:S05]  /*1c920*/  LOP3.LUT R8, R8, 0x3, RZ, 0xc0, !PT ;  /* 0x0000000308087812 */ /* 0x000fca00078ec0ff */
[----:B------:R0:W1:Y:S02]  /*1c930*/  SHFL.IDX PT, R14, R8, RZ, 0x1f ;  /* 0x00001fff080e7589 */ /* 0x00006400000e0000 */
.L_x_837:
[----:B-1----:R-:W-:Y:S02]  /*1c940*/  ISETP.NE.AND P0, PT, R14, RZ, PT ;  /* 0x000000ff0e00720c */ /* 0x002fe40003f05270 */
[----:B------:R-:W-:-:S11]  /*1c950*/  PLOP3.LUT P6, PT, PT, PT, PT, 0x8, 0x0 ;  /* 0x000000000000781c */ /* 0x000fd60003fce170 */
[----:B------:R-:W-:Y:S05]  /*1c960*/  @P0 BRA `(.L_x_685) ;  /* 0x00000000000c0947 */ /* 0x000fea0003800000 */
[----:B------:R-:W-:-:S03]  /*1c970*/  UMOV UR4, 0xffffffff ;  /* 0xffffffff00047882 */ /* 0x000fc60000000000 */
[----:B------:R-:W-:Y:S05]  /*1c980*/  BRA.DIV UR4, `(.L_x_686) ;  /* 0x0000006a04d07947 */ /* 0x000fea000b800000 */
[----:B------:R-:W-:-:S13]  /*1c990*/  ELECT P6, URZ, PT ;  /* 0x00000000003f782f */ /* 0x000fda00038c0000 */
.L_x_685:
[----:B0-----:R-:W2:Y:S01]  /*1c9a0*/  LDL R8, [R1+0x2c] ;  /* 0x00002c0001087983 */ /* 0x001ea20000100800 */
[----:B------:R-:W-:Y:S01]  /*1c9b0*/  BSSY B1, `(.L_x_687) ;  /* 0x0000008000017945 */ /* 0x000fe20003800000 */
[----:B--2---:R-:W-:-:S05]  /*1c9c0*/  VIADD R8, R8, 0x1 ;  /* 0x0000000108087836 */ /* 0x004fca0000000000 */
[----:B------:R-:W-:-:S04]  /*1c9d0*/  LEA.HI R9, R8, R8, RZ, 0x1 ;  /* 0x0000000808097211 */ /* 0x000fc800078f08ff */
[----:B------:R-:W-:-:S05]  /*1c9e0*/  LOP3.LUT R9, R9, 0xfffffffe, RZ, 0xc0, !PT ;  /* 0xfffffffe09097812 */ /* 0x000fca00078ec0ff */
[----:B------:R-:W-:-:S05]  /*1c9f0*/  IMAD.IADD R8, R8, 0x1, -R9 ;  /* 0x0000000108087824 */ /* 0x000fca00078e0a09 */
[----:B------:R-:W-:-:S04]  /*1ca00*/  SHF.L.U32 R8, R8, 0x1f, RZ ;  /* 0x0000001f08087819 */ /* 0x000fc800000006ff */
[----:B------:R-:W0:Y:S02]  /*1ca10*/  SYNCS.PHASECHK.TRANS64.TRYWAIT P0, [R22+URZ+0x30820], R8 ;  /* 0x03082008160075a7 */ /* 0x000e24000800017f */
[----:B0-----:R-:W-:Y:S05]  /*1ca20*/  @!P0 BRA `(.L_x_688) ;  /* 0x0000006800c88947 */ /* 0x001fea0003800000 */
.L_x_840:
[----:B------:R-:W-:Y:S05]  /*1ca30*/  BSYNC B1 ;  /* 0x0000000000017941 */ /* 0x000fea0003800000 */
.L_x_687:
[----:B------:R-:W-:Y:S04]  /*1ca40*/  BSSY B1, `(.L_x_689) ;  /* 0x000008b000017945 */ /* 0x000fe80003800000 */
[----:B------:R-:W-:Y:S05]  /*1ca50*/  @!P6 BRA `(.L_x_690) ;  /* 0x000000080024e947 */ /* 0x000fea0003800000 */
[----:B------:R-:W-:Y:S01]  /*1ca60*/  IMAD R12, R27, 0x8, R22 ;  /* 0x000000081b0c7824 */ /* 0x000fe200078e0216 */
[----:B------:R-:W-:Y:S01]  /*1ca70*/  SHF.L.U32 R11, R29, 0x1f, RZ ;  /* 0x0000001f1d0b7819 */ /* 0x000fe200000006ff */
[----:B------:R-:W1:Y:S01]  /*1ca80*/  S2R R9, SR_TID.X ;  /* 0x0000000000097919 */ /* 0x000e620000002100 */
[----:B------:R-:W-:Y:S02]  /*1ca90*/  BSSY B2, `(.L_x_691) ;  /* 0x0000005000027945 */ /* 0x000fe40003800000 */
[----:B------:R-:W2:Y:S01]  /*1caa0*/  SYNCS.PHASECHK.TRANS64.TRYWAIT P0, [R12+URZ+0x308a0], R11 ;  /* 0x0308a00b0c0075a7 */ /* 0x000ea2000800017f */
[----:B-1----:R-:W-:-:S04]  /*1cab0*/  LOP3.LUT R9, R9, 0x7f, RZ, 0xc0, !PT ;  /* 0x0000007f09097812 */ /* 0x002fc800078ec0ff */
[----:B------:R-:W-:Y:S01]  /*1cac0*/  ISETP.NE.AND P2, PT, R9, RZ, PT ;  /* 0x000000ff0900720c */ /* 0x000fe20003f45270 */
[----:B--2---:R-:W-:-:S12]  /*1cad0*/  @!P0 BRA `(.L_x_692) ;  /* 0x0000006800b08947 */ /* 0x004fd80003800000 */
.L_x_841:
[----:B------:R-:W-:Y:S05]  /*1cae0*/  BSYNC B2 ;  /* 0x0000000000027941 */ /* 0x000fea0003800000 */
.L_x_691:
[----:B------:R-:W-:Y:S04]  /*1caf0*/  BSSY B2, `(.L_x_693) ;  /* 0x0000009000027945 */ /* 0x000fe80003800000 */
[----:B------:R-:W-:Y:S05]  /*1cb00*/  @P2 BRA `(.L_x_694) ;  /* 0x00000000001c2947 */ /* 0x000fea0003800000 */
[----:B------:R-:W2:Y:S01]  /*1cb10*/  S2R R9, SR_TID.X ;  /* 0x0000000000097919 */ /* 0x000ea20000002100 */
[----:B0-----:R-:W-:-:S04]  /*1cb20*/  IMAD.MOV.U32 R8, RZ, RZ, 0x9000 ;  /* 0x00009000ff087424 */ /* 0x001fc800078e00ff */
[----:B------:R3:W-:Y:S01]  /*1cb30*/  SYNCS.ARRIVE.TRANS64 RZ, [R12+URZ+0x30890], R8 ;  /* 0x030890080cff79a7 */ /* 0x0007e2000800003f */
[----:B--2---:R-:W-:-:S04]  /*1cb40*/  LOP3.LUT R9, R9, 0x1f, RZ, 0xc0, !PT ;  /* 0x0000001f09097812 */ /* 0x004fc800078ec0ff */
[----:B------:R-:W-:-:S13]  /*1cb50*/  ISETP.NE.AND P0, PT, R9, RZ, PT ;  /* 0x000000ff0900720c */ /* 0x000fda0003f05270 */
[----:B---3--:R-:W-:Y:S05]  /*1cb60*/  @!P0 BRA `(.L_x_694) ;  /* 0x0000000000048947 */ /* 0x008fea0003800000 */
[----:B------:R-:W-:Y:S01]  /*1cb70*/  BPT.TRAP 0x1 ;  /* 0x000000040000795c */ /* 0x000fe20000300000 */
.L_x_694:
[----:B------:R-:W-:Y:S05]  /*1cb80*/  BSYNC B2 ;  /* 0x0000000000027941 */ /* 0x000fea0003800000 */
.L_x_693:
[----:B------:R-:W-:Y:S01]  /*1cb90*/  IMAD.MOV.U32 R25, RZ, RZ, RZ ;  /* 0x000000ffff197224 */ /* 0x000fe200078e00ff */
[----:B------:R-:W-:Y:S01]  /*1cba0*/  UIADD3 UR4, UP0, UR36, 0x570, URZ ;  /* 0x0000057024047890 */ /* 0x000fe2000ff1e03f */
[----:B------:R-:W-:Y:S01]  /*1cbb0*/  IMAD R9, R3, 0x60, R0 ;  /* 0x0000006003097824 */ /* 0x000fe200078e0200 */
[----:B------:R-:W-:Y:S01]  /*1cbc0*/  PLOP3.LUT P0, PT, PT, PT, PT, 0x80, 0x0 ;  /* 0x000000000000781c */ /* 0x000fe20003f0f070 */
[----:B------:R-:W-:Y:S01]  /*1cbd0*/  IMAD R10, R27, 0x9000, R22 ;  /* 0x000090001b0a7824 */ /* 0x000fe200078e0216 */
[----:B------:R-:W-:Y:S01]  /*1cbe0*/  R2UR UR10, R25 ;  /* 0x00000000190a72ca */ /* 0x000fe200000e0000 */
[----:B------:R-:W-:Y:S01]  /*1cbf0*/  VIADD R9, R9, 0xffffffa0 ;  /* 0xffffffa009097836 */ /* 0x000fe20000000000 */
[----:B------:R-:W-:Y:S01]  /*1cc00*/  UIADD3.X UR5, URZ, UR37, URZ, UP0, !UPT ;  /* 0x000000253f057290 */ /* 0x000fe200087fe43f */
[----:B0-----:R-:W-:Y:S01]  /*1cc10*/  VIADD R8, R12, 0x30890 ;  /* 0x000308900c087836 */ /* 0x001fe20000000000 */
[----:B------:R-:W-:Y:S01]  /*1cc20*/  UMOV UR6, 0x0 ;  /* 0x0000000000067882 */ /* 0x000fe20000000000 */
[----:B------:R-:W-:Y:S01]  /*1cc30*/  VIADD R13, R10, 0x1e400 ;  /* 0x0001e4000a0d7836 */ /* 0x000fe20000000000 */
[----:B------:R-:W-:-:S09]  /*1cc40*/  UMOV UR7, 0x12f00000 ;  /* 0x12f0000000077882 */ /* 0x000fd20000000000 */
.L_x_695:
[----:B------:R-:W-:-:S13]  /*1cc50*/  @P0 ELECT P3, URZ, PT ;  /* 0x00000000003f082f */ /* 0x000fda0003860000 */
[----:B------:R-:W-:Y:S02]  /*1cc60*/  @P3 R2UR UR13, R2 ;  /* 0x00000000020d32ca */ /* 0x000fe400000e0000 */
[----:B------:R-:W-:Y:S02]  /*1cc70*/  @P3 R2UR UR12, R18 ;  /* 0x00000000120c32ca */ /* 0x000fe400000e0000 */
[----:B------:R-:W-:Y:S02]  /*1cc80*/  @P3 R2UR UR11, R9 ;  /* 0x00000000090b32ca */ /* 0x000fe400000e0000 */
[----:B------:R-:W-:Y:S02]  /*1cc90*/  @P3 R2UR UR9, R8 ;  /* 0x00000000080932ca */ /* 0x000fe400000e0000 */
[----:B------:R-:W-:Y:S02]  /*1cca0*/  @P3 R2UR UR8, R13 ;  /* 0x000000000d0832ca */ /* 0x000fe400000e0000 */
[----:B------:R-:W-:-:S02]  /*1ccb0*/  @P3 PLOP3.LUT P0, PT, P3, PT, PT, 0x8, 0x0 ;  /* 0x000000000000381c */ /* 0x000fc40001f0e170 */
[----:B------:R-:W-:-:S09]  /*1ccc0*/  PLOP3.LUT P3, PT, PT, PT, PT, 0x8, 0x0 ;  /* 0x000000000000781c */ /* 0x000fd20003f6e170 */
[----:B------:R0:W-:Y:S02]  /*1ccd0*/  UTMALDG.4D [UR8], [UR4], desc[UR6] ;  /* 0x00000608040075b4 */ /* 0x0001e40008019000 */
[----:B0-----:R-:W-:Y:S05]  /*1cce0*/  @P0 BRA.U.ANY `(.L_x_695) ;  /* 0xfffffffd00d80947 */ /* 0x001fea000393ffff */
[----:B------:R-:W-:Y:S01]  /*1ccf0*/  IMAD.MOV.U32 R21, RZ, RZ, 0x40 ;  /* 0x00000040ff157424 */ /* 0x000fe200078e00ff */
[----:B------:R-:W-:Y:S01]  /*1cd00*/  PLOP3.LUT P0, PT, PT, PT, PT, 0x80, 0x0 ;  /* 0x000000000000781c */ /* 0x000fe20003f0f070 */
[----:B------:R-:W-:Y:S01]  /*1cd10*/  VIADD R13, R10, 0x21400 ;  /* 0x000214000a0d7836 */ /* 0x000fe20000000000 */
[----:B------:R-:W-:Y:S01]  /*1cd20*/  UMOV UR6, 0x0 ;  /* 0x0000000000067882 */ /* 0x000fe20000000000 */
[----:B------:R-:W-:Y:S01]  /*1cd30*/  UMOV UR7, 0x12f00000 ;  /* 0x12f0000000077882 */ /* 0x000fe20000000000 */
[----:B------:R-:W-:-:S15]  /*1cd40*/  R2UR UR10, R21 ;  /* 0x00000000150a72ca */ /* 0x000fde00000e0000 */
.L_x_696:
        /* <DEDUP_REMOVED lines=16> */
.L_x_697:
        /* <DEDUP_REMOVED lines=10> */
[----:B------:R-:W0:Y:S01]  /*1cef0*/  SYNCS.PHASECHK.TRANS64.TRYWAIT P0, [R12+URZ+0x308c0], R11 ;  /* 0x0308c00b0c0075a7 */ /* 0x000e22000800017f */
[----:B------:R-:W-:Y:S04]  /*1cf00*/  BSSY B2, `(.L_x_698) ;  /* 0x0000002000027945 */ /* 0x000fe80003800000 */
[----:B0-----:R-:W-:Y:S05]  /*1cf10*/  @!P0 BRA `(.L_x_699) ;  /* 0x0000006400b48947 */ /* 0x001fea0003800000 */
.L_x_842:
[----:B------:R-:W-:Y:S05]  /*1cf20*/  BSYNC B2 ;  /* 0x0000000000027941 */ /* 0x000fea0003800000 */
.L_x_698:
[----:B------:R-:W-:Y:S01]  /*1cf30*/  BSSY B2, `(.L_x_700) ;  /* 0x000000b000027945 */ /* 0x000fe20003800000 */
[----:B------:R-:W-:Y:S02]  /*1cf40*/  IMAD.MOV.U32 R14, RZ, RZ, 0x0 ;  /* 0x00000000ff0e7424 */ /* 0x000fe400078e00ff */
[----:B------:R-:W-:Y:S01]  /*1cf50*/  IMAD.MOV.U32 R15, RZ, RZ, 0x12f00000 ;  /* 0x12f00000ff0f7424 */ /* 0x000fe200078e00ff */
[----:B------:R-:W-:Y:S06]  /*1cf60*/  @P2 BRA `(.L_x_701) ;  /* 0x00000000001c2947 */ /* 0x000fec0003800000 */
[----:B------:R-:W2:Y:S01]  /*1cf70*/  S2R R8, SR_TID.X ;  /* 0x0000000000087919 */ /* 0x000ea20000002100 */
[----:B01----:R-:W-:-:S04]  /*1cf80*/  IMAD.MOV.U32 R11, RZ, RZ, 0x9000 ;  /* 0x00009000ff0b7424 */ /* 0x003fc800078e00ff */
[----:B------:R3:W-:Y:S01]  /*1cf90*/  SYNCS.ARRIVE.TRANS64 RZ, [R12+URZ+0x308b0], R11 ;  /* 0x0308b00b0cff79a7 */ /* 0x0007e2000800003f */
[----:B--2---:R-:W-:-:S04]  /*1cfa0*/  LOP3.LUT R8, R8, 0x1f, RZ, 0xc0, !PT ;  /* 0x0000001f08087812 */ /* 0x004fc800078ec0ff */
[----:B------:R-:W-:-:S13]  /*1cfb0*/  ISETP.NE.AND P0, PT, R8, RZ, PT ;  /* 0x000000ff0800720c */ /* 0x000fda0003f05270 */
[----:B---3--:R-:W-:Y:S05]  /*1cfc0*/  @!P0 BRA `(.L_x_701) ;  /* 0x0000000000048947 */ /* 0x008fea0003800000 */
[----:B------:R-:W-:Y:S01]  /*1cfd0*/  BPT.TRAP 0x1 ;  /* 0x000000040000795c */ /* 0x000fe20000300000 */
.L_x_701:
[----:B------:R-:W-:Y:S05]  /*1cfe0*/  BSYNC B2 ;  /* 0x0000000000027941 */ /* 0x000fea0003800000 */
.L_x_700:
[----:B------:R-:W-:Y:S01]  /*1cff0*/  R2UR UR10, R25 ;  /* 0x00000000190a72ca */ /* 0x000fe200000e0000 */
[----:B------:R-:W-:Y:S01]  /*1d000*/  UIADD3 UR4, UP0, UR36, 0x670, URZ ;  /* 0x0000067024047890 */ /* 0x000fe2000ff1e03f */
[----:B------:R-:W-:Y:S01]  /*1d010*/  R2UR UR6, R14 ;  /* 0x000000000e0672ca */ /* 0x000fe200000e0000 */
[----:B------:R-:W-:Y:S01]  /*1d020*/  VIADD R8, R10, 0x400 ;  /* 0x000004000a087836 */ /* 0x000fe20000000000 */
[----:B------:R-:W-:Y:S01]  /*1d030*/  R2UR UR7, R15 ;  /* 0x000000000f0772ca */ /* 0x000fe200000e0000 */
[----:B------:R-:W-:Y:S01]  /*1d040*/  UIADD3.X UR5, URZ, UR37, URZ, UP0, !UPT ;  /* 0x000000253f057290 */ /* 0x000fe200087fe43f */
[----:B------:R-:W-:Y:S02]  /*1d050*/  PLOP3.LUT P0, PT, PT, PT, PT, 0x80, 0x0 ;  /* 0x000000000000781c */ /* 0x000fe40003f0f070 */
[----:B01----:R-:W-:-:S11]  /*1d060*/  IADD3 R12, R12, 0x308b0, RZ ;  /* 0x000308b00c0c7810 */ /* 0x003fd60007ffe0ff */
.L_x_702:
        /* <DEDUP_REMOVED lines=10> */
[----:B------:R-:W-:Y:S01]  /*1d110*/  R2UR UR10, R21 ;  /* 0x00000000150a72ca */ /* 0x000fe200000e0000 */
[----:B------:R-:W-:Y:S01]  /*1d120*/  VIADD R8, R10, 0x3400 ;  /* 0x000034000a087836 */ /* 0x000fe20000000000 */
[----:B------:R-:W-:Y:S02]  /*1d130*/  R2UR UR6, R14 ;  /* 0x000000000e0672ca */ /* 0x000fe400000e0000 */
[----:B------:R-:W-:Y:S02]  /*1d140*/  R2UR UR7, R15 ;  /* 0x000000000f0772ca */ /* 0x000fe400000e0000 */
[----:B------:R-:W-:-:S13]  /*1d150*/  PLOP3.LUT P0, PT, PT, PT, PT, 0x80, 0x0 ;  /* 0x000000000000781c */ /* 0x000fda0003f0f070 */
.L_x_703:
        /* <DEDUP_REMOVED lines=15> */
.L_x_704:
        /* <DEDUP_REMOVED lines=9> */
[----:B-1----:R-:W-:Y:S05]  /*1d2e0*/  @P0 BRA.U.ANY `(.L_x_704) ;  /* 0xfffffffd00d80947 */ /* 0x002fea000393ffff */
.L_x_690:
[----:B------:R-:W-:Y:S05]  /*1d2f0*/  BSYNC B1 ;  /* 0x0000000000017941 */ /* 0x000fea0003800000 */
.L_x_689:
[----:B------:R-:W-:Y:S01]  /*1d300*/  VIADD R12, R3, 0xfffffffe ;  /* 0xfffffffe030c7836 */ /* 0x000fe20000000000 */
[----:B------:R-:W-:Y:S01]  /*1d310*/  PLOP3.LUT P0, PT, PT, PT, PT, 0x8, 0x0 ;  /* 0x000000000000781c */ /* 0x000fe20003f0e170 */
[----:B------:R-:W-:-:S03]  /*1d320*/  VIADD R27, R27, 0x1 ;  /* 0x000000011b1b7836 */ /* 0x000fc60000000000 */
[----:B------:R-:W-:Y:S02]  /*1d330*/  ISETP.GE.AND P3, PT, R12, R6, PT ;  /* 0x000000060c00720c */ /* 0x000fe40003f66270 */
[----:B------:R-:W-:-:S04]  /*1d340*/  ISETP.NE.AND P2, PT, R27, 0x2, PT ;  /* 0x000000021b00780c */ /* 0x000fc80003f45270 */
[----:B------:R-:W-:Y:S02]  /*1d350*/  SEL R3, RZ, 0x1, P2 ;  /* 0x00000001ff037807 */ /* 0x000fe40001000000 */
[----:B------:R-:W-:Y:S02]  /*1d360*/  SEL R27, R27, RZ, P2 ;  /* 0x000000ff1b1b7207 */ /* 0x000fe40001000000 */
[----:B------:R-:W-:-:S03]  /*1d370*/  LOP3.LUT R29, R29, R3, RZ, 0x3c, !PT ;  /* 0x000000031d1d7212 */ /* 0x000fc600078e3cff */
[----:B------:R-:W-:Y:S05]  /*1d380*/  @!P3 BRA `(.L_x_683) ;  /* 0x000000080050b947 */ /* 0x000fea0003800000 */
.L_x_721:
[----:B------:R-:W-:Y:S05]  /*1d390*/  YIELD ;  /* 0x0000000000007946 */ /* 0x000fea0003800000 */
        /* <DEDUP_REMOVED lines=10> */
.L_x_843:
[----:B------:R-:W-:Y:S05]  /*1d440*/  BSYNC B2 ;  /* 0x0000000000027941 */ /* 0x000fea0003800000 */
.L_x_707:
[----:B------:R-:W-:Y:S04]  /*1d450*/  BSSY B2, `(.L_x_709) ;  /* 0x0000009000027945 */ /* 0x000fe80003800000 */
[----:B------:R-:W-:Y:S05]  /*1d460*/  @P3 BRA `(.L_x_710) ;  /* 0x00000000001c3947 */ /* 0x000fea0003800000 */
[----:B0-----:R-:W0:Y:S01]  /*1d470*/  S2R R8, SR_TID.X ;  /* 0x0000000000087919 */ /* 0x001e220000002100 */
[----:B------:R-:W-:-:S04]  /*1d480*/  IMAD.MOV.U32 R3, RZ, RZ, 0x9000 ;  /* 0x00009000ff037424 */ /* 0x000fc800078e00ff */
[----:B------:R2:W-:Y:S01]  /*1d490*/  SYNCS.ARRIVE.TRANS64 RZ, [R11+URZ+0x30890], R3 ;  /* 0x030890030bff79a7 */ /* 0x0005e2000800003f */
[----:B0-----:R-:W-:-:S04]  /*1d4a0*/  LOP3.LUT R8, R8, 0x1f, RZ, 0xc0, !PT ;  /* 0x0000001f08087812 */ /* 0x001fc800078ec0ff */
[----:B------:R-:W-:-:S13]  /*1d4b0*/  ISETP.NE.AND P2, PT, R8, RZ, PT ;  /* 0x000000ff0800720c */ /* 0x000fda0003f45270 */
[----:B--2---:R-:W-:Y:S05]  /*1d4c0*/  @!P2 BRA `(.L_x_710) ;  /* 0x000000000004a947 */ /* 0x004fea0003800000 */
[----:B------:R-:W-:Y:S01]  /*1d4d0*/  BPT.TRAP 0x1 ;  /* 0x000000040000795c */ /* 0x000fe20000300000 */
.L_x_710:
[----:B------:R-:W-:Y:S05]  /*1d4e0*/  BSYNC B2 ;  /* 0x0000000000027941 */ /* 0x000fea0003800000 */
.L_x_709:
[----:B------:R-:W-:Y:S01]  /*1d4f0*/  IMAD.MOV.U32 R20, RZ, RZ, RZ ;  /* 0x000000ffff147224 */ /* 0x000fe200078e00ff */
[----:B------:R-:W-:Y:S01]  /*1d500*/  UIADD3 UR4, UP0, UR36, 0x570, URZ ;  /* 0x0000057024047890 */ /* 0x000fe2000ff1e03f */
[----:B------:R-:W-:Y:S01]  /*1d510*/  IMAD R9, R27, 0x9000, R22 ;  /* 0x000090001b097824 */ /* 0x000fe200078e0216 */
[----:B------:R-:W-:Y:S01]  /*1d520*/  PLOP3.LUT P2, PT, PT, PT, PT, 0x80, 0x0 ;  /* 0x000000000000781c */ /* 0x000fe20003f4f070 */
[----:B0-----:R-:W-:Y:S01]  /*1d530*/  IMAD R8, R12, 0x60, R0 ;  /* 0x000000600c087824 */ /* 0x001fe200078e0200 */
[----:B------:R-:W-:Y:S01]  /*1d540*/  R2UR UR10, R20 ;  /* 0x00000000140a72ca */ /* 0x000fe200000e0000 */
[----:B------:R-:W-:Y:S01]  /*1d550*/  VIADD R3, R11, 0x30890 ;  /* 0x000308900b037836 */ /* 0x000fe20000000000 */
[----:B------:R-:W-:Y:S01]  /*1d560*/  UIADD3.X UR5, URZ, UR37, URZ, UP0, !UPT ;  /* 0x000000253f057290 */ /* 0x000fe200087fe43f */
[----:B------:R-:W-:Y:S01]  /*1d570*/  VIADD R13, R9, 0x1e400 ;  /* 0x0001e400090d7836 */ /* 0x000fe20000000000 */
[----:B------:R-:W-:Y:S01]  /*1d580*/  UMOV UR6, 0x0 ;  /* 0x0000000000067882 */ /* 0x000fe20000000000 */
[----:B------:R-:W-:-:S10]  /*1d590*/  UMOV UR7, 0x12f00000 ;  /* 0x12f0000000077882 */ /* 0x000fd40000000000 */
.L_x_711:
        /* <DEDUP_REMOVED lines=16> */
.L_x_712:
        /* <DEDUP_REMOVED lines=16> */
.L_x_713:
        /* <DEDUP_REMOVED lines=13> */
.L_x_844:
[----:B------:R-:W-:Y:S05]  /*1d870*/  BSYNC B2 ;  /* 0x0000000000027941 */ /* 0x000fea0003800000 */
.L_x_714:
[----:B------:R-:W-:Y:S01]  /*1d880*/  BSSY B2, `(.L_x_716) ;  /* 0x000000b000027945 */ /* 0x000fe20003800000 */
[----:B------:R-:W-:Y:S02]  /*1d890*/  IMAD.MOV.U32 R14, RZ, RZ, 0x0 ;  /* 0x00000000ff0e7424 */ /* 0x000fe400078e00ff */
[----:B------:R-:W-:Y:S01]  /*1d8a0*/  IMAD.MOV.U32 R15, RZ, RZ, 0x12f00000 ;  /* 0x12f00000ff0f7424 */ /* 0x000fe200078e00ff */
[----:B------:R-:W-:Y:S06]  /*1d8b0*/  @P3 BRA `(.L_x_717) ;  /* 0x00000000001c3947 */ /* 0x000fec0003800000 */
[----:B------:R-:W2:Y:S01]  /*1d8c0*/  S2R R13, SR_TID.X ;  /* 0x00000000000d7919 */ /* 0x000ea20000002100 */
[----:B------:R-:W-:-:S04]  /*1d8d0*/  IMAD.MOV.U32 R3, RZ, RZ, 0x9000 ;  /* 0x00009000ff037424 */ /* 0x000fc800078e00ff */
[----:B------:R3:W-:Y:S01]  /*1d8e0*/  SYNCS.ARRIVE.TRANS64 RZ, [R11+URZ+0x308b0], R3 ;  /* 0x0308b0030bff79a7 */ /* 0x0007e2000800003f */
[----:B--2---:R-:W-:-:S04]  /*1d8f0*/  LOP3.LUT R13, R13, 0x1f, RZ, 0xc0, !PT ;  /* 0x0000001f0d0d7812 */ /* 0x004fc800078ec0ff */
[----:B------:R-:W-:-:S13]  /*1d900*/  ISETP.NE.AND P2, PT, R13, RZ, PT ;  /* 0x000000ff0d00720c */ /* 0x000fda0003f45270 */
[----:B---3--:R-:W-:Y:S05]  /*1d910*/  @!P2 BRA `(.L_x_717) ;  /* 0x000000000004a947 */ /* 0x008fea0003800000 */
[----:B------:R-:W-:Y:S01]  /*1d920*/  BPT.TRAP 0x1 ;  /* 0x000000040000795c */ /* 0x000fe20000300000 */
.L_x_717:
[----:B------:R-:W-:Y:S05]  /*1d930*/  BSYNC B2 ;  /* 0x0000000000027941 */ /* 0x000fea0003800000 */
.L_x_716:
[----:B------:R-:W-:Y:S01]  /*1d940*/  R2UR UR10, R20 ;  /* 0x00000000140a72ca */ /* 0x000fe200000e0000 */
[----:B------:R-:W-:Y:S01]  /*1d950*/  UIADD3 UR4, UP0, UR36, 0x670, URZ ;  /* 0x0000067024047890 */ /* 0x000fe2000ff1e03f */
[----:B------:R-:W-:Y:S01]  /*1d960*/  R2UR UR6, R14 ;  /* 0x000000000e0672ca */ /* 0x000fe200000e0000 */
[----:B01----:R-:W-:Y:S01]  /*1d970*/  VIADD R11, R11, 0x308b0 ;  /* 0x000308b00b0b7836 */ /* 0x003fe20000000000 */
[----:B------:R-:W-:Y:S01]  /*1d980*/  R2UR UR7, R15 ;  /* 0x000000000f0772ca */ /* 0x000fe200000e0000 */
[----:B------:R-:W-:Y:S01]  /*1d990*/  VIADD R3, R9, 0x400 ;  /* 0x0000040009037836 */ /* 0x000fe20000000000 */
[----:B------:R-:W-:Y:S01]  /*1d9a0*/  PLOP3.LUT P2, PT, PT, PT, PT, 0x80, 0x0 ;  /* 0x000000000000781c */ /* 0x000fe20003f4f070 */
[----:B------:R-:W-:-:S12]  /*1d9b0*/  UIADD3.X UR5, URZ, UR37, URZ, UP0, !UPT ;  /* 0x000000253f057290 */ /* 0x000fd800087fe43f */
.L_x_718:
        /* <DEDUP_REMOVED lines=15> */
.L_x_719:
        /* <DEDUP_REMOVED lines=15> */
.L_x_720:
        /* <DEDUP_REMOVED lines=10> */
.L_x_706:
[----:B------:R-:W-:Y:S05]  /*1dc40*/  BSYNC B1 ;  /* 0x0000000000017941 */ /* 0x000fea0003800000 */
.L_x_705:
[C---:B------:R-:W-:Y:S01]  /*1dc50*/  ISETP.GT.AND P3, PT, R12.reuse, R6, PT ;  /* 0x000000060c00720c */ /* 0x040fe20003f64270 */
[----:B------:R-:W-:Y:S02]  /*1dc60*/  VIADD R27, R27, 0x1 ;  /* 0x000000011b1b7836 */ /* 0x000fe40000000000 */
[----:B------:R-:W-:-:S03]  /*1dc70*/  VIADD R12, R12, 0xffffffff ;  /* 0xffffffff0c0c7836 */ /* 0x000fc60000000000 */
[----:B------:R-:W-:-:S04]  /*1dc80*/  ISETP.NE.AND P2, PT, R27, 0x2, PT ;  /* 0x000000021b00780c */ /* 0x000fc80003f45270 */
[----:B------:R-:W-:Y:S02]  /*1dc90*/  SEL R3, RZ, 0x1, P2 ;  /* 0x00000001ff037807 */ /* 0x000fe40001000000 */
[----:B------:R-:W-:Y:S02]  /*1dca0*/  SEL R27, R27, RZ, P2 ;  /* 0x000000ff1b1b7207 */ /* 0x000fe40001000000 */
[----:B------:R-:W-:Y:S01]  /*1dcb0*/  LOP3.LUT R29, R29, R3, RZ, 0x3c, !PT ;  /* 0x000000031d1d7212 */ /* 0x000fe200078e3cff */
[----:B------:R-:W-:Y:S06]  /*1dcc0*/  @P3 BRA `(.L_x_721) ;  /* 0xfffffff400b03947 */ /* 0x000fec000383ffff */
.L_x_683:
[----:B------:R-:W-:Y:S05]  /*1dcd0*/  BSYNC B0 ;  /* 0x0000000000007941 */ /* 0x000fea0003800000 */
.L_x_682:
[----:B------:R-:W-:Y:S05]  /*1dce0*/  @!P0 WARPSYNC.ALL ;  /* 0x0000000000008948 */ /* 0x000fea0003800000 */
[----:B------:R-:W-:Y:S01]  /*1dcf0*/  @!P0 BAR.SYNC.DEFER_BLOCKING 0xc, 0x180 ;  /* 0x0306000000008b1d */ /* 0x000fe20000010000 */
[----:B------:R-:W-:-:S05]  /*1dd00*/  IMAD.MOV.U32 R0, RZ, RZ, RZ ;  /* 0x000000ffff007224 */ /* 0x000fca00078e00ff */
[----:B------:R-:W-:Y:S04]  /*1dd10*/  BSSY B0, `(.L_x_722) ;  /* 0x000001e000007945 */ /* 0x000fe80003800000 */
[----:B------:R-:W-:Y:S05]  /*1dd20*/  @!P1 BRA `(.L_x_723) ;  /* 0x0000000000709947 */ /* 0x000fea0003800000 */
[----:B------:R-:W-:-:S13]  /*1dd30*/  ISETP.NE.AND P0, PT, R5, RZ, PT ;  /* 0x000000ff0500720c */ /* 0x000fda0003f05270 */
[----:B------:R-:W1:Y:S02]  /*1dd40*/  @!P0 LDC R5, c[0x0][0x9f0] ;  /* 0x00027c00ff058b82 */ /* 0x000e640000000800 */
[-C--:B-1----:R-:W-:Y:S02]  /*1dd50*/  IABS R0, R5.reuse ;  /* 0x0000000500007213 */ /* 0x082fe40000000000 */
[----:B0-----:R-:W-:Y:S02]  /*1dd60*/  IABS R8, R5 ;  /* 0x0000000500087213 */ /* 0x001fe40000000000 */
[----:B------:R-:W0:Y:S02]  /*1dd70*/  I2F.RP R9, R0 ;  /* 0x0000000000097306 */ /* 0x000e240000209400 */
[----:B------:R-:W-:-:S06]  /*1dd80*/  IADD3 R8, RZ, -R8, RZ ;  /* 0x80000008ff087210 */ /* 0x000fcc0007ffe0ff */
[----:B0-----:R-:W0:Y:S02]  /*1dd90*/  MUFU.RCP R9, R9 ;  /* 0x0000000900097308 */ /* 0x001e240000001000 */
[----:B0-----:R-:W-:-:S06]  /*1dda0*/  VIADD R10, R9, 0xffffffe ;  /* 0x0ffffffe090a7836 */ /* 0x001fcc0000000000 */
[----:B------:R-:W0:Y:S02]  /*1ddb0*/  F2I.FTZ.U32.TRUNC.NTZ R3, R10 ;  /* 0x0000000a00037305 */ /* 0x000e24000021f000 */
[----:B0-----:R-:W-:-:S04]  /*1ddc0*/  IMAD.MOV R2, RZ, RZ, -R3 ;  /* 0x000000ffff027224 */ /* 0x001fc800078e0a03 */
[----:B------:R-:W-:Y:S02]  /*1ddd0*/  IMAD R6, R2, R0, RZ ;  /* 0x0000000002067224 */ /* 0x000fe400078e02ff */
[----:B------:R-:W-:-:S04]  /*1dde0*/  IMAD.MOV.U32 R2, RZ, RZ, RZ ;  /* 0x000000ffff027224 */ /* 0x000fc800078e00ff */
[----:B------:R-:W-:Y:S01]  /*1ddf0*/  IMAD.HI.U32 R6, R3, R6, R2 ;  /* 0x0000000603067227 */ /* 0x000fe200078e0002 */
[----:B------:R-:W-:-:S04]  /*1de00*/  IADD3 R3, R4, -0x1, R5 ;  /* 0xffffffff04037810 */ /* 0x000fc80007ffe005 */
[----:B------:R-:W-:Y:S02]  /*1de10*/  IABS R2, R3 ;  /* 0x0000000300027213 */ /* 0x000fe40000000000 */
[----:B------:R-:W-:-:S03]  /*1de20*/  LOP3.LUT R3, R3, R5, RZ, 0x3c, !PT ;  /* 0x0000000503037212 */ /* 0x000fc600078e3cff */
[----:B------:R-:W-:Y:S01]  /*1de30*/  IMAD.HI.U32 R6, R6, R2, RZ ;  /* 0x0000000206067227 */ /* 0x000fe200078e00ff */
[----:B------:R-:W-:-:S03]  /*1de40*/  ISETP.GE.AND P2, PT, R3, RZ, PT ;  /* 0x000000ff0300720c */ /* 0x000fc60003f46270 */
        /* <DEDUP_REMOVED lines=10> */
.L_x_723:
[----:B------:R-:W-:Y:S05]  /*1def0*/  BSYNC B0 ;  /* 0x0000000000007941 */ /* 0x000fea0003800000 */
.L_x_722:
[-C--:B------:R-:W-:Y:S01]  /*1df00*/  IMAD R3, R7, R0.reuse, RZ ;  /* 0x0000000007037224 */ /* 0x080fe200078e02ff */
[----:B------:R-:W-:Y:S04]  /*1df10*/  BSSY B7, `(.L_x_724) ;  /* 0x0000373000077945 */ /* 0x000fe80003800000 */
[----:B------:R-:W-:Y:S01]  /*1df20*/  VIADDMNMX R2, R3, R0, R4, PT ;  /* 0x0000000003027246 */ /* 0x000fe20003800104 */
[----:B------:R1:W-:Y:S03]  /*1df30*/  STL [R1+0x8], R3 ;  /* 0x0000080301007387 */ /* 0x0003e60000100800 */
[----:B------:R-:W-:Y:S01]  /*1df40*/  ISETP.GT.AND P0, PT, R2, R3, PT ;  /* 0x000000030200720c */ /* 0x000fe20003f04270 */
[----:B------:R1:W-:-:S12]  /*1df50*/  STL [R1+0x1c], R2 ;  /* 0x00001c0201007387 */ /* 0x0003d80000100800 */
[----:B-1----:R-:W-:Y:S05]  /*1df60*/  @P0 BRA `(.L_x_725) ;  /* 0x0000000000440947 */ /* 0x002fea0003800000 */
[----:B------:R-:W1:Y:S02]  /*1df70*/  S2R R2, SR_TID.X ;  /* 0x0000000000027919 */ /* 0x000e640000002100 */
[----:B-1----:R-:W-:-:S04]  /*1df80*/  LOP3.LUT R2, R2, 0x7f, RZ, 0xc0, !PT ;  /* 0x0000007f02027812 */ /* 0x002fc800078ec0ff */
[----:B------:R-:W-:-:S13]  /*1df90*/  ISETP.NE.AND P0, PT, R2, RZ, PT ;  /* 0x000000ff0200720c */ /* 0x000fda0003f05270 */
[----:B------:R-:W-:Y:S05]  /*1dfa0*/  @P0 BRA `(.L_x_726) ;  /* 0x0000003400a40947 */ /* 0x000fea0003800000 */
[----:B------:R-:W1:Y:S01]  /*1dfb0*/  S2R R5, SR_LANEID ;  /* 0x0000000000057919 */ /* 0x000e620000000000 */
[----:B------:R-:W-:Y:S01]  /*1dfc0*/  VOTEU.ANY UR4, UPT, PT ;  /* 0x0000000000047886 */ /* 0x000fe200038e0100 */
[----:B------:R-:W2:Y:S01]  /*1dfd0*/  LDC.64 R2, c[0x0][0xc60] ;  /* 0x00031800ff027b82 */ /* 0x000ea20000000a00 */
[----:B------:R-:W1:Y:S02]  /*1dfe0*/  FLO.U32 R0, UR4 ;  /* 0x0000000400007d00 */ /* 0x000e6400080e0000 */
[----:B-1----:R-:W-:-:S06]  /*1dff0*/  ISETP.EQ.U32.AND P0, PT, R0, R5, PT ;  /* 0x000000050000720c */ /* 0x002fcc0003f02070 */
[----:B------:R-:W2:Y:S07]  /*1e000*/  POPC R5, UR4 ;  /* 0x0000000400057d09 */ /* 0x000eae0008000000 */
[----:B--2---:R-:W2:Y:S01]  /*1e010*/  @P0 ATOMG.E.ADD.STRONG.GPU PT, R3, desc[UR48][R2.64], R5 ;  /* 0x00000005020309a8 */ /* 0x004ea200081ee1f0 */
[----:B------:R-:W1:Y:S02]  /*1e020*/  S2R R4, SR_LTMASK ;  /* 0x0000000000047919 */ /* 0x000e640000003900 */
[----:B-1----:R-:W-:-:S04]  /*1e030*/  LOP3.LUT R4, R4, UR4, RZ, 0xc0, !PT ;  /* 0x0000000404047c12 */ /* 0x002fc8000f8ec0ff */
[----:B------:R-:W1:Y:S01]  /*1e040*/  POPC R7, R4 ;  /* 0x0000000400077309 */ /* 0x000e620000000000 */
[----:B--2---:R-:W1:Y:S02]  /*1e050*/  SHFL.IDX PT, R0, R3, R0, 0x1f ;  /* 0x00001f0003007589 */ /* 0x004e6400000e0000 */
[----:B-1----:R-:W-:Y:S01]  /*1e060*/  IADD3 R16, R0, UR38, R7 ;  /* 0x0000002600107c10 */ /* 0x002fe2000fffe007 */
[----:B------:R-:W-:Y:S06]  /*1e070*/  BRA `(.L_x_726) ;  /* 0x0000003400707947 */ /* 0x000fec0003800000 */
.L_x_725:
        /* <DEDUP_REMOVED lines=8> */
[----:B------:R-:W-:Y:S02]  /*1e100*/  IMAD.U32 R4, RZ, RZ, UR6 ;  /* 0x00000006ff047e24 */ /* 0x000fe4000f8e00ff */
[----:B------:R-:W1:Y:S01]  /*1e110*/  LDC.64 R2, c[0x4][R2] ;  /* 0x0100000002027b82 */ /* 0x000e620000000a00 */
[----:B------:R-:W-:Y:S02]  /*1e120*/  IMAD.U32 R5, RZ, RZ, UR7 ;  /* 0x00000007ff057e24 */ /* 0x000fe4000f8e00ff */
[----:B------:R-:W-:Y:S02]  /*1e130*/  IMAD.U32 R6, RZ, RZ, UR8 ;  /* 0x00000008ff067e24 */ /* 0x000fe4000f8e00ff */
[----:B------:R-:W-:-:S02]  /*1e140*/  IMAD.U32 R7, RZ, RZ, UR9 ;  /* 0x00000009ff077e24 */ /* 0x000fc4000f8e00ff */
[----:B------:R-:W-:Y:S02]  /*1e150*/  IMAD.U32 R10, RZ, RZ, UR4 ;  /* 0x00000004ff0a7e24 */ /* 0x000fe4000f8e00ff */
[----:B------:R-:W-:Y:S02]  /*1e160*/  IMAD.U32 R11, RZ, RZ, UR5 ;  /* 0x00000005ff0b7e24 */ /* 0x000fe4000f8e00ff */
[----:B0-----:R-:W-:Y:S02]  /*1e170*/  IMAD.MOV.U32 R8, RZ, RZ, 0x70 ;  /* 0x00000070ff087424 */ /* 0x001fe400078e00ff */
[----:B------:R-:W-:Y:S02]  /*1e180*/  IMAD.MOV.U32 R12, RZ, RZ, 0x1 ;  /* 0x00000001ff0c7424 */ /* 0x000fe400078e00ff */
[----:B------:R-:W-:-:S07]  /*1e190*/  IMAD.MOV.U32 R13, RZ, RZ, RZ ;  /* 0x000000ffff0d7224 */ /* 0x000fce00078e00ff */
[----:B------:R-:W-:-:S07]  /*1e1a0*/  LEPC R20, `(.L_x_728) ;  /* 0x000000001014794e */ /* 0x000fce0000000000 */
[----:B-1----:R-:W-:Y:S05]  /*1e1b0*/  CALL.ABS.NOINC R2 ;  /* 0x0000000002007343 */ /* 0x002fea0003c00000 */
.L_x_728:
[----:B------:R-:W-:Y:S05]  /*1e1c0*/  BSYNC B6 ;  /* 0x0000000000067941 */ /* 0x000fea0003800000 */
.L_x_727:
        /* <DEDUP_REMOVED lines=8> */
[----:B------:R1:W2:Y:S01]  /*1e250*/  LDC.64 R2, c[0x4][R25] ;  /* 0x0100000019027b82 */ /* 0x0002a20000000a00 */
[----:B------:R-:W-:Y:S02]  /*1e260*/  IMAD.U32 R4, RZ, RZ, UR6 ;  /* 0x00000006ff047e24 */ /* 0x000fe4000f8e00ff */
[----:B------:R-:W-:Y:S02]  /*1e270*/  IMAD.U32 R5, RZ, RZ, UR7 ;  /* 0x00000007ff057e24 */ /* 0x000fe4000f8e00ff */
[----:B------:R-:W-:Y:S02]  /*1e280*/  IMAD.U32 R6, RZ, RZ, UR8 ;  /* 0x00000008ff067e24 */ /* 0x000fe4000f8e00ff */
[----:B------:R-:W-:-:S02]  /*1e290*/  IMAD.U32 R7, RZ, RZ, UR9 ;  /* 0x00000009ff077e24 */ /* 0x000fc4000f8e00ff */
[----:B------:R-:W-:Y:S02]  /*1e2a0*/  IMAD.U32 R10, RZ, RZ, UR4 ;  /* 0x00000004ff0a7e24 */ /* 0x000fe4000f8e00ff */
[----:B------:R-:W-:Y:S02]  /*1e2b0*/  IMAD.U32 R11, RZ, RZ, UR5 ;  /* 0x00000005ff0b7e24 */ /* 0x000fe4000f8e00ff */
[----:B0-----:R-:W-:Y:S02]  /*1e2c0*/  IMAD.MOV.U32 R8, RZ, RZ, 0x70 ;  /* 0x00000070ff087424 */ /* 0x001fe400078e00ff */
[----:B------:R-:W-:Y:S02]  /*1e2d0*/  IMAD.MOV.U32 R12, RZ, RZ, 0x1 ;  /* 0x00000001ff0c7424 */ /* 0x000fe400078e00ff */
[----:B-1----:R-:W-:-:S07]  /*1e2e0*/  IMAD.MOV.U32 R13, RZ, RZ, RZ ;  /* 0x000000ffff0d7224 */ /* 0x002fce00078e00ff */
[----:B------:R-:W-:-:S07]  /*1e2f0*/  LEPC R20, `(.L_x_731) ;  /* 0x000000001014794e */ /* 0x000fce0000000000 */
[----:B--2---:R-:W-:Y:S05]  /*1e300*/  CALL.ABS.NOINC R2 ;  /* 0x0000000002007343 */ /* 0x004fea0003c00000 */
.L_x_731:
        /* <DEDUP_REMOVED lines=15> */
.L_x_730:
[----:B------:R-:W-:Y:S05]  /*1e400*/  BSYNC B6 ;  /* 0x0000000000067941 */ /* 0x000fea0003800000 */
.L_x_729:
[----:B------:R-:W2:Y:S01]  /*1e410*/  LDL R25, [R1+0x1c] ;  /* 0x00001c0001197983 */ /* 0x000ea20000100800 */
[----:B------:R-:W-:Y:S01]  /*1e420*/  ULDC.64 UR4, c[0x0][0x9f8] ;  /* 0x00027e0000047ab9 */ /* 0x000fe20000000a00 */
[----:B------:R-:W1:Y:S02]  /*1e430*/  LDC R6, c[0x0][0x430] ;  /* 0x00010c00ff067b82 */ /* 0x000e640000000800 */
[----:B0-----:R-:W3:Y:S01]  /*1e440*/  LDL R8, [R1+0x4] ;  /* 0x0000040001087983 */ /* 0x001ee20000100800 */
[----:B------:R-:W-:-:S03]  /*1e450*/  ISETP.NE.U32.AND P0, PT, RZ, UR4, PT ;  /* 0x00000004ff007c0c */ /* 0x000fc6000bf05070 */
[----:B------:R-:W4:Y:S01]  /*1e460*/  LDL R4, [R1+0xc] ;  /* 0x00000c0001047983 */ /* 0x000f220000100800 */
[----:B------:R-:W-:-:S03]  /*1e470*/  ISETP.NE.AND.EX P0, PT, RZ, UR5, PT, P0 ;  /* 0x00000005ff007c0c */ /* 0x000fc6000bf05300 */
[----:B------:R-:W4:Y:S04]  /*1e480*/  LDL R21, [R1+0x3c] ;  /* 0x00003c0001157983 */ /* 0x000f280000100800 */
[----:B------:R-:W4:Y:S01]  /*1e490*/  LDL.LU R20, [R1] ;  /* 0x0000000001147983 */ /* 0x000f220000300800 */
[----:B------:R-:W0:Y:S05]  /*1e4a0*/  S2R R0, SR_TID.X ;  /* 0x0000000000007919 */ /* 0x000e2a0000002100 */
[----:B------:R-:W-:Y:S01]  /*1e4b0*/  @P0 IADD3 R2, P1, R23, UR4, RZ ;  /* 0x0000000417020c10 */ /* 0x000fe2000ff3e0ff */
[----:B------:R-:W-:-:S03]  /*1e4c0*/  ULDC UR4, c[0x0][0x2f4] ;  /* 0x0000bd0000047ab9 */ /* 0x000fc60000000800 */
[----:B------:R-:W-:-:S05]  /*1e4d0*/  @P0 IADD3.X R3, R24, UR5, RZ, P1, !PT ;  /* 0x0000000518030c10 */ /* 0x000fca0008ffe4ff */
[----:B------:R0:W4:Y:S01]  /*1e4e0*/  @P0 LDG.E R31, desc[UR48][R2.64] ;  /* 0x00000030021f0981 */ /* 0x000122000c1e1900 */
[----:B------:R-:W0:Y:S01]  /*1e4f0*/  S2R R7, SR_TID.X ;  /* 0x0000000000077919 */ /* 0x000e220000002100 */
[----:B-1----:R-:W-:-:S13]  /*1e500*/  ISETP.NE.AND P1, PT, R6, 0x1, PT ;  /* 0x000000010600780c */ /* 0x002fda0003f25270 */
[----:B------:R-:W1:Y:S01]  /*1e510*/  @P1 LDC R5, c[0x0][0x434] ;  /* 0x00010d00ff051b82 */ /* 0x000e620000000800 */
[----:B0-----:R-:W-:-:S04]  /*1e520*/  LOP3.LUT R0, R0, 0x7f, RZ, 0xc0, !PT ;  /* 0x0000007f00007812 */ /* 0x001fc800078ec0ff */
[----:B------:R-:W-:-:S03]  /*1e530*/  SHF.R.U32.HI R0, RZ, 0x3, R0 ;  /* 0x00000003ff007819 */ /* 0x000fc60000011600 */
[----:B------:R-:W0:Y:S01]  /*1e540*/  @P1 LDC R2, c[0x0][0x438] ;  /* 0x00010e00ff021b82 */ /* 0x000e220000000800 */
[----:B------:R-:W-:-:S05]  /*1e550*/  IMAD.SHL.U32 R7, R7, 0x10, RZ ;  /* 0x0000001007077824 */ /* 0x000fca00078e00ff */
[----:B------:R-:W-:Y:S02]  /*1e560*/  LOP3.LUT R7, R0, 0x70, R7, 0xf8, !PT ;  /* 0x0000007000077812 */ /* 0x000fe400078ef807 */
[----:B------:R-:W-:Y:S01]  /*1e570*/  ISETP.GE.AND P2, PT, R35, UR4, PT ;  /* 0x0000000423007c0c */ /* 0x000fe2000bf46270 */
[----:B------:R-:W-:Y:S01]  /*1e580*/  UMOV UR5, 0xffffffff ;  /* 0xffffffff00057882 */ /* 0x000fe20000000000 */
[----:B--2---:R-:W-:-:S04]  /*1e590*/  VIADD R25, R25, 0xffffffff ;  /* 0xffffffff19197836 */ /* 0x004fc80000000000 */
[----:B------:R-:W-:-:S05]  /*1e5a0*/  IMAD R0, R25, 0x60, R7 ;  /* 0x0000006019007824 */ /* 0x000fca00078e0207 */
[C---:B---3--:R-:W-:Y:S01]  /*1e5b0*/  ISETP.GE.AND P0, PT, R0.reuse, R8, PT ;  /* 0x000000080000720c */ /* 0x048fe20003f06270 */
[----:B----4-:R-:W-:-:S03]  /*1e5c0*/  IMAD.IADD R0, R0, 0x1, R4 ;  /* 0x0000000100007824 */ /* 0x010fc600078e0204 */
[----:B------:R-:W-:Y:S01]  /*1e5d0*/  ISETP.GT.U32.OR P0, PT, R7, 0x5f, P0 ;  /* 0x0000005f0700780c */ /* 0x000fe20000704470 */
[----:B-1----:R-:W-:-:S04]  /*1e5e0*/  @P1 IMAD.HI.U32 R3, R0, R5, RZ ;  /* 0x0000000500031227 */ /* 0x002fc800078e00ff */
[----:B------:R-:W-:Y:S01]  /*1e5f0*/  IMAD.MOV.U32 R4, RZ, RZ, R0 ;  /* 0x000000ffff047224 */ /* 0x000fe200078e0000 */
[----:B0-----:R-:W-:-:S07]  /*1e600*/  @P1 SHF.R.U32.HI R4, RZ, R2, R3 ;  /* 0x00000002ff041219 */ /* 0x001fce0000011603 */
[----:B------:R-:W0:Y:S01]  /*1e610*/  @!P0 LDC.64 R2, c[0x0][0x428] ;  /* 0x00010a00ff028b82 */ /* 0x000e220000000a00 */
[----:B------:R-:W-:Y:S01]  /*1e620*/  IMAD.MOV R5, RZ, RZ, -R4 ;  /* 0x000000ffff057224 */ /* 0x000fe200078e0a04 */
[----:B------:R-:W-:-:S03]  /*1e630*/  SHF.R.S32.HI R8, RZ, 0x1f, R31 ;  /* 0x0000001fff087819 */ /* 0x000fc6000001141f */
[----:B------:R-:W-:Y:S01]  /*1e640*/  IMAD R0, R6, R5, R0 ;  /* 0x0000000506007224 */ /* 0x000fe200078e0200 */
[--C-:B------:R-:W-:Y:S01]  /*1e650*/  @!P0 SHF.R.S32.HI R5, RZ, 0x1f, R4.reuse ;  /* 0x0000001fff058819 */ /* 0x100fe20000011404 */
[-C--:B0-----:R-:W-:Y:S02]  /*1e660*/  @!P0 IMAD R6, R8, R2.reuse, RZ ;  /* 0x0000000208068224 */ /* 0x081fe400078e02ff */
[----:B------:R-:W-:-:S04]  /*1e670*/  @!P0 IMAD.WIDE.U32 R4, R31, R2, R4 ;  /* 0x000000021f048225 */ /* 0x000fc800078e0004 */
[----:B------:R-:W-:Y:S02]  /*1e680*/  @!P0 IMAD R6, R31, R3, R6 ;  /* 0x000000031f068224 */ /* 0x000fe400078e0206 */
[----:B------:R-:W0:Y:S02]  /*1e690*/  @!P0 LDC.64 R2, c[0x0][0x418] ;  /* 0x00010600ff028b82 */ /* 0x000e240000000a00 */
[----:B------:R-:W-:Y:S01]  /*1e6a0*/  @!P0 IMAD.IADD R6, R5, 0x1, R6 ;  /* 0x0000000105068824 */ /* 0x000fe200078e0206 */
[----:B------:R-:W-:Y:S02]  /*1e6b0*/  LOP3.LUT R20, R20, 0xfffffff7, RZ, 0xc0, !PT ;  /* 0xfffffff714147812 */ /* 0x000fe400078ec0ff */
[----:B0-----:R-:W-:-:S04]  /*1e6c0*/  @!P0 LEA R2, P1, R4, R2, 0x2 ;  /* 0x0000000204028211 */ /* 0x001fc800078210ff */
[----:B------:R-:W-:Y:S01]  /*1e6d0*/  @!P0 LEA.HI.X R3, R4, R3, R6, 0x2, P1 ;  /* 0x0000000304038211 */ /* 0x000fe200008f1406 */
[----:B------:R-:W-:Y:S01]  /*1e6e0*/  IMAD.MOV.U32 R4, RZ, RZ, RZ ;  /* 0x000000ffff047224 */ /* 0x000fe200078e00ff */
[----:B------:R-:W-:-:S05]  /*1e6f0*/  ISETP.GT.U32.AND P1, PT, R7, 0x5f, PT ;  /* 0x0000005f0700780c */ /* 0x000fca0003f24070 */
[----:B------:R0:W5:Y:S01]  /*1e700*/  @!P0 LDG.E R4, desc[UR48][R2.64] ;  /* 0x0000003002048981 */ /* 0x000162000c1e1900 */
[----:B------:R-:W-:-:S07]  /*1e710*/  ISETP.NE.AND P0, PT, R21, 0x3, PT ;  /* 0x000000031500780c */ /* 0x000fce0003f05270 */
[----:B------:R-:W-:Y:S02]  /*1e720*/  @P1 LOP3.LUT R20, R20, 0x8, RZ, 0xfc, !PT ;  /* 0x0000000814141812 */ /* 0x000fe400078efcff */
[----:B------:R-:W-:Y:S02]  /*1e730*/  ISETP.GE.AND P1, PT, R32, UR4, PT ;  /* 0x0000000420007c0c */ /* 0x000fe4000bf26270 */
[----:B------:R-:W-:-:S04]  /*1e740*/  LOP3.LUT R20, R20, 0xffffffef, RZ, 0xc0, !PT ;  /* 0xffffffef14147812 */ /* 0x000fc800078ec0ff */
[----:B------:R-:W-:-:S04]  /*1e750*/  @P0 LOP3.LUT R20, R20, 0x10, RZ, 0xfc, !PT ;  /* 0x0000001014140812 */ /* 0x000fc800078efcff */
[----:B------:R-:W-:-:S04]  /*1e760*/  LOP3.LUT R20, R20, 0xfffffffb, RZ, 0xc0, !PT ;  /* 0xfffffffb14147812 */ /* 0x000fc800078ec0ff */
[----:B------:R-:W-:Y:S02]  /*1e770*/  @P1 LOP3.LUT R20, R20, 0x4, RZ, 0xfc, !PT ;  /* 0x0000000414141812 */ /* 0x000fe400078efcff */
[----:B------:R-:W-:Y:S02]  /*1e780*/  ISETP.GE.AND P1, PT, R33, UR4, PT ;  /* 0x0000000421007c0c */ /* 0x000fe4000bf26270 */
[----:B------:R-:W-:-:S04]  /*1e790*/  LOP3.LUT R20, R20, 0xfffffffe, RZ, 0xc0, !PT ;  /* 0xfffffffe14147812 */ /* 0x000fc800078ec0ff */
[----:B------:R-:W-:-:S04]  /*1e7a0*/  LOP3.LUT R20, R20, 0xfffffffd, RZ, 0xc0, !PT ;  /* 0xfffffffd14147812 */ /* 0x000fc800078ec0ff */
[----:B------:R-:W-:-:S04]  /*1e7b0*/  @P2 LOP3.LUT R20, R20, 0x2, RZ, 0xfc, !PT ;  /* 0x0000000214142812 */ /* 0x000fc800078efcff */
[----:B------:R-:W-:Y:S01]  /*1e7c0*/  @P1 LOP3.LUT R20, R20, 0x1, RZ, 0xfc, !PT ;  /* 0x0000000114141812 */ /* 0x000fe200078efcff */
[----:B------:R0:W-:Y:S04]  /*1e7d0*/  STL [R1+0x10], R8 ;  /* 0x0000100801007387 */ /* 0x0001e80000100800 */
[----:B------:R0:W-:Y:S01]  /*1e7e0*/  STL [R1], R20 ;  /* 0x0000001401007387 */ /* 0x0001e20000100800 */
[----:B------:R-:W-:Y:S05]  /*1e7f0*/  BRA.DIV UR5, `(.L_x_732) ;  /* 0x0000004e05b87947 */ /* 0x000fea000b800000 */
.L_x_847:
[----:B------:R-:W-:Y:S05]  /*1e800*/  @!P0 BRA `(.L_x_733) ;  /* 0x0000000000048947 */ /* 0x000fea0003800000 */
[----:B------:R-:W-:Y:S01]  /*1e810*/  BPT.TRAP 0x1 ;  /* 0x000000040000795c */ /* 0x000fe20000300000 */
.L_x_733:
[----:B------:R-:W-:Y:S01]  /*1e820*/  SHF.R.S32.HI R5, RZ, 0x1f, R0 ;  /* 0x0000001fff057819 */ /* 0x000fe20000011400 */
[----:B------:R-:W-:Y:S01]  /*1e830*/  ULDC.64 UR4, c[0x0][0x328] ;  /* 0x0000ca0000047ab9 */ /* 0x000fe20000000a00 */
[----:B------:R-:W-:Y:S01]  /*1e840*/  ULDC.64 UR6, c[0x0][0x318] ;  /* 0x0000c60000067ab9 */ /* 0x000fe20000000a00 */
[----:B0-----:R-:W-:Y:S01]  /*1e850*/  IMAD.WIDE.U32 R2, R0, UR4, RZ ;  /* 0x0000000400027c25 */ /* 0x001fe2000f8e00ff */
[----:B------:R-:W-:Y:S03]  /*1e860*/  BSSY B0, `(.L_x_734) ;  /* 0x0000013000007945 */ /* 0x000fe60003800000 */
[----:B------:R-:W-:-:S04]  /*1e870*/  IMAD R6, R5, UR4, RZ ;  /* 0x0000000405067c24 */ /* 0x000fc8000f8e02ff */
[----:B------:R-:W-:Y:S01]  /*1e880*/  IMAD R6, R0, UR5, R6 ;  /* 0x0000000500067c24 */ /* 0x000fe2000f8e0206 */
        /* <DEDUP_REMOVED lines=16> */
.L_x_848:
[----:B------:R-:W-:Y:S05]  /*1e990*/  BSYNC B0 ;  /* 0x0000000000007941 */ /* 0x000fea0003800000 */
.L_x_734:
[----:B------:R-:W2:Y:S01]  /*1e9a0*/  LDL R3, [R1] ;  /* 0x0000000001037983 */ /* 0x000ea20000100800 */
[----:B------:R-:W-:Y:S01]  /*1e9b0*/  ULDC.64 UR4, c[0x0][0x300] ;  /* 0x0000c00000047ab9 */ /* 0x000fe20000000a00 */
[----:B------:R-:W-:Y:S02]  /*1e9c0*/  ULDC.64 UR6, c[0x0][0x2e8] ;  /* 0x0000ba0000067ab9 */ /* 0x000fe40000000a00 */
[----:B------:R-:W3:Y:S01]  /*1e9d0*/  LDL R9, [R1+0x4] ;  /* 0x0000040001097983 */ /* 0x000ee20000100800 */
[----:B------:R-:W-:Y:S01]  /*1e9e0*/  IMAD R5, R5, UR4, RZ ;  /* 0x0000000405057c24 */ /* 0x000fe2000f8e02ff */
[----:B------:R-:W1:Y:S03]  /*1e9f0*/  S2R R8, SR_TID.X ;  /* 0x0000000000087919 */ /* 0x000e660000002100 */
[----:B------:R-:W-:Y:S01]  /*1ea00*/  IMAD R5, R0, UR5, R5 ;  /* 0x0000000500057c24 */ /* 0x000fe2000f8e0205 */
[----:B-1----:R-:W-:-:S04]  /*1ea10*/  LOP3.LUT R8, R8, 0x7f, RZ, 0xc0, !PT ;  /* 0x0000007f08087812 */ /* 0x002fc800078ec0ff */
[----:B------:R-:W-:Y:S02]  /*1ea20*/  SHF.R.U32.HI R8, RZ, 0x3, R8 ;  /* 0x00000003ff087819 */ /* 0x000fe40000011608 */
[C---:B--2---:R-:W-:Y:S02]  /*1ea30*/  LOP3.LUT P4, RZ, R3.reuse, 0x4, RZ, 0xc0, !PT ;  /* 0x0000000403ff7812 */ /* 0x044fe4000788c0ff */
[C---:B------:R-:W-:Y:S02]  /*1ea40*/  LOP3.LUT P3, RZ, R3.reuse, 0x2, RZ, 0xc0, !PT ;  /* 0x0000000203ff7812 */ /* 0x040fe4000786c0ff */
[----:B------:R-:W-:Y:S01]  /*1ea50*/  LOP3.LUT P2, RZ, R3, 0x1, RZ, 0xc0, !PT ;  /* 0x0000000103ff7812 */ /* 0x000fe2000784c0ff */
[----:B0-----:R-:W-:Y:S01]  /*1ea60*/  IMAD.WIDE.U32 R2, R0, UR4, RZ ;  /* 0x0000000400027c25 */ /* 0x001fe2000f8e00ff */
[----:B------:R-:W-:-:S03]  /*1ea70*/  ULDC.64 UR4, c[0x0][0x310] ;  /* 0x0000c40000047ab9 */ /* 0x000fc60000000a00 */
[----:B------:R-:W-:Y:S02]  /*1ea80*/  IMAD.IADD R3, R3, 0x1, R5 ;  /* 0x0000000103037824 */ /* 0x000fe400078e0205 */
[----:B------:R-:W-:Y:S02]  /*1ea90*/  IMAD R6, R6, UR4, RZ ;  /* 0x0000000406067c24 */ /* 0x000fe4000f8e02ff */
[----:B------:R-:W-:-:S04]  /*1eaa0*/  IMAD.WIDE.U32 R2, R4, UR4, R2 ;  /* 0x0000000404027c25 */ /* 0x000fc8000f8e0002 */
[----:B------:R-:W-:Y:S01]  /*1eab0*/  IMAD R6, R4, UR5, R6 ;  /* 0x0000000504067c24 */ /* 0x000fe2000f8e0206 */
[----:B------:R-:W-:Y:S01]  /*1eac0*/  ULDC.64 UR4, c[0x0][0x308] ;  /* 0x0000c20000047ab9 */ /* 0x000fe20000000a00 */
[----:B------:R-:W-:Y:S02]  /*1ead0*/  IMAD R5, R26, 0x4800, R36 ;  /* 0x000048001a057824 */ /* 0x000fe400078e0224 */
[----:B------:R-:W-:Y:S02]  /*1eae0*/  IMAD.IADD R3, R3, 0x1, R6 ;  /* 0x0000000103037824 */ /* 0x000fe400078e0206 */
[----:B---3--:R-:W-:Y:S02]  /*1eaf0*/  IMAD R6, R25, -0x60, R9 ;  /* 0xffffffa019067824 */ /* 0x008fe400078e0209 */
[----:B------:R-:W-:Y:S01]  /*1eb00*/  IMAD.WIDE.U32 R2, R18, UR4, R2 ;  /* 0x0000000412027c25 */ /* 0x000fe2000f8e0002 */
[----:B------:R-:W-:-:S03]  /*1eb10*/  UMOV UR4, 0xffffffff ;  /* 0xffffffff00047882 */ /* 0x000fc60000000000 */
[----:B------:R-:W-:Y:S01]  /*1eb20*/  IMAD R0, R18, UR5, R3 ;  /* 0x0000000512007c24 */ /* 0x000fe2000f8e0203 */
[----:B------:R-:W-:Y:S01]  /*1eb30*/  LEA R4, P0, R2, UR6, 0x1 ;  /* 0x0000000602047c11 */ /* 0x000fe2000f8008ff */
[----:B------:R-:W-:-:S03]  /*1eb40*/  IMAD.IADD R6, R6, 0x1, -R8 ;  /* 0x0000000106067824 */ /* 0x000fc600078e0a08 */
[----:B------:R-:W-:Y:S02]  /*1eb50*/  LEA.HI.X R0, R2, UR7, R0, 0x1, P0 ;  /* 0x0000000702007c11 */ /* 0x000fe400080f0c00 */
        /* <DEDUP_REMOVED lines=55> */
[----:B0-----:R-:W-:-:S04]  /*1eed0*/  @P1 LEA R3, P0, R32, R3, 0x1 ;  /* 0x0000000320031211 */ /* 0x001fc800078008ff */
[----:B-1----:R-:W-:-:S04]  /*1eee0*/  @P1 IADD3.X R2, RZ, R2, RZ, P0, !PT ;  /* 0x00000002ff021210 */ /* 0x002fc800007fe4ff */
[----:B------:R-:W-:-:S04]  /*1eef0*/  @P1 LOP3.LUT R3, R3, R2, RZ, 0x3c, !PT ;  /* 0x0000000203031212 */ /* 0x000fc800078e3cff */
[----:B------:R-:W-:-:S04]  /*1ef00*/  @P1 LOP3.LUT R2, R3, R2, RZ, 0x3c, !PT ;  /* 0x0000000203021212 */ /* 0x000fc800078e3cff */
[----:B------:R-:W-:-:S05]  /*1ef10*/  @P1 LOP3.LUT R3, R3, R2, RZ, 0x3c, !PT ;  /* 0x0000000203031212 */ /* 0x000fca00078e3cff */
[----:B------:R-:W-:Y:S04]  /*1ef20*/  @P1 LDGSTS.E.BYPASS.LTC128B.128 [R8+0x20400], desc[UR48][R2.64], !P4 ;  /* 0x2040000002081fae */ /* 0x000fe8000e101d70 */
[----:B------:R-:W-:Y:S04]  /*1ef30*/  @P1 LDGSTS.E.BYPASS.LTC128B.128 [R8+0x23400], desc[UR48][R2.64+0x80], !P3 ;  /* 0x2340008002081fae */ /* 0x000fe8000d901d70 */
[----:B------:R0:W-:Y:S04]  /*1ef40*/  @P1 LDGSTS.E.BYPASS.LTC128B.128 [R8+0x26400], desc[UR48][R2.64+0x100], !P2 ;  /* 0x2640010002081fae */ /* 0x0001e8000d101d70 */
[----:B0-2---:R0:W1:Y:S02]  /*1ef50*/  SHFL.IDX PT, R2, R4, 0x5, 0x181f ;  /* 0x00b81f0004027f89 */ /* 0x00506400000e0000 */
.L_x_862:
        /* <DEDUP_REMOVED lines=12> */
.L_x_737:
[----:B------:R-:W-:Y:S02]  /*1f020*/  PLOP3.LUT P1, PT, P1, P0, PT, 0xa2, 0x0 ;  /* 0x000000000000781c */ /* 0x000fe40000f21472 */
[----:B------:R-:W-:-:S08]  /*1f030*/  @P0 R2UR P1, UR4, R7 ;  /* 0x00000000070402ca */ /* 0x000fd00000020000 */
[----:B------:R-:W-:-:S05]  /*1f040*/  @P0 PLOP3.LUT P0, PT, P1, PT, PT, 0x80, 0x0 ;  /* 0x000000000000081c */ /* 0x000fca0000f0f070 */
[----:B------:R-:W-:Y:S01]  /*1f050*/  @!P1 SYNCS.ARRIVE.TRANS64.RED.A0T1 RZ, [UR4+0x30830], RZ ;  /* 0x030830ffffff99a7 */ /* 0x000fe20008200404 */
[----:B------:R-:W-:Y:S07]  /*1f060*/  @!P1 ARRIVES.LDGSTSBAR.64.TRANSCNT [UR4+0x30830] ;  /* 0x03083000ff0099b0 */ /* 0x000fee0008000a84 */
[----:B------:R-:W-:Y:S05]  /*1f070*/  @P0 BRA.U.ANY `(.L_x_737) ;  /* 0xfffffffd00e80947 */ /* 0x000fea000393ffff */
[----:B------:R-:W-:Y:S01]  /*1f080*/  NOP ;  /* 0x0000000000007918 */ /* 0x000fe20000000000 */
[----:B------:R-:W2:Y:S02]  /*1f090*/  LDL R0, [R1+0x3c] ;  /* 0x00003c0001007983 */ /* 0x000ea40000100800 */
[----:B--2---:R-:W-:-:S13]  /*1f0a0*/  ISETP.NE.AND P2, PT, R0, 0x3, PT ;  /* 0x000000030000780c */ /* 0x004fda0003f45270 */
[----:B------:R-:W-:Y:S05]  /*1f0b0*/  @!P2 BRA `(.L_x_738) ;  /* 0x000000000004a947 */ /* 0x000fea0003800000 */
[----:B------:R-:W-:Y:S01]  /*1f0c0*/  BPT.TRAP 0x1 ;  /* 0x000000040000795c */ /* 0x000fe20000300000 */
.L_x_738:
[----:B-1----:R1:W5:Y:S01]  /*1f0d0*/  LDL.LU R3, [R1+0x20] ;  /* 0x0000200001037983 */ /* 0x0023620000300800 */
[----:B------:R1:W-:Y:S02]  /*1f0e0*/  SYNCS.ARRIVE.TRANS64.A1T0 RZ, [R7+URZ+0x30830], RZ ;  /* 0x030830ff07ff79a7 */ /* 0x0003e4000810003f */
[----:B------:R-:W-:Y:S05]  /*1f0f0*/  WARPSYNC.ALL ;  /* 0x0000000000007948 */ /* 0x000fea0003800000 */
[----:B------:R-:W-:Y:S01]  /*1f100*/  ULDC.64 UR6, c[0x0][0xa00] ;  /* 0x0002800000067ab9 */ /* 0x000fe20000000a00 */
[----:B------:R-:W-:Y:S01]  /*1f110*/  ULDC.64 UR4, c[0x0][0x298] ;  /* 0x0000a60000047ab9 */ /* 0x000fe20000000a00 */
[----:B------:R-:W-:Y:S01]  /*1f120*/  BAR.SYNC.DEFER_BLOCKING 0x8, 0x180 ;  /* 0x0206000000007b1d */ /* 0x000fe20000010000 */
[----:B------:R-:W-:Y:S01]  /*1f130*/  ISETP.NE.U32.AND P0, PT, RZ, UR6, PT ;  /* 0x00000006ff007c0c */ /* 0x000fe2000bf05070 */
[----:B0-----:R-:W-:Y:S01]  /*1f140*/  IMAD.WIDE.U32 R4, R34, UR4, RZ ;  /* 0x0000000422047c25 */ /* 0x001fe2000f8e00ff */
[----:B------:R-:W-:-:S02]  /*1f150*/  SHF.R.S32.HI R0, RZ, 0x1f, R34 ;  /* 0x0000001fff007819 */ /* 0x000fc40000011422 */
[----:B------:R-:W-:Y:S01]  /*1f160*/  ISETP.NE.AND.EX P0, PT, RZ, UR7, PT, P0 ;  /* 0x00000007ff007c0c */ /* 0x000fe2000bf05300 */
[----:B------:R-:W-:Y:S01]  /*1f170*/  VIADD R2, R22, 0x12400 ;  /* 0x0001240016027836 */ /* 0x000fe20000000000 */
[----:B------:R-:W-:Y:S01]  /*1f180*/  BSSY B6, `(.L_x_739) ;  /* 0x000001a000067945 */ /* 0x000fe20003800000 */
[----:B------:R-:W-:Y:S01]  /*1f190*/  IMAD R0, R0, UR4, RZ ;  /* 0x0000000400007c24 */ /* 0x000fe2000f8e02ff */
[----:B------:R-:W-:-:S03]  /*1f1a0*/  SEL R30, R30, RZ, !P0 ;  /* 0x000000ff1e1e7207 */ /* 0x000fc60004000000 */
[----:B------:R-:W-:-:S04]  /*1f1b0*/  IMAD R0, R34, UR5, R0 ;  /* 0x0000000522007c24 */ /* 0x000fc8000f8e0200 */
[----:B------:R-:W-:Y:S01]  /*1f1c0*/  IMAD.IADD R34, R5, 0x1, R0 ;  /* 0x0000000105227824 */ /* 0x000fe200078e0200 */
[----:B-----5:R-:W-:Y:S02]  /*1f1d0*/  SEL R3, R3, RZ, !P0 ;  /* 0x000000ff03037207 */ /* 0x020fe40004000000 */
[----:B------:R-:W-:-:S03]  /*1f1e0*/  LOP3.LUT P0, RZ, R2, 0x3ff, RZ, 0xc0, !PT ;  /* 0x000003ff02ff7812 */ /* 0x000fc6000780c0ff */
[----:B------:R0:W-:Y:S04]  /*1f1f0*/  STL [R1+0x30], R3 ;  /* 0x0000300301007387 */ /* 0x0001e80000100800 */
[----:B------:R0:W-:Y:S06]  /*1f200*/  STL.64 [R1+0x20], R4 ;  /* 0x0000200401007387 */ /* 0x0001ec0000100a00 */
[----:B------:R-:W-:Y:S05]  /*1f210*/  @!P0 BRA `(.L_x_740) ;  /* 0x0000000000408947 */ /* 0x000fea0003800000 */
[----:B------:R-:W-:Y:S01]  /*1f220*/  MOV R2, 0x0 ;  /* 0x0000000000027802 */ /* 0x000fe20000000f00 */
[----:B------:R-:W-:Y:S01]  /*1f230*/  ULDC.64 UR4, c[0x4][0x88] ;  /* 0x0100220000047ab9 */ /* 0x000fe20000000a00 */
[----:B------:R-:W-:Y:S01]  /*1f240*/  ULDC.64 UR6, c[0x4][0x90] ;  /* 0x0100240000067ab9 */ /* 0x000fe20000000a00 */
[----:B------:R-:W-:Y:S01]  /*1f250*/  ULDC.64 UR8, c[0x4][0x20] ;  /* 0x0100080000087ab9 */ /* 0x000fe20000000a00 */
[----:B0-----:R-:W-:Y:S02]  /*1f260*/  IMAD.U32 R4, RZ, RZ, UR4 ;  /* 0x00000004ff047e24 */ /* 0x001fe4000f8e00ff */
[----:B------:R-:W0:Y:S01]  /*1f270*/  LDC.64 R2, c[0x4][R2] ;  /* 0x0100000002027b82 */ /* 0x000e220000000a00 */
[----:B------:R-:W-:Y:S02]  /*1f280*/  IMAD.U32 R5, RZ, RZ, UR5 ;  /* 0x00000005ff057e24 */ /* 0x000fe4000f8e00ff */
[----:B------:R-:W-:Y:S02]  /*1f290*/  IMAD.U32 R6, RZ, RZ, UR6 ;  /* 0x00000006ff067e24 */ /* 0x000fe4000f8e00ff */
[----:B-1----:R-:W-:-:S02]  /*1f2a0*/  IMAD.U32 R7, RZ, RZ, UR7 ;  /* 0x00000007ff077e24 */ /* 0x002fc4000f8e00ff */
[----:B------:R-:W-:Y:S02]  /*1f2b0*/  IMAD.U32 R10, RZ, RZ, UR8 ;  /* 0x00000008ff0a7e24 */ /* 0x000fe4000f8e00ff */
[----:B------:R-:W-:Y:S02]  /*1f2c0*/  IMAD.U32 R11, RZ, RZ, UR9 ;  /* 0x00000009ff0b7e24 */ /* 0x000fe4000f8e00ff */
[----:B------:R-:W-:Y:S02]  /*1f2d0*/  IMAD.MOV.U32 R8, RZ, RZ, 0x70 ;  /* 0x00000070ff087424 */ /* 0x000fe400078e00ff */
[----:B------:R-:W-:Y:S02]  /*1f2e0*/  IMAD.MOV.U32 R12, RZ, RZ, 0x1 ;  /* 0x00000001ff0c7424 */ /* 0x000fe400078e00ff */
[----:B------:R-:W-:-:S07]  /*1f2f0*/  IMAD.MOV.U32 R13, RZ, RZ, RZ ;  /* 0x000000ffff0d7224 */ /* 0x000fce00078e00ff */
[----:B------:R-:W-:-:S07]  /*1f300*/  LEPC R20, `(.L_x_740) ;  /* 0x000000001014794e */ /* 0x000fce0000000000 */
[----:B0-----:R-:W-:Y:S05]  /*1f310*/  CALL.ABS.NOINC R2 ;  /* 0x0000000002007343 */ /* 0x001fea0003c00000 */
.L_x_740:
[----:B------:R-:W-:Y:S05]  /*1f320*/  BSYNC B6 ;  /* 0x0000000000067941 */ /* 0x000fea0003800000 */
.L_x_739:
[----:B------:R-:W2:Y:S01]  /*1f330*/  LDL.LU R20, [R1+0x30] ;  /* 0x0000300001147983 */ /* 0x000ea20000300800 */
[----:B------:R-:W-:Y:S01]  /*1f340*/  ULDC.64 UR4, c[0x0][0x2d8] ;  /* 0x0000b60000047ab9 */ /* 0x000fe20000000a00 */
[----:B------:R-:W3:Y:S02]  /*1f350*/  LDC R8, c[0x0][0x448] ;  /* 0x00011200ff087b82 */ /* 0x000ee40000000800 */
[----:B0-----:R-:W4:Y:S04]  /*1f360*/  LDL.LU.64 R2, [R1+0x20] ;  /* 0x0000200001027983 */ /* 0x001f280000300a00 */
[----:B------:R0:W5:Y:S01]  /*1f370*/  LDL R10, [R1+0x28] ;  /* 0x00002800010a7983 */ /* 0x0001620000100800 */
[----:B---3--:R-:W-:Y:S01]  /*1f380*/  ISETP.NE.AND P0, PT, R8, 0x1, PT ;  /* 0x000000010800780c */ /* 0x008fe20003f05270 */
[----:B------:R-:W-:-:S02]  /*1f390*/  IMAD.SHL.U32 R4, R17, 0x80, RZ ;  /* 0x0000008011047824 */ /* 0x000fc400078e00ff */
[----:B----4-:R-:W-:Y:S02]  /*1f3a0*/  IMAD.MOV.U32 R3, RZ, RZ, R34 ;  /* 0x000000ffff037224 */ /* 0x010fe400078e0022 */
[----:B------:R-:W-:-:S04]  /*1f3b0*/  IMAD.WIDE.U32 R2, R18, UR4, R2 ;  /* 0x0000000412027c25 */ /* 0x000fc8000f8e0002 */
[----:B------:R-:W-:Y:S01]  /*1f3c0*/  IMAD R3, R18, UR5, R3 ;  /* 0x0000000512037c24 */ /* 0x000fe2000f8e0203 */
[----:B------:R-:W-:Y:S02]  /*1f3d0*/  ULDC.64 UR4, c[0x0][0x2e0] ;  /* 0x0000b80000047ab9 */ /* 0x000fe40000000a00 */
[----:B--2---:R-:W-:Y:S02]  /*1f3e0*/  IMAD R5, R20, UR4, RZ ;  /* 0x0000000414057c24 */ /* 0x004fe4000f8e02ff */
[----:B------:R-:W2:Y:S01]  /*1f3f0*/  S2R R20, SR_TID.X ;  /* 0x0000000000147919 */ /* 0x000ea20000002100 */
[----:B------:R-:W-:-:S04]  /*1f400*/  IMAD.WIDE.U32 R2, R30, UR4, R2 ;  /* 0x000000041e027c25 */ /* 0x000fc8000f8e0002 */
[----:B------:R-:W-:Y:S01]  /*1f410*/  IMAD R0, R30, UR5, R5 ;  /* 0x000000051e007c24 */ /* 0x000fe2000f8e0205 */
[----:B------:R-:W-:Y:S01]  /*1f420*/  ULDC.64 UR4, c[0x0][0x2d0] ;  /* 0x0000b40000047ab9 */ /* 0x000fe20000000a00 */
[----:B------:R-:W1:Y:S01]  /*1f430*/  @P0 LDC R5, c[0x0][0x44c] ;  /* 0x00011300ff050b82 */ /* 0x000e620000000800 */
[----:B--2---:R-:W-:-:S04]  /*1f440*/  LOP3.LUT R20, R20, 0x7f, RZ, 0xc0, !PT ;  /* 0x0000007f14147812 */ /* 0x004fc800078ec0ff */
[----:B------:R-:W-:Y:S02]  /*1f450*/  SHF.R.U32.HI R21, RZ, 0x3, R20 ;  /* 0x00000003ff157819 */ /* 0x000fe40000011614 */
[----:B------:R-:W2:Y:S01]  /*1f460*/  S2R R20, SR_TID.X ;  /* 0x0000000000147919 */ /* 0x000ea20000002100 */
[----:B------:R-:W-:Y:S02]  /*1f470*/  IMAD.IADD R3, R3, 0x1, R0 ;  /* 0x0000000103037824 */ /* 0x000fe400078e0200 */
[----:B------:R-:W3:Y:S01]  /*1f480*/  @P0 LDC R0, c[0x0][0x450] ;  /* 0x00011400ff000b82 */ /* 0x000ee20000000800 */
[----:B--2---:R-:W-:-:S05]  /*1f490*/  IMAD.SHL.U32 R20, R20, 0x10, RZ ;  /* 0x0000001014147824 */ /* 0x004fca00078e00ff */
[----:B------:R-:W-:-:S04]  /*1f4a0*/  LOP3.LUT R20, R21, 0x70, R20, 0xf8, !PT ;  /* 0x0000007015147812 */ /* 0x000fc800078ef814 */
[----:B------:R-:W-:-:S05]  /*1f4b0*/  LOP3.LUT R6, R20, R4, RZ, 0xfc, !PT ;  /* 0x0000000414067212 */ /* 0x000fca00078efcff */
[----:B-1----:R-:W-:-:S04]  /*1f4c0*/  @P0 IMAD.HI.U32 R7, R6, R5, RZ ;  /* 0x0000000506070227 */ /* 0x002fc800078e00ff */
[----:B------:R-:W-:Y:S01]  /*1f4d0*/  IMAD.MOV.U32 R5, RZ, RZ, R6 ;  /* 0x000000ffff057224 */ /* 0x000fe200078e0006 */
[----:B---3--:R-:W-:Y:S01]  /*1f4e0*/  @P0 SHF.R.U32.HI R5, RZ, R0, R7 ;  /* 0x00000000ff050219 */ /* 0x008fe20000011607 */
[----:B------:R-:W1:Y:S04]  /*1f4f0*/  S2R R20, SR_TID.X ;  /* 0x0000000000147919 */ /* 0x000e680000002100 */
        /* <DEDUP_REMOVED lines=12> */
[----:B------:R-:W-:Y:S02]  /*1f5c0*/  ULDC.64 UR4, c[0x0][0x280] ;  /* 0x0000a00000047ab9 */ /* 0x000fe40000000a00 */
[----:B------:R-:W-:Y:S01]  /*1f5d0*/  LEA R0, P0, R2, UR4, 0x1 ;  /* 0x0000000402007c11 */ /* 0x000fe2000f8008ff */
[----:B------:R-:W-:Y:S01]  /*1f5e0*/  IMAD.IADD R5, R3, 0x1, R5 ;  /* 0x0000000103057824 */ /* 0x000fe200078e0205 */
[----:B------:R-:W-:Y:S01]  /*1f5f0*/  ULDC UR4, c[0x0][0x2b8] ;  /* 0x0000ae0000047ab9 */ /* 0x000fe20000000800 */
[----:B-1----:R-:W-:-:S03]  /*1f600*/  LOP3.LUT R20, R20, 0x7f, RZ, 0xc0, !PT ;  /* 0x0000007f14147812 */ /* 0x002fc600078ec0ff */
[----:B------:R-:W-:Y:S01]  /*1f610*/  LEA.HI.X R5, R2, UR5, R5, 0x1, P0 ;  /* 0x0000000502057c11 */ /* 0x000fe200080f0c05 */
[----:B------:R-:W-:Y:S01]  /*1f620*/  UMOV UR5, 0xffffffff ;  /* 0xffffffff00057882 */ /* 0x000fe20000000000 */
[----:B------:R-:W-:Y:S02]  /*1f630*/  ISETP.GE.AND P3, PT, R32, UR4, PT ;  /* 0x0000000420007c0c */ /* 0x000fe4000bf66270 */
[----:B------:R-:W-:Y:S02]  /*1f640*/  ISETP.GE.AND P2, PT, R35, UR4, PT ;  /* 0x0000000423007c0c */ /* 0x000fe4000bf46270 */
[----:B------:R-:W-:Y:S02]  /*1f650*/  ISETP.GE.AND P0, PT, R33, UR4, PT ;  /* 0x0000000421007c0c */ /* 0x000fe4000bf06270 */
[----:B------:R-:W-:Y:S01]  /*1f660*/  SHF.R.U32.HI R9, RZ, 0x3, R20 ;  /* 0x00000003ff097819 */ /* 0x000fe20000011614 */
[----:B0-----:R-:W-:Y:S10]  /*1f670*/  BRA.DIV UR5, `(.L_x_741) ;  /* 0x0000004a05887947 */ /* 0x001ff4000b800000 */
[----:B------:R-:W0:Y:S01]  /*1f680*/  SHFL.IDX PT, R3, R0, RZ, 0x181f ;  /* 0x00181fff00037589 */ /* 0x000e2200000e0000 */
[----:B-----5:R-:W-:Y:S02]  /*1f690*/  IMAD R6, R10, R8, RZ ;  /* 0x000000080a067224 */ /* 0x020fe400078e02ff */
[----:B------:R-:W-:Y:S01]  /*1f6a0*/  IMAD.IADD R4, R9, 0x1, R4 ;  /* 0x0000000109047824 */ /* 0x000fe200078e0204 */
[----:B------:R-:W1:Y:S04]  /*1f6b0*/  SHFL.IDX PT, R2, R5, RZ, 0x181f ;  /* 0x00181fff05027589 */ /* 0x000e6800000e0000 */
[----:B------:R-:W-:Y:S01]  /*1f6c0*/  ISETP.GE.AND P1, PT, R4, R6, PT ;  /* 0x000000060400720c */ /* 0x000fe20003f26270 */
[----:B------:R-:W-:-:S12]  /*1f6d0*/  SHFL.IDX PT, R14, R0, 0x7, 0x181f ;  /* 0x00f81f00000e7f89 */ /* 0x000fd800000e0000 */
[----:B0-----:R-:W-:-:S05]  /*1f6e0*/  @!P1 LEA R7, P4, R32, R3, 0x1 ;  /* 0x0000000320079211 */ /* 0x001fca00078808ff */
[----:B-1----:R-:W-:Y:S02]  /*1f6f0*/  @!P1 IMAD.X R3, RZ, RZ, R2, P4 ;  /* 0x000000ffff039224 */ /* 0x002fe400020e0602 */
[----:B------:R-:W-:Y:S02]  /*1f700*/  @!P1 IMAD.MOV.U32 R2, RZ, RZ, R7 ;  /* 0x000000ffff029224 */ /* 0x000fe400078e0007 */
[----:B------:R-:W-:-:S03]  /*1f710*/  VIADD R7, R4, 0x10 ;  /* 0x0000001004077836 */ /* 0x000fc60000000000 */
[----:B------:R-:W-:Y:S04]  /*1f720*/  @!P1 LDGSTS.E.BYPASS.LTC128B.128 [R37+0x12400], desc[UR48][R2.64], !P3 ;  /* 0x1240000002259fae */ /* 0x000fe8000d901d70 */
[----:B------:R-:W-:Y:S04]  /*1f730*/  @!P1 LDGSTS.E.BYPASS.LTC128B.128 [R37+0x16400], desc[UR48][R2.64+0x80], !P2 ;  /* 0x1640008002259fae */ /* 0x000fe8000d101d70 */
[----:B------:R0:W-:Y:S01]  /*1f740*/  @!P1 LDGSTS.E.BYPASS.LTC128B.128 [R37+0x1a400], desc[UR48][R2.64+0x100], !P0 ;  /* 0x1a40010002259fae */ /* 0x0001e2000c101d70 */
[----:B------:R-:W-:-:S03]  /*1f750*/  ISETP.GE.AND P1, PT, R7, R6, PT ;  /* 0x000000060700720c */ /* 0x000fc60003f26270 */
[----:B0-----:R-:W0:Y:S04]  /*1f760*/  SHFL.IDX PT, R3, R0, 0x1, 0x181f ;  /* 0x00381f0000037f89 */ /* 0x001e2800000e0000 */
[----:B------:R-:W1:Y:S06]  /*1f770*/  SHFL.IDX PT, R2, R5, 0x1, 0x181f ;  /* 0x00381f0005027f89 */ /* 0x000e6c00000e0000 */
[----:B0-----:R-:W-:-:S05]  /*1f780*/  @!P1 LEA R7, P4, R32, R3, 0x1 ;  /* 0x0000000320079211 */ /* 0x001fca00078808ff */
[----:B-1----:R-:W-:Y:S01]  /*1f790*/  @!P1 IMAD.X R8, RZ, RZ, R2, P4 ;  /* 0x000000ffff089224 */ /* 0x002fe200020e0602 */
[----:B------:R-:W-:Y:S01]  /*1f7a0*/  @!P1 MOV R2, R7 ;  /* 0x0000000700029202 */ /* 0x000fe20000000f00 */
[----:B------:R-:W-:Y:S02]  /*1f7b0*/  VIADD R7, R4, 0x20 ;  /* 0x0000002004077836 */ /* 0x000fe40000000000 */
[----:B------:R-:W-:-:S05]  /*1f7c0*/  @!P1 IMAD.MOV.U32 R3, RZ, RZ, R8 ;  /* 0x000000ffff039224 */ /* 0x000fca00078e0008 */
[----:B------:R-:W-:Y:S04]  /*1f7d0*/  @!P1 LDGSTS.E.BYPASS.LTC128B.128 [R37+0x12c00], desc[UR48][R2.64], !P3 ;  /* 0x12c0000002259fae */ /* 0x000fe8000d901d70 */
[----:B------:R-:W-:Y:S04]  /*1f7e0*/  @!P1 LDGSTS.E.BYPASS.LTC128B.128 [R37+0x16c00], desc[UR48][R2.64+0x80], !P2 ;  /* 0x16c0008002259fae */ /* 0x000fe8000d101d70 */
[----:B------:R0:W-:Y:S01]  /*1f7f0*/  @!P1 LDGSTS.E.BYPASS.LTC128B.128 [R37+0x1ac00], desc[UR48][R2.64+0x100], !P0 ;  /* 0x1ac0010002259fae */ /* 0x0001e2000c101d70 */
[----:B------:R-:W-:-:S03]  /*1f800*/  ISETP.GE.AND P1, PT, R7, R6, PT ;  /* 0x000000060700720c */ /* 0x000fc60003f26270 */
[----:B0-----:R-:W0:Y:S04]  /*1f810*/  SHFL.IDX PT, R3, R0, 0x2, 0x181f ;  /* 0x00581f0000037f89 */ /* 0x001e2800000e0000 */
[----:B------:R-:W1:Y:S06]  /*1f820*/  SHFL.IDX PT, R2, R5, 0x2, 0x181f ;  /* 0x00581f0005027f89 */ /* 0x000e6c00000e0000 */
[----:B0-----:R-:W-:-:S05]  /*1f830*/  @!P1 LEA R7, P4, R32, R3, 0x1 ;  /* 0x0000000320079211 */ /* 0x001fca00078808ff */
[----:B-1----:R-:W-:Y:S02]  /*1f840*/  @!P1 IMAD.X R8, RZ, RZ, R2, P4 ;  /* 0x000000ffff089224 */ /* 0x002fe400020e0602 */
[----:B------:R-:W-:Y:S02]  /*1f850*/  @!P1 IMAD.MOV.U32 R2, RZ, RZ, R7 ;  /* 0x000000ffff029224 */ /* 0x000fe400078e0007 */
        /* <DEDUP_REMOVED lines=40> */
[----:B------:R-:W1:Y:S04]  /*1fae0*/  SHFL.IDX PT, R2, R5, 0x6, 0x181f ;  /* 0x00d81f0005027f89 */ /* 0x000e6800000e0000 */
[----:B------:R-:W2:Y:S02]  /*1faf0*/  SHFL.IDX PT, R5, R5, 0x7, 0x181f ;  /* 0x00f81f0005057f89 */ /* 0x000ea400000e0000 */
[----:B0-----:R-:W-:-:S05]  /*1fb00*/  @!P1 LEA R7, P4, R32, R3, 0x1 ;  /* 0x0000000320079211 */ /* 0x001fca00078808ff */
[----:B-1----:R-:W-:Y:S02]  /*1fb10*/  @!P1 IMAD.X R8, RZ, RZ, R2, P4 ;  /* 0x000000ffff089224 */ /* 0x002fe400020e0602 */
[----:B------:R-:W-:Y:S02]  /*1fb20*/  @!P1 IMAD.MOV.U32 R2, RZ, RZ, R7 ;  /* 0x000000ffff029224 */ /* 0x000fe400078e0007 */
[----:B------:R-:W-:-:S05]  /*1fb30*/  @!P1 IMAD.MOV.U32 R3, RZ, RZ, R8 ;  /* 0x000000ffff039224 */ /* 0x000fca00078e0008 */
[----:B------:R0:W-:Y:S04]  /*1fb40*/  @!P1 LDGSTS.E.BYPASS.LTC128B.128 [R37+0x15400], desc[UR48][R2.64], !P3 ;  /* 0x1540000002259fae */ /* 0x0001e8000d901d70 */
[----:B------:R0:W-:Y:S04]  /*1fb50*/  @!P1 LDGSTS.E.BYPASS.LTC128B.128 [R37+0x19400], desc[UR48][R2.64+0x80], !P2 ;  /* 0x1940008002259fae */ /* 0x0001e8000d101d70 */
[----:B--2---:R0:W-:Y:S02]  /*1fb60*/  @!P1 LDGSTS.E.BYPASS.LTC128B.128 [R37+0x1d400], desc[UR48][R2.64+0x100], !P0 ;  /* 0x1d40010002259fae */ /* 0x0041e4000c101d70 */
.L_x_879:
[----:B0-----:R-:W-:Y:S01]  /*1fb70*/  VIADD R3, R4, 0x70 ;  /* 0x0000007004037836 */ /* 0x001fe20000000000 */
[----:B------:R-:W-:Y:S04]  /*1fb80*/  BSSY B0, `(.L_x_742) ;  /* 0x000000b000007945 */ /* 0x000fe80003800000 */
[----:B------:R-:W-:-:S13]  /*1fb90*/  ISETP.GE.AND P1, PT, R3, R6, PT ;  /* 0x000000060300720c */ /* 0x000fda0003f26270 */
[----:B------:R-:W-:Y:S05]  /*1fba0*/  @P1 BRA `(.L_x_743) ;  /* 0x0000000000201947 */ /* 0x000fea0003800000 */
[----:B------:R-:W-:-:S05]  /*1fbb0*/  LEA R2, P1, R32, R14, 0x1 ;  /* 0x0000000e20027211 */ /* 0x000fca00078208ff */
[----:B------:R-:W-:-:S05]  /*1fbc0*/  IMAD.X R3, RZ, RZ, R5, P1 ;  /* 0x000000ffff037224 */ /* 0x000fca00008e0605 */
[----:B------:R-:W-:Y:S01]  /*1fbd0*/  @!PT LDS RZ, [RZ] ;  /* 0x00000000fffff984 */ /* 0x000fe20000000800 */
[----:B------:R-:W-:Y:S01]  /*1fbe0*/  @!PT LDS RZ, [RZ] ;  /* 0x00000000fffff984 */ /* 0x000fe20000000800 */
[----:B------:R-:W-:Y:S01]  /*1fbf0*/  @!PT LDS RZ, [RZ] ;  /* 0x00000000fffff984 */ /* 0x000fe20000000800 */
[----:B------:R0:W-:Y:S04]  /*1fc00*/  LDGSTS.E.BYPASS.LTC128B.128 [R37+0x15c00], desc[UR48][R2.64], !P3 ;  /* 0x15c0000002257fae */ /* 0x0001e8000d901d70 */
[----:B------:R0:W-:Y:S04]  /*1fc10*/  LDGSTS.E.BYPASS.LTC128B.128 [R37+0x19c00], desc[UR48][R2.64+0x80], !P2 ;  /* 0x19c0008002257fae */ /* 0x0001e8000d101d70 */
[----:B------:R0:W-:Y:S02]  /*1fc20*/  LDGSTS.E.BYPASS.LTC128B.128 [R37+0x1dc00], desc[UR48][R2.64+0x100], !P0 ;  /* 0x1dc0010002257fae */ /* 0x0001e4000c101d70 */
.L_x_743:
[----:B------:R-:W-:Y:S05]  /*1fc30*/  BSYNC B0 ;  /* 0x0000000000007941 */ /* 0x000fea0003800000 */
.L_x_742:
[----:B------:R-:W-:Y:S01]  /*1fc40*/  NOP ;  /* 0x0000000000007918 */ /* 0x000fe20000000000 */
[----:B------:R-:W-:-:S13]  /*1fc50*/  PLOP3.LUT P0, PT, PT, PT, PT, 0x80, 0x0 ;  /* 0x000000000000781c */ /* 0x000fda0003f0f070 */
.L_x_744:
[----:B------:R-:W-:Y:S02]  /*1fc60*/  PLOP3.LUT P1, PT, P1, P0, PT, 0xa2, 0x0 ;  /* 0x000000000000781c */ /* 0x000fe40000f21472 */
[----:B------:R-:W-:-:S08]  /*1fc70*/  @P0 R2UR P1, UR4, R22 ;  /* 0x00000000160402ca */ /* 0x000fd00000020000 */
[----:B------:R-:W-:-:S05]  /*1fc80*/  @P0 PLOP3.LUT P0, PT, P1, PT, PT, 0x80, 0x0 ;  /* 0x000000000000081c */ /* 0x000fca0000f0f070 */
[----:B------:R-:W-:Y:S01]  /*1fc90*/  @!P1 SYNCS.ARRIVE.TRANS64.RED.A0T1 RZ, [UR4+0x30800], RZ ;  /* 0x030800ffffff99a7 */ /* 0x000fe20008200404 */
[----:B------:R-:W-:Y:S07]  /*1fca0*/  @!P1 ARRIVES.LDGSTSBAR.64.TRANSCNT [UR4+0x30800] ;  /* 0x03080000ff0099b0 */ /* 0x000fee0008000a84 */
[----:B------:R-:W-:Y:S05]  /*1fcb0*/  @P0 BRA.U.ANY `(.L_x_744) ;  /* 0xfffffffd00e80947 */ /* 0x000fea000393ffff */
[----:B0-----:R-:W2:Y:S02]  /*1fcc0*/  LDL.LU R2, [R1+0x2c] ;  /* 0x00002c0001027983 */ /* 0x001ea40000300800 */
[----:B--2---:R-:W-:-:S05]  /*1fcd0*/  VIADD R2, R2, 0x1 ;  /* 0x0000000102027836 */ /* 0x004fca0000000000 */
[----:B------:R0:W-:Y:S01]  /*1fce0*/  STL [R1+0x2c], R2 ;  /* 0x00002c0201007387 */ /* 0x0001e20000100800 */
[----:B------:R-:W-:-:S04]  /*1fcf0*/  LEA.HI R0, R2, R2, RZ, 0x1 ;  /* 0x0000000202007211 */ /* 0x000fc800078f08ff */
[----:B------:R-:W-:-:S05]  /*1fd00*/  LOP3.LUT R0, R0, 0xfffffffe, RZ, 0xc0, !PT ;  /* 0xfffffffe00007812 */ /* 0x000fca00078ec0ff */
[----:B------:R-:W-:-:S05]  /*1fd10*/  IMAD.IADD R0, R2, 0x1, -R0 ;  /* 0x0000000102007824 */ /* 0x000fca00078e0a00 */
[----:B------:R-:W-:Y:S01]  /*1fd20*/  SHF.L.U32 R3, R0, 0x1f, RZ ;  /* 0x0000001f00037819 */ /* 0x000fe200000006ff */
[----:B------:R-:W-:Y:S01]  /*1fd30*/  NOP ;  /* 0x0000000000007918 */ /* 0x000fe20000000000 */
[----:B0-----:R-:W2:Y:S01]  /*1fd40*/  LDL.LU R2, [R1+0x1c] ;  /* 0x00001c0001027983 */ /* 0x001ea20000300800 */
[----:B------:R0:W-:Y:S01]  /*1fd50*/  SYNCS.ARRIVE.TRANS64.A1T0 RZ, [R22+URZ+0x30800], RZ ;  /* 0x030800ff16ff79a7 */ /* 0x0001e2000810003f */
[----:B------:R-:W-:Y:S01]  /*1fd60*/  BSSY B0, `(.L_x_745) ;  /* 0x0000004000007945 */ /* 0x000fe20003800000 */
[----:B------:R-:W1:Y:S01]  /*1fd70*/  SYNCS.PHASECHK.TRANS64.TRYWAIT P0, [R22+URZ+0x30820], R3 ;  /* 0x03082003160075a7 */ /* 0x000e62000800017f */
[----:B--2---:R-:W-:Y:S02]  /*1fd80*/  VIADD R6, R2, 0xfffffffe ;  /* 0xfffffffe02067836 */ /* 0x004fe40000000000 */
[----:B01----:R-:W-:Y:S05]  /*1fd90*/  @!P0 BRA `(.L_x_746) ;  /* 0x0000004c00788947 */ /* 0x003fea0003800000 */
.L_x_880:
[----:B------:R-:W-:Y:S05]  /*1fda0*/  BSYNC B0 ;  /* 0x0000000000007941 */ /* 0x000fea0003800000 */
.L_x_745:
[----:B------:R-:W2:Y:S01]  /*1fdb0*/  LDL R0, [R1+0x8] ;  /* 0x0000080001007983 */ /* 0x000ea20000100800 */
[----:B------:R-:W-:Y:S01]  /*1fdc0*/  BSSY B0, `(.L_x_747) ;  /* 0x000010a000007945 */ /* 0x000fe20003800000 */
[----:B--2---:R-:W-:-:S13]  /*1fdd0*/  ISETP.GE.AND P0, PT, R6, R0, PT ;  /* 0x000000000600720c */ /* 0x004fda0003f06270 */
        /* <DEDUP_REMOVED lines=8> */
.L_x_761:
[----:B------:R-:W2:Y:S01]  /*1fe60*/  LDL R2, [R1+0xc] ;  /* 0x00000c0001027983 */ /* 0x000ea20000100800 */
[----:B------:R-:W1:Y:S03]  /*1fe70*/  LDC R9, c[0x0][0x430] ;  /* 0x00010c00ff097b82 */ /* 0x000e660000000800 */
[----:B------:R-:W3:Y:S04]  /*1fe80*/  LDL R7, [R1+0x10] ;  /* 0x0000100001077983 */ /* 0x000ee80000100800 */
[----:B------:R-:W4:Y:S01]  /*1fe90*/  LDL R8, [R1+0x3c] ;  /* 0x00003c0001087983 */ /* 0x000f220000100800 */
[----:B------:R-:W0:Y:S01]  /*1fea0*/  S2R R0, SR_TID.X ;  /* 0x0000000000007919 */ /* 0x000e220000002100 */
[----:B------:R-:W0:Y:S01]  /*1feb0*/  S2R R5, SR_TID.X ;  /* 0x0000000000057919 */ /* 0x000e220000002100 */
[----:B-1----:R-:W-:-:S13]  /*1fec0*/  ISETP.NE.AND P0, PT, R9, 0x1, PT ;  /* 0x000000010900780c */ /* 0x002fda0003f05270 */
[----:B0-----:R-:W0:Y:S01]  /*1fed0*/  @P0 LDC R3, c[0x0][0x434] ;  /* 0x00010d00ff030b82 */ /* 0x001e220000000800 */
[----:B------:R-:W-:-:S04]  /*1fee0*/  LOP3.LUT R0, R0, 0x7f, RZ, 0xc0, !PT ;  /* 0x0000007f00007812 */ /* 0x000fc800078ec0ff */
[----:B------:R-:W-:Y:S01]  /*1fef0*/  SHF.R.U32.HI R0, RZ, 0x3, R0 ;  /* 0x00000003ff007819 */ /* 0x000fe20000011600 */
[----:B------:R-:W-:-:S05]  /*1ff00*/  IMAD.SHL.U32 R5, R5, 0x10, RZ ;  /* 0x0000001005057824 */ /* 0x000fca00078e00ff */
[----:B------:R-:W-:Y:S02]  /*1ff10*/  LOP3.LUT R5, R0, 0x70, R5, 0xf8, !PT ;  /* 0x0000007000057812 */ /* 0x000fe400078ef805 */
[----:B------:R-:W1:Y:S02]  /*1ff20*/  @P0 LDC R0, c[0x0][0x438] ;  /* 0x00010e00ff000b82 */ /* 0x000e640000000800 */
[----:B------:R-:W-:Y:S01]  /*1ff30*/  ISETP.GT.U32.AND P4, PT, R5, 0x5f, PT ;  /* 0x0000005f0500780c */ /* 0x000fe20003f84070 */
[----:B------:R-:W-:Y:S01]  /*1ff40*/  VIADD R26, R10, 0x1 ;  /* 0x000000010a1a7836 */ /* 0x000fe20000000000 */
[----:B------:R-:W-:Y:S05]  /*1ff50*/  YIELD ;  /* 0x0000000000007946 */ /* 0x000fea0003800000 */
[----:B------:R-:W-:-:S02]  /*1ff60*/  IMAD.MOV.U32 R25, RZ, RZ, R6 ;  /* 0x000000ffff197224 */ /* 0x000fc400078e0006 */
[----:B--2---:R-:W-:-:S04]  /*1ff70*/  IMAD R4, R6, 0x60, R2 ;  /* 0x0000006006047824 */ /* 0x004fc800078e0202 */
[----:B------:R-:W-:-:S04]  /*1ff80*/  IMAD.IADD R4, R5, 0x1, R4 ;  /* 0x0000000105047824 */ /* 0x000fc800078e0204 */
[----:B0-----:R-:W-:-:S04]  /*1ff90*/  @P0 IMAD.HI.U32 R3, R4, R3, RZ ;  /* 0x0000000304030227 */ /* 0x001fc800078e00ff */
[----:B------:R-:W-:Y:S01]  /*1ffa0*/  IMAD.MOV.U32 R2, RZ, RZ, R4 ;  /* 0x000000ffff027224 */ /* 0x000fe200078e0004 */
[----:B-1----:R-:W-:-:S05]  /*1ffb0*/  @P0 SHF.R.U32.HI R2, RZ, R0, R3 ;  /* 0x00000000ff020219 */ /* 0x002fca0000011603 */
[----:B------:R-:W-:-:S04]  /*1ffc0*/  IMAD.MOV R0, RZ, RZ, -R2 ;  /* 0x000000ffff007224 */ /* 0x000fc800078e0a02 */
[----:B------:R-:W-:Y:S02]  /*1ffd0*/  IMAD R9, R9, R0, R4 ;  /* 0x0000000009097224 */ /* 0x000fe400078e0204 */
[----:B------:R-:W0:Y:S01]  /*1ffe0*/  @!P4 LDC.64 R4, c[0x0][0x428] ;  /* 0x00010a00ff04cb82 */ /* 0x000e220000000a00 */
[----:B------:R-:W-:-:S03]  /*1fff0*/  @!P4 SHF.R.S32.HI R3, RZ, 0x1f, R2 ;  /* 0x0000001fff03c819 */ /* 0x000fc60000011402 */
[----:B0-----:R-:W-:-:S04]  /*20000*/  @!P4 IMAD.WIDE.U32 R2, R31, R4, R2 ;  /* 0x000000041f02c225 */ /* 0x001fc800078e0002 */
[----:B---3--:R-:W-:-:S04]  /*20010*/  @!P4 IMAD R4, R7, R4, RZ ;  /* 0x000000040704c224 */ /* 0x008fc800078e02ff */
[----:B------:R-:W-:Y:S02]  /*20020*/  @!P4 IMAD R7, R31, R5, R4 ;  /* 0x000000051f07c224 */ /* 0x000fe400078e0204 */
[----:B------:R-:W0:Y:S02]  /*20030*/  @!P4 LDC.64 R4, c[0x0][0x418] ;  /* 0x00010600ff04cb82 */ /* 0x000e240000000a00 */
[----:B------:R-:W-:Y:S01]  /*20040*/  @!P4 IMAD.IADD R0, R7, 0x1, R3 ;  /* 0x000000010700c824 */ /* 0x000fe200078e0203 */
[----:B0-----:R-:W-:-:S04]  /*20050*/  @!P4 LEA R4, P0, R2, R4, 0x2 ;  /* 0x000000040204c211 */ /* 0x001fc800078010ff */
[----:B------:R-:W-:Y:S01]  /*20060*/  @!P4 LEA.HI.X R5, R2, R5, R0, 0x2, P0 ;  /* 0x000000050205c211 */ /* 0x000fe200000f1400 */
[----:B------:R-:W-:-:S06]  /*20070*/  IMAD.MOV.U32 R0, RZ, RZ, RZ ;  /* 0x000000ffff007224 */ /* 0x000fcc00078e00ff */
[----:B------:R0:W5:Y:S01]  /*20080*/  @!P4 LDG.E R0, desc[UR48][R4.64] ;  /* 0x000000300400c981 */ /* 0x000162000c1e1900 */
[----:B----4-:R-:W-:Y:S02]  /*20090*/  ISETP.NE.AND P4, PT, R8, 0x3, PT ;  /* 0x000000030800780c */ /* 0x010fe40003f85270 */
[----:B------:R-:W-:-:S04]  /*200a0*/  ISETP.NE.AND P0, PT, R26, 0x2, PT ;  /* 0x000000021a00780c */ /* 0x000fc80003f05270 */
[----:B------:R-:W-:Y:S02]  /*200b0*/  SEL R28, RZ, 0x1, P0 ;  /* 0x00000001ff1c7807 */ /* 0x000fe40000000000 */
[----:B------:R-:W-:Y:S02]  /*200c0*/  SEL R26, R26, RZ, P0 ;  /* 0x000000ff1a1a7207 */ /* 0x000fe40000000000 */
[----:B------:R-:W-:-:S03]  /*200d0*/  LOP3.LUT R28, R17, R28, RZ, 0x3c, !PT ;  /* 0x0000001c111c7212 */ /* 0x000fc600078e3cff */
[----:B0-----:R-:W-:Y:S05]  /*200e0*/  @!P4 BRA `(.L_x_749) ;  /* 0x000000000004c947 */ /* 0x001fea0003800000 */
[----:B------:R-:W-:Y:S01]  /*200f0*/  BPT.TRAP 0x1 ;  /* 0x000000040000795c */ /* 0x000fe20000300000 */
.L_x_749:
[----:B------:R-:W-:Y:S01]  /*20100*/  IMAD R7, R26, 0x8, R22 ;  /* 0x000000081a077824 */ /* 0x000fe200078e0216 */
[----:B------:R-:W-:Y:S01]  /*20110*/  SHF.L.U32 R2, R28, 0x1f, RZ ;  /* 0x0000001f1c027819 */ /* 0x000fe200000006ff */
[----:B------:R-:W-:Y:S03]  /*20120*/  BSSY B1, `(.L_x_750) ;  /* 0x0000003000017945 */ /* 0x000fe60003800000 */
[----:B------:R-:W0:Y:S02]  /*20130*/  SYNCS.PHASECHK.TRANS64.TRYWAIT P0, [R7+URZ+0x30840], R2 ;  /* 0x03084002070075a7 */ /* 0x000e24000800017f */
[----:B0-----:R-:W-:Y:S05]  /*20140*/  @!P0 BRA `(.L_x_751) ;  /* 0x0000004800a08947 */ /* 0x001fea0003800000 */
.L_x_881:
[----:B------:R-:W-:Y:S05]  /*20150*/  BSYNC B1 ;  /* 0x0000000000017941 */ /* 0x000fea0003800000 */
.L_x_750:
[----:B------:R-:W2:Y:S01]  /*20160*/  LDL R3, [R1] ;  /* 0x0000000001037983 */ /* 0x000ea20000100800 */
[----:B------:R-:W-:Y:S01]  /*20170*/  SHF.R.S32.HI R20, RZ, 0x1f, R9 ;  /* 0x0000001fff147819 */ /* 0x000fe20000011409 */
[----:B------:R-:W-:Y:S01]  /*20180*/  ULDC.64 UR4, c[0x0][0x300] ;  /* 0x0000c00000047ab9 */ /* 0x000fe20000000a00 */
[----:B-----5:R-:W-:Y:S01]  /*20190*/  SHF.R.S32.HI R21, RZ, 0x1f, R0 ;  /* 0x0000001fff157819 */ /* 0x020fe20000011400 */
[----:B------:R-:W-:Y:S01]  /*201a0*/  ULDC.64 UR6, c[0x0][0x2e8] ;  /* 0x0000ba0000067ab9 */ /* 0x000fe20000000a00 */
[----:B------:R-:W-:Y:S02]  /*201b0*/  IMAD R5, R26, 0x4800, R36 ;  /* 0x000048001a057824 */ /* 0x000fe400078e0224 */
[----:B------:R-:W-:-:S04]  /*201c0*/  IMAD R4, R20, UR4, RZ ;  /* 0x0000000414047c24 */ /* 0x000fc8000f8e02ff */
[----:B------:R-:W-:Y:S01]  /*201d0*/  IMAD R4, R9, UR5, R4 ;  /* 0x0000000509047c24 */ /* 0x000fe2000f8e0204 */
[C---:B--2---:R-:W-:Y:S02]  /*201e0*/  LOP3.LUT P5, RZ, R3.reuse, 0x2, RZ, 0xc0, !PT ;  /* 0x0000000203ff7812 */ /* 0x044fe400078ac0ff */
[----:B------:R-:W-:Y:S01]  /*201f0*/  LOP3.LUT P4, RZ, R3, 0x1, RZ, 0xc0, !PT ;  /* 0x0000000103ff7812 */ /* 0x000fe2000788c0ff */
[----:B0-----:R-:W-:Y:S01]  /*20200*/  IMAD.WIDE.U32 R2, R9, UR4, RZ ;  /* 0x0000000409027c25 */ /* 0x001fe2000f8e00ff */
        /* <DEDUP_REMOVED lines=13> */
[----:B------:R-:W2:Y:S01]  /*202e0*/  LDL R3, [R1] ;  /* 0x0000000001037983 */ /* 0x000ea20000100800 */
[----:B------:R-:W-:Y:S02]  /*202f0*/  IMAD.SHL.U32 R4, R32, 0x2, RZ ;  /* 0x0000000220047824 */ /* 0x000fe400078e00ff */
[----:B------:R-:W-:Y:S01]  /*20300*/  IMAD R5, R5, 0x2, R22 ;  /* 0x0000000205057824 */ /* 0x000fe200078e0216 */
[----:B------:R-:W0:Y:S04]  /*20310*/  SHFL.IDX PT, R2, R8, RZ, 0x181f ;  /* 0x00181fff08027589 */ /* 0x000e2800000e0000 */
[----:B------:R-:W-:Y:S01]  /*20320*/  SHFL.IDX PT, R34, R6, 0x2, 0x181f ;  /* 0x00581f0006227f89 */ /* 0x000fe200000e0000 */
[----:B0-----:R-:W-:Y:S02]  /*20330*/  IADD3 R2, P0, R2, R4, RZ ;  /* 0x0000000402027210 */ /* 0x001fe40007f1e0ff */
[----:B--2---:R-:W-:-:S02]  /*20340*/  LOP3.LUT P6, RZ, R3, 0x4, RZ, 0xc0, !PT ;  /* 0x0000000403ff7812 */ /* 0x004fc400078cc0ff */
[----:B------:R-:W0:Y:S02]  /*20350*/  SHFL.IDX PT, R3, R6, RZ, 0x181f ;  /* 0x00181fff06037589 */ /* 0x000e2400000e0000 */
[----:B0-----:R-:W-:-:S09]  /*20360*/  IMAD.X R3, RZ, RZ, R3, P0 ;  /* 0x000000ffff037224 */ /* 0x001fd200000e0603 */
        /* <DEDUP_REMOVED lines=32> */
.L_x_895:
[----:B------:R-:W3:Y:S01]  /*20570*/  LDL R3, [R1] ;  /* 0x0000000001037983 */ /* 0x000ee20000100800 */
[----:B--2---:R-:W-:Y:S02]  /*20580*/  IADD3 R2, P0, R2, R4, RZ ;  /* 0x0000000402027210 */ /* 0x004fe40007f1e0ff */
[----:B---3--:R-:W-:-:S03]  /*20590*/  LOP3.LUT P6, RZ, R3, 0x4, RZ, 0xc0, !PT ;  /* 0x0000000403ff7812 */ /* 0x008fc600078cc0ff */
[----:B------:R-:W-:Y:S01]  /*205a0*/  IMAD.X R3, RZ, RZ, R34, P0 ;  /* 0x000000ffff037224 */ /* 0x000fe200000e0622 */
[----:B------:R-:W-:-:S09]  /*205b0*/  PLOP3.LUT P0, PT, PT, PT, PT, 0x80, 0x0 ;  /* 0x000000000000781c */ /* 0x000fd20003f0f070 */
[----:B------:R-:W-:Y:S01]  /*205c0*/  @!PT LDS RZ, [RZ] ;  /* 0x00000000fffff984 */ /* 0x000fe20000000800 */
[----:B------:R-:W-:Y:S01]  /*205d0*/  @!PT LDS RZ, [RZ] ;  /* 0x00000000fffff984 */ /* 0x000fe20000000800 */
[----:B------:R-:W-:Y:S01]  /*205e0*/  @!PT LDS RZ, [RZ] ;  /* 0x00000000fffff984 */ /* 0x000fe20000000800 */
[----:B------:R1:W-:Y:S04]  /*205f0*/  LDGSTS.E.BYPASS.LTC128B.128 [R5+0x20c00], desc[UR48][R2.64], !P6 ;  /* 0x20c0000002057fae */ /* 0x0003e8000f101d70 */
[----:B------:R1:W-:Y:S04]  /*20600*/  LDGSTS.E.BYPASS.LTC128B.128 [R5+0x23c00], desc[UR48][R2.64+0x80], !P5 ;  /* 0x23c0008002057fae */ /* 0x0003e8000e901d70 */
[----:B------:R1:W-:Y:S01]  /*20610*/  LDGSTS.E.BYPASS.LTC128B.128 [R5+0x26c00], desc[UR48][R2.64+0x100], !P4 ;  /* 0x26c0010002057fae */ /* 0x0003e2000e101d70 */
[----:B------:R-:W-:Y:S01]  /*20620*/  NOP ;  /* 0x0000000000007918 */ /* 0x000fe20000000000 */
.L_x_753:
[----:B------:R-:W-:Y:S02]  /*20630*/  PLOP3.LUT P4, PT, P4, P0, PT, 0xa2, 0x0 ;  /* 0x000000000000781c */ /* 0x000fe40002781472 */
[----:B------:R-:W-:-:S08]  /*20640*/  @P0 R2UR P4, UR4, R7 ;  /* 0x00000000070402ca */ /* 0x000fd00000080000 */
[----:B------:R-:W-:-:S05]  /*20650*/  @P0 PLOP3.LUT P0, PT, P4, PT, PT, 0x80, 0x0 ;  /* 0x000000000000081c */ /* 0x000fca000270f070 */
[----:B------:R-:W-:Y:S01]  /*20660*/  @!P4 SYNCS.ARRIVE.TRANS64.RED.A0T1 RZ, [UR4+0x30830], RZ ;  /* 0x030830ffffffc9a7 */ /* 0x000fe20008200404 */
[----:B------:R-:W-:Y:S07]  /*20670*/  @!P4 ARRIVES.LDGSTSBAR.64.TRANSCNT [UR4+0x30830] ;  /* 0x03083000ff00c9b0 */ /* 0x000fee0008000a84 */
[----:B------:R-:W-:Y:S05]  /*20680*/  @P0 BRA.U.ANY `(.L_x_753) ;  /* 0xfffffffd00e80947 */ /* 0x000fea000393ffff */
[----:B------:R-:W-:Y:S01]  /*20690*/  NOP ;  /* 0x0000000000007918 */ /* 0x000fe20000000000 */
[----:B-1----:R-:W2:Y:S02]  /*206a0*/  LDL R2, [R1+0x3c] ;  /* 0x00003c0001027983 */ /* 0x002ea40000100800 */
[----:B--2---:R-:W-:-:S13]  /*206b0*/  ISETP.NE.AND P5, PT, R2, 0x3, PT ;  /* 0x000000030200780c */ /* 0x004fda0003fa5270 */
[----:B------:R-:W-:Y:S05]  /*206c0*/  @!P5 BRA `(.L_x_754) ;  /* 0x000000000004d947 */ /* 0x000fea0003800000 */
[----:B------:R-:W-:Y:S01]  /*206d0*/  BPT.TRAP 0x1 ;  /* 0x000000040000795c */ /* 0x000fe20000300000 */
.L_x_754:
[----:B------:R1:W-:Y:S01]  /*206e0*/  SYNCS.ARRIVE.TRANS64.A1T0 RZ, [R7+URZ+0x30830], RZ ;  /* 0x030830ff07ff79a7 */ /* 0x0003e2000810003f */
[----:B------:R-:W-:Y:S05]  /*206f0*/  @!P5 BRA `(.L_x_755) ;  /* 0x000000000004d947 */ /* 0x000fea0003800000 */
[----:B------:R-:W-:Y:S01]  /*20700*/  BPT.TRAP 0x1 ;  /* 0x000000040000795c */ /* 0x000fe20000300000 */
.L_x_755:
[----:B------:R-:W-:Y:S01]  /*20710*/  SHF.L.U32 R2, R17, 0x1f, RZ ;  /* 0x0000001f11027819 */ /* 0x000fe200000006ff */
[----:B0-----:R-:W-:Y:S01]  /*20720*/  IMAD R6, R10, 0x8, R22 ;  /* 0x000000080a067824 */ /* 0x001fe200078e0216 */
[----:B------:R-:W-:Y:S03]  /*20730*/  BSSY B1, `(.L_x_756) ;  /* 0x0000003000017945 */ /* 0x000fe60003800000 */
[----:B------:R-:W0:Y:S02]  /*20740*/  SYNCS.PHASECHK.TRANS64.TRYWAIT P0, [R6+URZ+0x30860], R2 ;  /* 0x03086002060075a7 */ /* 0x000e24000800017f */
[----:B0-----:R-:W-:Y:S05]  /*20750*/  @!P0 BRA `(.L_x_757) ;  /* 0x0000004c002c8947 */ /* 0x001fea0003800000 */
.L_x_896:
[----:B------:R-:W-:Y:S05]  /*20760*/  BSYNC B1 ;  /* 0x0000000000017941 */ /* 0x000fea0003800000 */
.L_x_756:
[----:B------:R-:W1:Y:S01]  /*20770*/  LDL R5, [R1+0x4] ;  /* 0x0000040001057983 */ /* 0x000e620000100800 */
[----:B------:R-:W2:Y:S01]  /*20780*/  S2R R3, SR_TID.X ;  /* 0x0000000000037919 */ /* 0x000ea20000002100 */
[----:B------:R-:W-:Y:S01]  /*20790*/  UMOV UR4, 0xffffffff ;  /* 0xffffffff00047882 */ /* 0x000fe20000000000 */
[----:B--2---:R-:W-:-:S04]  /*207a0*/  LOP3.LUT R3, R3, 0x7f, RZ, 0xc0, !PT ;  /* 0x0000007f03037812 */ /* 0x004fc800078ec0ff */
[----:B------:R-:W-:Y:S01]  /*207b0*/  SHF.R.U32.HI R3, RZ, 0x3, R3 ;  /* 0x00000003ff037819 */ /* 0x000fe20000011603 */
[----:B-1----:R-:W-:Y:S02]  /*207c0*/  IMAD R7, R30, -0x60, R5 ;  /* 0xffffffa01e077824 */ /* 0x002fe400078e0205 */
[----:B------:R-:W-:Y:S02]  /*207d0*/  IMAD R5, R10, 0x4800, R36 ;  /* 0x000048000a057824 */ /* 0x000fe400078e0224 */
[----:B------:R-:W-:Y:S01]  /*207e0*/  IMAD.IADD R7, R7, 0x1, -R3 ;  /* 0x0000000107077824 */ /* 0x000fe200078e0a03 */
[----:B------:R-:W-:Y:S06]  /*207f0*/  BRA.DIV UR4, `(.L_x_758) ;  /* 0x0000004e04187947 */ /* 0x000fec000b800000 */
[----:B0-----:R-:W0:Y:S01]  /*20800*/  SHFL.IDX PT, R2, R23, RZ, 0x181f ;  /* 0x00181fff17027589 */ /* 0x001e2200000e0000 */
[----:B------:R-:W-:-:S03]  /*20810*/  IMAD R5, R5, 0x2, R22 ;  /* 0x0000000205057824 */ /* 0x000fc600078e0216 */
[----:B------:R-:W1:Y:S01]  /*20820*/  SHFL.IDX PT, R3, R24, RZ, 0x181f ;  /* 0x00181fff18037589 */ /* 0x000e6200000e0000 */
[----:B0-----:R-:W-:-:S05]  /*20830*/  IADD3 R2, P0, R2, R4, RZ ;  /* 0x0000000402027210 */ /* 0x001fca0007f1e0ff */
[----:B-1----:R-:W-:Y:S01]  /*20840*/  IMAD.X R3, RZ, RZ, R3, P0 ;  /* 0x000000ffff037224 */ /* 0x002fe200000e0603 */
[----:B------:R-:W-:-:S13]  /*20850*/  ISETP.LT.OR P0, PT, R7, 0x1, P3 ;  /* 0x000000010700780c */ /* 0x000fda0001f01670 */
[----:B------:R-:W-:Y:S01]  /*20860*/  @!PT LDS RZ, [RZ] ;  /* 0x00000000fffff984 */ /* 0x000fe20000000800 */
        /* <DEDUP_REMOVED lines=38> */
[----:B0-----:R-:W-:-:S04]  /*20ad0*/  IADD3 R2, P0, R2, R4, RZ ;  /* 0x0000000402027210 */ /* 0x001fc80007f1e0ff */
[----:B-1----:R-:W-:Y:S02]  /*20ae0*/  IADD3.X R3, RZ, R3, RZ, P0, !PT ;  /* 0x00000003ff037210 */ /* 0x002fe400007fe4ff */
[----:B------:R-:W-:-:S13]  /*20af0*/  ISETP.LT.OR P0, PT, R7, 0x41, P3 ;  /* 0x000000410700780c */ /* 0x000fda0001f01670 */
[----:B------:R-:W-:Y:S01]  /*20b00*/  LDGSTS.E.BYPASS.LTC128B.128 [R5+0x2400], desc[UR48][R2.64], !P0 ;  /* 0x0240000002057fae */ /* 0x000fe2000c101d70 */
[----:B------:R-:W-:-:S13]  /*20b10*/  ISETP.LT.OR P0, PT, R7, 0x41, P2 ;  /* 0x000000410700780c */ /* 0x000fda0001701670 */
[----:B------:R-:W-:Y:S01]  /*20b20*/  LDGSTS.E.BYPASS.LTC128B.128 [R5+0x5400], desc[UR48][R2.64+0x80], !P0 ;  /* 0x0540008002057fae */ /* 0x000fe2000c101d70 */
[----:B------:R-:W-:-:S13]  /*20b30*/  ISETP.LT.OR P0, PT, R7, 0x41, P1 ;  /* 0x000000410700780c */ /* 0x000fda0000f01670 */
[----:B------:R0:W-:Y:S04]  /*20b40*/  LDGSTS.E.BYPASS.LTC128B.128 [R5+0x8400], desc[UR48][R2.64+0x100], !P0 ;  /* 0x0840010002057fae */ /* 0x0001e8000c101d70 */
[----:B0-2---:R0:W1:Y:S02]  /*20b50*/  SHFL.IDX PT, R2, R23, 0x5, 0x181f ;  /* 0x00b81f0017027f89 */ /* 0x00506400000e0000 */
.L_x_910:
[----:B-1----:R-:W-:Y:S01]  /*20b60*/  IADD3 R2, P0, R2, R4, RZ ;  /* 0x0000000402027210 */ /* 0x002fe20007f1e0ff */
        /* <DEDUP_REMOVED lines=14> */
[----:B-1----:R-:W-:Y:S01]  /*20c50*/  IMAD.WIDE.U32 R2, R9, UR4, RZ ;  /* 0x0000000409027c25 */ /* 0x002fe2000f8e00ff */
        /* <DEDUP_REMOVED lines=10> */
[----:B0-----:R-:W-:-:S04]  /*20d00*/  LEA R23, P0, R2, UR6, 0x1 ;  /* 0x0000000602177c11 */ /* 0x001fc8000f8008ff */
[----:B------:R-:W-:Y:S02]  /*20d10*/  LEA.HI.X R24, R2, UR7, R3, 0x1, P0 ;  /* 0x0000000702187c11 */ /* 0x000fe400080f0c03 */
[----:B------:R-:W-:-:S13]  /*20d20*/  PLOP3.LUT P0, PT, PT, PT, PT, 0x80, 0x0 ;  /* 0x000000000000781c */ /* 0x000fda0003f0f070 */
.L_x_759:
        /* <DEDUP_REMOVED lines=11> */
.L_x_760:
[----:B------:R-:W2:Y:S01]  /*20de0*/  LDL R0, [R1+0x8] ;  /* 0x0000080001007983 */ /* 0x000ea20000100800 */
[----:B------:R0:W-:Y:S01]  /*20df0*/  SYNCS.ARRIVE.TRANS64.A1T0 RZ, [R6+URZ+0x30850], RZ ;  /* 0x030850ff06ff79a7 */ /* 0x0001e2000810003f */
[----:B------:R-:W-:Y:S02]  /*20e00*/  IMAD.MOV.U32 R10, RZ, RZ, R26 ;  /* 0x000000ffff0a7224 */ /* 0x000fe400078e001a */
[----:B------:R-:W-:Y:S02]  /*20e10*/  IMAD.MOV.U32 R17, RZ, RZ, R28 ;  /* 0x000000ffff117224 */ /* 0x000fe400078e001c */
[----:B------:R-:W-:Y:S02]  /*20e20*/  IMAD.MOV.U32 R30, RZ, RZ, R25 ;  /* 0x000000ffff1e7224 */ /* 0x000fe400078e0019 */
[C---:B0-----:R-:W-:Y:S01]  /*20e30*/  VIADD R6, R25.reuse, 0xffffffff ;  /* 0xffffffff19067836 */ /* 0x041fe20000000000 */
[----:B--2---:R-:W-:-:S13]  /*20e40*/  ISETP.GT.AND P0, PT, R25, R0, PT ;  /* 0x000000001900720c */ /* 0x004fda0003f04270 */
[----:B------:R-:W-:Y:S05]  /*20e50*/  @P0 BRA `(.L_x_761) ;  /* 0xfffffff000000947 */ /* 0x000fea000383ffff */
.L_x_748:
[----:B------:R-:W-:Y:S05]  /*20e60*/  BSYNC B0 ;  /* 0x0000000000007941 */ /* 0x000fea0003800000 */
.L_x_747:
        /* <DEDUP_REMOVED lines=11> */
[----:B0-----:R-:W2:Y:S01]  /*20f20*/  @P0 ATOMG.E.ADD.STRONG.GPU PT, R3, desc[UR48][R2.64], R5 ;  /* 0x00000005020309a8 */ /* 0x001ea200081ee1f0 */
[----:B------:R-:W0:Y:S02]  /*20f30*/  S2R R4, SR_LTMASK ;  /* 0x0000000000047919 */ /* 0x000e240000003900 */
[----:B0-----:R-:W-:-:S04]  /*20f40*/  LOP3.LUT R4, R4, UR4, RZ, 0xc0, !PT ;  /* 0x0000000404047c12 */ /* 0x001fc8000f8ec0ff */
[----:B------:R-:W0:Y:S01]  /*20f50*/  POPC R7, R4 ;  /* 0x0000000400077309 */ /* 0x000e220000000000 */
[----:B--2---:R-:W0:Y:S02]  /*20f60*/  SHFL.IDX PT, R0, R3, R0, 0x1f ;  /* 0x00001f0003007589 */ /* 0x004e2400000e0000 */
[----:B0-----:R-:W-:-:S07]  /*20f70*/  IADD3 R16, R0, UR38, R7 ;  /* 0x0000002600107c10 */ /* 0x001fce000fffe007 */
.L_x_763:
[----:B------:R-:W-:Y:S05]  /*20f80*/  BSYNC B0 ;  /* 0x0000000000007941 */ /* 0x000fea0003800000 */
.L_x_762:
[----:B------:R-:W2:Y:S02]  /*20f90*/  LDL R0, [R1+0x3c] ;  /* 0x00003c0001007983 */ /* 0x000ea40000100800 */
[----:B--2---:R-:W-:-:S13]  /*20fa0*/  ISETP.NE.AND P0, PT, R0, 0x3, PT ;  /* 0x000000030000780c */ /* 0x004fda0003f05270 */
[----:B------:R-:W-:Y:S05]  /*20fb0*/  @!P0 BRA `(.L_x_764) ;  /* 0x0000000000048947 */ /* 0x000fea0003800000 */
[----:B------:R-:W-:Y:S01]  /*20fc0*/  BPT.TRAP 0x1 ;  /* 0x000000040000795c */ /* 0x000fe20000300000 */
.L_x_764:
[----:B------:R-:W2:Y:S01]  /*20fd0*/  LDL.LU R2, [R1+0x4] ;  /* 0x0000040001027983 */ /* 0x000ea20000300800 */
[----:B------:R-:W-:Y:S01]  /*20fe0*/  IMAD R0, R26, 0x8, R22 ;  /* 0x000000081a007824 */ /* 0x000fe200078e0216 */
[----:B0-----:R-:W-:Y:S01]  /*20ff0*/  SHF.L.U32 R3, R28, 0x1f, RZ ;  /* 0x0000001f1c037819 */ /* 0x001fe200000006ff */
[----:B------:R-:W-:Y:S03]  /*21000*/  BSSY B0, `(.L_x_765) ;  /* 0x0000004000007945 */ /* 0x000fe60003800000 */
[----:B------:R-:W0:Y:S01]  /*21010*/  SYNCS.PHASECHK.TRANS64.TRYWAIT P0, [R0+URZ+0x30860], R3 ;  /* 0x03086003000075a7 */ /* 0x000e22000800017f */
[----:B--2---:R-:W-:Y:S01]  /*21020*/  IMAD R6, R25, -0x60, R2 ;  /* 0xffffffa019067824 */ /* 0x004fe200078e0202 */
[----:B0-----:R-:W-:Y:S06]  /*21030*/  @!P0 BRA `(.L_x_766) ;  /* 0x0000004c001c8947 */ /* 0x001fec0003800000 */
.L_x_911:
[----:B------:R-:W-:Y:S05]  /*21040*/  BSYNC B0 ;  /* 0x0000000000007941 */ /* 0x000fea0003800000 */
.L_x_765:
[----:B------:R-:W1:Y:S01]  /*21050*/  S2R R2, SR_TID.X ;  /* 0x0000000000027919 */ /* 0x000e620000002100 */
[----:B------:R-:W-:Y:S01]  /*21060*/  UMOV UR4, 0xffffffff ;  /* 0xffffffff00047882 */ /* 0x000fe20000000000 */
[----:B------:R-:W-:Y:S01]  /*21070*/  IMAD R7, R26, 0x4800, R36 ;  /* 0x000048001a077824 */ /* 0x000fe200078e0224 */
[----:B-1----:R-:W-:-:S04]  /*21080*/  LOP3.LUT R2, R2, 0x7f, RZ, 0xc0, !PT ;  /* 0x0000007f02027812 */ /* 0x002fc800078ec0ff */
[----:B------:R-:W-:-:S05]  /*21090*/  SHF.R.U32.HI R2, RZ, 0x3, R2 ;  /* 0x00000003ff027819 */ /* 0x000fca0000011602 */
[----:B------:R-:W-:Y:S01]  /*210a0*/  IMAD.IADD R6, R6, 0x1, -R2 ;  /* 0x0000000106067824 */ /* 0x000fe200078e0a02 */
[----:B------:R-:W-:Y:S06]  /*210b0*/  BRA.DIV UR4, `(.L_x_767) ;  /* 0x0000004e04107947 */ /* 0x000fec000b800000 */
[----:B------:R-:W1:Y:S01]  /*210c0*/  SHFL.IDX PT, R14, R23, RZ, 0x181f ;  /* 0x00181fff170e7589 */ /* 0x000e6200000e0000 */
        /* <DEDUP_REMOVED lines=57> */
.L_x_925:
        /* <DEDUP_REMOVED lines=13> */
.L_x_768:
[----:B------:R-:W-:Y:S02]  /*21530*/  PLOP3.LUT P1, PT, P1, P0, PT, 0xa2, 0x0 ;  /* 0x000000000000781c */ /* 0x000fe40000f21472 */
[----:B------:R-:W-:-:S08]  /*21540*/  @P0 R2UR P1, UR4, R0 ;  /* 0x00000000000402ca */ /* 0x000fd00000020000 */
[----:B------:R-:W-:-:S05]  /*21550*/  @P0 PLOP3.LUT P0, PT, P1, PT, PT, 0x80, 0x0 ;  /* 0x000000000000081c */ /* 0x000fca0000f0f070 */
[----:B------:R-:W-:Y:S01]  /*21560*/  @!P1 SYNCS.ARRIVE.TRANS64.RED.A0T1 RZ, [UR4+0x30850], RZ ;  /* 0x030850ffffff99a7 */ /* 0x000fe20008200404 */
[----:B------:R-:W-:Y:S07]  /*21570*/  @!P1 ARRIVES.LDGSTSBAR.64.TRANSCNT [UR4+0x30850] ;  /* 0x03085000ff0099b0 */ /* 0x000fee0008000a84 */
[----:B------:R-:W-:Y:S05]  /*21580*/  @P0 BRA.U.ANY `(.L_x_768) ;  /* 0xfffffffd00e80947 */ /* 0x000fea000393ffff */
[----:B------:R-:W-:Y:S01]  /*21590*/  NOP ;  /* 0x0000000000007918 */ /* 0x000fe20000000000 */
[----:B0-----:R-:W2:Y:S02]  /*215a0*/  LDL R2, [R1+0x3c] ;  /* 0x00003c0001027983 */ /* 0x001ea40000100800 */
[----:B--2---:R-:W-:-:S13]  /*215b0*/  ISETP.NE.AND P2, PT, R2, 0x3, PT ;  /* 0x000000030200780c */ /* 0x004fda0003f45270 */
[----:B------:R-:W-:Y:S05]  /*215c0*/  @!P2 BRA `(.L_x_769) ;  /* 0x000000000004a947 */ /* 0x000fea0003800000 */
[----:B------:R-:W-:Y:S01]  /*215d0*/  BPT.TRAP 0x1 ;  /* 0x000000040000795c */ /* 0x000fe20000300000 */
.L_x_769:
[----:B------:R1:W-:Y:S01]  /*215e0*/  SYNCS.ARRIVE.TRANS64.A1T0 RZ, [R0+URZ+0x30850], RZ ;  /* 0x030850ff00ff79a7 */ /* 0x0003e2000810003f */
[----:B------:R-:W-:-:S05]  /*215f0*/  VIADD R26, R26, 0x1 ;  /* 0x000000011a1a7836 */ /* 0x000fca0000000000 */
[----:B------:R-:W-:-:S04]  /*21600*/  ISETP.NE.AND P0, PT, R26, 0x2, PT ;  /* 0x000000021a00780c */ /* 0x000fc80003f05270 */
[----:B------:R-:W-:Y:S02]  /*21610*/  SEL R3, RZ, 0x1, P0 ;  /* 0x00000001ff037807 */ /* 0x000fe40000000000 */
[----:B------:R-:W-:Y:S02]  /*21620*/  SEL R26, R26, RZ, P0 ;  /* 0x000000ff1a1a7207 */ /* 0x000fe40000000000 */
[----:B-1----:R-:W-:-:S07]  /*21630*/  LOP3.LUT R28, R28, R3, RZ, 0x3c, !PT ;  /* 0x000000031c1c7212 */ /* 0x002fce00078e3cff */
.L_x_726:
[----:B------:R-:W-:Y:S05]  /*21640*/  BSYNC B7 ;  /* 0x0000000000077941 */ /* 0x000fea0003800000 */
.L_x_724:
[----:B------:R-:W2:Y:S02]  /*21650*/  LDL R0, [R1] ;  /* 0x0000000001007983 */ /* 0x000ea40000100800 */
[----:B--2---:R-:W-:-:S13]  /*21660*/  LOP3.LUT P0, RZ, R0, 0x20, RZ, 0xc0, !PT ;  /* 0x0000002000ff7812 */ /* 0x004fda000780c0ff */
[----:B------:R-:W-:Y:S05]  /*21670*/  @!P0 BRA `(.L_x_770) ;  /* 0x0000000000248947 */ /* 0x000fea0003800000 */
[----:B------:R-:W-:Y:S05]  /*21680*/  WARPSYNC.ALL ;  /* 0x0000000000007948 */ /* 0x000fea0003800000 */
[----:B------:R-:W1:Y:S08]  /*21690*/  S2UR UR5, SR_CgaCtaId ;  /* 0x00000000000579c3 */ /* 0x000e700000008800 */
[----:B------:R-:W-:Y:S06]  /*216a0*/  BAR.SYNC.DEFER_BLOCKING 0x5, 0x180 ;  /* 0x0146000000007b1d */ /* 0x000fec0000010000 */
[----:B------:R-:W-:-:S02]  /*216b0*/  UMOV UR4, 0x400 ;  /* 0x0000040000047882 */ /* 0x000fc40000000000 */
[----:B-1----:R-:W-:-:S06]  /*216c0*/  ULEA UR4, UR5, UR4, 0x18 ;  /* 0x0000000405047291 */ /* 0x002fcc000f8ec03f */
[----:B0-----:R-:W-:-:S05]  /*216d0*/  IMAD.U32 R22, RZ, RZ, UR4 ;  /* 0x00000004ff167e24 */ /* 0x001fca000f8e00ff */
[----:B------:R0:W1:Y:S01]  /*216e0*/  LDS.128 R16, [R22+0x308d0] ;  /* 0x0308d00016107984 */ /* 0x0000620000000c00 */
[----:B------:R-:W-:Y:S06]  /*216f0*/  BAR.ARV 0x4, 0x180 ;  /* 0x0106000000007b1d */ /* 0x000fec0000002000 */
[----:B------:R-:W-:Y:S05]  /*21700*/  BRA `(.L_x_771) ;  /* 0x0000000800d07947 */ /* 0x000fea0003800000 */
.L_x_770:
[----:B------:R-:W1:Y:S01]  /*21710*/  S2R R9, SR_TID.X ;  /* 0x0000000000097919 */ /* 0x000e620000002100 */
[----:B------:R-:W-:Y:S01]  /*21720*/  UMOV UR4, 0xffffffff ;  /* 0xffffffff00047882 */ /* 0x000fe20000000000 */
[----:B-1----:R-:W-:-:S04]  /*21730*/  LOP3.LUT R9, R9, 0x1f, RZ, 0xc0, !PT ;  /* 0x0000001f09097812 */ /* 0x002fc800078ec0ff */
[----:B------:R-:W-:Y:S01]  /*21740*/  ISETP.NE.AND P0, PT, R9, 0x1f, PT ;  /* 0x0000001f0900780c */ /* 0x000fe20003f05270 */
[----:B------:R-:W-:-:S12]  /*21750*/  BRA.DIV UR4, `(.L_x_772) ;  /* 0x0000004e046c7947 */ /* 0x000fd8000b800000 */
[----:B------:R-:W-:Y:S01]  /*21760*/  IMAD.IADD R7, R19, 0x1, R9 ;  /* 0x0000000113077824 */ /* 0x000fe200078e0209 */
[----:B------:R-:W-:-:S04]  /*21770*/  ULDC UR4, c[0x0][0xc3c] ;  /* 0x00030f0000047ab9 */ /* 0x000fc80000000800 */
[----:B------:R-:W-:-:S13]  /*21780*/  ISETP.GE.OR P1, PT, R7, UR4, !P0 ;  /* 0x0000000407007c0c */ /* 0x000fda000c726670 */
[----:B------:R-:W1:Y:S08]  /*21790*/  @!P1 LDC.64 R2, c[0x0][0xc80] ;  /* 0x00032000ff029b82 */ /* 0x000e700000000a00 */
[----:B------:R-:W2:Y:S01]  /*217a0*/  @!P1 LDC.64 R4, c[0x0][0xc78] ;  /* 0x00031e00ff049b82 */ /* 0x000ea20000000a00 */
[----:B-1----:R-:W-:-:S05]  /*217b0*/  @!P1 IMAD.WIDE R2, R7, 0x4, R2 ;  /* 0x0000000407029825 */ /* 0x002fca00078e0202 */
[----:B------:R2:W3:Y:S02]  /*217c0*/  @!P1 LDG.E R6, desc[UR48][R2.64] ;  /* 0x0000003002069981 */ /* 0x0004e4000c1e1900 */
[----:B--2---:R-:W-:-:S05]  /*217d0*/  @!P1 IMAD.WIDE R2, R7, 0x4, R4 ;  /* 0x0000000407029825 */ /* 0x004fca00078e0204 */
[----:B------:R-:W2:Y:S01]  /*217e0*/  @!P1 LDG.E R4, desc[UR48][R2.64] ;  /* 0x0000003002049981 */ /* 0x000ea2000c1e1900 */
[----:B------:R-:W-:Y:S01]  /*217f0*/  IMAD.MOV.U32 R7, RZ, RZ, RZ ;  /* 0x000000ffff077224 */ /* 0x000fe200078e00ff */
[C---:B------:R-:W-:Y:S01]  /*21800*/  ISETP.GE.U32.AND P2, PT, R9.reuse, 0x2, PT ;  /* 0x000000020900780c */ /* 0x040fe20003f46070 */
[----:B------:R-:W-:Y:S01]  /*21810*/  IMAD.MOV.U32 R10, RZ, RZ, RZ ;  /* 0x000000ffff0a7224 */ /* 0x000fe200078e00ff */
[C---:B------:R-:W-:Y:S01]  /*21820*/  ISETP.GE.U32.AND P3, PT, R9.reuse, 0x4, PT ;  /* 0x000000040900780c */ /* 0x040fe20003f66070 */
[----:B------:R-:W-:Y:S01]  /*21830*/  SHFL.IDX PT, R0, R16, RZ, 0x1f ;  /* 0x00001fff10007589 */ /* 0x000fe200000e0000 */
[C---:B------:R-:W-:Y:S02]  /*21840*/  ISETP.GE.U32.AND P4, PT, R9.reuse, 0x8, PT ;  /* 0x000000080900780c */ /* 0x040fe40003f86070 */
[----:B------:R-:W-:Y:S01]  /*21850*/  ISETP.GE.U32.AND P5, PT, R9, 0x10, PT ;  /* 0x000000100900780c */ /* 0x000fe20003fa6070 */
[----:B0-----:R-:W-:Y:S01]  /*21860*/  SHFL.IDX PT, R8, R16, 0x1, 0x1f ;  /* 0x00201f0010087f89 */ /* 0x001fe200000e0000 */
[----:B---3--:R-:W-:-:S02]  /*21870*/  @!P1 IMAD.MOV.U32 R7, RZ, RZ, R6 ;  /* 0x000000ffff079224 */ /* 0x008fc400078e0006 */
[----:B------:R-:W-:Y:S02]  /*21880*/  IMAD.MOV.U32 R6, RZ, RZ, RZ ;  /* 0x000000ffff067224 */ /* 0x000fe400078e00ff */
[----:B--2---:R-:W-:Y:S01]  /*21890*/  @!P1 IMAD.MOV.U32 R10, RZ, RZ, R4 ;  /* 0x000000ffff0a9224 */ /* 0x004fe200078e0004 */
[----:B------:R-:W-:-:S03]  /*218a0*/  ISETP.NE.AND P1, PT, R9, RZ, PT ;  /* 0x000000ff0900720c */ /* 0x000fc60003f25270 */
[----:B------:R-:W-:-:S05]  /*218b0*/  IMAD R13, R10, R7, RZ ;  /* 0x000000070a0d7224 */ /* 0x000fca00078e02ff */
        /* <DEDUP_REMOVED lines=16> */
.L_x_935:
[----:B------:R-:W-:Y:S02]  /*219c0*/  ULDC UR4, c[0x0][0xc38] ;  /* 0x00030e0000047ab9 */ /* 0x000fe40000000800 */
[----:B------:R-:W-:-:S04]  /*219d0*/  IMAD.U32 R5, RZ, RZ, UR4 ;  /* 0x00000004ff057e24 */ /* 0x000fc8000f8e00ff */
[----:B-1----:R-:W-:-:S04]  /*219e0*/  IMAD R14, R14, R5, RZ ;  /* 0x000000050e0e7224 */ /* 0x002fc800078e02ff */
[----:B------:R-:W-:-:S05]  /*219f0*/  IMAD.IADD R9, R8, 0x1, R14 ;  /* 0x0000000108097824 */ /* 0x000fca00078e020e */
[----:B------:R-:W-:-:S13]  /*21a00*/  ISETP.GT.AND P6, PT, R9, R0, PT ;  /* 0x000000000900720c */ /* 0x000fda0003fc4270 */
[----:B------:R-:W-:Y:S05]  /*21a10*/  @P6 BRA `(.L_x_773) ;  /* 0x0000000000a46947 */ /* 0x000fea0003800000 */
.L_x_776:
        /* <DEDUP_REMOVED lines=34> */
[----:B------:R0:W1:Y:S02]  /*21c40*/  SHFL.IDX PT, R14, R2, 0x1f, 0x1f ;  /* 0x03e01f00020e7f89 */ /* 0x00006400000e0000 */
.L_x_943:
[----:B------:R-:W-:Y:S02]  /*21c50*/  ULDC UR4, c[0x0][0xc38] ;  /* 0x00030e0000047ab9 */ /* 0x000fe40000000800 */
[----:B------:R-:W-:-:S04]  /*21c60*/  IMAD.U32 R5, RZ, RZ, UR4 ;  /* 0x00000004ff057e24 */ /* 0x000fc8000f8e00ff */
[----:B-1----:R-:W-:-:S04]  /*21c70*/  IMAD R14, R14, R5, RZ ;  /* 0x000000050e0e7224 */ /* 0x002fc800078e02ff */
[----:B------:R-:W-:-:S05]  /*21c80*/  IMAD.IADD R9, R14, 0x1, R9 ;  /* 0x000000010e097824 */ /* 0x000fca00078e0209 */
[----:B------:R-:W-:-:S13]  /*21c90*/  ISETP.GT.AND P6, PT, R9, R0, PT ;  /* 0x000000000900720c */ /* 0x000fda0003fc4270 */
[----:B------:R-:W-:Y:S05]  /*21ca0*/  @!P6 BRA `(.L_x_776) ;  /* 0xfffffffc005ce947 */ /* 0x000fea000383ffff */
.L_x_773:
        /* <DEDUP_REMOVED lines=9> */
.L_x_948:
[----:B------:R-:W-:-:S13]  /*21d40*/  ISETP.NE.AND P0, PT, R3, RZ, PT ;  /* 0x000000ff0300720c */ /* 0x000fda0003f05270 */
[----:B------:R-:W-:Y:S05]  /*21d50*/  @!P0 BRA `(.L_x_778) ;  /* 0x0000000000108947 */ /* 0x000fea0003800000 */
[----:B------:R-:W-:Y:S01]  /*21d60*/  UMOV UR4, 0xffffffff ;  /* 0xffffffff00047882 */ /* 0x000fe20000000000 */
[----:B------:R-:W-:Y:S02]  /*21d70*/  VIADD R12, R4, 0xffffffff ;  /* 0xffffffff040c7836 */ /* 0x000fe40000000000 */
[----:B------:R-:W-:Y:S05]  /*21d80*/  BRA.DIV UR4, `(.L_x_779) ;  /* 0x00000052042c7947 */ /* 0x000fea000b800000 */
[----:B------:R4:W0:Y:S02]  /*21d90*/  SHFL.IDX PT, R6, R2, R12, 0x1f ;  /* 0x00001f0c02067589 */ /* 0x00082400000e0000 */
.L_x_778:
        /* <DEDUP_REMOVED lines=32> */
[----:B------:R-:W-:Y:S02]  /*21fa0*/  ISETP.GE.AND P2, PT, R2, RZ, PT ;  /* 0x000000ff0200720c */ /* 0x000fe40003f46270 */
[----:B------:R-:W-:Y:S02]  /*21fb0*/  @P0 IADD3 R6, R6, 0x1, RZ ;  /* 0x0000000106060810 */ /* 0x000fe40007ffe0ff */
[----:B------:R-:W-:-:S05]  /*21fc0*/  IABS R2, R10 ;  /* 0x0000000a00027213 */ /* 0x000fca0000000000 */
[----:B------:R-:W-:-:S04]  /*21fd0*/  IMAD.MOV R2, RZ, RZ, -R2 ;  /* 0x000000ffff027224 */ /* 0x000fc800078e0a02 */
[----:B------:R-:W-:Y:S01]  /*21fe0*/  @!P2 IMAD.MOV R6, RZ, RZ, -R6 ;  /* 0x000000ffff06a224 */ /* 0x000fe200078e0a06 */
        /* <DEDUP_REMOVED lines=21> */
.L_x_774:
[----:B------:R-:W-:Y:S01]  /*22140*/  UMOV UR4, URZ ;  /* 0x0000003f00047c82 */ /* 0x000fe20008000000 */
[----:B------:R-:W-:Y:S01]  /*22150*/  UMOV UR5, URZ ;  /* 0x0000003f00057c82 */ /* 0x000fe20008000000 */
[----:B------:R-:W-:Y:S01]  /*22160*/  ULDC UR6, c[0x0][0xc3c] ;  /* 0x00030f0000067ab9 */ /* 0x000fe20000000800 */
[----:B------:R-:W-:Y:S02]  /*22170*/  IMAD.MOV.U32 R16, RZ, RZ, R0 ;  /* 0x000000ffff107224 */ /* 0x000fe400078e0000 */
[----:B------:R-:W-:Y:S02]  /*22180*/  IMAD.U32 R17, RZ, RZ, UR4 ;  /* 0x00000004ff117e24 */ /* 0x000fe4000f8e00ff */
[----:B------:R-:W-:Y:S02]  /*22190*/  IMAD.U32 R18, RZ, RZ, UR5 ;  /* 0x00000005ff127e24 */ /* 0x000fe4000f8e00ff */
[----:B------:R-:W-:-:S07]  /*221a0*/  IMAD.U32 R19, RZ, RZ, UR6 ;  /* 0x00000006ff137e24 */ /* 0x000fce000f8e00ff */
.L_x_780:
        /* <DEDUP_REMOVED lines=10> */
.L_x_771:
[----:B------:R-:W-:Y:S02]  /*22250*/  ULDC UR4, c[0x0][0xc3c] ;  /* 0x00030f0000047ab9 */ /* 0x000fe40000000800 */
[----:B-1----:R-:W-:-:S13]  /*22260*/  ISETP.GE.AND P0, PT, R19, UR4, PT ;  /* 0x0000000413007c0c */ /* 0x002fda000bf06270 */
[----:B------:R-:W-:Y:S05]  /*22270*/  @!P0 BRA `(.L_x_781) ;  /* 0xffffff9c005c8947 */ /* 0x000fea000383ffff */
[----:B------:R-:W-:Y:S05]  /*22280*/  BSYNC B8 ;  /* 0x0000000000087941 */ /* 0x000fea0003800000 */
.L_x_676:
[----:B------:R-:W3:Y:S01]  /*22290*/  LDL.LU R0, [R1+0x2c] ;  /* 0x00002c0001007983 */ /* 0x000ee20000300800 */
[----:B------:R-:W-:Y:S01]  /*222a0*/  BSSY B0, `(.L_x_782) ;  /* 0x000000b000007945 */ /* 0x000fe20003800000 */
[----:B------:R-:W1:Y:S01]  /*222b0*/  S2R R5, SR_CgaCtaId ;  /* 0x0000000000057919 */ /* 0x000e620000008800 */
[----:B---3--:R-:W-:-:S05]  /*222c0*/  VIADD R0, R0, 0x1 ;  /* 0x0000000100007836 */ /* 0x008fca0000000000 */
[----:B0-----:R-:W-:-:S04]  /*222d0*/  LEA.HI R2, R0, R0, RZ, 0x1 ;  /* 0x0000000000027211 */ /* 0x001fc800078f08ff */
[----:B------:R-:W-:Y:S02]  /*222e0*/  LOP3.LUT R3, R2, 0xfffffffe, RZ, 0xc0, !PT ;  /* 0xfffffffe02037812 */ /* 0x000fe400078ec0ff */
[----:B------:R-:W-:-:S03]  /*222f0*/  MOV R2, 0x400 ;  /* 0x0000040000027802 */ /* 0x000fc60000000f00 */
[----:B------:R-:W-:Y:S01]  /*22300*/  IMAD.IADD R0, R0, 0x1, -R3 ;  /* 0x0000000100007824 */ /* 0x000fe200078e0a03 */
[----:B-1----:R-:W-:-:S04]  /*22310*/  LEA R7, R5, R2, 0x18 ;  /* 0x0000000205077211 */ /* 0x002fc800078ec0ff */
[----:B------:R-:W-:-:S04]  /*22320*/  SHF.L.U32 R0, R0, 0x1f, RZ ;  /* 0x0000001f00007819 */ /* 0x000fc800000006ff */
[----:B------:R-:W0:Y:S02]  /*22330*/  SYNCS.PHASECHK.TRANS64.TRYWAIT P0, [R7+URZ+0x30820], R0 ;  /* 0x03082000070075a7 */ /* 0x000e24000800017f */
[----:B0-----:R-:W-:Y:S05]  /*22340*/  @!P0 BRA `(.L_x_783) ;  /* 0x0000004800e48947 */ /* 0x001fea0003800000 */
.L_x_951:
[----:B------:R-:W-:Y:S05]  /*22350*/  BSYNC B0 ;  /* 0x0000000000007941 */ /* 0x000fea0003800000 */
.L_x_782:
[----:B------:R-:W-:-:S03]  /*22360*/  UMOV UR4, 0xffffffff ;  /* 0xffffffff00047882 */ /* 0x000fc60000000000 */
[----:B------:R-:W-:Y:S05]  /*22370*/  BRA.DIV UR4, `(.L_x_784) ;  /* 0x0000004a04ec7947 */ /* 0x000fea000b800000 */
[----:B0-----:R-:W0:Y:S02]  /*22380*/  S2R R0, SR_TID.X ;  /* 0x0000000000007919 */ /* 0x001e240000002100 */
[----:B0-----:R-:W-:-:S04]  /*22390*/  SHF.R.U32.HI R0, RZ, 0x5, R0 ;  /* 0x00000005ff007819 */ /* 0x001fc80000011600 */
[----:B------:R-:W-:-:S05]  /*223a0*/  LOP3.LUT R0, R0, 0x3, RZ, 0xc0, !PT ;  /* 0x0000000300007812 */ /* 0x000fca00078ec0ff */
[----:B------:R0:W1:Y:S02]  /*223b0*/  SHFL.IDX PT, R14, R0, RZ, 0x1f ;  /* 0x00001fff000e7589 */ /* 0x00006400000e0000 */
.L_x_954:
[----:B-1----:R-:W-:-:S13]  /*223c0*/  ISETP.NE.AND P0, PT, R14, RZ, PT ;  /* 0x000000ff0e00720c */ /* 0x002fda0003f05270 */
[----:B------:R-:W-:Y:S05]  /*223d0*/  @P0 BRA `(.L_x_446) ;  /* 0x0000000000880947 */ /* 0x000fea0003800000 */
[----:B------:R-:W-:-:S03]  /*223e0*/  UMOV UR4, 0xffffffff ;  /* 0xffffffff00047882 */ /* 0x000fc60000000000 */
[----:B------:R-:W-:Y:S05]  /*223f0*/  BRA.DIV UR4, `(.L_x_785) ;  /* 0x0000004e04007947 */ /* 0x000fea000b800000 */
[----:B------:R-:W-:-:S13]  /*22400*/  ELECT P6, URZ, PT ;  /* 0x00000000003f782f */ /* 0x000fda00038c0000 */
.L_x_957:
[----:B------:R-:W-:Y:S05]  /*22410*/  @!P6 BRA `(.L_x_446) ;  /* 0x000000000078e947 */ /* 0x000fea0003800000 */
[----:B0-----:R-:W3:Y:S02]  /*22420*/  LDL.LU R0, [R1+0x18] ;  /* 0x0000180001007983 */ /* 0x001ee40000300800 */
[----:B---3--:R-:W-:-:S04]  /*22430*/  LOP3.LUT R0, R0, 0x2, RZ, 0xfc, !PT ;  /* 0x0000000200007812 */ /* 0x008fc800078efcff */
[----:B------:R-:W-:-:S13]  /*22440*/  ISETP.NE.AND P0, PT, R0, 0x3, PT ;  /* 0x000000030000780c */ /* 0x000fda0003f05270 */
[----:B------:R-:W-:Y:S05]  /*22450*/  @!P0 BRA `(.L_x_786) ;  /* 0x0000000000048947 */ /* 0x000fea0003800000 */
[----:B------:R-:W-:Y:S01]  /*22460*/  BPT.TRAP 0x1 ;  /* 0x000000040000795c */ /* 0x000fe20000300000 */
.L_x_786:
[----:B------:R-:W-:Y:S01]  /*22470*/  IMAD R5, R26, 0x8, R7 ;  /* 0x000000081a057824 */ /* 0x000fe200078e0207 */
[----:B------:R-:W-:Y:S01]  /*22480*/  SHF.L.U32 R0, R28, 0x1f, RZ ;  /* 0x0000001f1c007819 */ /* 0x000fe200000006ff */
[----:B------:R-:W-:-:S03]  /*22490*/  VIADD R26, R26, 0x1 ;  /* 0x000000011a1a7836 */ /* 0x000fc60000000000 */
[----:B------:R-:W0:Y:S02]  /*224a0*/  SYNCS.PHASECHK.TRANS64.TRYWAIT P1, [R5+URZ+0x30840], R0 ;  /* 0x03084000050075a7 */ /* 0x000e24000802017f */
[----:B------:R-:W-:-:S04]  /*224b0*/  ISETP.NE.AND P2, PT, R26, 0x2, PT ;  /* 0x000000021a00780c */ /* 0x000fc80003f45270 */
[----:B------:R-:W-:Y:S01]  /*224c0*/  SEL R3, RZ, 0x1, P2 ;  /* 0x00000001ff037807 */ /* 0x000fe20001000000 */
[----:B0-----:R-:W-:Y:S08]  /*224d0*/  @!P1 BRA `(.L_x_787) ;  /* 0x0000004800e89947 */ /* 0x001ff00003800000 */
.L_x_958:
[----:B------:R-:W-:Y:S02]  /*224e0*/  SEL R26, R26, RZ, P2 ;  /* 0x000000ff1a1a7207 */ /* 0x000fe40001000000 */
[----:B------:R-:W-:Y:S01]  /*224f0*/  LOP3.LUT R2, R28, R3, RZ, 0x3c, !PT ;  /* 0x000000031c027212 */ /* 0x000fe200078e3cff */
[----:B------:R-:W-:Y:S06]  /*22500*/  @!P0 BRA `(.L_x_788) ;  /* 0x0000000000048947 */ /* 0x000fec0003800000 */
[----:B------:R-:W-:Y:S01]  /*22510*/  BPT.TRAP 0x1 ;  /* 0x000000040000795c */ /* 0x000fe20000300000 */
.L_x_788:
[----:B------:R-:W-:Y:S01]  /*22520*/  IMAD R3, R26, 0x8, R7 ;  /* 0x000000081a037824 */ /* 0x000fe200078e0207 */
[----:B------:R-:W-:-:S04]  /*22530*/  SHF.L.U32 R2, R2, 0x1f, RZ ;  /* 0x0000001f02027819 */ /* 0x000fc800000006ff */
[----:B------:R-:W1:Y:S02]  /*22540*/  SYNCS.PHASECHK.TRANS64.TRYWAIT P1, [R3+URZ+0x30840], R2 ;  /* 0x03084002030075a7 */ /* 0x000e64000802017f */
[----:B-1----:R-:W-:Y:S05]  /*22550*/  @!P1 BRA `(.L_x_789) ;  /* 0x0000004800dc9947 */ /* 0x002fea0003800000 */
.L_x_959:
[----:B------:R-:W-:Y:S05]  /*22560*/  @!P0 BRA `(.L_x_790) ;  /* 0x0000000000048947 */ /* 0x000fea0003800000 */
[----:B------:R-:W-:Y:S01]  /*22570*/  BPT.TRAP 0x1 ;  /* 0x000000040000795c */ /* 0x000fe20000300000 */
.L_x_790:
[----:B------:R-:W3:Y:S02]  /*22580*/  SYNCS.PHASECHK.TRANS64.TRYWAIT P1, [R5+URZ+0x30860], R0 ;  /* 0x03086000050075a7 */ /* 0x000ee4000802017f */
[----:B---3--:R-:W-:Y:S05]  /*22590*/  @!P1 BRA `(.L_x_791) ;  /* 0x0000004800e09947 */ /* 0x008fea0003800000 */
.L_x_960:
[----:B------:R-:W-:Y:S05]  /*225a0*/  @!P0 BRA `(.L_x_792) ;  /* 0x0000000000048947 */ /* 0x000fea0003800000 */
[----:B------:R-:W-:Y:S01]  /*225b0*/  BPT.TRAP 0x1 ;  /* 0x000000040000795c */ /* 0x000fe20000300000 */
.L_x_792:
[----:B----4-:R4:W0:Y:S02]  /*225c0*/  SYNCS.PHASECHK.TRANS64.TRYWAIT P0, [R3+URZ+0x30860], R2 ;  /* 0x03086002030075a7 */ /* 0x010824000800017f */
[----:B0-----:R-:W-:Y:S05]  /*225d0*/  @!P0 NANOSLEEP.SYNCS 0x989680 ;  /* 0x009896800000895d */ /* 0x001fea0003900000 */
[----:B------:R-:W0:Y:S02]  /*225e0*/  @!P0 SYNCS.PHASECHK.TRANS64 P0, [R3+URZ+0x30860], R2 ;  /* 0x03086002030085a7 */ /* 0x000e24000800007f */
[----:B0-----:R-:W-:Y:S05]  /*225f0*/  @!P0 BRA `(.L_x_792) ;  /* 0xfffffffc00f08947 */ /* 0x001fea000383ffff */
.L_x_446:
[----:B------:R-:W-:Y:S05]  /*22600*/  BSYNC B9 ;  /* 0x0000000000097941 */ /* 0x000fea0003800000 */
.L_x_443:
[----:B------:R-:W-:Y:S05]  /*22610*/  EXIT ;  /* 0x000000000000794d */ /* 0x000fea0003800000 */
.L_x_466:
[----:B0-----:R0:W1:Y:S02]  /*22620*/  SYNCS.PHASECHK.TRANS64.TRYWAIT P5, [R83+URZ+0x30890], R84 ;  /* 0x03089054530075a7 */ /* 0x00106400080a017f */
[----:B-1----:R-:W-:Y:S05]  /*22630*/  @!P5 NANOSLEEP.SYNCS 0x989680 ;  /* 0x009896800000d95d */ /* 0x002fea0003900000 */
[----:B------:R-:W1:Y:S02]  /*22640*/  @!P5 SYNCS.PHASECHK.TRANS64 P5, [R83+URZ+0x30890], R84 ;  /* 0x030890545300d5a7 */ /* 0x000e6400080a007f */
[----:B-1----:R-:W-:Y:S05]  /*22650*/  @!P5 BRA `(.L_x_466) ;  /* 0xfffffffc00f0d947 */ /* 0x002fea000383ffff */
[----:B------:R-:W-:Y:S05]  /*22660*/  BRA `(.L_x_793) ;  /* 0xfffffe14008c7947 */ /* 0x000fea000383ffff */
.L_x_467:
        /* <DEDUP_REMOVED lines=8> */
.L_x_795:
[----:B------:R-:W-:Y:S05]  /*226f0*/  BSYNC B1 ;  /* 0x0000000000017941 */ /* 0x000fea0003800000 */
.L_x_794:
[----:B------:R-:W-:Y:S01]  /*22700*/  IMAD.MOV.U32 R13, RZ, RZ, R116 ;  /* 0x000000ffff0d7224 */ /* 0x000fe200078e0074 */
[----:B------:R-:W-:Y:S01]  /*22710*/  MOV R11, 0x1c1f ;  /* 0x00001c1f000b7802 */ /* 0x000fe20000000f00 */
[----:B------:R-:W-:Y:S02]  /*22720*/  IMAD.MOV.U32 R12, RZ, RZ, RZ ;  /* 0x000000ffff0c7224 */ /* 0x000fe400078e00ff */
[----:B------:R-:W-:Y:S02]  /*22730*/  IMAD.MOV.U32 R15, RZ, RZ, -0x1 ;  /* 0xffffffffff0f7424 */ /* 0x000fe400078e00ff */
[----:B------:R-:W-:-:S07]  /*22740*/  IMAD.MOV.U32 R76, RZ, RZ, R14 ;  /* 0x000000ffff4c7224 */ /* 0x000fce00078e000e */
[----:B------:R-:W-:Y:S05]  /*22750*/  WARPSYNC.COLLECTIVE R15, `(.L_x_796) ;  /* 0x000000000f087348 */ /* 0x000fea0003c00000 */
[----:B------:R0:W1:Y:S02]  /*22760*/  SHFL.IDX P6, R14, R13, R12, R11 ;  /* 0x0000000c0d0e7389 */ /* 0x00006400000c000b */
[----:B01----:R-:W-:Y:S01]  /*22770*/  ENDCOLLECTIVE ;  /* 0x000000000000791b */ /* 0x003fe20003800000 */
.L_x_796:
[----:B------:R-:W-:Y:S01]  /*22780*/  IMAD.MOV.U32 R11, RZ, RZ, R14 ;  /* 0x000000ffff0b7224 */ /* 0x000fe200078e000e */
[----:B------:R-:W-:Y:S06]  /*22790*/  BRA `(.L_x_797) ;  /* 0xfffffe1400547947 */ /* 0x000fec000383ffff */
.L_x_492:
[----:B------:R-:W-:Y:S01]  /*227a0*/  BSSY B1, `(.L_x_798) ;  /* 0x0000008000017945 */ /* 0x000fe20003800000 */
[----:B0---4-:R-:W-:Y:S02]  /*227b0*/  IMAD.MOV.U32 R13, RZ, RZ, R113 ;  /* 0x000000ffff0d7224 */ /* 0x011fe400078e0071 */
[----:B------:R-:W-:Y:S02]  /*227c0*/  IMAD.MOV.U32 R12, RZ, RZ, 0x1 ;  /* 0x00000001ff0c7424 */ /* 0x000fe400078e00ff */
[----:B---3--:R-:W-:Y:S02]  /*227d0*/  IMAD.MOV.U32 R11, RZ, RZ, 0x1c1f ;  /* 0x00001c1fff0b7424 */ /* 0x008fe400078e00ff */
[----:B------:R-:W-:-:S07]  /*227e0*/  IMAD.MOV.U32 R15, RZ, RZ, -0x1 ;  /* 0xffffffffff0f7424 */ /* 0x000fce00078e00ff */
[----:B-12---:R-:W-:Y:S05]  /*227f0*/  WARPSYNC.COLLECTIVE R15, `(.L_x_799) ;  /* 0x000000000f087348 */ /* 0x006fea0003c00000 */
[----:B------:R0:W3:Y:S02]  /*22800*/  SHFL.IDX P6, R14, R13, R12, R11 ;  /* 0x0000000c0d0e7389 */ /* 0x0000e400000c000b */
[----:B0123--:R-:W-:Y:S01]  /*22810*/  ENDCOLLECTIVE ;  /* 0x000000000000791b */ /* 0x00ffe20003800000 */
.L_x_799:
[----:B------:R-:W-:Y:S05]  /*22820*/  BSYNC B1 ;  /* 0x0000000000017941 */ /* 0x000fea0003800000 */
.L_x_798:
[----:B------:R-:W-:Y:S02]  /*22830*/  IMAD.MOV.U32 R13, RZ, RZ, R116 ;  /* 0x000000ffff0d7224 */ /* 0x000fe400078e0074 */
[----:B------:R-:W-:Y:S02]  /*22840*/  IMAD.MOV.U32 R12, RZ, RZ, 0x1 ;  /* 0x00000001ff0c7424 */ /* 0x000fe400078e00ff */
[----:B------:R-:W-:Y:S02]  /*22850*/  IMAD.MOV.U32 R11, RZ, RZ, 0x1c1f ;  /* 0x00001c1fff0b7424 */ /* 0x000fe400078e00ff */
[----:B------:R-:W-:Y:S02]  /*22860*/  IMAD.MOV.U32 R15, RZ, RZ, -0x1 ;  /* 0xffffffffff0f7424 */ /* 0x000fe400078e00ff */
[----:B------:R-:W-:-:S07]  /*22870*/  IMAD.MOV.U32 R113, RZ, RZ, R14 ;  /* 0x000000ffff717224 */ /* 0x000fce00078e000e */
[----:B------:R-:W-:Y:S05]  /*22880*/  WARPSYNC.COLLECTIVE R15, `(.L_x_800) ;  /* 0x000000000f087348 */ /* 0x000fea0003c00000 */
[----:B------:R0:W1:Y:S02]  /*22890*/  SHFL.IDX P6, R14, R13, R12, R11 ;  /* 0x0000000c0d0e7389 */ /* 0x00006400000c000b */
[----:B01----:R-:W-:Y:S01]  /*228a0*/  ENDCOLLECTIVE ;  /* 0x000000000000791b */ /* 0x003fe20003800000 */
.L_x_800:
[----:B------:R-:W-:Y:S01]  /*228b0*/  IMAD.MOV.U32 R116, RZ, RZ, R14 ;  /* 0x000000ffff747224 */ /* 0x000fe200078e000e */
[----:B------:R-:W-:Y:S06]  /*228c0*/  BRA `(.L_x_801) ;  /* 0xfffffe2800b47947 */ /* 0x000fec000383ffff */
.L_x_522:
[----:B0-----:R0:W1:Y:S02]  /*228d0*/  SYNCS.PHASECHK.TRANS64.TRYWAIT P5, [R83+URZ+0x30890], R84 ;  /* 0x03089054530075a7 */ /* 0x00106400080a017f */
[----:B-1----:R-:W-:Y:S05]  /*228e0*/  @!P5 NANOSLEEP.SYNCS 0x989680 ;  /* 0x009896800000d95d */ /* 0x002fea0003900000 */
[----:B------:R-:W1:Y:S02]  /*228f0*/  @!P5 SYNCS.PHASECHK.TRANS64 P5, [R83+URZ+0x30890], R84 ;  /* 0x030890545300d5a7 */ /* 0x000e6400080a007f */
[----:B-1----:R-:W-:Y:S05]  /*22900*/  @!P5 BRA `(.L_x_522) ;  /* 0xfffffffc00f0d947 */ /* 0x002fea000383ffff */
[----:B------:R-:W-:Y:S05]  /*22910*/  BRA `(.L_x_802) ;  /* 0xfffffe4800dc7947 */ /* 0x000fea000383ffff */
.L_x_523:
        /* <DEDUP_REMOVED lines=8> */
.L_x_804:
[----:B------:R-:W-:Y:S05]  /*229a0*/  BSYNC B1 ;  /* 0x0000000000017941 */ /* 0x000fea0003800000 */
.L_x_803:
[----:B------:R-:W-:Y:S02]  /*229b0*/  IMAD.MOV.U32 R13, RZ, RZ, R116 ;  /* 0x000000ffff0d7224 */ /* 0x000fe400078e0074 */
[----:B------:R-:W-:Y:S02]  /*229c0*/  IMAD.MOV.U32 R12, RZ, RZ, RZ ;  /* 0x000000ffff0c7224 */ /* 0x000fe400078e00ff */
[----:B------:R-:W-:Y:S02]  /*229d0*/  IMAD.MOV.U32 R11, RZ, RZ, 0x1c1f ;  /* 0x00001c1fff0b7424 */ /* 0x000fe400078e00ff */
[----:B------:R-:W-:Y:S02]  /*229e0*/  IMAD.MOV.U32 R15, RZ, RZ, -0x1 ;  /* 0xffffffffff0f7424 */ /* 0x000fe400078e00ff */
[----:B------:R-:W-:-:S07]  /*229f0*/  IMAD.MOV.U32 R115, RZ, RZ, R14 ;  /* 0x000000ffff737224 */ /* 0x000fce00078e000e */
[----:B------:R-:W-:Y:S05]  /*22a00*/  WARPSYNC.COLLECTIVE R15, `(.L_x_805) ;  /* 0x000000000f087348 */ /* 0x000fea0003c00000 */
[----:B------:R0:W1:Y:S02]  /*22a10*/  SHFL.IDX P6, R14, R13, R12, R11 ;  /* 0x0000000c0d0e7389 */ /* 0x00006400000c000b */
[----:B01----:R-:W-:Y:S01]  /*22a20*/  ENDCOLLECTIVE ;  /* 0x000000000000791b */ /* 0x003fe20003800000 */
.L_x_805:
[----:B------:R-:W-:Y:S01]  /*22a30*/  IMAD.MOV.U32 R11, RZ, RZ, R14 ;  /* 0x000000ffff0b7224 */ /* 0x000fe200078e000e */
[----:B------:R-:W-:Y:S06]  /*22a40*/  BRA `(.L_x_806) ;  /* 0xfffffe4800ac7947 */ /* 0x000fec000383ffff */
.L_x_536:
[----:B------:R-:W-:Y:S01]  /*22a50*/  BSSY B1, `(.L_x_807) ;  /* 0x0000008000017945 */ /* 0x000fe20003800000 */
[----:B--234-:R-:W-:Y:S02]  /*22a60*/  IMAD.MOV.U32 R13, RZ, RZ, R113 ;  /* 0x000000ffff0d7224 */ /* 0x01cfe400078e0071 */
[----:B------:R-:W-:Y:S02]  /*22a70*/  IMAD.MOV.U32 R12, RZ, RZ, 0x1 ;  /* 0x00000001ff0c7424 */ /* 0x000fe400078e00ff */
[----:B------:R-:W-:Y:S02]  /*22a80*/  IMAD.MOV.U32 R11, RZ, RZ, 0x1c1f ;  /* 0x00001c1fff0b7424 */ /* 0x000fe400078e00ff */
[----:B------:R-:W-:-:S07]  /*22a90*/  IMAD.MOV.U32 R15, RZ, RZ, -0x1 ;  /* 0xffffffffff0f7424 */ /* 0x000fce00078e00ff */
[----:B01----:R-:W-:Y:S05]  /*22aa0*/  WARPSYNC.COLLECTIVE R15, `(.L_x_808) ;  /* 0x000000000f087348 */ /* 0x003fea0003c00000 */
[----:B------:R2:W3:Y:S02]  /*22ab0*/  SHFL.IDX P6, R14, R13, R12, R11 ;  /* 0x0000000c0d0e7389 */ /* 0x0004e400000c000b */
[----:B0123--:R-:W-:Y:S01]  /*22ac0*/  ENDCOLLECTIVE ;  /* 0x000000000000791b */ /* 0x00ffe20003800000 */
.L_x_808:
[----:B------:R-:W-:Y:S05]  /*22ad0*/  BSYNC B1 ;  /* 0x0000000000017941 */ /* 0x000fea0003800000 */
.L_x_807:
[----:B------:R-:W-:Y:S01]  /*22ae0*/  MOV R13, R116 ;  /* 0x00000074000d7202 */ /* 0x000fe20000000f00 */
[----:B------:R-:W-:Y:S02]  /*22af0*/  IMAD.MOV.U32 R12, RZ, RZ, 0x1 ;  /* 0x00000001ff0c7424 */ /* 0x000fe400078e00ff */
[----:B------:R-:W-:Y:S02]  /*22b00*/  IMAD.MOV.U32 R11, RZ, RZ, 0x1c1f ;  /* 0x00001c1fff0b7424 */ /* 0x000fe400078e00ff */
[----:B------:R-:W-:Y:S02]  /*22b10*/  IMAD.MOV.U32 R15, RZ, RZ, -0x1 ;  /* 0xffffffffff0f7424 */ /* 0x000fe400078e00ff */
[----:B------:R-:W-:-:S07]  /*22b20*/  IMAD.MOV.U32 R113, RZ, RZ, R14 ;  /* 0x000000ffff717224 */ /* 0x000fce00078e000e */
[----:B------:R-:W-:Y:S05]  /*22b30*/  WARPSYNC.COLLECTIVE R15, `(.L_x_809) ;  /* 0x000000000f087348 */ /* 0x000fea0003c00000 */
[----:B------:R0:W1:Y:S02]  /*22b40*/  SHFL.IDX P6, R14, R13, R12, R11 ;  /* 0x0000000c0d0e7389 */ /* 0x00006400000c000b */
[----:B01----:R-:W-:Y:S01]  /*22b50*/  ENDCOLLECTIVE ;  /* 0x000000000000791b */ /* 0x003fe20003800000 */
.L_x_809:
[----:B------:R-:W-:Y:S01]  /*22b60*/  IMAD.MOV.U32 R116, RZ, RZ, R14 ;  /* 0x000000ffff747224 */ /* 0x000fe200078e000e */
[----:B------:R-:W-:Y:S06]  /*22b70*/  BRA `(.L_x_810) ;  /* 0xfffffe6000687947 */ /* 0x000fec000383ffff */
.L_x_549:
[----:B0-----:R0:W1:Y:S02]  /*22b80*/  SYNCS.PHASECHK.TRANS64.TRYWAIT P3, [R83+URZ+0x30890], R84 ;  /* 0x03089054530075a7 */ /* 0x001064000806017f */
[----:B-1----:R-:W-:Y:S05]  /*22b90*/  @!P3 NANOSLEEP.SYNCS 0x989680 ;  /* 0x009896800000b95d */ /* 0x002fea0003900000 */
[----:B------:R-:W1:Y:S02]  /*22ba0*/  @!P3 SYNCS.PHASECHK.TRANS64 P3, [R83+URZ+0x30890], R84 ;  /* 0x030890545300b5a7 */ /* 0x000e64000806007f */
[----:B-1----:R-:W-:Y:S05]  /*22bb0*/  @!P3 BRA `(.L_x_549) ;  /* 0xfffffffc00f0b947 */ /* 0x002fea000383ffff */
[----:B------:R-:W-:Y:S05]  /*22bc0*/  BRA `(.L_x_811) ;  /* 0xfffffe7800707947 */ /* 0x000fea000383ffff */
.L_x_550:
        /* <DEDUP_REMOVED lines=8> */
.L_x_813:
[----:B------:R-:W-:Y:S05]  /*22c50*/  BSYNC B1 ;  /* 0x0000000000017941 */ /* 0x000fea0003800000 */
.L_x_812:
        /* <DEDUP_REMOVED lines=8> */
.L_x_814:
[----:B------:R-:W-:Y:S01]  /*22ce0*/  IMAD.MOV.U32 R38, RZ, RZ, R14 ;  /* 0x000000ffff267224 */ /* 0x000fe200078e000e */
[----:B------:R-:W-:Y:S06]  /*22cf0*/  BRA `(.L_x_815) ;  /* 0xfffffe78008c7947 */ /* 0x000fec000383ffff */
.L_x_553:
[----:B------:R-:W-:Y:S01]  /*22d00*/  BSSY B1, `(.L_x_816) ;  /* 0x0000008000017945 */ /* 0x000fe20003800000 */
[----:B----4-:R-:W-:Y:S02]  /*22d10*/  IMAD.MOV.U32 R13, RZ, RZ, R35 ;  /* 0x000000ffff0d7224 */ /* 0x010fe400078e0023 */
[----:B------:R-:W-:Y:S02]  /*22d20*/  IMAD.MOV.U32 R12, RZ, RZ, 0x1 ;  /* 0x00000001ff0c7424 */ /* 0x000fe400078e00ff */
[----:B------:R-:W-:Y:S02]  /*22d30*/  IMAD.MOV.U32 R11, RZ, RZ, 0x1c1f ;  /* 0x00001c1fff0b7424 */ /* 0x000fe400078e00ff */
[----:B------:R-:W-:-:S07]  /*22d40*/  IMAD.MOV.U32 R15, RZ, RZ, -0x1 ;  /* 0xffffffffff0f7424 */ /* 0x000fce00078e00ff */
[----:B0123--:R-:W-:Y:S05]  /*22d50*/  WARPSYNC.COLLECTIVE R15, `(.L_x_817) ;  /* 0x000000000f087348 */ /* 0x00ffea0003c00000 */
[----:B------:R4:W0:Y:S02]  /*22d60*/  SHFL.IDX P6, R14, R13, R12, R11 ;  /* 0x0000000c0d0e7389 */ /* 0x00082400000c000b */
[----:B01234-:R-:W-:Y:S01]  /*22d70*/  ENDCOLLECTIVE ;  /* 0x000000000000791b */ /* 0x01ffe20003800000 */
.L_x_817:
[----:B------:R-:W-:Y:S05]  /*22d80*/  BSYNC B1 ;  /* 0x0000000000017941 */ /* 0x000fea0003800000 */
.L_x_816:
        /* <DEDUP_REMOVED lines=8> */
.L_x_818:
[----:B------:R-:W-:Y:S01]  /*22e10*/  IMAD.MOV.U32 R34, RZ, RZ, R14 ;  /* 0x000000ffff227224 */ /* 0x000fe200078e000e */
[----:B------:R-:W-:Y:S06]  /*22e20*/  BRA `(.L_x_819) ;  /* 0xfffffe7800e87947 */ /* 0x000fec000383ffff */
.L_x_557:
[----:B---3--:R3:W0:Y:S02]  /*22e30*/  SYNCS.PHASECHK.TRANS64.TRYWAIT P2, [R83+URZ+0x308b0], R84 ;  /* 0x0308b054530075a7 */ /* 0x008624000804017f */
[----:B0-----:R-:W-:Y:S05]  /*22e40*/  @!P2 NANOSLEEP.SYNCS 0x989680 ;  /* 0x009896800000a95d */ /* 0x001fea0003900000 */
[----:B------:R-:W0:Y:S02]  /*22e50*/  @!P2 SYNCS.PHASECHK.TRANS64 P2, [R83+URZ+0x308b0], R84 ;  /* 0x0308b0545300a5a7 */ /* 0x000e24000804007f */
[----:B0-----:R-:W-:Y:S05]  /*22e60*/  @!P2 BRA `(.L_x_557) ;  /* 0xfffffffc00f0a947 */ /* 0x001fea000383ffff */
[----:B------:R-:W-:Y:S05]  /*22e70*/  BRA `(.L_x_820) ;  /* 0xfffffe7c00c47947 */ /* 0x000fea000383ffff */
.L_x_577:
        /* <DEDUP_REMOVED lines=8> */
.L_x_822:
[----:B------:R-:W-:Y:S05]  /*22f00*/  BSYNC B1 ;  /* 0x0000000000017941 */ /* 0x000fea0003800000 */
.L_x_821:
        /* <DEDUP_REMOVED lines=8> */
.L_x_823:
[----:B------:R-:W-:Y:S02]  /*22f90*/  IMAD.MOV.U32 R13, RZ, RZ, R35 ;  /* 0x000000ffff0d7224 */ /* 0x000fe400078e0023 */
[----:B------:R-:W-:-:S07]  /*22fa0*/  IMAD.MOV.U32 R3, RZ, RZ, R14 ;  /* 0x000000ffff037224 */ /* 0x000fce00078e000e */
[----:B------:R-:W-:Y:S05]  /*22fb0*/  WARPSYNC.COLLECTIVE R15, `(.L_x_824) ;  /* 0x000000000f087348 */ /* 0x000fea0003c00000 */
[----:B------:R0:W1:Y:S02]  /*22fc0*/  SHFL.IDX P6, R14, R13, R12, R11 ;  /* 0x0000000c0d0e7389 */ /* 0x00006400000c000b */
[----:B01----:R-:W-:Y:S01]  /*22fd0*/  ENDCOLLECTIVE ;  /* 0x000000000000791b */ /* 0x003fe20003800000 */
.L_x_824:
[----:B------:R-:W-:Y:S02]  /*22fe0*/  IMAD.MOV.U32 R13, RZ, RZ, R40 ;  /* 0x000000ffff0d7224 */ /* 0x000fe400078e0028 */
[----:B------:R-:W-:-:S07]  /*22ff0*/  IMAD.MOV.U32 R35, RZ, RZ, R14 ;  /* 0x000000ffff237224 */ /* 0x000fce00078e000e */
[----:B------:R-:W-:Y:S05]  /*23000*/  WARPSYNC.COLLECTIVE R15, `(.L_x_825) ;  /* 0x000000000f087348 */ /* 0x000fea0003c00000 */
[----:B------:R0:W1:Y:S02]  /*23010*/  SHFL.IDX P6, R14, R13, R12, R11 ;  /* 0x0000000c0d0e7389 */ /* 0x00006400000c000b */
[----:B01----:R-:W-:Y:S01]  /*23020*/  ENDCOLLECTIVE ;  /* 0x000000000000791b */ /* 0x003fe20003800000 */
.L_x_825:
[----:B------:R-:W-:Y:S01]  /*23030*/  IMAD.MOV.U32 R44, RZ, RZ, R14 ;  /* 0x000000ffff2c7224 */ /* 0x000fe200078e000e */
[----:B------:R-:W-:Y:S06]  /*23040*/  BRA `(.L_x_826) ;  /* 0xfffffe90000c7947 */ /* 0x000fec000383ffff */
.L_x_581:
[----:B0-----:R0:W1:Y:S02]  /*23050*/  SYNCS.PHASECHK.TRANS64.TRYWAIT P0, [R18+URZ+0x30800], R11 ;  /* 0x0308000b120075a7 */ /* 0x001064000800017f */
[----:B-1----:R-:W-:Y:S05]  /*23060*/  @!P0 NANOSLEEP.SYNCS 0x989680 ;  /* 0x009896800000895d */ /* 0x002fea0003900000 */
[----:B------:R-:W1:Y:S02]  /*23070*/  @!P0 SYNCS.PHASECHK.TRANS64 P0, [R18+URZ+0x30800], R11 ;  /* 0x0308000b120085a7 */ /* 0x000e64000800007f */
[----:B-1----:R-:W-:Y:S05]  /*23080*/  @!P0 BRA `(.L_x_581) ;  /* 0xfffffffc00f08947 */ /* 0x002fea000383ffff */
[----:B------:R-:W-:Y:S05]  /*23090*/  BRA `(.L_x_827) ;  /* 0xfffffe9800cc7947 */ /* 0x000fea000383ffff */
.L_x_605:
        /* <DEDUP_REMOVED lines=8> */
.L_x_829:
[----:B------:R-:W-:Y:S05]  /*23120*/  BSYNC B1 ;  /* 0x0000000000017941 */ /* 0x000fea0003800000 */
.L_x_828:
        /* <DEDUP_REMOVED lines=8> */
.L_x_830:
[----:B------:R-:W-:Y:S02]  /*231b0*/  IMAD.MOV.U32 R13, RZ, RZ, R35 ;  /* 0x000000ffff0d7224 */ /* 0x000fe400078e0023 */
[----:B------:R-:W-:-:S07]  /*231c0*/  IMAD.MOV.U32 R0, RZ, RZ, R14 ;  /* 0x000000ffff007224 */ /* 0x000fce00078e000e */
[----:B------:R-:W-:Y:S05]  /*231d0*/  WARPSYNC.COLLECTIVE R15, `(.L_x_831) ;  /* 0x000000000f087348 */ /* 0x000fea0003c00000 */
[----:B------:R0:W1:Y:S02]  /*231e0*/  SHFL.IDX P6, R14, R13, R12, R11 ;  /* 0x0000000c0d0e7389 */ /* 0x00006400000c000b */
[----:B01----:R-:W-:Y:S01]  /*231f0*/  ENDCOLLECTIVE ;  /* 0x000000000000791b */ /* 0x003fe20003800000 */
.L_x_831:
[----:B------:R-:W-:Y:S02]  /*23200*/  IMAD.MOV.U32 R13, RZ, RZ, R40 ;  /* 0x000000ffff0d7224 */ /* 0x000fe400078e0028 */
[----:B------:R-:W-:-:S07]  /*23210*/  IMAD.MOV.U32 R39, RZ, RZ, R14 ;  /* 0x000000ffff277224 */ /* 0x000fce00078e000e */
[----:B------:R-:W-:Y:S05]  /*23220*/  WARPSYNC.COLLECTIVE R15, `(.L_x_832) ;  /* 0x000000000f087348 */ /* 0x000fea0003c00000 */
[----:B------:R0:W1:Y:S02]  /*23230*/  SHFL.IDX P6, R14, R13, R12, R11 ;  /* 0x0000000c0d0e7389 */ /* 0x00006400000c000b */
[----:B01----:R-:W-:Y:S01]  /*23240*/  ENDCOLLECTIVE ;  /* 0x000000000000791b */ /* 0x003fe20003800000 */
.L_x_832:
[----:B------:R-:W-:Y:S01]  /*23250*/  IMAD.MOV.U32 R40, RZ, RZ, R14 ;  /* 0x000000ffff287224 */ /* 0x000fe200078e000e */
[----:B------:R-:W-:Y:S06]  /*23260*/  BRA `(.L_x_833) ;  /* 0xfffffeb800787947 */ /* 0x000fec000383ffff */
.L_x_609:
[----:B0-----:R0:W1:Y:S02]  /*23270*/  SYNCS.PHASECHK.TRANS64.TRYWAIT P0, [R18+URZ+0x30800], R5 ;  /* 0x03080005120075a7 */ /* 0x001064000800017f */
[----:B-1----:R-:W-:Y:S05]  /*23280*/  @!P0 NANOSLEEP.SYNCS 0x989680 ;  /* 0x009896800000895d */ /* 0x002fea0003900000 */
[----:B------:R-:W1:Y:S02]  /*23290*/  @!P0 SYNCS.PHASECHK.TRANS64 P0, [R18+URZ+0x30800], R5 ;  /* 0x03080005120085a7 */ /* 0x000e64000800007f */
[----:B-1----:R-:W-:Y:S05]  /*232a0*/  @!P0 BRA `(.L_x_609) ;  /* 0xfffffffc00f08947 */ /* 0x002fea000383ffff */
[----:B------:R-:W-:Y:S05]  /*232b0*/  BRA `(.L_x_834) ;  /* 0xfffffec0007c7947 */ /* 0x000fea000383ffff */
.L_x_623:
[----:B-1----:R1:W2:Y:S02]  /*232c0*/  SYNCS.PHASECHK.TRANS64.TRYWAIT P1, [R3+URZ+0x30830], R0 ;  /* 0x03083000030075a7 */ /* 0x0022a4000802017f */
[----:B--2---:R-:W-:Y:S05]  /*232d0*/  @!P1 NANOSLEEP.SYNCS 0x989680 ;  /* 0x009896800000995d */ /* 0x004fea0003900000 */
[----:B------:R-:W2:Y:S02]  /*232e0*/  @!P1 SYNCS.PHASECHK.TRANS64 P1, [R3+URZ+0x30830], R0 ;  /* 0x03083000030095a7 */ /* 0x000ea4000802007f */
[----:B--2---:R-:W-:Y:S05]  /*232f0*/  @!P1 BRA `(.L_x_623) ;  /* 0xfffffffc00f09947 */ /* 0x004fea000383ffff */
[----:B------:R-:W-:Y:S05]  /*23300*/  BRA `(.L_x_622) ;  /* 0xfffffee800187947 */ /* 0x000fea000383ffff */
.L_x_631:
[----:B-1----:R1:W2:Y:S02]  /*23310*/  SYNCS.PHASECHK.TRANS64.TRYWAIT P1, [R0+URZ+0x30830], R4 ;  /* 0x03083004000075a7 */ /* 0x0022a4000802017f */
[----:B--2---:R-:W-:Y:S05]  /*23320*/  @!P1 NANOSLEEP.SYNCS 0x989680 ;  /* 0x009896800000995d */ /* 0x004fea0003900000 */
[----:B------:R-:W2:Y:S02]  /*23330*/  @!P1 SYNCS.PHASECHK.TRANS64 P1, [R0+URZ+0x30830], R4 ;  /* 0x03083004000095a7 */ /* 0x000ea4000802007f */
[----:B--2---:R-:W-:Y:S05]  /*23340*/  @!P1 BRA `(.L_x_631) ;  /* 0xfffffffc00f09947 */ /* 0x004fea000383ffff */
[----:B------:R-:W-:Y:S05]  /*23350*/  BRA `(.L_x_630) ;  /* 0xffffff0c00d07947 */ /* 0x000fea000383ffff */
.L_x_636:
[----:B-1----:R1:W2:Y:S02]  /*23360*/  SYNCS.PHASECHK.TRANS64.TRYWAIT P1, [R10+URZ+0x30850], R2 ;  /* 0x030850020a0075a7 */ /* 0x0022a4000802017f */
[----:B--2---:R-:W-:Y:S05]  /*23370*/  @!P1 NANOSLEEP.SYNCS 0x989680 ;  /* 0x009896800000995d */ /* 0x004fea0003900000 */
[----:B------:R-:W2:Y:S02]  /*23380*/  @!P1 SYNCS.PHASECHK.TRANS64 P1, [R10+URZ+0x30850], R2 ;  /* 0x030850020a0095a7 */ /* 0x000ea4000802007f */
[----:B--2---:R-:W-:Y:S05]  /*23390*/  @!P1 BRA `(.L_x_636) ;  /* 0xfffffffc00f09947 */ /* 0x004fea000383ffff */
[----:B------:R-:W-:Y:S05]  /*233a0*/  BRA `(.L_x_635) ;  /* 0xffffff1c006c7947 */ /* 0x000fea000383ffff */
.L_x_644:
[----:B-1----:R1:W2:Y:S02]  /*233b0*/  SYNCS.PHASECHK.TRANS64.TRYWAIT P1, [R7+URZ+0x30850], R2 ;  /* 0x03085002070075a7 */ /* 0x0022a4000802017f */
[----:B--2---:R-:W-:Y:S05]  /*233c0*/  @!P1 NANOSLEEP.SYNCS 0x989680 ;  /* 0x009896800000995d */ /* 0x004fea0003900000 */
[----:B------:R-:W2:Y:S02]  /*233d0*/  @!P1 SYNCS.PHASECHK.TRANS64 P1, [R7+URZ+0x30850], R2 ;  /* 0x03085002070095a7 */ /* 0x000ea4000802007f */
[----:B--2---:R-:W-:Y:S05]  /*233e0*/  @!P1 BRA `(.L_x_644) ;  /* 0xfffffffc00f09947 */ /* 0x004fea000383ffff */
[----:B------:R-:W-:Y:S05]  /*233f0*/  BRA `(.L_x_643) ;  /* 0xffffff3400c47947 */ /* 0x000fea000383ffff */
.L_x_684:
[----:B------:R-:W0:Y:S01]  /*23400*/  S2R R10, SR_TID.X ;  /* 0x00000000000a7919 */ /* 0x000e220000002100 */
[----:B------:R-:W-:Y:S01]  /*23410*/  BSSY B1, `(.L_x_835) ;  /* 0x000000a000017945 */ /* 0x000fe20003800000 */
[----:B------:R-:W-:Y:S01]  /*23420*/  IMAD.MOV.U32 R12, RZ, RZ, RZ ;  /* 0x000000ffff0c7224 */ /* 0x000fe200078e00ff */
[----:B------:R-:W-:Y:S01]  /*23430*/  MOV R15, 0xffffffff ;  /* 0xffffffff000f7802 */ /* 0x000fe20000000f00 */
[----:B------:R-:W-:Y:S01]  /*23440*/  IMAD.MOV.U32 R11, RZ, RZ, 0x1f ;  /* 0x0000001fff0b7424 */ /* 0x000fe200078e00ff */
[----:B0-----:R-:W-:-:S04]  /*23450*/  SHF.R.U32.HI R10, RZ, 0x5, R10 ;  /* 0x00000005ff0a7819 */ /* 0x001fc8000001160a */
[----:B------:R-:W-:-:S05]  /*23460*/  LOP3.LUT R10, R10, 0x3, RZ, 0xc0, !PT ;  /* 0x000000030a0a7812 */ /* 0x000fca00078ec0ff */
[----:B------:R-:W-:-:S07]  /*23470*/  IMAD.MOV.U32 R13, RZ, RZ, R10 ;  /* 0x000000ffff0d7224 */ /* 0x000fce00078e000a */
[----:B------:R-:W-:Y:S05]  /*23480*/  WARPSYNC.COLLECTIVE R15, `(.L_x_836) ;  /* 0x000000000f087348 */ /* 0x000fea0003c00000 */
[----:B------:R0:W1:Y:S02]  /*23490*/  SHFL.IDX P6, R14, R13, R12, R11 ;  /* 0x0000000c0d0e7389 */ /* 0x00006400000c000b */
[----:B01----:R-:W-:Y:S01]  /*234a0*/  ENDCOLLECTIVE ;  /* 0x000000000000791b */ /* 0x003fe20003800000 */
.L_x_836:
[----:B------:R-:W-:Y:S05]  /*234b0*/  BSYNC B1 ;  /* 0x0000000000017941 */ /* 0x000fea0003800000 */
.L_x_835:
[----:B------:R-:W-:Y:S05]  /*234c0*/  BRA `(.L_x_837) ;  /* 0xffffff94001c7947 */ /* 0x000fea000383ffff */
.L_x_686:
[----:B------:R-:W-:Y:S01]  /*234d0*/  BSSY B1, `(.L_x_838) ;  /* 0x0000006000017945 */ /* 0x000fe20003800000 */
[----:B------:R-:W-:-:S07]  /*234e0*/  IMAD.MOV.U32 R15, RZ, RZ, -0x1 ;  /* 0xffffffffff0f7424 */ /* 0x000fce00078e00ff */
[----:B0-----:R-:W-:Y:S05]  /*234f0*/  WARPSYNC.COLLECTIVE R15, `(.L_x_839) ;  /* 0x000000000f0c7348 */ /* 0x001fea0003c00000 */
[----:B------:R-:W-:Y:S02]  /*23500*/  ELECT P6, UR62, PT ;  /* 0x00000000003e782f */ /* 0x000fe400038c0000 */
[----:B------:R-:W-:Y:S01]  /*23510*/  MOV R14, UR62 ;  /* 0x0000003e000e7c02 */ /* 0x000fe20008000f00 */
[----:B0-----:R-:W-:Y:S10]  /*23520*/  ENDCOLLECTIVE ;  /* 0x000000000000791b */ /* 0x001ff40003800000 */
.L_x_839:
[----:B------:R-:W-:Y:S05]  /*23530*/  BSYNC B1 ;  /* 0x0000000000017941 */ /* 0x000fea0003800000 */
.L_x_838:
[----:B------:R-:W-:Y:S05]  /*23540*/  BRA `(.L_x_685) ;  /* 0xffffff9400147947 */ /* 0x000fea000383ffff */
.L_x_688:
[----:B0-----:R0:W1:Y:S02]  /*23550*/  SYNCS.PHASECHK.TRANS64.TRYWAIT P0, [R22+URZ+0x30820], R8 ;  /* 0x03082008160075a7 */ /* 0x001064000800017f */
[----:B-1----:R-:W-:Y:S05]  /*23560*/  @!P0 NANOSLEEP.SYNCS 0x989680 ;  /* 0x009896800000895d */ /* 0x002fea0003900000 */
[----:B------:R-:W1:Y:S02]  /*23570*/  @!P0 SYNCS.PHASECHK.TRANS64 P0, [R22+URZ+0x30820], R8 ;  /* 0x03082008160085a7 */ /* 0x000e64000800007f */
[----:B-1----:R-:W-:Y:S05]  /*23580*/  @!P0 BRA `(.L_x_688) ;  /* 0xfffffffc00f08947 */ /* 0x002fea000383ffff */
[----:B------:R-:W-:Y:S05]  /*23590*/  BRA `(.L_x_840) ;  /* 0xffffff9400247947 */ /* 0x000fea000383ffff */
.L_x_692:
[----:B-1----:R1:W2:Y:S02]  /*235a0*/  SYNCS.PHASECHK.TRANS64.TRYWAIT P0, [R12+URZ+0x308a0], R11 ;  /* 0x0308a00b0c0075a7 */ /* 0x0022a4000800017f */
[----:B--2---:R-:W-:Y:S05]  /*235b0*/  @!P0 NANOSLEEP.SYNCS 0x989680 ;  /* 0x009896800000895d */ /* 0x004fea0003900000 */
[----:B------:R-:W2:Y:S02]  /*235c0*/  @!P0 SYNCS.PHASECHK.TRANS64 P0, [R12+URZ+0x308a0], R11 ;  /* 0x0308a00b0c0085a7 */ /* 0x000ea4000800007f */
[----:B--2---:R-:W-:Y:S05]  /*235d0*/  @!P0 BRA `(.L_x_692) ;  /* 0xfffffffc00f08947 */ /* 0x004fea000383ffff */
[----:B------:R-:W-:Y:S05]  /*235e0*/  BRA `(.L_x_841) ;  /* 0xffffff94003c7947 */ /* 0x000fea000383ffff */
.L_x_699:
[----:B0-----:R0:W2:Y:S02]  /*235f0*/  SYNCS.PHASECHK.TRANS64.TRYWAIT P0, [R12+URZ+0x308c0], R11 ;  /* 0x0308c00b0c0075a7 */ /* 0x0010a4000800017f */
[----:B--2---:R-:W-:Y:S05]  /*23600*/  @!P0 NANOSLEEP.SYNCS 0x989680 ;  /* 0x009896800000895d */ /* 0x004fea0003900000 */
[----:B------:R-:W2:Y:S02]  /*23610*/  @!P0 SYNCS.PHASECHK.TRANS64 P0, [R12+URZ+0x308c0], R11 ;  /* 0x0308c00b0c0085a7 */ /* 0x000ea4000800007f */
[----:B--2---:R-:W-:Y:S05]  /*23620*/  @!P0 BRA `(.L_x_699) ;  /* 0xfffffffc00f08947 */ /* 0x004fea000383ffff */
[----:B------:R-:W-:Y:S05]  /*23630*/  BRA `(.L_x_842) ;  /* 0xffffff9800387947 */ /* 0x000fea000383ffff */
.L_x_708:
[----:B-1----:R1:W2:Y:S02]  /*23640*/  SYNCS.PHASECHK.TRANS64.TRYWAIT P2, [R11+URZ+0x308a0], R10 ;  /* 0x0308a00a0b0075a7 */ /* 0x0022a4000804017f */
[----:B--2---:R-:W-:Y:S05]  /*23650*/  @!P2 NANOSLEEP.SYNCS 0x989680 ;  /* 0x009896800000a95d */ /* 0x004fea0003900000 */
[----:B------:R-:W2:Y:S02]  /*23660*/  @!P2 SYNCS.PHASECHK.TRANS64 P2, [R11+URZ+0x308a0], R10 ;  /* 0x0308a00a0b00a5a7 */ /* 0x000ea4000804007f */
[----:B--2---:R-:W-:Y:S05]  /*23670*/  @!P2 BRA `(.L_x_708) ;  /* 0xfffffffc00f0a947 */ /* 0x004fea000383ffff */
[----:B------:R-:W-:Y:S05]  /*23680*/  BRA `(.L_x_843) ;  /* 0xffffff9c006c7947 */ /* 0x000fea000383ffff */
.L_x_715:
[----:B0-----:R0:W2:Y:S02]  /*23690*/  SYNCS.PHASECHK.TRANS64.TRYWAIT P2, [R11+URZ+0x308c0], R10 ;  /* 0x0308c00a0b0075a7 */ /* 0x0010a4000804017f */
[----:B--2---:R-:W-:Y:S05]  /*236a0*/  @!P2 NANOSLEEP.SYNCS 0x989680 ;  /* 0x009896800000a95d */ /* 0x004fea0003900000 */
[----:B------:R-:W2:Y:S02]  /*236b0*/  @!P2 SYNCS.PHASECHK.TRANS64 P2, [R11+URZ+0x308c0], R10 ;  /* 0x0308c00a0b00a5a7 */ /* 0x000ea4000804007f */
[----:B--2---:R-:W-:Y:S05]  /*236c0*/  @!P2 BRA `(.L_x_715) ;  /* 0xfffffffc00f0a947 */ /* 0x004fea000383ffff */
[----:B------:R-:W-:Y:S05]  /*236d0*/  BRA `(.L_x_844) ;  /* 0xffffffa000647947 */ /* 0x000fea000383ffff */
.L_x_732:
[----:B------:R-:W1:Y:S01]  /*236e0*/  S2R R7, SR_TID.X ;  /* 0x0000000000077919 */ /* 0x000e620000002100 */
[----:B------:R-:W-:Y:S01]  /*236f0*/  BSSY B0, `(.L_x_845) ;  /* 0x000000a000007945 */ /* 0x000fe20003800000 */
[----:B------:R-:W-:Y:S02]  /*23700*/  IMAD.MOV.U32 R12, RZ, RZ, RZ ;  /* 0x000000ffff0c7224 */ /* 0x000fe400078e00ff */
[----:B------:R-:W-:Y:S02]  /*23710*/  IMAD.MOV.U32 R11, RZ, RZ, 0x1f ;  /* 0x0000001fff0b7424 */ /* 0x000fe400078e00ff */
[----:B------:R-:W-:Y:S01]  /*23720*/  IMAD.MOV.U32 R15, RZ, RZ, -0x1 ;  /* 0xffffffffff0f7424 */ /* 0x000fe200078e00ff */
[----:B-1----:R-:W-:-:S04]  /*23730*/  SHF.R.U32.HI R7, RZ, 0x5, R7 ;  /* 0x00000005ff077819 */ /* 0x002fc80000011607 */
[----:B------:R-:W-:-:S05]  /*23740*/  LOP3.LUT R7, R7, 0x3, RZ, 0xc0, !PT ;  /* 0x0000000307077812 */ /* 0x000fca00078ec0ff */
[----:B------:R-:W-:-:S07]  /*23750*/  IMAD.MOV.U32 R13, RZ, RZ, R7 ;  /* 0x000000ffff0d7224 */ /* 0x000fce00078e0007 */
[----:B0----5:R-:W-:Y:S05]  /*23760*/  WARPSYNC.COLLECTIVE R15, `(.L_x_846) ;  /* 0x000000000f087348 */ /* 0x021fea0003c00000 */
[----:B------:R1:W2:Y:S02]  /*23770*/  SHFL.IDX P6, R14, R13, R12, R11 ;  /* 0x0000000c0d0e7389 */ /* 0x0002a400000c000b */
[----:B012--5:R-:W-:Y:S01]  /*23780*/  ENDCOLLECTIVE ;  /* 0x000000000000791b */ /* 0x027fe20003800000 */
.L_x_846:
[----:B------:R-:W-:Y:S05]  /*23790*/  BSYNC B0 ;  /* 0x0000000000007941 */ /* 0x000fea0003800000 */
.L_x_845:
[----:B------:R-:W-:Y:S05]  /*237a0*/  BRA `(.L_x_847) ;  /* 0xffffffb000147947 */ /* 0x000fea000383ffff */
.L_x_735:
[----:B0-----:R0:W1:Y:S02]  /*237b0*/  SYNCS.PHASECHK.TRANS64.TRYWAIT P0, [R7+URZ+0x30840], R2 ;  /* 0x03084002070075a7 */ /* 0x001064000800017f */
[----:B-1----:R-:W-:Y:S05]  /*237c0*/  @!P0 NANOSLEEP.SYNCS 0x989680 ;  /* 0x009896800000895d */ /* 0x002fea0003900000 */
[----:B------:R-:W1:Y:S02]  /*237d0*/  @!P0 SYNCS.PHASECHK.TRANS64 P0, [R7+URZ+0x30840], R2 ;  /* 0x03084002070085a7 */ /* 0x000e64000800007f */
[----:B-1----:R-:W-:Y:S05]  /*237e0*/  @!P0 BRA `(.L_x_735) ;  /* 0xfffffffc00f08947 */ /* 0x002fea000383ffff */
[----:B------:R-:W-:Y:S05]  /*237f0*/  BRA `(.L_x_848) ;  /* 0xffffffb000647947 */ /* 0x000fea000383ffff */
.L_x_736:
        /* <DEDUP_REMOVED lines=8> */
.L_x_850:
[----:B------:R-:W-:Y:S05]  /*23880*/  BSYNC B0 ;  /* 0x0000000000007941 */ /* 0x000fea0003800000 */
.L_x_849:
[----:B------:R-:W-:Y:S02]  /*23890*/  IMAD.MOV.U32 R13, RZ, RZ, R4 ;  /* 0x000000ffff0d7224 */ /* 0x000fe400078e0004 */
[----:B------:R-:W-:Y:S02]  /*238a0*/  IMAD.MOV.U32 R12, RZ, RZ, RZ ;  /* 0x000000ffff0c7224 */ /* 0x000fe400078e00ff */
[----:B------:R-:W-:Y:S02]  /*238b0*/  IMAD.MOV.U32 R11, RZ, RZ, 0x181f ;  /* 0x0000181fff0b7424 */ /* 0x000fe400078e00ff */
[----:B------:R-:W-:Y:S02]  /*238c0*/  IMAD.MOV.U32 R15, RZ, RZ, -0x1 ;  /* 0xffffffffff0f7424 */ /* 0x000fe400078e00ff */
[----:B------:R-:W-:Y:S02]  /*238d0*/  IMAD.MOV.U32 R2, RZ, RZ, R14 ;  /* 0x000000ffff027224 */ /* 0x000fe400078e000e */
[----:B------:R-:W-:-:S07]  /*238e0*/  @P0 IMAD R8, R5, 0x2, R22 ;  /* 0x0000000205080824 */ /* 0x000fce00078e0216 */
[----:B------:R-:W-:Y:S05]  /*238f0*/  WARPSYNC.COLLECTIVE R15, `(.L_x_851) ;  /* 0x000000000f087348 */ /* 0x000fea0003c00000 */
[----:B------:R0:W1:Y:S02]  /*23900*/  SHFL.IDX P6, R14, R13, R12, R11 ;  /* 0x0000000c0d0e7389 */ /* 0x00006400000c000b */
[----:B01----:R-:W-:Y:S01]  /*23910*/  ENDCOLLECTIVE ;  /* 0x000000000000791b */ /* 0x003fe20003800000 */
.L_x_851:
[----:B------:R-:W-:Y:S02]  /*23920*/  IMAD.MOV.U32 R13, RZ, RZ, R0 ;  /* 0x000000ffff0d7224 */ /* 0x000fe400078e0000 */
[----:B------:R-:W-:Y:S02]  /*23930*/  IMAD.MOV.U32 R12, RZ, RZ, 0x1 ;  /* 0x00000001ff0c7424 */ /* 0x000fe400078e00ff */
[----:B------:R-:W-:-:S07]  /*23940*/  IMAD.MOV.U32 R3, RZ, RZ, R14 ;  /* 0x000000ffff037224 */ /* 0x000fce00078e000e */
[----:B------:R-:W-:Y:S05]  /*23950*/  WARPSYNC.COLLECTIVE R15, `(.L_x_852) ;  /* 0x000000000f087348 */ /* 0x000fea0003c00000 */
[----:B------:R0:W1:Y:S02]  /*23960*/  SHFL.IDX P6, R14, R13, R12, R11 ;  /* 0x0000000c0d0e7389 */ /* 0x00006400000c000b */
[----:B01----:R-:W-:Y:S01]  /*23970*/  ENDCOLLECTIVE ;  /* 0x000000000000791b */ /* 0x003fe20003800000 */
.L_x_852:
        /* <DEDUP_REMOVED lines=17> */
.L_x_853:
[----:B------:R-:W-:Y:S02]  /*23a90*/  @P1 IMAD R8, R5, 0x2, R22 ;  /* 0x0000000205081824 */ /* 0x000fe400078e0216 */
[----:B------:R-:W-:Y:S02]  /*23aa0*/  IMAD.MOV.U32 R13, RZ, RZ, R0 ;  /* 0x000000ffff0d7224 */ /* 0x000fe400078e0000 */
[----:B------:R-:W-:Y:S02]  /*23ab0*/  IMAD.MOV.U32 R12, RZ, RZ, 0x2 ;  /* 0x00000002ff0c7424 */ /* 0x000fe400078e00ff */
[----:B------:R-:W-:-:S07]  /*23ac0*/  IMAD.MOV.U32 R3, RZ, RZ, R14 ;  /* 0x000000ffff037224 */ /* 0x000fce00078e000e */
[----:B------:R-:W-:Y:S05]  /*23ad0*/  WARPSYNC.COLLECTIVE R15, `(.L_x_854) ;  /* 0x000000000f087348 */ /* 0x000fea0003c00000 */
[----:B------:R0:W1:Y:S02]  /*23ae0*/  SHFL.IDX P6, R14, R13, R12, R11 ;  /* 0x0000000c0d0e7389 */ /* 0x00006400000c000b */
[----:B01----:R-:W-:Y:S01]  /*23af0*/  ENDCOLLECTIVE ;  /* 0x000000000000791b */ /* 0x003fe20003800000 */
.L_x_854:
[----:B------:R-:W-:-:S05]  /*23b00*/  @P1 LEA R3, P0, R32, R3, 0x1 ;  /* 0x0000000320031211 */ /* 0x000fca00078008ff */
[----:B------:R-:W-:-:S05]  /*23b10*/  @P1 IMAD.X R2, RZ, RZ, R2, P0 ;  /* 0x000000ffff021224 */ /* 0x000fca00000e0602 */
[----:B------:R-:W-:Y:S02]  /*23b20*/  @P1 LOP3.LUT R3, R3, R2, RZ, 0x3c, !PT ;  /* 0x0000000203031212 */ /* 0x000fe400078e3cff */
[----:B------:R-:W-:Y:S02]  /*23b30*/  MOV R13, R4 ;  /* 0x00000004000d7202 */ /* 0x000fe40000000f00 */
        /* <DEDUP_REMOVED lines=13> */
.L_x_855:
[----:B------:R-:W-:Y:S02]  /*23c10*/  @P1 IMAD R8, R5, 0x2, R22 ;  /* 0x0000000205081824 */ /* 0x000fe400078e0216 */
[----:B------:R-:W-:Y:S02]  /*23c20*/  IMAD.MOV.U32 R13, RZ, RZ, R0 ;  /* 0x000000ffff0d7224 */ /* 0x000fe400078e0000 */
[----:B------:R-:W-:Y:S02]  /*23c30*/  IMAD.MOV.U32 R12, RZ, RZ, 0x3 ;  /* 0x00000003ff0c7424 */ /* 0x000fe400078e00ff */
[----:B------:R-:W-:-:S07]  /*23c40*/  IMAD.MOV.U32 R3, RZ, RZ, R14 ;  /* 0x000000ffff037224 */ /* 0x000fce00078e000e */
[----:B------:R-:W-:Y:S05]  /*23c50*/  WARPSYNC.COLLECTIVE R15, `(.L_x_856) ;  /* 0x000000000f087348 */ /* 0x000fea0003c00000 */
[----:B------:R0:W1:Y:S02]  /*23c60*/  SHFL.IDX P6, R14, R13, R12, R11 ;  /* 0x0000000c0d0e7389 */ /* 0x00006400000c000b */
[----:B01----:R-:W-:Y:S01]  /*23c70*/  ENDCOLLECTIVE ;  /* 0x000000000000791b */ /* 0x003fe20003800000 */
.L_x_856:
        /* <DEDUP_REMOVED lines=17> */
.L_x_857:
[----:B------:R-:W-:Y:S02]  /*23d90*/  @P1 IMAD R8, R5, 0x2, R22 ;  /* 0x0000000205081824 */ /* 0x000fe400078e0216 */
[----:B------:R-:W-:Y:S02]  /*23da0*/  IMAD.MOV.U32 R13, RZ, RZ, R0 ;  /* 0x000000ffff0d7224 */ /* 0x000fe400078e0000 */
[----:B------:R-:W-:Y:S02]  /*23db0*/  IMAD.MOV.U32 R12, RZ, RZ, 0x4 ;  /* 0x00000004ff0c7424 */ /* 0x000fe400078e00ff */
[----:B------:R-:W-:-:S07]  /*23dc0*/  IMAD.MOV.U32 R3, RZ, RZ, R14 ;  /* 0x000000ffff037224 */ /* 0x000fce00078e000e */
[----:B------:R-:W-:Y:S05]  /*23dd0*/  WARPSYNC.COLLECTIVE R15, `(.L_x_858) ;  /* 0x000000000f087348 */ /* 0x000fea0003c00000 */
[----:B------:R0:W1:Y:S02]  /*23de0*/  SHFL.IDX P6, R14, R13, R12, R11 ;  /* 0x0000000c0d0e7389 */ /* 0x00006400000c000b */
[----:B01----:R-:W-:Y:S01]  /*23df0*/  ENDCOLLECTIVE ;  /* 0x000000000000791b */ /* 0x003fe20003800000 */
.L_x_858:
        /* <DEDUP_REMOVED lines=17> */
.L_x_859:
[----:B------:R-:W-:Y:S02]  /*23f10*/  @P1 IMAD R8, R5, 0x2, R22 ;  /* 0x0000000205081824 */ /* 0x000fe400078e0216 */
[----:B------:R-:W-:Y:S02]  /*23f20*/  IMAD.MOV.U32 R13, RZ, RZ, R0 ;  /* 0x000000ffff0d7224 */ /* 0x000fe400078e0000 */
[----:B------:R-:W-:Y:S02]  /*23f30*/  IMAD.MOV.U32 R12, RZ, RZ, 0x5 ;  /* 0x00000005ff0c7424 */ /* 0x000fe400078e00ff */
[----:B------:R-:W-:-:S07]  /*23f40*/  IMAD.MOV.U32 R3, RZ, RZ, R14 ;  /* 0x000000ffff037224 */ /* 0x000fce00078e000e */
[----:B------:R-:W-:Y:S05]  /*23f50*/  WARPSYNC.COLLECTIVE R15, `(.L_x_860) ;  /* 0x000000000f087348 */ /* 0x000fea0003c00000 */
[----:B------:R0:W1:Y:S02]  /*23f60*/  SHFL.IDX P6, R14, R13, R12, R11 ;  /* 0x0000000c0d0e7389 */ /* 0x00006400000c000b */
[----:B01----:R-:W-:Y:S01]  /*23f70*/  ENDCOLLECTIVE ;  /* 0x000000000000791b */ /* 0x003fe20003800000 */
.L_x_860:
        /* <DEDUP_REMOVED lines=10> */
.L_x_861:
        /* <DEDUP_REMOVED lines=8> */
.L_x_741:
        /* <DEDUP_REMOVED lines=9> */
.L_x_863:
[----:B------:R-:W-:Y:S02]  /*24130*/  ISETP.GE.AND P1, PT, R4, R6, PT ;  /* 0x000000060400720c */ /* 0x000fe40003f26270 */
[----:B------:R-:W-:Y:S01]  /*24140*/  MOV R13, R0 ;  /* 0x00000000000d7202 */ /* 0x000fe20000000f00 */
[----:B------:R-:W-:-:S10]  /*24150*/  IMAD.MOV.U32 R2, RZ, RZ, R14 ;  /* 0x000000ffff027224 */ /* 0x000fd400078e000e */
[----:B------:R-:W-:Y:S05]  /*24160*/  WARPSYNC.COLLECTIVE R15, `(.L_x_864) ;  /* 0x000000000f087348 */ /* 0x000fea0003c00000 */
[----:B------:R0:W1:Y:S02]  /*24170*/  SHFL.IDX P6, R14, R13, R12, R11 ;  /* 0x0000000c0d0e7389 */ /* 0x00006400000c000b */
[----:B01----:R-:W-:Y:S01]  /*24180*/  ENDCOLLECTIVE ;  /* 0x000000000000791b */ /* 0x003fe20003800000 */
.L_x_864:
[----:B------:R-:W-:Y:S02]  /*24190*/  IMAD.MOV.U32 R13, RZ, RZ, R5 ;  /* 0x000000ffff0d7224 */ /* 0x000fe400078e0005 */
[----:B------:R-:W-:Y:S02]  /*241a0*/  IMAD.MOV.U32 R12, RZ, RZ, 0x1 ;  /* 0x00000001ff0c7424 */ /* 0x000fe400078e00ff */
[----:B------:R-:W-:-:S07]  /*241b0*/  IMAD.MOV.U32 R3, RZ, RZ, R14 ;  /* 0x000000ffff037224 */ /* 0x000fce00078e000e */
[----:B------:R-:W-:Y:S05]  /*241c0*/  WARPSYNC.COLLECTIVE R15, `(.L_x_865) ;  /* 0x000000000f087348 */ /* 0x000fea0003c00000 */
[----:B------:R0:W1:Y:S02]  /*241d0*/  SHFL.IDX P6, R14, R13, R12, R11 ;  /* 0x0000000c0d0e7389 */ /* 0x00006400000c000b */
[----:B01----:R-:W-:Y:S01]  /*241e0*/  ENDCOLLECTIVE ;  /* 0x000000000000791b */ /* 0x003fe20003800000 */
.L_x_865:
[----:B------:R-:W-:-:S05]  /*241f0*/  @!P1 LEA R7, P4, R32, R3, 0x1 ;  /* 0x0000000320079211 */ /* 0x000fca00078808ff */
[----:B------:R-:W-:Y:S02]  /*24200*/  @!P1 IMAD.X R3, RZ, RZ, R2, P4 ;  /* 0x000000ffff039224 */ /* 0x000fe400020e0602 */
[----:B------:R-:W-:Y:S02]  /*24210*/  @!P1 IMAD.MOV.U32 R2, RZ, RZ, R7 ;  /* 0x000000ffff029224 */ /* 0x000fe400078e0007 */
[----:B------:R-:W-:Y:S02]  /*24220*/  VIADD R7, R4, 0x10 ;  /* 0x0000001004077836 */ /* 0x000fe40000000000 */
[----:B------:R-:W-:Y:S01]  /*24230*/  IMAD.MOV.U32 R13, RZ, RZ, R0 ;  /* 0x000000ffff0d7224 */ /* 0x000fe200078e0000 */
[----:B------:R-:W-:Y:S01]  /*24240*/  @!PT LDS RZ, [RZ] ;  /* 0x00000000fffff984 */ /* 0x000fe20000000800 */
[----:B------:R-:W-:Y:S01]  /*24250*/  @!PT LDS RZ, [RZ] ;  /* 0x00000000fffff984 */ /* 0x000fe20000000800 */
[----:B------:R-:W-:Y:S01]  /*24260*/  @!PT LDS RZ, [RZ] ;  /* 0x00000000fffff984 */ /* 0x000fe20000000800 */
[----:B------:R-:W-:Y:S04]  /*24270*/  @!P1 LDGSTS.E.BYPASS.LTC128B.128 [R37+0x12400], desc[UR48][R2.64], !P3 ;  /* 0x1240000002259fae */ /* 0x000fe8000d901d70 */
[----:B------:R-:W-:Y:S04]  /*24280*/  @!P1 LDGSTS.E.BYPASS.LTC128B.128 [R37+0x16400], desc[UR48][R2.64+0x80], !P2 ;  /* 0x1640008002259fae */ /* 0x000fe8000d101d70 */
[----:B------:R0:W-:Y:S01]  /*24290*/  @!P1 LDGSTS.E.BYPASS.LTC128B.128 [R37+0x1a400], desc[UR48][R2.64+0x100], !P0 ;  /* 0x1a40010002259fae */ /* 0x0001e2000c101d70 */
[----:B------:R-:W-:Y:S01]  /*242a0*/  ISETP.GE.AND P1, PT, R7, R6, PT ;  /* 0x000000060700720c */ /* 0x000fe20003f26270 */
[----:B0-----:R-:W-:-:S12]  /*242b0*/  IMAD.MOV.U32 R2, RZ, RZ, R14 ;  /* 0x000000ffff027224 */ /* 0x001fd800078e000e */
[----:B------:R-:W-:Y:S05]  /*242c0*/  WARPSYNC.COLLECTIVE R15, `(.L_x_866) ;  /* 0x000000000f087348 */ /* 0x000fea0003c00000 */
[----:B------:R0:W1:Y:S02]  /*242d0*/  SHFL.IDX P6, R14, R13, R12, R11 ;  /* 0x0000000c0d0e7389 */ /* 0x00006400000c000b */
[----:B01----:R-:W-:Y:S01]  /*242e0*/  ENDCOLLECTIVE ;  /* 0x000000000000791b */ /* 0x003fe20003800000 */
.L_x_866:
[----:B------:R-:W-:Y:S02]  /*242f0*/  IMAD.MOV.U32 R13, RZ, RZ, R5 ;  /* 0x000000ffff0d7224 */ /* 0x000fe400078e0005 */
[----:B------:R-:W-:Y:S02]  /*24300*/  IMAD.MOV.U32 R12, RZ, RZ, 0x2 ;  /* 0x00000002ff0c7424 */ /* 0x000fe400078e00ff */
[----:B------:R-:W-:-:S07]  /*24310*/  IMAD.MOV.U32 R3, RZ, RZ, R14 ;  /* 0x000000ffff037224 */ /* 0x000fce00078e000e */
[----:B------:R-:W-:Y:S05]  /*24320*/  WARPSYNC.COLLECTIVE R15, `(.L_x_867) ;  /* 0x000000000f087348 */ /* 0x000fea0003c00000 */
[----:B------:R0:W1:Y:S02]  /*24330*/  SHFL.IDX P6, R14, R13, R12, R11 ;  /* 0x0000000c0d0e7389 */ /* 0x00006400000c000b */
[----:B01----:R-:W-:Y:S01]  /*24340*/  ENDCOLLECTIVE ;  /* 0x000000000000791b */ /* 0x003fe20003800000 */
.L_x_867:
[----:B------:R-:W-:-:S05]  /*24350*/  @!P1 LEA R7, P4, R32, R3, 0x1 ;  /* 0x0000000320079211 */ /* 0x000fca00078808ff */
[----:B------:R-:W-:Y:S02]  /*24360*/  @!P1 IMAD.X R8, RZ, RZ, R2, P4 ;  /* 0x000000ffff089224 */ /* 0x000fe400020e0602 */
[----:B------:R-:W-:Y:S02]  /*24370*/  @!P1 IMAD.MOV.U32 R2, RZ, RZ, R7 ;  /* 0x000000ffff029224 */ /* 0x000fe400078e0007 */
[----:B------:R-:W-:Y:S02]  /*24380*/  @!P1 IMAD.MOV.U32 R3, RZ, RZ, R8 ;  /* 0x000000ffff039224 */ /* 0x000fe400078e0008 */
[----:B------:R-:W-:Y:S02]  /*24390*/  IMAD.MOV.U32 R13, RZ, RZ, R0 ;  /* 0x000000ffff0d7224 */ /* 0x000fe400078e0000 */
[----:B------:R-:W-:Y:S01]  /*243a0*/  VIADD R7, R4, 0x20 ;  /* 0x0000002004077836 */ /* 0x000fe20000000000 */
        /* <DEDUP_REMOVED lines=11> */
.L_x_868:
[----:B------:R-:W-:Y:S02]  /*24460*/  IMAD.MOV.U32 R13, RZ, RZ, R5 ;  /* 0x000000ffff0d7224 */ /* 0x000fe400078e0005 */
[----:B------:R-:W-:Y:S02]  /*24470*/  IMAD.MOV.U32 R12, RZ, RZ, 0x3 ;  /* 0x00000003ff0c7424 */ /* 0x000fe400078e00ff */
[----:B------:R-:W-:-:S07]  /*24480*/  IMAD.MOV.U32 R3, RZ, RZ, R14 ;  /* 0x000000ffff037224 */ /* 0x000fce00078e000e */
[----:B------:R-:W-:Y:S05]  /*24490*/  WARPSYNC.COLLECTIVE R15, `(.L_x_869) ;  /* 0x000000000f087348 */ /* 0x000fea0003c00000 */
[----:B------:R0:W1:Y:S02]  /*244a0*/  SHFL.IDX P6, R14, R13, R12, R11 ;  /* 0x0000000c0d0e7389 */ /* 0x00006400000c000b */
[----:B01----:R-:W-:Y:S01]  /*244b0*/  ENDCOLLECTIVE ;  /* 0x000000000000791b */ /* 0x003fe20003800000 */
.L_x_869:
        /* <DEDUP_REMOVED lines=17> */
.L_x_870:
[----:B------:R-:W-:Y:S02]  /*245d0*/  IMAD.MOV.U32 R13, RZ, RZ, R5 ;  /* 0x000000ffff0d7224 */ /* 0x000fe400078e0005 */
[----:B------:R-:W-:Y:S01]  /*245e0*/  IMAD.MOV.U32 R12, RZ, RZ, 0x4 ;  /* 0x00000004ff0c7424 */ /* 0x000fe200078e00ff */
[----:B------:R-:W-:-:S07]  /*245f0*/  MOV R3, R14 ;  /* 0x0000000e00037202 */ /* 0x000fce0000000f00 */
[----:B------:R-:W-:Y:S05]  /*24600*/  WARPSYNC.COLLECTIVE R15, `(.L_x_871) ;  /* 0x000000000f087348 */ /* 0x000fea0003c00000 */
[----:B------:R0:W1:Y:S02]  /*24610*/  SHFL.IDX P6, R14, R13, R12, R11 ;  /* 0x0000000c0d0e7389 */ /* 0x00006400000c000b */
[----:B01----:R-:W-:Y:S01]  /*24620*/  ENDCOLLECTIVE ;  /* 0x000000000000791b */ /* 0x003fe20003800000 */
.L_x_871:
[----:B------:R-:W-:-:S05]  /*24630*/  @!P1 LEA R7, P4, R32, R3, 0x1 ;  /* 0x0000000320079211 */ /* 0x000fca00078808ff */
[----:B------:R-:W-:Y:S02]  /*24640*/  @!P1 IMAD.X R8, RZ, RZ, R2, P4 ;  /* 0x000000ffff089224 */ /* 0x000fe400020e0602 */
[----:B------:R-:W-:Y:S02]  /*24650*/  @!P1 IMAD.MOV.U32 R2, RZ, RZ, R7 ;  /* 0x000000ffff029224 */ /* 0x000fe400078e0007 */
        /* <DEDUP_REMOVED lines=14> */
.L_x_872:
[----:B------:R-:W-:Y:S02]  /*24740*/  IMAD.MOV.U32 R13, RZ, RZ, R5 ;  /* 0x000000ffff0d7224 */ /* 0x000fe400078e0005 */
[----:B------:R-:W-:Y:S02]  /*24750*/  IMAD.MOV.U32 R12, RZ, RZ, 0x5 ;  /* 0x00000005ff0c7424 */ /* 0x000fe400078e00ff */
[----:B------:R-:W-:-:S07]  /*24760*/  IMAD.MOV.U32 R3, RZ, RZ, R14 ;  /* 0x000000ffff037224 */ /* 0x000fce00078e000e */
[----:B------:R-:W-:Y:S05]  /*24770*/  WARPSYNC.COLLECTIVE R15, `(.L_x_873) ;  /* 0x000000000f087348 */ /* 0x000fea0003c00000 */
[----:B------:R0:W1:Y:S02]  /*24780*/  SHFL.IDX P6, R14, R13, R12, R11 ;  /* 0x0000000c0d0e7389 */ /* 0x00006400000c000b */
[----:B01----:R-:W-:Y:S01]  /*24790*/  ENDCOLLECTIVE ;  /* 0x000000000000791b */ /* 0x003fe20003800000 */
.L_x_873:
        /* <DEDUP_REMOVED lines=17> */
.L_x_874:
[----:B------:R-:W-:Y:S02]  /*248b0*/  IMAD.MOV.U32 R13, RZ, RZ, R5 ;  /* 0x000000ffff0d7224 */ /* 0x000fe400078e0005 */
[----:B------:R-:W-:Y:S02]  /*248c0*/  IMAD.MOV.U32 R12, RZ, RZ, 0x6 ;  /* 0x00000006ff0c7424 */ /* 0x000fe400078e00ff */
[----:B------:R-:W-:-:S07]  /*248d0*/  IMAD.MOV.U32 R3, RZ, RZ, R14 ;  /* 0x000000ffff037224 */ /* 0x000fce00078e000e */
[----:B------:R-:W-:Y:S05]  /*248e0*/  WARPSYNC.COLLECTIVE R15, `(.L_x_875) ;  /* 0x000000000f087348 */ /* 0x000fea0003c00000 */
[----:B------:R0:W1:Y:S02]  /*248f0*/  SHFL.IDX P6, R14, R13, R12, R11 ;  /* 0x0000000c0d0e7389 */ /* 0x00006400000c000b */
[----:B01----:R-:W-:Y:S01]  /*24900*/  ENDCOLLECTIVE ;  /* 0x000000000000791b */ /* 0x003fe20003800000 */
.L_x_875:
        /* <DEDUP_REMOVED lines=17> */
.L_x_876:
[----:B------:R-:W-:Y:S02]  /*24a20*/  IMAD.MOV.U32 R13, RZ, RZ, R5 ;  /* 0x000000ffff0d7224 */ /* 0x000fe400078e0005 */
[----:B------:R-:W-:Y:S02]  /*24a30*/  IMAD.MOV.U32 R12, RZ, RZ, 0x7 ;  /* 0x00000007ff0c7424 */ /* 0x000fe400078e00ff */
[----:B------:R-:W-:-:S07]  /*24a40*/  IMAD.MOV.U32 R3, RZ, RZ, R14 ;  /* 0x000000ffff037224 */ /* 0x000fce00078e000e */
[----:B------:R-:W-:Y:S05]  /*24a50*/  WARPSYNC.COLLECTIVE R15, `(.L_x_877) ;  /* 0x000000000f087348 */ /* 0x000fea0003c00000 */
[----:B------:R0:W1:Y:S02]  /*24a60*/  SHFL.IDX P6, R14, R13, R12, R11 ;  /* 0x0000000c0d0e7389 */ /* 0x00006400000c000b */
[----:B01----:R-:W-:Y:S01]  /*24a70*/  ENDCOLLECTIVE ;  /* 0x000000000000791b */ /* 0x003fe20003800000 */
.L_x_877:
[----:B------:R-:W-:-:S04]  /*24a80*/  @!P1 LEA R7, P4, R32, R3, 0x1 ;  /* 0x0000000320079211 */ /* 0x000fc800078808ff */
[----:B------:R-:W-:Y:S01]  /*24a90*/  @!P1 IADD3.X R8, RZ, R2, RZ, P4, !PT ;  /* 0x00000002ff089210 */ /* 0x000fe200027fe4ff */
[----:B------:R-:W-:-:S04]  /*24aa0*/  @!P1 IMAD.MOV.U32 R2, RZ, RZ, R7 ;  /* 0x000000ffff029224 */ /* 0x000fc800078e0007 */
[----:B------:R-:W-:Y:S02]  /*24ab0*/  @!P1 IMAD.MOV.U32 R3, RZ, RZ, R8 ;  /* 0x000000ffff039224 */ /* 0x000fe400078e0008 */
[----:B------:R-:W-:-:S03]  /*24ac0*/  IMAD.MOV.U32 R13, RZ, RZ, R0 ;  /* 0x000000ffff0d7224 */ /* 0x000fc600078e0000 */
[----:B------:R-:W-:Y:S01]  /*24ad0*/  @!PT LDS RZ, [RZ] ;  /* 0x00000000fffff984 */ /* 0x000fe20000000800 */
[----:B------:R-:W-:Y:S01]  /*24ae0*/  @!PT LDS RZ, [RZ] ;  /* 0x00000000fffff984 */ /* 0x000fe20000000800 */
[----:B------:R-:W-:Y:S01]  /*24af0*/  @!PT LDS RZ, [RZ] ;  /* 0x00000000fffff984 */ /* 0x000fe20000000800 */
[----:B------:R0:W-:Y:S04]  /*24b00*/  @!P1 LDGSTS.E.BYPASS.LTC128B.128 [R37+0x15400], desc[UR48][R2.64], !P3 ;  /* 0x1540000002259fae */ /* 0x0001e8000d901d70 */
[----:B------:R0:W-:Y:S01]  /*24b10*/  @!P1 LDGSTS.E.BYPASS.LTC128B.128 [R37+0x19400], desc[UR48][R2.64+0x80], !P2 ;  /* 0x1940008002259fae */ /* 0x0001e2000d101d70 */
[----:B------:R-:W-:-:S03]  /*24b20*/  IMAD.MOV.U32 R5, RZ, RZ, R14 ;  /* 0x000000ffff057224 */ /* 0x000fc600078e000e */
[----:B------:R0:W-:Y:S04]  /*24b30*/  @!P1 LDGSTS.E.BYPASS.LTC128B.128 [R37+0x1d400], desc[UR48][R2.64+0x100], !P0 ;  /* 0x1d40010002259fae */ /* 0x0001e8000c101d70 */
[----:B0-----:R-:W-:Y:S05]  /*24b40*/  WARPSYNC.COLLECTIVE R15, `(.L_x_878) ;  /* 0x000000000f087348 */ /* 0x001fea0003c00000 */
[----:B------:R1:W2:Y:S02]  /*24b50*/  SHFL.IDX P6, R14, R13, R12, R11 ;  /* 0x0000000c0d0e7389 */ /* 0x0002a400000c000b */
[----:B012---:R-:W-:Y:S01]  /*24b60*/  ENDCOLLECTIVE ;  /* 0x000000000000791b */ /* 0x007fe20003800000 */
.L_x_878:
[----:B------:R-:W-:Y:S05]  /*24b70*/  BRA `(.L_x_879) ;  /* 0xffffffac00fc7947 */ /* 0x000fea000383ffff */
.L_x_746:
[----:B0-----:R0:W1:Y:S02]  /*24b80*/  SYNCS.PHASECHK.TRANS64.TRYWAIT P0, [R22+URZ+0x30820], R3 ;  /* 0x03082003160075a7 */ /* 0x001064000800017f */
[----:B-1----:R-:W-:Y:S05]  /*24b90*/  @!P0 NANOSLEEP.SYNCS 0x989680 ;  /* 0x009896800000895d */ /* 0x002fea0003900000 */
[----:B------:R-:W1:Y:S02]  /*24ba0*/  @!P0 SYNCS.PHASECHK.TRANS64 P0, [R22+URZ+0x30820], R3 ;  /* 0x03082003160085a7 */ /* 0x000e64000800007f */
[----:B-1----:R-:W-:Y:S05]  /*24bb0*/  @!P0 BRA `(.L_x_746) ;  /* 0xfffffffc00f08947 */ /* 0x002fea000383ffff */
[----:B------:R-:W-:Y:S05]  /*24bc0*/  BRA `(.L_x_880) ;  /* 0xffffffb000747947 */ /* 0x000fea000383ffff */
.L_x_751:
[----:B0-----:R0:W1:Y:S02]  /*24bd0*/  SYNCS.PHASECHK.TRANS64.TRYWAIT P0, [R7+URZ+0x30840], R2 ;  /* 0x03084002070075a7 */ /* 0x001064000800017f */
[----:B-1----:R-:W-:Y:S05]  /*24be0*/  @!P0 NANOSLEEP.SYNCS 0x989680 ;  /* 0x009896800000895d */ /* 0x002fea0003900000 */
[----:B------:R-:W1:Y:S02]  /*24bf0*/  @!P0 SYNCS.PHASECHK.TRANS64 P0, [R7+URZ+0x30840], R2 ;  /* 0x03084002070085a7 */ /* 0x000e64000800007f */
[----:B-1----:R-:W-:Y:S05]  /*24c00*/  @!P0 BRA `(.L_x_751) ;  /* 0xfffffffc00f08947 */ /* 0x002fea000383ffff */
[----:B------:R-:W-:Y:S05]  /*24c10*/  BRA `(.L_x_881) ;  /* 0xffffffb4004c7947 */ /* 0x000fea000383ffff */
.L_x_752:
        /* <DEDUP_REMOVED lines=8> */
.L_x_883:
[----:B------:R-:W-:Y:S05]  /*24ca0*/  BSYNC B1 ;  /* 0x0000000000017941 */ /* 0x000fea0003800000 */
.L_x_882:
[----:B------:R0:W-:Y:S04]  /*24cb0*/  STL [R1+0x118], R0 ;  /* 0x0001180001007387 */ /* 0x0001e80000100800 */
[----:B0-----:R0:W5:Y:S01]  /*24cc0*/  LDL.LU R0, [R1] ;  /* 0x0000000001007983 */ /* 0x0011620000300800 */
[----:B------:R-:W-:Y:S02]  /*24cd0*/  IMAD.MOV.U32 R13, RZ, RZ, R8 ;  /* 0x000000ffff0d7224 */ /* 0x000fe400078e0008 */
[----:B------:R-:W-:Y:S02]  /*24ce0*/  IMAD.MOV.U32 R12, RZ, RZ, RZ ;  /* 0x000000ffff0c7224 */ /* 0x000fe400078e00ff */
[----:B------:R-:W-:Y:S02]  /*24cf0*/  IMAD.MOV.U32 R11, RZ, RZ, 0x181f ;  /* 0x0000181fff0b7424 */ /* 0x000fe400078e00ff */
[----:B------:R-:W-:-:S02]  /*24d00*/  IMAD.MOV.U32 R15, RZ, RZ, -0x1 ;  /* 0xffffffffff0f7424 */ /* 0x000fc400078e00ff */
[----:B------:R-:W-:Y:S02]  /*24d10*/  IMAD.MOV.U32 R3, RZ, RZ, R14 ;  /* 0x000000ffff037224 */ /* 0x000fe400078e000e */
[----:B0-----:R-:W-:-:S07]  /*24d20*/  IMAD.SHL.U32 R4, R32, 0x2, RZ ;  /* 0x0000000220047824 */ /* 0x001fce00078e00ff */
[----:B-----5:R-:W-:Y:S05]  /*24d30*/  WARPSYNC.COLLECTIVE R15, `(.L_x_884) ;  /* 0x000000000f087348 */ /* 0x020fea0003c00000 */
[----:B------:R0:W1:Y:S02]  /*24d40*/  SHFL.IDX P6, R14, R13, R12, R11 ;  /* 0x0000000c0d0e7389 */ /* 0x00006400000c000b */
[----:B01---5:R-:W-:Y:S01]  /*24d50*/  ENDCOLLECTIVE ;  /* 0x000000000000791b */ /* 0x023fe20003800000 */
.L_x_884:
[----:B------:R-:W-:Y:S02]  /*24d60*/  IMAD R5, R5, 0x2, R22 ;  /* 0x0000000205057824 */ /* 0x000fe400078e0216 */
[----:B------:R-:W-:Y:S02]  /*24d70*/  IMAD.MOV.U32 R13, RZ, RZ, R6 ;  /* 0x000000ffff0d7224 */ /* 0x000fe400078e0006 */
[----:B------:R-:W-:Y:S02]  /*24d80*/  IMAD.MOV.U32 R12, RZ, RZ, 0x1 ;  /* 0x00000001ff0c7424 */ /* 0x000fe400078e00ff */
[----:B------:R-:W-:-:S07]  /*24d90*/  IMAD.MOV.U32 R2, RZ, RZ, R14 ;  /* 0x000000ffff027224 */ /* 0x000fce00078e000e */
[----:B------:R-:W-:Y:S05]  /*24da0*/  WARPSYNC.COLLECTIVE R15, `(.L_x_885) ;  /* 0x000000000f087348 */ /* 0x000fea0003c00000 */
[----:B------:R0:W1:Y:S02]  /*24db0*/  SHFL.IDX P6, R14, R13, R12, R11 ;  /* 0x0000000c0d0e7389 */ /* 0x00006400000c000b */
[----:B01----:R-:W-:Y:S01]  /*24dc0*/  ENDCOLLECTIVE ;  /* 0x000000000000791b */ /* 0x003fe20003800000 */
.L_x_885:
[----:B------:R-:W-:-:S05]  /*24dd0*/  IADD3 R2, P0, R2, R4, RZ ;  /* 0x0000000402027210 */ /* 0x000fca0007f1e0ff */
[----:B------:R-:W-:Y:S02]  /*24de0*/  IMAD.X R3, RZ, RZ, R3, P0 ;  /* 0x000000ffff037224 */ /* 0x000fe400000e0603 */
[----:B------:R-:W-:Y:S01]  /*24df0*/  IMAD.MOV.U32 R13, RZ, RZ, R8 ;  /* 0x000000ffff0d7224 */ /* 0x000fe200078e0008 */
[----:B------:R-:W-:-:S04]  /*24e00*/  LOP3.LUT R0, R0, 0xffffffbf, RZ, 0xc0, !PT ;  /* 0xffffffbf00007812 */ /* 0x000fc800078ec0ff */
[----:B------:R-:W-:-:S04]  /*24e10*/  @P1 LOP3.LUT R0, R0, 0x40, RZ, 0xfc, !PT ;  /* 0x0000004000001812 */ /* 0x000fc800078efcff */
[----:B------:R-:W-:Y:S01]  /*24e20*/  LOP3.LUT P1, RZ, R0, 0x4, RZ, 0xc0, !PT ;  /* 0x0000000400ff7812 */ /* 0x000fe2000782c0ff */
[----:B------:R0:W-:-:S12]  /*24e30*/  STL [R1], R0 ;  /* 0x0000000001007387 */ /* 0x0001d80000100800 */
[----:B------:R-:W-:Y:S01]  /*24e40*/  @!PT LDS RZ, [RZ] ;  /* 0x00000000fffff984 */ /* 0x000fe20000000800 */
[----:B------:R-:W-:Y:S01]  /*24e50*/  @!PT LDS RZ, [RZ] ;  /* 0x00000000fffff984 */ /* 0x000fe20000000800 */
[----:B------:R-:W-:Y:S01]  /*24e60*/  @!PT LDS RZ, [RZ] ;  /* 0x00000000fffff984 */ /* 0x000fe20000000800 */
[----:B------:R-:W-:Y:S04]  /*24e70*/  LDGSTS.E.BYPASS.LTC128B.128 [R5+0x1e400], desc[UR48][R2.64], !P1 ;  /* 0x1e40000002057fae */ /* 0x000fe8000c901d70 */
[----:B------:R-:W-:Y:S04]  /*24e80*/  LDGSTS.E.BYPASS.LTC128B.128 [R5+0x21400], desc[UR48][R2.64+0x80], !P5 ;  /* 0x2140008002057fae */ /* 0x000fe8000e901d70 */
[----:B------:R1:W-:Y:S02]  /*24e90*/  LDGSTS.E.BYPASS.LTC128B.128 [R5+0x24400], desc[UR48][R2.64+0x100], !P4 ;  /* 0x2440010002057fae */ /* 0x0003e4000e101d70 */
[----:B01----:R-:W-:-:S07]  /*24ea0*/  IMAD.MOV.U32 R3, RZ, RZ, R14 ;  /* 0x000000ffff037224 */ /* 0x003fce00078e000e */
[----:B------:R-:W-:Y:S05]  /*24eb0*/  WARPSYNC.COLLECTIVE R15, `(.L_x_886) ;  /* 0x000000000f087348 */ /* 0x000fea0003c00000 */
[----:B------:R0:W1:Y:S02]  /*24ec0*/  SHFL.IDX P6, R14, R13, R12, R11 ;  /* 0x0000000c0d0e7389 */ /* 0x00006400000c000b */
[----:B01----:R-:W-:Y:S01]  /*24ed0*/  ENDCOLLECTIVE ;  /* 0x000000000000791b */ /* 0x003fe20003800000 */
.L_x_886:
[----:B------:R-:W-:Y:S02]  /*24ee0*/  IMAD.MOV.U32 R13, RZ, RZ, R6 ;  /* 0x000000ffff0d7224 */ /* 0x000fe400078e0006 */
[----:B------:R-:W-:Y:S02]  /*24ef0*/  IMAD.MOV.U32 R12, RZ, RZ, 0x2 ;  /* 0x00000002ff0c7424 */ /* 0x000fe400078e00ff */
[----:B------:R-:W-:-:S07]  /*24f00*/  IMAD.MOV.U32 R2, RZ, RZ, R14 ;  /* 0x000000ffff027224 */ /* 0x000fce00078e000e */
[----:B------:R-:W-:Y:S05]  /*24f10*/  WARPSYNC.COLLECTIVE R15, `(.L_x_887) ;  /* 0x000000000f087348 */ /* 0x000fea0003c00000 */
[----:B------:R0:W1:Y:S02]  /*24f20*/  SHFL.IDX P6, R14, R13, R12, R11 ;  /* 0x0000000c0d0e7389 */ /* 0x00006400000c000b */
[----:B01----:R-:W-:Y:S01]  /*24f30*/  ENDCOLLECTIVE ;  /* 0x000000000000791b */ /* 0x003fe20003800000 */
.L_x_887:
        /* <DEDUP_REMOVED lines=13> */
.L_x_888:
[----:B------:R-:W-:Y:S02]  /*25010*/  IMAD.MOV.U32 R13, RZ, RZ, R6 ;  /* 0x000000ffff0d7224 */ /* 0x000fe400078e0006 */
[----:B------:R-:W-:Y:S02]  /*25020*/  IMAD.MOV.U32 R12, RZ, RZ, 0x3 ;  /* 0x00000003ff0c7424 */ /* 0x000fe400078e00ff */
[----:B------:R-:W-:-:S07]  /*25030*/  IMAD.MOV.U32 R2, RZ, RZ, R14 ;  /* 0x000000ffff027224 */ /* 0x000fce00078e000e */
[----:B------:R-:W-:Y:S05]  /*25040*/  WARPSYNC.COLLECTIVE R15, `(.L_x_889) ;  /* 0x000000000f087348 */ /* 0x000fea0003c00000 */
[----:B------:R0:W1:Y:S02]  /*25050*/  SHFL.IDX P6, R14, R13, R12, R11 ;  /* 0x0000000c0d0e7389 */ /* 0x00006400000c000b */
[----:B01----:R-:W-:Y:S01]  /*25060*/  ENDCOLLECTIVE ;  /* 0x000000000000791b */ /* 0x003fe20003800000 */
.L_x_889:
        /* <DEDUP_REMOVED lines=13> */
.L_x_890:
[----:B------:R-:W-:Y:S02]  /*25140*/  IMAD.MOV.U32 R13, RZ, RZ, R6 ;  /* 0x000000ffff0d7224 */ /* 0x000fe400078e0006 */
[----:B------:R-:W-:Y:S02]  /*25150*/  IMAD.MOV.U32 R12, RZ, RZ, 0x4 ;  /* 0x00000004ff0c7424 */ /* 0x000fe400078e00ff */
[----:B------:R-:W-:-:S07]  /*25160*/  IMAD.MOV.U32 R2, RZ, RZ, R14 ;  /* 0x000000ffff027224 */ /* 0x000fce00078e000e */
[----:B------:R-:W-:Y:S05]  /*25170*/  WARPSYNC.COLLECTIVE R15, `(.L_x_891) ;  /* 0x000000000f087348 */ /* 0x000fea0003c00000 */
[----:B------:R0:W1:Y:S02]  /*25180*/  SHFL.IDX P6, R14, R13, R12, R11 ;  /* 0x0000000c0d0e7389 */ /* 0x00006400000c000b */
[----:B01----:R-:W-:Y:S01]  /*25190*/  ENDCOLLECTIVE ;  /* 0x000000000000791b */ /* 0x003fe20003800000 */
.L_x_891:
        /* <DEDUP_REMOVED lines=13> */
.L_x_892:
[----:B------:R-:W-:-:S05]  /*25270*/  IMAD.MOV.U32 R2, RZ, RZ, R14 ;  /* 0x000000ffff027224 */ /* 0x000fca00078e000e */
[----:B------:R-:W-:-:S05]  /*25280*/  IADD3 R2, P0, R2, R4, RZ ;  /* 0x0000000402027210 */ /* 0x000fca0007f1e0ff */
[----:B------:R-:W-:-:S05]  /*25290*/  IMAD.X R3, RZ, RZ, R34, P0 ;  /* 0x000000ffff037224 */ /* 0x000fca00000e0622 */
[----:B------:R-:W-:Y:S01]  /*252a0*/  @!PT LDS RZ, [RZ] ;  /* 0x00000000fffff984 */ /* 0x000fe20000000800 */
[----:B------:R-:W-:Y:S01]  /*252b0*/  @!PT LDS RZ, [RZ] ;  /* 0x00000000fffff984 */ /* 0x000fe20000000800 */
[----:B------:R-:W-:Y:S01]  /*252c0*/  @!PT LDS RZ, [RZ] ;  /* 0x00000000fffff984 */ /* 0x000fe20000000800 */
[----:B------:R0:W-:Y:S01]  /*252d0*/  LDGSTS.E.BYPASS.LTC128B.128 [R5+0x20400], desc[UR48][R2.64], !P1 ;  /* 0x2040000002057fae */ /* 0x0001e2000c901d70 */
[----:B------:R-:W-:-:S03]  /*252e0*/  LOP3.LUT P1, RZ, R0, 0x40, RZ, 0xc0, !PT ;  /* 0x0000004000ff7812 */ /* 0x000fc6000782c0ff */
[----:B------:R0:W5:Y:S01]  /*252f0*/  LDL.LU R0, [R1+0x118] ;  /* 0x0001180001007983 */ /* 0x0001620000300800 */
[----:B------:R-:W-:Y:S02]  /*25300*/  IMAD.MOV.U32 R13, RZ, RZ, R6 ;  /* 0x000000ffff0d7224 */ /* 0x000fe400078e0006 */
[----:B------:R-:W-:Y:S01]  /*25310*/  IMAD.MOV.U32 R12, RZ, RZ, 0x5 ;  /* 0x00000005ff0c7424 */ /* 0x000fe200078e00ff */
[----:B------:R0:W-:Y:S06]  /*25320*/  LDGSTS.E.BYPASS.LTC128B.128 [R5+0x23400], desc[UR48][R2.64+0x80], !P5 ;  /* 0x2340008002057fae */ /* 0x0001ec000e901d70 */
[----:B0----5:R-:W-:Y:S05]  /*25330*/  WARPSYNC.COLLECTIVE R15, `(.L_x_893) ;  /* 0x000000000f087348 */ /* 0x021fea0003c00000 */
[----:B------:R1:W2:Y:S02]  /*25340*/  SHFL.IDX P6, R14, R13, R12, R11 ;  /* 0x0000000c0d0e7389 */ /* 0x0002a400000c000b */
[----:B012--5:R-:W-:Y:S01]  /*25350*/  ENDCOLLECTIVE ;  /* 0x000000000000791b */ /* 0x027fe20003800000 */
.L_x_893:
[----:B------:R-:W-:Y:S01]  /*25360*/  @!PT LDS RZ, [RZ] ;  /* 0x00000000fffff984 */ /* 0x000fe20000000800 */
[----:B------:R-:W-:Y:S01]  /*25370*/  @!PT LDS RZ, [RZ] ;  /* 0x00000000fffff984 */ /* 0x000fe20000000800 */
[----:B------:R-:W-:Y:S01]  /*25380*/  @!PT LDS RZ, [RZ] ;  /* 0x00000000fffff984 */ /* 0x000fe20000000800 */
[----:B------:R0:W-:Y:S01]  /*25390*/  LDGSTS.E.BYPASS.LTC128B.128 [R5+0x26400], desc[UR48][R2.64+0x100], !P4 ;  /* 0x2640010002057fae */ /* 0x0001e2000e101d70 */
[----:B------:R-:W-:Y:S02]  /*253a0*/  IMAD.MOV.U32 R13, RZ, RZ, R8 ;  /* 0x000000ffff0d7224 */ /* 0x000fe400078e0008 */
[----:B------:R-:W-:-:S07]  /*253b0*/  IMAD.MOV.U32 R34, RZ, RZ, R14 ;  /* 0x000000ffff227224 */ /* 0x000fce00078e000e */
[----:B0-----:R-:W-:Y:S05]  /*253c0*/  WARPSYNC.COLLECTIVE R15, `(.L_x_894) ;  /* 0x000000000f087348 */ /* 0x001fea0003c00000 */
[----:B------:R1:W2:Y:S02]  /*253d0*/  SHFL.IDX P6, R14, R13, R12, R11 ;  /* 0x0000000c0d0e7389 */ /* 0x0002a400000c000b */
[----:B012---:R-:W-:Y:S01]  /*253e0*/  ENDCOLLECTIVE ;  /* 0x000000000000791b */ /* 0x007fe20003800000 */
.L_x_894:
[----:B------:R-:W-:Y:S01]  /*253f0*/  IMAD.MOV.U32 R2, RZ, RZ, R14 ;  /* 0x000000ffff027224 */ /* 0x000fe200078e000e */
[----:B------:R-:W-:Y:S06]  /*25400*/  BRA `(.L_x_895) ;  /* 0xffffffb000587947 */ /* 0x000fec000383ffff */
.L_x_757:
[----:B0-----:R0:W2:Y:S02]  /*25410*/  SYNCS.PHASECHK.TRANS64.TRYWAIT P0, [R6+URZ+0x30860], R2 ;  /* 0x03086002060075a7 */ /* 0x0010a4000800017f */
[----:B--2---:R-:W-:Y:S05]  /*25420*/  @!P0 NANOSLEEP.SYNCS 0x989680 ;  /* 0x009896800000895d */ /* 0x004fea0003900000 */
[----:B------:R-:W2:Y:S02]  /*25430*/  @!P0 SYNCS.PHASECHK.TRANS64 P0, [R6+URZ+0x30860], R2 ;  /* 0x03086002060085a7 */ /* 0x000ea4000800007f */
[----:B--2---:R-:W-:Y:S05]  /*25440*/  @!P0 BRA `(.L_x_757) ;  /* 0xfffffffc00f08947 */ /* 0x004fea000383ffff */
[----:B------:R-:W-:Y:S05]  /*25450*/  BRA `(.L_x_896) ;  /* 0xffffffb000c07947 */ /* 0x000fea000383ffff */
.L_x_758:
        /* <DEDUP_REMOVED lines=8> */
.L_x_898:
[----:B------:R-:W-:Y:S05]  /*254e0*/  BSYNC B1 ;  /* 0x0000000000017941 */ /* 0x000fea0003800000 */
.L_x_897:
[----:B------:R-:W-:Y:S01]  /*254f0*/  IMAD.MOV.U32 R13, RZ, RZ, R23 ;  /* 0x000000ffff0d7224 */ /* 0x000fe200078e0017 */
[----:B------:R-:W-:Y:S01]  /*25500*/  MOV R11, 0x181f ;  /* 0x0000181f000b7802 */ /* 0x000fe20000000f00 */
[----:B------:R-:W-:Y:S02]  /*25510*/  IMAD.MOV.U32 R12, RZ, RZ, RZ ;  /* 0x000000ffff0c7224 */ /* 0x000fe400078e00ff */
[----:B------:R-:W-:Y:S02]  /*25520*/  IMAD.MOV.U32 R15, RZ, RZ, -0x1 ;  /* 0xffffffffff0f7424 */ /* 0x000fe400078e00ff */
[----:B------:R-:W-:Y:S02]  /*25530*/  IMAD.MOV.U32 R3, RZ, RZ, R14 ;  /* 0x000000ffff037224 */ /* 0x000fe400078e000e */
[----:B------:R-:W-:-:S07]  /*25540*/  IMAD R5, R5, 0x2, R22 ;  /* 0x0000000205057824 */ /* 0x000fce00078e0216 */
[----:B------:R-:W-:Y:S05]  /*25550*/  WARPSYNC.COLLECTIVE R15, `(.L_x_899) ;  /* 0x000000000f087348 */ /* 0x000fea0003c00000 */
[----:B------:R0:W1:Y:S02]  /*25560*/  SHFL.IDX P6, R14, R13, R12, R11 ;  /* 0x0000000c0d0e7389 */ /* 0x00006400000c000b */
[----:B01----:R-:W-:Y:S01]  /*25570*/  ENDCOLLECTIVE ;  /* 0x000000000000791b */ /* 0x003fe20003800000 */
.L_x_899:
[----:B------:R-:W-:Y:S02]  /*25580*/  IMAD.MOV.U32 R13, RZ, RZ, R24 ;  /* 0x000000ffff0d7224 */ /* 0x000fe400078e0018 */
[----:B------:R-:W-:Y:S02]  /*25590*/  IMAD.MOV.U32 R12, RZ, RZ, 0x1 ;  /* 0x00000001ff0c7424 */ /* 0x000fe400078e00ff */
[----:B------:R-:W-:-:S07]  /*255a0*/  IMAD.MOV.U32 R2, RZ, RZ, R14 ;  /* 0x000000ffff027224 */ /* 0x000fce00078e000e */
[----:B------:R-:W-:Y:S05]  /*255b0*/  WARPSYNC.COLLECTIVE R15, `(.L_x_900) ;  /* 0x000000000f087348 */ /* 0x000fea0003c00000 */
[----:B------:R0:W1:Y:S02]  /*255c0*/  SHFL.IDX P6, R14, R13, R12, R11 ;  /* 0x0000000c0d0e7389 */ /* 0x00006400000c000b */
[----:B01----:R-:W-:Y:S01]  /*255d0*/  ENDCOLLECTIVE ;  /* 0x000000000000791b */ /* 0x003fe20003800000 */
.L_x_900:
        /* <DEDUP_REMOVED lines=16> */
.L_x_901:
[----:B------:R-:W-:Y:S02]  /*256e0*/  IMAD.MOV.U32 R13, RZ, RZ, R24 ;  /* 0x000000ffff0d7224 */ /* 0x000fe400078e0018 */
[----:B------:R-:W-:Y:S02]  /*256f0*/  IMAD.MOV.U32 R12, RZ, RZ, 0x2 ;  /* 0x00000002ff0c7424 */ /* 0x000fe400078e00ff */
[----:B------:R-:W-:-:S07]  /*25700*/  IMAD.MOV.U32 R2, RZ, RZ, R14 ;  /* 0x000000ffff027224 */ /* 0x000fce00078e000e */
[----:B------:R-:W-:Y:S05]  /*25710*/  WARPSYNC.COLLECTIVE R15, `(.L_x_902) ;  /* 0x000000000f087348 */ /* 0x000fea0003c00000 */
[----:B------:R0:W1:Y:S02]  /*25720*/  SHFL.IDX P6, R14, R13, R12, R11 ;  /* 0x0000000c0d0e7389 */ /* 0x00006400000c000b */
[----:B01----:R-:W-:Y:S01]  /*25730*/  ENDCOLLECTIVE ;  /* 0x000000000000791b */ /* 0x003fe20003800000 */
.L_x_902:
        /* <DEDUP_REMOVED lines=16> */
.L_x_903:
[----:B------:R-:W-:Y:S02]  /*25840*/  IMAD.MOV.U32 R13, RZ, RZ, R24 ;  /* 0x000000ffff0d7224 */ /* 0x000fe400078e0018 */
[----:B------:R-:W-:Y:S02]  /*25850*/  IMAD.MOV.U32 R12, RZ, RZ, 0x3 ;  /* 0x00000003ff0c7424 */ /* 0x000fe400078e00ff */
[----:B------:R-:W-:-:S07]  /*25860*/  IMAD.MOV.U32 R2, RZ, RZ, R14 ;  /* 0x000000ffff027224 */ /* 0x000fce00078e000e */
[----:B------:R-:W-:Y:S05]  /*25870*/  WARPSYNC.COLLECTIVE R15, `(.L_x_904) ;  /* 0x000000000f087348 */ /* 0x000fea0003c00000 */
[----:B------:R0:W1:Y:S02]  /*25880*/  SHFL.IDX P6, R14, R13, R12, R11 ;  /* 0x0000000c0d0e7389 */ /* 0x00006400000c000b */
[----:B01----:R-:W-:Y:S01]  /*25890*/  ENDCOLLECTIVE ;  /* 0x000000000000791b */ /* 0x003fe20003800000 */
.L_x_904:
        /* <DEDUP_REMOVED lines=16> */
.L_x_905:
[----:B------:R-:W-:Y:S02]  /*259a0*/  IMAD.MOV.U32 R13, RZ, RZ, R24 ;  /* 0x000000ffff0d7224 */ /* 0x000fe400078e0018 */
[----:B------:R-:W-:Y:S02]  /*259b0*/  IMAD.MOV.U32 R12, RZ, RZ, 0x4 ;  /* 0x00000004ff0c7424 */ /* 0x000fe400078e00ff */
[----:B------:R-:W-:-:S07]  /*259c0*/  IMAD.MOV.U32 R2, RZ, RZ, R14 ;  /* 0x000000ffff027224 */ /* 0x000fce00078e000e */
[----:B------:R-:W-:Y:S05]  /*259d0*/  WARPSYNC.COLLECTIVE R15, `(.L_x_906) ;  /* 0x000000000f087348 */ /* 0x000fea0003c00000 */
[----:B------:R0:W1:Y:S02]  /*259e0*/  SHFL.IDX P6, R14, R13, R12, R11 ;  /* 0x0000000c0d0e7389 */ /* 0x00006400000c000b */
[----:B01----:R-:W-:Y:S01]  /*259f0*/  ENDCOLLECTIVE ;  /* 0x000000000000791b */ /* 0x003fe20003800000 */
.L_x_906:
        /* <DEDUP_REMOVED lines=16> */
.L_x_907:
[----:B------:R-:W-:Y:S02]  /*25b00*/  IMAD.MOV.U32 R13, RZ, RZ, R24 ;  /* 0x000000ffff0d7224 */ /* 0x000fe400078e0018 */
[----:B------:R-:W-:Y:S02]  /*25b10*/  IMAD.MOV.U32 R12, RZ, RZ, 0x5 ;  /* 0x00000005ff0c7424 */ /* 0x000fe400078e00ff */
[----:B------:R-:W-:-:S07]  /*25b20*/  IMAD.MOV.U32 R2, RZ, RZ, R14 ;  /* 0x000000ffff027224 */ /* 0x000fce00078e000e */
[----:B------:R-:W-:Y:S05]  /*25b30*/  WARPSYNC.COLLECTIVE R15, `(.L_x_908) ;  /* 0x000000000f087348 */ /* 0x000fea0003c00000 */
[----:B------:R0:W1:Y:S02]  /*25b40*/  SHFL.IDX P6, R14, R13, R12, R11 ;  /* 0x0000000c0d0e7389 */ /* 0x00006400000c000b */
[----:B01----:R-:W-:Y:S01]  /*25b50*/  ENDCOLLECTIVE ;  /* 0x000000000000791b */ /* 0x003fe20003800000 */
.L_x_908:
[----:B------:R-:W-:-:S04]  /*25b60*/  IADD3 R2, P0, R2, R4, RZ ;  /* 0x0000000402027210 */ /* 0x000fc80007f1e0ff */
[----:B------:R-:W-:Y:S02]  /*25b70*/  IADD3.X R3, RZ, R3, RZ, P0, !PT ;  /* 0x00000003ff037210 */ /* 0x000fe400007fe4ff */
        /* <DEDUP_REMOVED lines=11> */
.L_x_909:
[----:B------:R-:W-:Y:S01]  /*25c30*/  @!PT LDS RZ, [RZ] ;  /* 0x00000000fffff984 */ /* 0x000fe20000000800 */
[----:B------:R-:W-:Y:S01]  /*25c40*/  @!PT LDS RZ, [RZ] ;  /* 0x00000000fffff984 */ /* 0x000fe20000000800 */
[----:B------:R-:W-:Y:S01]  /*25c50*/  @!PT LDS RZ, [RZ] ;  /* 0x00000000fffff984 */ /* 0x000fe20000000800 */
[----:B------:R-:W-:Y:S01]  /*25c60*/  LDGSTS.E.BYPASS.LTC128B.128 [R5+0x5400], desc[UR48][R2.64+0x80], !P0 ;  /* 0x0540008002057fae */ /* 0x000fe2000c101d70 */
[----:B------:R-:W-:-:S13]  /*25c70*/  ISETP.LT.OR P0, PT, R7, 0x41, P1 ;  /* 0x000000410700780c */ /* 0x000fda0000f01670 */
[----:B------:R0:W-:Y:S02]  /*25c80*/  LDGSTS.E.BYPASS.LTC128B.128 [R5+0x8400], desc[UR48][R2.64+0x100], !P0 ;  /* 0x0840010002057fae */ /* 0x0001e4000c101d70 */
[----:B0-----:R-:W-:Y:S01]  /*25c90*/  IMAD.MOV.U32 R2, RZ, RZ, R14 ;  /* 0x000000ffff027224 */ /* 0x001fe200078e000e */
[----:B------:R-:W-:Y:S06]  /*25ca0*/  BRA `(.L_x_910) ;  /* 0xffffffac00ac7947 */ /* 0x000fec000383ffff */
.L_x_766:
[----:B0-----:R0:W1:Y:S02]  /*25cb0*/  SYNCS.PHASECHK.TRANS64.TRYWAIT P0, [R0+URZ+0x30860], R3 ;  /* 0x03086003000075a7 */ /* 0x001064000800017f */
[----:B-1----:R-:W-:Y:S05]  /*25cc0*/  @!P0 NANOSLEEP.SYNCS 0x989680 ;  /* 0x009896800000895d */ /* 0x002fea0003900000 */
[----:B------:R-:W1:Y:S02]  /*25cd0*/  @!P0 SYNCS.PHASECHK.TRANS64 P0, [R0+URZ+0x30860], R3 ;  /* 0x03086003000085a7 */ /* 0x000e64000800007f */
[----:B-1----:R-:W-:Y:S05]  /*25ce0*/  @!P0 BRA `(.L_x_766) ;  /* 0xfffffffc00f08947 */ /* 0x002fea000383ffff */
[----:B------:R-:W-:Y:S05]  /*25cf0*/  BRA `(.L_x_911) ;  /* 0xffffffb000d07947 */ /* 0x000fea000383ffff */
.L_x_767:
        /* <DEDUP_REMOVED lines=8> */
.L_x_913:
[----:B------:R-:W-:Y:S05]  /*25d80*/  BSYNC B0 ;  /* 0x0000000000007941 */ /* 0x000fea0003800000 */
.L_x_912:
[----:B------:R-:W-:Y:S02]  /*25d90*/  IMAD.MOV.U32 R13, RZ, RZ, R23 ;  /* 0x000000ffff0d7224 */ /* 0x000fe400078e0017 */
[----:B------:R-:W-:Y:S02]  /*25da0*/  IMAD.MOV.U32 R12, RZ, RZ, RZ ;  /* 0x000000ffff0c7224 */ /* 0x000fe400078e00ff */
[----:B------:R-:W-:Y:S02]  /*25db0*/  IMAD.MOV.U32 R11, RZ, RZ, 0x181f ;  /* 0x0000181fff0b7424 */ /* 0x000fe400078e00ff */
[----:B------:R-:W-:Y:S02]  /*25dc0*/  IMAD.MOV.U32 R15, RZ, RZ, -0x1 ;  /* 0xffffffffff0f7424 */ /* 0x000fe400078e00ff */
[----:B------:R-:W-:Y:S02]  /*25dd0*/  IMAD.MOV.U32 R3, RZ, RZ, R14 ;  /* 0x000000ffff037224 */ /* 0x000fe400078e000e */
[----:B------:R-:W-:-:S07]  /*25de0*/  IMAD.SHL.U32 R5, R32, 0x2, RZ ;  /* 0x0000000220057824 */ /* 0x000fce00078e00ff */
[----:B------:R-:W-:Y:S05]  /*25df0*/  WARPSYNC.COLLECTIVE R15, `(.L_x_914) ;  /* 0x000000000f087348 */ /* 0x000fea0003c00000 */
[----:B------:R0:W1:Y:S02]  /*25e00*/  SHFL.IDX P6, R14, R13, R12, R11 ;  /* 0x0000000c0d0e7389 */ /* 0x00006400000c000b */
[----:B01----:R-:W-:Y:S01]  /*25e10*/  ENDCOLLECTIVE ;  /* 0x000000000000791b */ /* 0x003fe20003800000 */
.L_x_914:
        /* <DEDUP_REMOVED lines=14> */
.L_x_915:
        /* <DEDUP_REMOVED lines=13> */
.L_x_916:
[----:B------:R-:W-:Y:S02]  /*25fd0*/  IMAD.MOV.U32 R13, RZ, RZ, R24 ;  /* 0x000000ffff0d7224 */ /* 0x000fe400078e0018 */
[----:B------:R-:W-:Y:S01]  /*25fe0*/  IMAD.MOV.U32 R12, RZ, RZ, 0x2 ;  /* 0x00000002ff0c7424 */ /* 0x000fe200078e00ff */
[----:B------:R-:W-:-:S13]  /*25ff0*/  IADD3 R2, P4, R14, R5, RZ ;  /* 0x000000050e027210 */ /* 0x000fda0007f9e0ff */
[----:B------:R-:W-:Y:S05]  /*26000*/  WARPSYNC.COLLECTIVE R15, `(.L_x_917) ;  /* 0x000000000f087348 */ /* 0x000fea0003c00000 */
[----:B------:R0:W1:Y:S02]  /*26010*/  SHFL.IDX P6, R14, R13, R12, R11 ;  /* 0x0000000c0d0e7389 */ /* 0x00006400000c000b */
[----:B01----:R-:W-:Y:S01]  /*26020*/  ENDCOLLECTIVE ;  /* 0x000000000000791b */ /* 0x003fe20003800000 */
.L_x_917:
        /* <DEDUP_REMOVED lines=15> */
.L_x_918:
[----:B------:R-:W-:Y:S01]  /*26120*/  MOV R13, R24 ;  /* 0x00000018000d7202 */ /* 0x000fe20000000f00 */
[----:B------:R-:W-:Y:S01]  /*26130*/  IMAD.MOV.U32 R12, RZ, RZ, 0x3 ;  /* 0x00000003ff0c7424 */ /* 0x000fe200078e00ff */
[----:B------:R-:W-:-:S13]  /*26140*/  IADD3 R2, P4, R14, R5, RZ ;  /* 0x000000050e027210 */ /* 0x000fda0007f9e0ff */
[----:B------:R-:W-:Y:S05]  /*26150*/  WARPSYNC.COLLECTIVE R15, `(.L_x_919) ;  /* 0x000000000f087348 */ /* 0x000fea0003c00000 */
[----:B------:R0:W1:Y:S02]  /*26160*/  SHFL.IDX P6, R14, R13, R12, R11 ;  /* 0x0000000c0d0e7389 */ /* 0x00006400000c000b */
[----:B01----:R-:W-:Y:S01]  /*26170*/  ENDCOLLECTIVE ;  /* 0x000000000000791b */ /* 0x003fe20003800000 */
.L_x_919:
        /* <DEDUP_REMOVED lines=15> */
.L_x_920:
[----:B------:R-:W-:Y:S02]  /*26270*/  IMAD.MOV.U32 R13, RZ, RZ, R24 ;  /* 0x000000ffff0d7224 */ /* 0x000fe400078e0018 */
[----:B------:R-:W-:Y:S01]  /*26280*/  IMAD.MOV.U32 R12, RZ, RZ, 0x4 ;  /* 0x00000004ff0c7424 */ /* 0x000fe200078e00ff */
[----:B------:R-:W-:-:S13]  /*26290*/  IADD3 R2, P4, R14, R5, RZ ;  /* 0x000000050e027210 */ /* 0x000fda0007f9e0ff */
[----:B------:R-:W-:Y:S05]  /*262a0*/  WARPSYNC.COLLECTIVE R15, `(.L_x_921) ;  /* 0x000000000f087348 */ /* 0x000fea0003c00000 */
[----:B------:R0:W1:Y:S02]  /*262b0*/  SHFL.IDX P6, R14, R13, R12, R11 ;  /* 0x0000000c0d0e7389 */ /* 0x00006400000c000b */
[----:B01----:R-:W-:Y:S01]  /*262c0*/  ENDCOLLECTIVE ;  /* 0x000000000000791b */ /* 0x003fe20003800000 */
.L_x_921:
        /* <DEDUP_REMOVED lines=15> */
.L_x_922:
[----:B------:R-:W-:Y:S02]  /*263c0*/  IMAD.MOV.U32 R13, RZ, RZ, R24 ;  /* 0x000000ffff0d7224 */ /* 0x000fe400078e0018 */
[----:B------:R-:W-:Y:S01]  /*263d0*/  IMAD.MOV.U32 R12, RZ, RZ, 0x5 ;  /* 0x00000005ff0c7424 */ /* 0x000fe200078e00ff */
[----:B------:R-:W-:-:S13]  /*263e0*/  IADD3 R2, P4, R14, R5, RZ ;  /* 0x000000050e027210 */ /* 0x000fda0007f9e0ff */
[----:B------:R-:W-:Y:S05]  /*263f0*/  WARPSYNC.COLLECTIVE R15, `(.L_x_923) ;  /* 0x000000000f087348 */ /* 0x000fea0003c00000 */
[----:B------:R0:W1:Y:S02]  /*26400*/  SHFL.IDX P6, R14, R13, R12, R11 ;  /* 0x0000000c0d0e7389 */ /* 0x00006400000c000b */
[----:B01----:R-:W-:Y:S01]  /*26410*/  ENDCOLLECTIVE ;  /* 0x000000000000791b */ /* 0x003fe20003800000 */
.L_x_923:
        /* <DEDUP_REMOVED lines=14> */
.L_x_924:
[----:B------:R-:W-:Y:S05]  /*26500*/  BRA `(.L_x_925) ;  /* 0xffffffac00d47947 */ /* 0x000fea000383ffff */
.L_x_772:
        /* <DEDUP_REMOVED lines=8> */
.L_x_927:
[----:B------:R-:W-:Y:S05]  /*26590*/  BSYNC B0 ;  /* 0x0000000000007941 */ /* 0x000fea0003800000 */
.L_x_926:
[----:B------:R-:W-:Y:S02]  /*265a0*/  IMAD.MOV.U32 R13, RZ, RZ, R16 ;  /* 0x000000ffff0d7224 */ /* 0x000fe400078e0010 */
[----:B------:R-:W-:Y:S02]  /*265b0*/  IMAD.MOV.U32 R12, RZ, RZ, 0x1 ;  /* 0x00000001ff0c7424 */ /* 0x000fe400078e00ff */
[----:B------:R-:W-:Y:S02]  /*265c0*/  IMAD.MOV.U32 R11, RZ, RZ, 0x1f ;  /* 0x0000001fff0b7424 */ /* 0x000fe400078e00ff */
[----:B------:R-:W-:Y:S02]  /*265d0*/  IMAD.MOV.U32 R15, RZ, RZ, -0x1 ;  /* 0xffffffffff0f7424 */ /* 0x000fe400078e00ff */
[----:B------:R-:W-:Y:S02]  /*265e0*/  IMAD.IADD R7, R19, 0x1, R9 ;  /* 0x0000000113077824 */ /* 0x000fe400078e0209 */
[----:B------:R-:W-:-:S07]  /*265f0*/  IMAD.MOV.U32 R0, RZ, RZ, R14 ;  /* 0x000000ffff007224 */ /* 0x000fce00078e000e */
[----:B------:R-:W-:Y:S05]  /*26600*/  WARPSYNC.COLLECTIVE R15, `(.L_x_928) ;  /* 0x000000000f087348 */ /* 0x000fea0003c00000 */
[----:B------:R0:W1:Y:S02]  /*26610*/  SHFL.IDX P6, R14, R13, R12, R11 ;  /* 0x0000000c0d0e7389 */ /* 0x00006400000c000b */
[----:B01----:R-:W-:Y:S01]  /*26620*/  ENDCOLLECTIVE ;  /* 0x000000000000791b */ /* 0x003fe20003800000 */
.L_x_928:
[----:B------:R-:W-:Y:S02]  /*26630*/  ULDC UR4, c[0x0][0xc3c] ;  /* 0x00030f0000047ab9 */ /* 0x000fe40000000800 */
[----:B------:R-:W-:-:S13]  /*26640*/  ISETP.GE.OR P1, PT, R7, UR4, !P0 ;  /* 0x0000000407007c0c */ /* 0x000fda000c726670 */
[----:B------:R-:W0:Y:S08]  /*26650*/  @!P1 LDC.64 R2, c[0x0][0xc80] ;  /* 0x00032000ff029b82 */ /* 0x000e300000000a00 */
[----:B------:R-:W1:Y:S01]  /*26660*/  @!P1 LDC.64 R4, c[0x0][0xc78] ;  /* 0x00031e00ff049b82 */ /* 0x000e620000000a00 */
[----:B------:R-:W-:Y:S01]  /*26670*/  CS2R R10, SRZ ;  /* 0x00000000000a7805 */ /* 0x000fe2000001ff00 */
[----:B------:R-:W-:-:S02]  /*26680*/  IMAD.MOV.U32 R8, RZ, RZ, R14 ;  /* 0x000000ffff087224 */ /* 0x000fc400078e000e */
[----:B0-----:R-:W-:-:S05]  /*26690*/  @!P1 IMAD.WIDE R2, R7, 0x4, R2 ;  /* 0x0000000407029825 */ /* 0x001fca00078e0202 */
[----:B------:R1:W2:Y:S02]  /*266a0*/  @!P1 LDG.E R6, desc[UR48][R2.64] ;  /* 0x0000003002069981 */ /* 0x0002a4000c1e1900 */
[----:B-1----:R-:W-:-:S05]  /*266b0*/  @!P1 IMAD.WIDE R2, R7, 0x4, R4 ;  /* 0x0000000407029825 */ /* 0x002fca00078e0204 */
[----:B------:R-:W3:Y:S01]  /*266c0*/  @!P1 LDG.E R4, desc[UR48][R2.64] ;  /* 0x0000003002049981 */ /* 0x000ee2000c1e1900 */
[----:B------:R-:W-:Y:S01]  /*266d0*/  IMAD.MOV.U32 R7, RZ, RZ, RZ ;  /* 0x000000ffff077224 */ /* 0x000fe200078e00ff */
[C---:B------:R-:W-:Y:S02]  /*266e0*/  ISETP.GE.U32.AND P2, PT, R9.reuse, 0x2, PT ;  /* 0x000000020900780c */ /* 0x040fe40003f46070 */
[C---:B------:R-:W-:Y:S02]  /*266f0*/  ISETP.GE.U32.AND P3, PT, R9.reuse, 0x4, PT ;  /* 0x000000040900780c */ /* 0x040fe40003f66070 */
[C---:B------:R-:W-:Y:S02]  /*26700*/  ISETP.GE.U32.AND P4, PT, R9.reuse, 0x8, PT ;  /* 0x000000080900780c */ /* 0x040fe40003f86070 */
[----:B------:R-:W-:Y:S01]  /*26710*/  ISETP.GE.U32.AND P5, PT, R9, 0x10, PT ;  /* 0x000000100900780c */ /* 0x000fe20003fa6070 */
[----:B--2---:R-:W-:Y:S02]  /*26720*/  @!P1 IMAD.MOV.U32 R7, RZ, RZ, R6 ;  /* 0x000000ffff079224 */ /* 0x004fe400078e0006 */
[----:B------:R-:W-:-:S02]  /*26730*/  IMAD.MOV.U32 R6, RZ, RZ, RZ ;  /* 0x000000ffff067224 */ /* 0x000fc400078e00ff */
[----:B---3--:R-:W-:Y:S01]  /*26740*/  @!P1 IMAD.MOV.U32 R10, RZ, RZ, R4 ;  /* 0x000000ffff0a9224 */ /* 0x008fe200078e0004 */
[----:B------:R-:W-:-:S03]  /*26750*/  ISETP.NE.AND P1, PT, R9, RZ, PT ;  /* 0x000000ff0900720c */ /* 0x000fc60003f25270 */
[----:B------:R-:W-:-:S10]  /*26760*/  IMAD R13, R10, R7, RZ ;  /* 0x000000070a0d7224 */ /* 0x000fd400078e02ff */
[----:B------:R-:W-:Y:S05]  /*26770*/  WARPSYNC.COLLECTIVE R15, `(.L_x_929) ;  /* 0x000000000f087348 */ /* 0x000fea0003c00000 */
[----:B------:R0:W1:Y:S02]  /*26780*/  SHFL.UP P6, R14, R13, R12, R11 ;  /* 0x0400000c0d0e7389 */ /* 0x00006400000c000b */
[----:B01----:R-:W-:Y:S01]  /*26790*/  ENDCOLLECTIVE ;  /* 0x000000000000791b */ /* 0x003fe20003800000 */
.L_x_929:
[----:B------:R-:W-:Y:S01]  /*267a0*/  IMAD.MOV.U32 R12, RZ, RZ, 0x2 ;  /* 0x00000002ff0c7424 */ /* 0x000fe200078e00ff */
[----:B------:R-:W-:-:S04]  /*267b0*/  SEL R4, R14, RZ, P1 ;  /* 0x000000ff0e047207 */ /* 0x000fc80000800000 */
[----:B------:R-:W-:-:S05]  /*267c0*/  IADD3 R4, R13, R4, RZ ;  /* 0x000000040d047210 */ /* 0x000fca0007ffe0ff */
[----:B------:R-:W-:-:S07]  /*267d0*/  IMAD.MOV.U32 R13, RZ, RZ, R4 ;  /* 0x000000ffff0d7224 */ /* 0x000fce00078e0004 */
[----:B------:R-:W-:Y:S05]  /*267e0*/  WARPSYNC.COLLECTIVE R15, `(.L_x_930) ;  /* 0x000000000f087348 */ /* 0x000fea0003c00000 */
[----:B------:R0:W1:Y:S02]  /*267f0*/  SHFL.UP P6, R14, R13, R12, R11 ;  /* 0x0400000c0d0e7389 */ /* 0x00006400000c000b */
[----:B01----:R-:W-:Y:S01]  /*26800*/  ENDCOLLECTIVE ;  /* 0x000000000000791b */ /* 0x003fe20003800000 */
.L_x_930:
[----:B------:R-:W-:Y:S01]  /*26810*/  IMAD.MOV.U32 R12, RZ, RZ, 0x4 ;  /* 0x00000004ff0c7424 */ /* 0x000fe200078e00ff */
[----:B------:R-:W-:-:S05]  /*26820*/  SEL R3, R14, RZ, P2 ;  /* 0x000000ff0e037207 */ /* 0x000fca0001000000 */
[----:B------:R-:W-:-:S04]  /*26830*/  IMAD.IADD R2, R4, 0x1, R3 ;  /* 0x0000000104027824 */ /* 0x000fc800078e0203 */
[----:B------:R-:W-:-:S07]  /*26840*/  IMAD.MOV.U32 R13, RZ, RZ, R2 ;  /* 0x000000ffff0d7224 */ /* 0x000fce00078e0002 */
[----:B------:R-:W-:Y:S05]  /*26850*/  WARPSYNC.COLLECTIVE R15, `(.L_x_931) ;  /* 0x000000000f087348 */ /* 0x000fea0003c00000 */
[----:B------:R0:W1:Y:S02]  /*26860*/  SHFL.UP P6, R14, R13, R12, R11 ;  /* 0x0400000c0d0e7389 */ /* 0x00006400000c000b */
[----:B01----:R-:W-:Y:S01]  /*26870*/  ENDCOLLECTIVE ;  /* 0x000000000000791b */ /* 0x003fe20003800000 */
.L_x_931:
[----:B------:R-:W-:Y:S01]  /*26880*/  IMAD.MOV.U32 R12, RZ, RZ, 0x8 ;  /* 0x00000008ff0c7424 */ /* 0x000fe200078e00ff */
[----:B------:R-:W-:-:S05]  /*26890*/  SEL R3, R14, RZ, P3 ;  /* 0x000000ff0e037207 */ /* 0x000fca0001800000 */
[----:B------:R-:W-:-:S04]  /*268a0*/  IMAD.IADD R3, R2, 0x1, R3 ;  /* 0x0000000102037824 */ /* 0x000fc800078e0203 */
[----:B------:R-:W-:-:S07]  /*268b0*/  IMAD.MOV.U32 R13, RZ, RZ, R3 ;  /* 0x000000ffff0d7224 */ /* 0x000fce00078e0003 */
[----:B------:R-:W-:Y:S05]  /*268c0*/  WARPSYNC.COLLECTIVE R15, `(.L_x_932) ;  /* 0x000000000f087348 */ /* 0x000fea0003c00000 */
[----:B------:R0:W1:Y:S02]  /*268d0*/  SHFL.UP P6, R14, R13, R12, R11 ;  /* 0x0400000c0d0e7389 */ /* 0x00006400000c000b */
[----:B01----:R-:W-:Y:S01]  /*268e0*/  ENDCOLLECTIVE ;  /* 0x000000000000791b */ /* 0x003fe20003800000 */
.L_x_932:
[----:B------:R-:W-:Y:S01]  /*268f0*/  IMAD.MOV.U32 R12, RZ, RZ, 0x10 ;  /* 0x00000010ff0c7424 */ /* 0x000fe200078e00ff */
[----:B------:R-:W-:-:S05]  /*26900*/  SEL R4, R14, RZ, P4 ;  /* 0x000000ff0e047207 */ /* 0x000fca0002000000 */
[----:B------:R-:W-:-:S04]  /*26910*/  IMAD.IADD R4, R3, 0x1, R4 ;  /* 0x0000000103047824 */ /* 0x000fc800078e0204 */
[----:B------:R-:W-:-:S07]  /*26920*/  IMAD.MOV.U32 R13, RZ, RZ, R4 ;  /* 0x000000ffff0d7224 */ /* 0x000fce00078e0004 */
[----:B------:R-:W-:Y:S05]  /*26930*/  WARPSYNC.COLLECTIVE R15, `(.L_x_933) ;  /* 0x000000000f087348 */ /* 0x000fea0003c00000 */
[----:B------:R0:W1:Y:S02]  /*26940*/  SHFL.UP P6, R14, R13, R12, R11 ;  /* 0x0400000c0d0e7389 */ /* 0x00006400000c000b */
[----:B01----:R-:W-:Y:S01]  /*26950*/  ENDCOLLECTIVE ;  /* 0x000000000000791b */ /* 0x003fe20003800000 */
.L_x_933:
        /* <DEDUP_REMOVED lines=8> */
.L_x_934:
[----:B------:R-:W-:Y:S05]  /*269e0*/  BRA `(.L_x_935) ;  /* 0xffffffac00f47947 */ /* 0x000fea000383ffff */
.L_x_775:
[----:B------:R-:W-:Y:S01]  /*269f0*/  BSSY B0, `(.L_x_936) ;  /* 0x0000007000007945 */ /* 0x000fe20003800000 */
[----:B------:R-:W-:Y:S02]  /*26a00*/  IMAD.MOV.U32 R12, RZ, RZ, 0x1 ;  /* 0x00000001ff0c7424 */ /* 0x000fe400078e00ff */
[----:B------:R-:W-:Y:S02]  /*26a10*/  IMAD.MOV.U32 R11, RZ, RZ, RZ ;  /* 0x000000ffff0b7224 */ /* 0x000fe400078e00ff */
[----:B------:R-:W-:-:S07]  /*26a20*/  IMAD.MOV.U32 R15, RZ, RZ, -0x1 ;  /* 0xffffffffff0f7424 */ /* 0x000fce00078e00ff */
[----:B------:R-:W-:Y:S05]  /*26a30*/  WARPSYNC.COLLECTIVE R15, `(.L_x_937) ;  /* 0x000000000f087348 */ /* 0x000fea0003c00000 */
[----:B------:R0:W1:Y:S02]  /*26a40*/  SHFL.UP P6, R14, R13, R12, R11 ;  /* 0x0400000c0d0e7389 */ /* 0x00006400000c000b */
[----:B01----:R-:W-:Y:S01]  /*26a50*/  ENDCOLLECTIVE ;  /* 0x000000000000791b */ /* 0x003fe20003800000 */
.L_x_937:
[----:B------:R-:W-:Y:S05]  /*26a60*/  BSYNC B0 ;  /* 0x0000000000007941 */ /* 0x000fea0003800000 */
.L_x_936:
        /* <DEDUP_REMOVED lines=8> */
.L_x_938:
[----:B------:R-:W-:Y:S01]  /*26af0*/  IMAD.MOV.U32 R12, RZ, RZ, 0x4 ;  /* 0x00000004ff0c7424 */ /* 0x000fe200078e00ff */
[----:B------:R-:W-:-:S05]  /*26b00*/  SEL R2, R14, RZ, P2 ;  /* 0x000000ff0e027207 */ /* 0x000fca0001000000 */
[----:B------:R-:W-:-:S04]  /*26b10*/  IMAD.IADD R2, R13, 0x1, R2 ;  /* 0x000000010d027824 */ /* 0x000fc800078e0202 */
[----:B------:R-:W-:-:S07]  /*26b20*/  IMAD.MOV.U32 R13, RZ, RZ, R2 ;  /* 0x000000ffff0d7224 */ /* 0x000fce00078e0002 */
[----:B------:R-:W-:Y:S05]  /*26b30*/  WARPSYNC.COLLECTIVE R15, `(.L_x_939) ;  /* 0x000000000f087348 */ /* 0x000fea0003c00000 */
[----:B------:R0:W1:Y:S02]  /*26b40*/  SHFL.UP P6, R14, R13, R12, R11 ;  /* 0x0400000c0d0e7389 */ /* 0x00006400000c000b */
[----:B01----:R-:W-:Y:S01]  /*26b50*/  ENDCOLLECTIVE ;  /* 0x000000000000791b */ /* 0x003fe20003800000 */
.L_x_939:
[----:B------:R-:W-:Y:S01]  /*26b60*/  IMAD.MOV.U32 R12, RZ, RZ, 0x8 ;  /* 0x00000008ff0c7424 */ /* 0x000fe200078e00ff */
[----:B------:R-:W-:-:S05]  /*26b70*/  SEL R3, R14, RZ, P3 ;  /* 0x000000ff0e037207 */ /* 0x000fca0001800000 */
[----:B------:R-:W-:-:S05]  /*26b80*/  IMAD.IADD R3, R2, 0x1, R3 ;  /* 0x0000000102037824 */ /* 0x000fca00078e0203 */
[----:B------:R-:W-:-:S07]  /*26b90*/  MOV R13, R3 ;  /* 0x00000003000d7202 */ /* 0x000fce0000000f00 */
[----:B------:R-:W-:Y:S05]  /*26ba0*/  WARPSYNC.COLLECTIVE R15, `(.L_x_940) ;  /* 0x000000000f087348 */ /* 0x000fea0003c00000 */
[----:B------:R0:W1:Y:S02]  /*26bb0*/  SHFL.UP P6, R14, R13, R12, R11 ;  /* 0x0400000c0d0e7389 */ /* 0x00006400000c000b */
[----:B01----:R-:W-:Y:S01]  /*26bc0*/  ENDCOLLECTIVE ;  /* 0x000000000000791b */ /* 0x003fe20003800000 */
.L_x_940:
[----:B------:R-:W-:Y:S01]  /*26bd0*/  IMAD.MOV.U32 R12, RZ, RZ, 0x10 ;  /* 0x00000010ff0c7424 */ /* 0x000fe200078e00ff */
[----:B------:R-:W-:-:S05]  /*26be0*/  SEL R4, R14, RZ, P4 ;  /* 0x000000ff0e047207 */ /* 0x000fca0002000000 */
[----:B------:R-:W-:-:S04]  /*26bf0*/  IMAD.IADD R4, R3, 0x1, R4 ;  /* 0x0000000103047824 */ /* 0x000fc800078e0204 */
[----:B------:R-:W-:-:S07]  /*26c00*/  IMAD.MOV.U32 R13, RZ, RZ, R4 ;  /* 0x000000ffff0d7224 */ /* 0x000fce00078e0004 */
[----:B------:R-:W-:Y:S05]  /*26c10*/  WARPSYNC.COLLECTIVE R15, `(.L_x_941) ;  /* 0x000000000f087348 */ /* 0x000fea0003c00000 */
[----:B------:R0:W1:Y:S02]  /*26c20*/  SHFL.UP P6, R14, R13, R12, R11 ;  /* 0x0400000c0d0e7389 */ /* 0x00006400000c000b */
[----:B01----:R-:W-:Y:S01]  /*26c30*/  ENDCOLLECTIVE ;  /* 0x000000000000791b */ /* 0x003fe20003800000 */
.L_x_941:
        /* <DEDUP_REMOVED lines=8> */
.L_x_942:
[----:B------:R-:W-:Y:S05]  /*26cc0*/  BRA `(.L_x_943) ;  /* 0xffffffac00e07947 */ /* 0x000fea000383ffff */
.L_x_777:
[----:B------:R-:W-:Y:S01]  /*26cd0*/  BSSY B0, `(.L_x_944) ;  /* 0x0000006000007945 */ /* 0x000fe20003800000 */
[----:B------:R-:W-:Y:S01]  /*26ce0*/  PLOP3.LUT P6, PT, P6, PT, PT, 0x8, 0x0 ;  /* 0x000000000000781c */ /* 0x000fe200037ce170 */
[----:B------:R-:W-:-:S12]  /*26cf0*/  IMAD.MOV.U32 R15, RZ, RZ, -0x1 ;  /* 0xffffffffff0f7424 */ /* 0x000fd800078e00ff */
[----:B0-----:R-:W-:Y:S05]  /*26d00*/  WARPSYNC.COLLECTIVE R15, `(.L_x_945) ;  /* 0x000000000f087348 */ /* 0x001fea0003c00000 */
[----:B------:R-:W-:Y:S01]  /*26d10*/  VOTE.ANY R14, PT, P6 ;  /* 0x00000000000e7806 */ /* 0x000fe200030e0100 */
[----:B0-----:R-:W-:Y:S06]  /*26d20*/  ENDCOLLECTIVE ;  /* 0x000000000000791b */ /* 0x001fec0003800000 */
.L_x_945:
[----:B------:R-:W-:Y:S05]  /*26d30*/  BSYNC B0 ;  /* 0x0000000000007941 */ /* 0x000fea0003800000 */
.L_x_944:
[----:B------:R-:W-:Y:S02]  /*26d40*/  IMAD.MOV.U32 R3, RZ, RZ, R14 ;  /* 0x000000ffff037224 */ /* 0x000fe400078e000e */
[----:B------:R-:W-:Y:S02]  /*26d50*/  IMAD.MOV.U32 R13, RZ, RZ, R7 ;  /* 0x000000ffff0d7224 */ /* 0x000fe400078e0007 */
[----:B------:R-:W0:Y:S01]  /*26d60*/  POPC R4, R3 ;  /* 0x0000000300047309 */ /* 0x000e220000000000 */
[----:B------:R-:W-:Y:S02]  /*26d70*/  IMAD.MOV.U32 R11, RZ, RZ, 0x1f ;  /* 0x0000001fff0b7424 */ /* 0x000fe400078e00ff */
[----:B------:R-:W-:Y:S02]  /*26d80*/  IMAD.MOV.U32 R15, RZ, RZ, -0x1 ;  /* 0xffffffffff0f7424 */ /* 0x000fe400078e00ff */
[----:B0-----:R-:W-:-:S07]  /*26d90*/  IMAD.MOV.U32 R12, RZ, RZ, R4 ;  /* 0x000000ffff0c7224 */ /* 0x001fce00078e0004 */
[----:B------:R-:W-:Y:S05]  /*26da0*/  WARPSYNC.COLLECTIVE R15, `(.L_x_946) ;  /* 0x000000000f087348 */ /* 0x000fea0003c00000 */
[----:B------:R0:W1:Y:S02]  /*26db0*/  SHFL.IDX P6, R14, R13, R12, R11 ;  /* 0x0000000c0d0e7389 */ /* 0x00006400000c000b */
[----:B01----:R-:W-:Y:S01]  /*26dc0*/  ENDCOLLECTIVE ;  /* 0x000000000000791b */ /* 0x003fe20003800000 */
.L_x_946:
[----:B------:R-:W-:Y:S02]  /*26dd0*/  IMAD.MOV.U32 R13, RZ, RZ, R10 ;  /* 0x000000ffff0d7224 */ /* 0x000fe400078e000a */
[----:B------:R-:W-:-:S07]  /*26de0*/  IMAD.MOV.U32 R7, RZ, RZ, R14 ;  /* 0x000000ffff077224 */ /* 0x000fce00078e000e */
[----:B------:R-:W-:Y:S05]  /*26df0*/  WARPSYNC.COLLECTIVE R15, `(.L_x_947) ;  /* 0x000000000f087348 */ /* 0x000fea0003c00000 */
[----:B------:R0:W1:Y:S02]  /*26e00*/  SHFL.IDX P6, R14, R13, R12, R11 ;  /* 0x0000000c0d0e7389 */ /* 0x00006400000c000b */
[----:B01----:R-:W-:Y:S01]  /*26e10*/  ENDCOLLECTIVE ;  /* 0x000000000000791b */ /* 0x003fe20003800000 */
.L_x_947:
[----:B------:R-:W-:Y:S01]  /*26e20*/  IMAD.MOV.U32 R10, RZ, RZ, R14 ;  /* 0x000000ffff0a7224 */ /* 0x000fe200078e000e */
[----:B------:R-:W-:Y:S06]  /*26e30*/  BRA `(.L_x_948) ;  /* 0xffffffac00c07947 */ /* 0x000fec000383ffff */
.L_x_779:
[----:B------:R-:W-:Y:S01]  /*26e40*/  BSSY B0, `(.L_x_949) ;  /* 0x0000007000007945 */ /* 0x000fe20003800000 */
[----:B------:R-:W-:Y:S02]  /*26e50*/  IMAD.MOV.U32 R13, RZ, RZ, R2 ;  /* 0x000000ffff0d7224 */ /* 0x000fe400078e0002 */
[----:B------:R-:W-:Y:S02]  /*26e60*/  IMAD.MOV.U32 R11, RZ, RZ, 0x1f ;  /* 0x0000001fff0b7424 */ /* 0x000fe400078e00ff */
[----:B------:R-:W-:-:S07]  /*26e70*/  IMAD.MOV.U32 R15, RZ, RZ, -0x1 ;  /* 0xffffffffff0f7424 */ /* 0x000fce00078e00ff */
[----:B0123--:R-:W-:Y:S05]  /*26e80*/  WARPSYNC.COLLECTIVE R15, `(.L_x_950) ;  /* 0x000000000f087348 */ /* 0x00ffea0003c00000 */
[----:B------:R4:W0:Y:S02]  /*26e90*/  SHFL.IDX P6, R14, R13, R12, R11 ;  /* 0x0000000c0d0e7389 */ /* 0x00082400000c000b */
[----:B01234-:R-:W-:Y:S01]  /*26ea0*/  ENDCOLLECTIVE ;  /* 0x000000000000791b */ /* 0x01ffe20003800000 */
.L_x_950:
[----:B------:R-:W-:Y:S05]  /*26eb0*/  BSYNC B0 ;  /* 0x0000000000007941 */ /* 0x000fea0003800000 */
.L_x_949:
[----:B------:R-:W-:Y:S01]  /*26ec0*/  IMAD.MOV.U32 R6, RZ, RZ, R14 ;  /* 0x000000ffff067224 */ /* 0x000fe200078e000e */
[----:B------:R-:W-:Y:S06]  /*26ed0*/  BRA `(.L_x_778) ;  /* 0xffffffac00b07947 */ /* 0x000fec000383ffff */
.L_x_783:
[----:B0-----:R0:W1:Y:S02]  /*26ee0*/  SYNCS.PHASECHK.TRANS64.TRYWAIT P0, [R7+URZ+0x30820], R0 ;  /* 0x03082000070075a7 */ /* 0x001064000800017f */
[----:B-1----:R-:W-:Y:S05]  /*26ef0*/  @!P0 NANOSLEEP.SYNCS 0x989680 ;  /* 0x009896800000895d */ /* 0x002fea0003900000 */
[----:B------:R-:W1:Y:S02]  /*26f00*/  @!P0 SYNCS.PHASECHK.TRANS64 P0, [R7+URZ+0x30820], R0 ;  /* 0x03082000070085a7 */ /* 0x000e64000800007f */
[----:B-1----:R-:W-:Y:S05]  /*26f10*/  @!P0 BRA `(.L_x_783) ;  /* 0xfffffffc00f08947 */ /* 0x002fea000383ffff */
[----:B------:R-:W-:Y:S05]  /*26f20*/  BRA `(.L_x_951) ;  /* 0xffffffb400087947 */ /* 0x000fea000383ffff */
.L_x_784:
        /* <DEDUP_REMOVED lines=8> */
[----:B0-2---:R-:W-:Y:S05]  /*26fb0*/  WARPSYNC.COLLECTIVE R15, `(.L_x_953) ;  /* 0x000000000f087348 */ /* 0x005fea0003c00000 */
[----:B------:R1:W3:Y:S02]  /*26fc0*/  SHFL.IDX P6, R14, R13, R12, R11 ;  /* 0x0000000c0d0e7389 */ /* 0x0002e400000c000b */
[----:B0123--:R-:W-:Y:S01]  /*26fd0*/  ENDCOLLECTIVE ;  /* 0x000000000000791b */ /* 0x00ffe20003800000 */
.L_x_953:
[----:B------:R-:W-:Y:S05]  /*26fe0*/  BSYNC B0 ;  /* 0x0000000000007941 */ /* 0x000fea0003800000 */
.L_x_952:
[----:B------:R-:W-:Y:S05]  /*26ff0*/  BRA `(.L_x_954) ;  /* 0xffffffb000f07947 */ /* 0x000fea000383ffff */
.L_x_785:
[----:B------:R-:W-:Y:S01]  /*27000*/  BSSY B0, `(.L_x_955) ;  /* 0x0000006000007945 */ /* 0x000fe20003800000 */
[----:B------:R-:W-:-:S07]  /*27010*/  IMAD.MOV.U32 R15, RZ, RZ, -0x1 ;  /* 0xffffffffff0f7424 */ /* 0x000fce00078e00ff */
[----:B0-2---:R-:W-:Y:S05]  /*27020*/  WARPSYNC.COLLECTIVE R15, `(.L_x_956) ;  /* 0x000000000f0c7348 */ /* 0x005fea0003c00000 */
[----:B------:R-:W-:Y:S02]  /*27030*/  ELECT P6, UR62, PT ;  /* 0x00000000003e782f */ /* 0x000fe400038c0000 */
[----:B------:R-:W-:Y:S01]  /*27040*/  MOV R14, UR62 ;  /* 0x0000003e000e7c02 */ /* 0x000fe20008000f00 */
[----:B0-2---:R-:W-:Y:S10]  /*27050*/  ENDCOLLECTIVE ;  /* 0x000000000000791b */ /* 0x005ff40003800000 */
.L_x_956:
[----:B------:R-:W-:Y:S05]  /*27060*/  BSYNC B0 ;  /* 0x0000000000007941 */ /* 0x000fea0003800000 */
.L_x_955:
[----:B------:R-:W-:Y:S05]  /*27070*/  BRA `(.L_x_957) ;  /* 0xffffffb000e47947 */ /* 0x000fea000383ffff */
.L_x_787:
[----:B0-----:R0:W1:Y:S02]  /*27080*/  SYNCS.PHASECHK.TRANS64.TRYWAIT P1, [R5+URZ+0x30840], R0 ;  /* 0x03084000050075a7 */ /* 0x001064000802017f */
[----:B-1----:R-:W-:Y:S05]  /*27090*/  @!P1 NANOSLEEP.SYNCS 0x989680 ;  /* 0x009896800000995d */ /* 0x002fea0003900000 */
[----:B------:R-:W1:Y:S02]  /*270a0*/  @!P1 SYNCS.PHASECHK.TRANS64 P1, [R5+URZ+0x30840], R0 ;  /* 0x03084000050095a7 */ /* 0x000e64000802007f */
[----:B-1----:R-:W-:Y:S05]  /*270b0*/  @!P1 BRA `(.L_x_787) ;  /* 0xfffffffc00f09947 */ /* 0x002fea000383ffff */
[----:B------:R-:W-:Y:S05]  /*270c0*/  BRA `(.L_x_958) ;  /* 0xffffffb400047947 */ /* 0x000fea000383ffff */
.L_x_789:
[----:B-1----:R1:W3:Y:S02]  /*270d0*/  SYNCS.PHASECHK.TRANS64.TRYWAIT P1, [R3+URZ+0x30840], R2 ;  /* 0x03084002030075a7 */ /* 0x0022e4000802017f */
[----:B---3--:R-:W-:Y:S05]  /*270e0*/  @!P1 NANOSLEEP.SYNCS 0x989680 ;  /* 0x009896800000995d */ /* 0x008fea0003900000 */
[----:B------:R-:W3:Y:S02]  /*270f0*/  @!P1 SYNCS.PHASECHK.TRANS64 P1, [R3+URZ+0x30840], R2 ;  /* 0x03084002030095a7 */ /* 0x000ee4000802007f */
[----:B---3--:R-:W-:Y:S05]  /*27100*/  @!P1 BRA `(.L_x_789) ;  /* 0xfffffffc00f09947 */ /* 0x008fea000383ffff */
[----:B------:R-:W-:Y:S05]  /*27110*/  BRA `(.L_x_959) ;  /* 0xffffffb400107947 */ /* 0x000fea000383ffff */
.L_x_791:
[----:B---3--:R3:W4:Y:S02]  /*27120*/  SYNCS.PHASECHK.TRANS64.TRYWAIT P1, [R5+URZ+0x30860], R0 ;  /* 0x03086000050075a7 */ /* 0x008724000802017f */
[----:B----4-:R-:W-:Y:S05]  /*27130*/  @!P1 NANOSLEEP.SYNCS 0x989680 ;  /* 0x009896800000995d */ /* 0x010fea0003900000 */
[----:B------:R-:W4:Y:S02]  /*27140*/  @!P1 SYNCS.PHASECHK.TRANS64 P1, [R5+URZ+0x30860], R0 ;  /* 0x03086000050095a7 */ /* 0x000f24000802007f */
[----:B----4-:R-:W-:Y:S05]  /*27150*/  @!P1 BRA `(.L_x_791) ;  /* 0xfffffffc00f09947 */ /* 0x010fea000383ffff */
[----:B------:R-:W-:Y:S05]  /*27160*/  BRA `(.L_x_960) ;  /* 0xffffffb4000c7947 */ /* 0x000fea000383ffff */
.L_x_961:
        /* <DEDUP_REMOVED lines=9> */
.L_x_3212:


//--------------------- .text._ZN7cutlass13device_kernelIN5flash11enable_sm90INS1_16FlashAttnFwdSm90INS1_25CollectiveMainloopFwdSm90ILi2EN4cute5tupleIJNS5_1CILi1EEES8_S8_EEENS6_IJNS7_ILi128EEENS7_ILi96EEENS7_ILi192EEEEEELi192ENS_10bfloat16_tEfNS_4arch4Sm90ELb0ELb1ELb0ELb0ELb1ELb0ELb0ELb1ELb1ELb1ELb1ELb0EEENS1_21CollectiveEpilogueFwdINS6_IJSA_SC_SB_EEES9_SE_SG_Li256ELb0ELb1ELb1ELb0EEENS1_19SingleTileSchedulerILb0ELb1ELb1ELi128EEEEEEEEEvNT_6ParamsE --------------------------
	.section	.text._ZN7cutlass13device_kernelIN5flash11enable_sm90INS1_16FlashAttnFwdSm90INS1_25CollectiveMainloopFwdSm90ILi2EN4cute5tupleIJNS5_1CILi1EEES8_S8_EEENS6_IJNS7_ILi128EEENS7_ILi96EEENS7_ILi192EEEEEELi192ENS_10bfloat16_tEfNS_4arch4Sm90ELb0ELb1ELb0ELb0ELb1ELb0ELb0ELb1ELb1ELb1ELb1ELb0EEENS1_21CollectiveEpilogueFwdINS6_IJSA_SC_SB_EEES9_SE_SG_Li256ELb0ELb1ELb1ELb0EEENS1_19SingleTileSchedulerILb0ELb1ELb1ELi128EEEEEEEEEvNT_6ParamsE,"ax",@progbits
	.align	128
.text._ZN7cutlass13device_kernelIN5flash11enable_sm90INS1_16FlashAttnFwdSm90INS1_25CollectiveMainloopFwdSm90ILi2EN4cute5tupleIJNS5_1CILi1EEES8_S8_EEENS6_IJNS7_ILi128EEENS7_ILi96EEENS7_ILi192EEEEEELi192ENS_10bfloat16_tEfNS_4arch4Sm90ELb0ELb1ELb0ELb0ELb1ELb0ELb0ELb1ELb1ELb1ELb1ELb0EEENS1_21CollectiveEpilogueFwdINS6_IJSA_SC_SB_EEES9_SE_SG_Li256ELb0ELb1ELb1ELb0EEENS1_19SingleTileSchedulerILb0ELb1ELb1ELi128EEEEEEEEEvNT_6ParamsE:
        .type           _ZN7cutlass13device_kernelIN5flash11enable_sm90INS1_16FlashAttnFwdSm90INS1_25CollectiveMainloopFwdSm90ILi2EN4cute5tupleIJNS5_1CILi1EEES8_S8_EEENS6_IJNS7_ILi128EEENS7_ILi96EEENS7_ILi192EEEEEELi192ENS_10bfloat16_tEfNS_4arch4Sm90ELb0ELb1ELb0ELb0ELb1ELb0ELb0ELb1ELb1ELb1ELb1ELb0EEENS1_21CollectiveEpilogueFwdINS6_IJSA_SC_SB_EEES9_SE_SG_Li256ELb0ELb1ELb1ELb0EEENS1_19SingleTileSchedulerILb0ELb1ELb1ELi128EEEEEEEEEvNT_6ParamsE,@function
        .size           _ZN7cutlass13device_kernelIN5flash11enable_sm90INS1_16FlashAttnFwdSm90INS1_25CollectiveMainloopFwdSm90ILi2EN4cute5tupleIJNS5_1CILi1EEES8_S8_EEENS6_IJNS7_ILi128EEENS7_ILi96EEENS7_ILi192EEEEEELi192ENS_10bfloat16_tEfNS_4arch4Sm90ELb0ELb1ELb0ELb0ELb1ELb0ELb0ELb1ELb1ELb1ELb1ELb0EEENS1_21CollectiveEpilogueFwdINS6_IJSA_SC_SB_EEES9_SE_SG_Li256ELb0ELb1ELb1ELb0EEENS1_19SingleTileSchedulerILb0ELb1ELb1ELi128EEEEEEEEEvNT_6ParamsE,(.L_x_3213 - _ZN7cutlass13device_kernelIN5flash11enable_sm90INS1_16FlashAttnFwdSm90INS1_25CollectiveMainloopFwdSm90ILi2EN4cute5tupleIJNS5_1CILi1EEES8_S8_EEENS6_IJNS7_ILi128EEENS7_ILi96EEENS7_ILi192EEEEEELi192ENS_10bfloat16_tEfNS_4arch4Sm90ELb0ELb1ELb0ELb0ELb1ELb0ELb0ELb1ELb1ELb1ELb1ELb0EEENS1_21CollectiveEpilogueFwdINS6_IJSA_SC_SB_EEES9_SE_SG_Li256ELb0ELb1ELb1ELb0EEENS1_19SingleTileSchedulerILb0ELb1ELb1ELi128EEEEEEEEEvNT_6ParamsE)
        .other          _ZN7cutlass13device_kernelIN5flash11enable_sm90INS1_16FlashAttnFwdSm90INS1_25CollectiveMainloopFwdSm90ILi2EN4cute5tupleIJNS5_1CILi1EEES8_S8_EEENS6_IJNS7_ILi128EEENS7_ILi96EEENS7_ILi192EEEEEELi192ENS_10bfloat16_tEfNS_4arch4Sm90ELb0ELb1ELb0ELb0ELb1ELb0ELb0ELb1ELb1ELb1ELb1ELb0EEENS1_21CollectiveEpilogueFwdINS6_IJSA_SC_SB_EEES9_SE_SG_Li256ELb0ELb1ELb1ELb0EEENS1_19SingleTileSchedulerILb0ELb1ELb1ELi128EEEEEEEEEvNT_6ParamsE,@"STO_CUDA_ENTRY STV_DEFAULT"
_ZN7cutlass13device_kernelIN5flash11enable_sm90INS1_16FlashAttnFwdSm90INS1_25CollectiveMainloopFwdSm90ILi2EN4cute5tupleIJNS5_1CILi1EEES8_S8_EEENS6_IJNS7_ILi128EEENS7_ILi96EEENS7_ILi192EEEEEELi192ENS_10bfloat16_tEfNS_4arch4Sm90ELb0ELb1ELb0ELb0ELb1ELb0ELb0ELb1ELb1ELb1ELb1ELb0EEENS1_21CollectiveEpilogueFwdINS6_IJSA_SC_SB_EEES9_SE_SG_Li256ELb0ELb1ELb1ELb0EEENS1_19SingleTileSchedulerILb0ELb1ELb1ELi128EEEEEEEEEvNT_6ParamsE:
        /* <DEDUP_REMOVED lines=45> */
.L_x_962:
        /* <DEDUP_REMOVED lines=22> */
.L_x_963:
        /* <DEDUP_REMOVED lines=18> */
.L_x_964:
        /* <DEDUP_REMOVED lines=22> */
.L_x_965:
        /* <DEDUP_REMOVED lines=23> */
.L_x_966:
        /* <DEDUP_REMOVED lines=11> */
.L_x_969:
        /* <DEDUP_REMOVED lines=14> */
[----:B------:R-:W-:Y:S01]  /*09b0*/  IMAD.U32 R0, RZ, RZ, UR10 ;  /* 0x0000000aff007e24 */ /* 0x000fe2000f8e00ff */
[----:B--2---:R-:W-:Y:S01]  /*09c0*/  ISETP.LE.AND P0, PT, RZ, UR8, PT ;  /* 0x00000008ff007c0c */ /* 0x004fe2000bf03270 */
[----:B------:R-:W-:-:S03]  /*09d0*/  UIADD3 UR4, -UR10, URZ, URZ ;  /* 0x0000003f0a047290 */ /* 0x000fc6000fffe13f */
[----:B------:R4:W-:Y:S01]  /*09e0*/  STL [R1], R0 ;  /* 0x0000000001007387 */ /* 0x0009e20000100800 */
[----:B------:R-:W-:-:S08]  /*09f0*/  UIMAD UR6, UR7, UR4, UR6 ;  /* 0x00000004070672a4 */ /* 0x000fd0000f8e0206 */
[----:B------:R-:W-:Y:S05]  /*0a00*/  @!P0 BRA `(.L_x_970) ;  /* 0x0000013000b48947 */ /* 0x000fea0003800000 */
[----:B0-----:R-:W0:Y:S01]  /*0a10*/  LDC.64 R2, c[0x0][0x418] ;  /* 0x00010600ff027b82 */ /* 0x001e220000000a00 */
[----:B------:R-:W-:Y:S01]  /*0a20*/  ULDC UR4, c[0x0][0x448] ;  /* 0x0001120000047ab9 */ /* 0x000fe20000000800 */
[----:B------:R-:W-:Y:S01]  /*0a30*/  VIADD R121, R25, 0xffffff80 ;  /* 0xffffff8019797836 */ /* 0x000fe20000000000 */
[----:B------:R-:W-:-:S04]  /*0a40*/  UISETP.NE.AND UP0, UPT, UR4, 0x1, UPT ;  /* 0x000000010400788c */ /* 0x000fc8000bf05270 */
[----:B------:R-:W-:Y:S01]  /*0a50*/  UP2UR UR4, UPR, URZ, 0x1 ;  /* 0x000000013f047883 */ /* 0x000fe20008000000 */
[----:B------:R-:W4:Y:S05]  /*0a60*/  LDC R120, c[0x0][0x288] ;  /* 0x0000a200ff787b82 */ /* 0x000f2a0000000800 */
[----:B------:R-:W-:Y:S01]  /*0a70*/  IMAD.U32 R19, RZ, RZ, UR4 ;  /* 0x00000004ff137e24 */ /* 0x000fe2000f8e00ff */
[----:B------:R-:W-:Y:S01]  /*0a80*/  @UP0 ULDC UR9, c[0x0][0x44c] ;  /* 0x0001130000090ab9 */ /* 0x000fe20000000800 */
[----:B------:R-:W-:Y:S01]  /*0a90*/  @UP0 ULDC UR11, c[0x0][0x450] ;  /* 0x00011400000b0ab9 */ /* 0x000fe20000000800 */
[----:B------:R-:W1:Y:S01]  /*0aa0*/  LDC R17, c[0x0][0x424] ;  /* 0x00010900ff117b82 */ /* 0x000e620000000800 */
[----:B------:R-:W-:-:S07]  /*0ab0*/  ULDC.64 UR4, c[0x0][0x9e0] ;  /* 0x0002780000047ab9 */ /* 0x000fce0000000a00 */
[----:B------:R-:W2:Y:S01]  /*0ac0*/  S2UR UR39, SR_CTAID.X ;  /* 0x00000000002779c3 */ /* 0x000ea20000002500 */
[----:B0-----:R-:W-:-:S04]  /*0ad0*/  ISETP.NE.U32.AND P0, PT, R2, RZ, PT ;  /* 0x000000ff0200720c */ /* 0x001fc80003f05070 */
[----:B------:R-:W-:-:S03]  /*0ae0*/  ISETP.NE.AND.EX P0, PT, R3, RZ, PT, P0 ;  /* 0x000000ff0300720c */ /* 0x000fc60003f05300 */
[----:B------:R-:W0:Y:S01]  /*0af0*/  LDC R4, c[0x0][0x2f0] ;  /* 0x0000bc00ff047b82 */ /* 0x000e220000000800 */
[----:B----4-:R-:W-:Y:S02]  /*0b00*/  IADD3 R0, -R120, 0x1, RZ ;  /* 0x0000000178007810 */ /* 0x010fe40007ffe1ff */
[----:B-1----:R-:W-:Y:S01]  /*0b10*/  SEL R17, R17, 0x1, P0 ;  /* 0x0000000111117807 */ /* 0x002fe20000000000 */
[----:B--2---:R-:W-:-:S04]  /*0b20*/  USHF.L.U32 UR39, UR39, 0x7, URZ ;  /* 0x0000000727277899 */ /* 0x004fc8000800063f */
[----:B------:R-:W-:Y:S02]  /*0b30*/  @UP0 UIADD3 UR8, UR39, 0x7f, URZ ;  /* 0x0000007f27080890 */ /* 0x000fe4000fffe03f */
[----:B------:R-:W-:Y:S01]  /*0b40*/  UIADD3 UR7, UR39, 0x7f, URZ ;  /* 0x0000007f27077890 */ /* 0x000fe2000fffe03f */
[CC--:B0-----:R-:W-:Y:S01]  /*0b50*/  IMAD R0, R17.reuse, R4.reuse, R0 ;  /* 0x0000000411007224 */ /* 0x0c1fe200078e0200 */
[----:B------:R-:W-:Y:S01]  /*0b60*/  UIMAD.WIDE.U32 UR8, UR8, UR9, URZ ;  /* 0x00000009080872a5 */ /* 0x000fe2000f8e003f */
[----:B------:R-:W-:-:S03]  /*0b70*/  IMAD R23, R17, R4, RZ ;  /* 0x0000000411177224 */ /* 0x000fc600078e02ff */
[----:B------:R-:W-:Y:S01]  /*0b80*/  R2UR UR10, R0 ;  /* 0x00000000000a72ca */ /* 0x000fe200000e0000 */
[----:B------:R-:W-:Y:S02]  /*0b90*/  @UP0 USHF.R.U32.HI UR7, URZ, UR11, UR9 ;  /* 0x0000000b3f070299 */ /* 0x000fe40008011609 */
[----:B------:R-:W-:-:S04]  /*0ba0*/  UISETP.GE.AND UP0, UPT, UR5, 0x1, UPT ;  /* 0x000000010500788c */ /* 0x000fc8000bf06270 */
[----:B------:R-:W-:Y:S02]  /*0bb0*/  UP2UR UR8, UPR, URZ, 0x1 ;  /* 0x000000013f087883 */ /* 0x000fe40008000000 */
[----:B------:R-:W-:-:S04]  /*0bc0*/  PLOP3.LUT P0, PT, PT, PT, UP0, 0x40, 0x0 ;  /* 0x000000000000781c */ /* 0x000fc80003f0e808 */
[----:B------:R-:W-:Y:S01]  /*0bd0*/  UIADD3 UR7, UR10, UR7, URZ ;  /* 0x000000070a077290 */ /* 0x000fe2000fffe03f */
[----:B------:R-:W-:-:S03]  /*0be0*/  IMAD.U32 R18, RZ, RZ, UR8 ;  /* 0x00000008ff127e24 */ /* 0x000fc6000f8e00ff */
[----:B------:R-:W-:-:S06]  /*0bf0*/  UIADD3 UR4, UR7, UR4, URZ ;  /* 0x0000000407047290 */ /* 0x000fcc000fffe03f */
[----:B------:R-:W-:Y:S01]  /*0c00*/  IMAD.U32 R0, RZ, RZ, UR4 ;  /* 0x00000004ff007e24 */ /* 0x000fe2000f8e00ff */
[----:B------:R-:W-:Y:S06]  /*0c10*/  @P0 BRA `(.L_x_971) ;  /* 0x0000000000400947 */ /* 0x000fec0003800000 */
[----:B------:R-:W-:Y:S01]  /*0c20*/  ISETP.LT.AND P0, PT, RZ, UR7, PT ;  /* 0x00000007ff007c0c */ /* 0x000fe2000bf01270 */
[----:B------:R-:W-:-:S12]  /*0c30*/  UIADD3 UR4, UR7, -0x1, URZ ;  /* 0xffffffff07047890 */ /* 0x000fd8000fffe03f */
[----:B------:R-:W-:Y:S05]  /*0c40*/  @P0 BRA `(.L_x_972) ;  /* 0x00000000001c0947 */ /* 0x000fea0003800000 */
[----:B------:R-:W-:Y:S02]  /*0c50*/  UISETP.NE.AND UP0, UPT, UR5, 0x1, UPT ;  /* 0x000000010500788c */ /* 0x000fe4000bf05270 */
[----:B------:R-:W-:-:S09]  /*0c60*/  UIADD3 UR4, -UR7, URZ, URZ ;  /* 0x0000003f07047290 */ /* 0x000fd2000fffe13f */
[----:B------:R-:W-:Y:S02]  /*0c70*/  @UP0 ULDC.64 UR10, c[0x0][0x9e8] ;  /* 0x00027a00000a0ab9 */ /* 0x000fe40000000a00 */
[----:B------:R-:W-:-:S04]  /*0c80*/  UIMAD.WIDE.U32 UR8, UR4, UR10, URZ ;  /* 0x0000000a040872a5 */ /* 0x000fc8000f8e003f */
[----:B------:R-:W-:-:S04]  /*0c90*/  @UP0 USHF.R.U32.HI UR4, URZ, UR11, UR9 ;  /* 0x0000000b3f040299 */ /* 0x000fc80008011609 */
[----:B------:R-:W-:Y:S01]  /*0ca0*/  ULOP3.LUT UR4, URZ, UR4, URZ, 0x33, !UPT ;  /* 0x000000043f047292 */ /* 0x000fe2000f8e333f */
[----:B------:R-:W-:Y:S11]  /*0cb0*/  BRA `(.L_x_973) ;  /* 0x0000000000107947 */ /* 0x000ff60003800000 */
.L_x_972:
[----:B------:R-:W-:-:S11]  /*0cc0*/  UISETP.NE.AND UP0, UPT, UR5, 0x1, UPT ;  /* 0x000000010500788c */ /* 0x000fd6000bf05270 */
[----:B------:R-:W-:Y:S02]  /*0cd0*/  @UP0 ULDC.64 UR10, c[0x0][0x9e8] ;  /* 0x00027a00000a0ab9 */ /* 0x000fe40000000a00 */
[----:B------:R-:W-:-:S04]  /*0ce0*/  UIMAD.WIDE.U32 UR8, UR4, UR10, URZ ;  /* 0x0000000a040872a5 */ /* 0x000fc8000f8e003f */
[----:B------:R-:W-:-:S12]  /*0cf0*/  @UP0 USHF.R.U32.HI UR4, URZ, UR11, UR9 ;  /* 0x0000000b3f040299 */ /* 0x000fd80008011609 */
.L_x_973:
[----:B------:R-:W-:-:S06]  /*0d00*/  UIMAD UR4, UR4, UR5, UR5 ;  /* 0x00000005040472a4 */ /* 0x000fcc000f8e0205 */
[----:B------:R-:W-:-:S07]  /*0d10*/  VIMNMX R0, R0, UR4, PT ;  /* 0x0000000400007c48 */ /* 0x000fce000bfe0100 */
.L_x_971:
[----:B------:R-:W-:Y:S01]  /*0d20*/  R2UR UR4, R19 ;  /* 0x00000000130472ca */ /* 0x000fe200000e0000 */
[CC--:B------:R-:W-:Y:S02]  /*0d30*/  IMAD R120, R17.reuse, R4.reuse, -R120 ;  /* 0x0000000411787224 */ /* 0x0c0fe400078e0a78 */
[----:B------:R-:W-:Y:S02]  /*0d40*/  VIADD R2, R0, 0x5f ;  /* 0x0000005f00027836 */ /* 0x000fe40000000000 */
[----:B------:R-:W-:Y:S01]  /*0d50*/  IMAD R0, R17, R4, 0x5f ;  /* 0x0000005f11007424 */ /* 0x000fe200078e0204 */
[----:B------:R-:W-:Y:S01]  /*0d60*/  R2UR UR7, R120 ;  /* 0x00000000780772ca */ /* 0x000fe200000e0000 */
[----:B------:R-:W-:-:S04]  /*0d70*/  IMAD.HI R2, R2, 0x2aaaaaab, RZ ;  /* 0x2aaaaaab02027827 */ /* 0x000fc800078e02ff */
[----:B------:R-:W-:Y:S01]  /*0d80*/  IMAD.HI R0, R0, 0x2aaaaaab, RZ ;  /* 0x2aaaaaab00007827 */ /* 0x000fe200078e02ff */
[----:B------:R-:W-:Y:S01]  /*0d90*/  SHF.R.U32.HI R5, RZ, 0x1f, R2 ;  /* 0x0000001fff057819 */ /* 0x000fe20000011602 */
[----:B------:R-:W-:-:S03]  /*0da0*/  UISETP.NE.AND UP0, UPT, UR4, URZ, UPT ;  /* 0x0000003f0400728c */ /* 0x000fc6000bf05270 */
[----:B------:R-:W-:Y:S01]  /*0db0*/  UMOV UR4, UR39 ;  /* 0x0000002700047c82 */ /* 0x000fe20008000000 */
[----:B------:R-:W-:Y:S02]  /*0dc0*/  SHF.R.U32.HI R3, RZ, 0x1f, R0 ;  /* 0x0000001fff037819 */ /* 0x000fe40000011600 */
[----:B------:R-:W-:Y:S02]  /*0dd0*/  LEA.HI.SX32 R2, R2, R5, 0x1c ;  /* 0x0000000502027211 */ /* 0x000fe400078fe2ff */
[----:B------:R-:W-:-:S03]  /*0de0*/  LEA.HI.SX32 R3, R0, R3, 0x1c ;  /* 0x0000000300037211 */ /* 0x000fc600078fe2ff */
[----:B------:R-:W-:Y:S01]  /*0df0*/  @UP0 ULDC UR8, c[0x0][0x44c] ;  /* 0x0001130000080ab9 */ /* 0x000fe20000000800 */
[----:B------:R-:W-:Y:S01]  /*0e00*/  @UP0 ULDC UR10, c[0x0][0x450] ;  /* 0x00011400000a0ab9 */ /* 0x000fe20000000800 */
[----:B------:R-:W-:Y:S01]  /*0e10*/  UIMAD.WIDE.U32 UR8, UR39, UR8, URZ ;  /* 0x00000008270872a5 */ /* 0x000fe2000f8e003f */
[----:B------:R-:W-:-:S03]  /*0e20*/  VIMNMX R16, R3, R2, PT ;  /* 0x0000000203107248 */ /* 0x000fc60003fe0100 */
[----:B------:R-:W-:Y:S02]  /*0e30*/  @UP0 USHF.R.U32.HI UR4, URZ, UR10, UR9 ;  /* 0x0000000a3f040299 */ /* 0x000fe40008011609 */
[----:B------:R-:W-:Y:S02]  /*0e40*/  UISETP.GE.AND UP0, UPT, UR5, 0x1, UPT ;  /* 0x000000010500788c */ /* 0x000fe4000bf06270 */
[----:B------:R-:W-:-:S03]  /*0e50*/  UIADD3 UR4, UR7, UR4, URZ ;  /* 0x0000000407047290 */ /* 0x000fc6000fffe03f */
[----:B------:R-:W-:Y:S01]  /*0e60*/  ULDC UR7, c[0x0][0x9dc] ;  /* 0x0002770000077ab9 */ /* 0x000fe20000000800 */
[----:B------:R-:W-:Y:S01]  /*0e70*/  PLOP3.LUT P0, PT, PT, PT, UP0, 0x40, 0x0 ;  /* 0x000000000000781c */ /* 0x000fe20003f0e808 */
[----:B------:R-:W-:-:S12]  /*0e80*/  UIADD3 UR7, UR4, -UR7, URZ ;  /* 0x8000000704077290 */ /* 0x000fd8000fffe03f */
[----:B------:R-:W-:Y:S05]  /*0e90*/  @P0 BRA `(.L_x_974) ;  /* 0x0000000000440947 */ /* 0x000fea0003800000 */
[----:B------:R-:W-:-:S06]  /*0ea0*/  UISETP.GT.AND UP0, UPT, UR4, -0x1, UPT ;  /* 0xffffffff0400788c */ /* 0x000fcc000bf04270 */
[----:B------:R-:W-:-:S13]  /*0eb0*/  PLOP3.LUT P0, PT, PT, PT, UP0, 0x80, 0x0 ;  /* 0x000000000000781c */ /* 0x000fda0003f0f008 */
[----:B------:R-:W-:Y:S05]  /*0ec0*/  @P0 BRA `(.L_x_975) ;  /* 0x00000000001c0947 */ /* 0x000fea0003800000 */
[----:B------:R-:W-:Y:S02]  /*0ed0*/  UISETP.NE.AND UP0, UPT, UR5, 0x1, UPT ;  /* 0x000000010500788c */ /* 0x000fe4000bf05270 */
[----:B------:R-:W-:-:S09]  /*0ee0*/  ULOP3.LUT UR4, URZ, UR4, URZ, 0x33, !UPT ;  /* 0x000000043f047292 */ /* 0x000fd2000f8e333f */
[----:B------:R-:W-:Y:S02]  /*0ef0*/  @UP0 ULDC.64 UR10, c[0x0][0x9e8] ;  /* 0x00027a00000a0ab9 */ /* 0x000fe40000000a00 */
[----:B------:R-:W-:-:S04]  /*0f00*/  UIMAD.WIDE.U32 UR8, UR4, UR10, URZ ;  /* 0x0000000a040872a5 */ /* 0x000fc8000f8e003f */
[----:B------:R-:W-:-:S04]  /*0f10*/  @UP0 USHF.R.U32.HI UR4, URZ, UR11, UR9 ;  /* 0x0000000b3f040299 */ /* 0x000fc80008011609 */
[----:B------:R-:W-:Y:S01]  /*0f20*/  ULOP3.LUT UR4, URZ, UR4, URZ, 0x33, !UPT ;  /* 0x000000043f047292 */ /* 0x000fe2000f8e333f */
[----:B------:R-:W-:Y:S11]  /*0f30*/  BRA `(.L_x_976) ;  /* 0x0000000000107947 */ /* 0x000ff60003800000 */
.L_x_975:
[----:B------:R-:W-:-:S11]  /*0f40*/  UISETP.NE.AND UP0, UPT, UR5, 0x1, UPT ;  /* 0x000000010500788c */ /* 0x000fd6000bf05270 */
[----:B------:R-:W-:Y:S02]  /*0f50*/  @UP0 ULDC.64 UR10, c[0x0][0x9e8] ;  /* 0x00027a00000a0ab9 */ /* 0x000fe40000000a00 */
[----:B------:R-:W-:-:S04]  /*0f60*/  UIMAD.WIDE.U32 UR8, UR4, UR10, URZ ;  /* 0x0000000a040872a5 */ /* 0x000fc8000f8e003f */
[----:B------:R-:W-:-:S12]  /*0f70*/  @UP0 USHF.R.U32.HI UR4, URZ, UR11, UR9 ;  /* 0x0000000b3f040299 */ /* 0x000fd80008011609 */
.L_x_976:
[----:B------:R-:W-:-:S04]  /*0f80*/  UIMAD UR4, UR4, UR5, URZ ;  /* 0x00000005040472a4 */ /* 0x000fc8000f8e023f */
[----:B------:R-:W-:-:S04]  /*0f90*/  UISETP.LT.AND UP0, UPT, UR7, UR4, UPT ;  /* 0x000000040700728c */ /* 0x000fc8000bf01270 */
[----:B------:R-:W-:-:S12]  /*0fa0*/  USEL UR7, UR7, UR4, !UP0 ;  /* 0x0000000407077287 */ /* 0x000fd8000c000000 */
.L_x_974:
[----:B------:R-:W-:Y:S02]  /*0fb0*/  UIMAD.WIDE UR4, UR7, 0x2aaaaaab, URZ ;  /* 0x2aaaaaab070478a5 */ /* 0x000fe4000f8e023f */
[----:B------:R-:W-:Y:S02]  /*0fc0*/  USHF.R.U32.HI UR11, URZ, 0x10, UR6 ;  /* 0x000000103f0b7899 */ /* 0x000fe40008011606 */
[----:B------:R-:W-:Y:S02]  /*0fd0*/  USHF.R.U32.HI UR4, URZ, 0x1f, UR5 ;  /* 0x0000001f3f047899 */ /* 0x000fe40008011605 */
[----:B------:R-:W-:Y:S02]  /*0fe0*/  ULOP3.LUT UR7, UR6, 0xffff, URZ, 0xc0, !UPT ;  /* 0x0000ffff06077892 */ /* 0x000fe4000f8ec03f */
[----:B------:R-:W-:-:S04]  /*0ff0*/  ULEA.HI.SX32 UR4, UR5, UR4, 0x1c ;  /* 0x0000000405047291 */ /* 0x000fc8000f8fe23f */
[----:B------:R-:W-:-:S04]  /*1000*/  UISETP.LT.AND UP0, UPT, URZ, UR4, UPT ;  /* 0x000000043f00728c */ /* 0x000fc8000bf01270 */
[----:B------:R-:W-:Y:S02]  /*1010*/  USEL UR10, URZ, UR4, !UP0 ;  /* 0x000000043f0a7287 */ /* 0x000fe4000c000000 */
[----:B------:R-:W-:Y:S01]  /*1020*/  UISETP.NE.AND UP0, UPT, UR11, URZ, UPT ;  /* 0x0000003f0b00728c */ /* 0x000fe2000bf05270 */
[----:B------:R-:W-:-:S03]  /*1030*/  UMOV UR4, URZ ;  /* 0x0000003f00047c82 */ /* 0x000fc60008000000 */
[----:B------:R-:W-:-:S07]  /*1040*/  ISETP.GT.AND P0, PT, R16, UR10, PT ;  /* 0x0000000a10007c0c */ /* 0x000fce000bf04270 */
[----:B------:R-:W-:-:S06]  /*1050*/  @!UP0 ULDC UR11, c[0x0][0x9f0] ;  /* 0x00027c00000b8ab9 */ /* 0x000fcc0000000800 */
[----:B------:R-:W-:Y:S05]  /*1060*/  @!P0 BRA `(.L_x_977) ;  /* 0x00000000008c8947 */ /* 0x000fea0003800000 */
[----:B------:R-:W-:Y:S01]  /*1070*/  IMAD.U32 R5, RZ, RZ, UR11 ;  /* 0x0000000bff057e24 */ /* 0x000fe2000f8e00ff */
[----:B------:R-:W-:-:S04]  /*1080*/  UMOV UR4, URZ ;  /* 0x0000003f00047c82 */ /* 0x000fc80008000000 */
[----:B------:R-:W-:-:S04]  /*1090*/  IABS R0, R5 ;  /* 0x0000000500007213 */ /* 0x000fc80000000000 */
[----:B------:R-:W-:Y:S02]  /*10a0*/  R2UR UR12, R0 ;  /* 0x00000000000c72ca */ /* 0x000fe400000e0000 */
[----:B------:R-:W-:Y:S02]  /*10b0*/  IADD3 R0, R5, -0x1, R16 ;  /* 0xffffffff05007810 */ /* 0x000fe40007ffe010 */
[----:B------:R-:W-:Y:S02]  /*10c0*/  IABS R5, R5 ;  /* 0x0000000500057213 */ /* 0x000fe40000000000 */
[----:B------:R-:W-:-:S03]  /*10d0*/  R2UR UR6, R0 ;  /* 0x00000000000672ca */ /* 0x000fc600000e0000 */
[----:B------:R-:W-:-:S04]  /*10e0*/  IMAD.MOV R5, RZ, RZ, -R5 ;  /* 0x000000ffff057224 */ /* 0x000fc800078e0a05 */
[----:B------:R-:W0:Y:S06]  /*10f0*/  I2F.RP R2, UR12 ;  /* 0x0000000c00027d06 */ /* 0x000e2c0008209400 */
[----:B------:R-:W-:-:S06]  /*1100*/  UIADD3 UR6, -UR10, UR6, URZ ;  /* 0x000000060a067290 */ /* 0x000fcc000fffe13f */
[----:B------:R-:W-:Y:S01]  /*1110*/  IMAD.U32 R0, RZ, RZ, UR6 ;  /* 0x00000006ff007e24 */ /* 0x000fe2000f8e00ff */
[----:B------:R-:W-:Y:S01]  /*1120*/  ULOP3.LUT UR6, UR6, UR11, URZ, 0x3c, !UPT ;  /* 0x0000000b06067292 */ /* 0x000fe2000f8e3c3f */
[----:B0-----:R-:W0:Y:S03]  /*1130*/  MUFU.RCP R2, R2 ;  /* 0x0000000200027308 */ /* 0x001e260000001000 */
[----:B------:R-:W-:-:S04]  /*1140*/  IABS R0, R0 ;  /* 0x0000000000007213 */ /* 0x000fc80000000000 */
[----:B------:R-:W-:Y:S01]  /*1150*/  R2UR UR9, R0 ;  /* 0x00000000000972ca */ /* 0x000fe200000e0000 */
[----:B------:R-:W-:Y:S02]  /*1160*/  IMAD.MOV.U32 R0, RZ, RZ, R5 ;  /* 0x000000ffff007224 */ /* 0x000fe400078e0005 */
[----:B0-----:R-:W-:-:S06]  /*1170*/  VIADD R3, R2, 0xffffffe ;  /* 0x0ffffffe02037836 */ /* 0x001fcc0000000000 */
        /* <DEDUP_REMOVED lines=18> */
.L_x_977:
[----:B------:R-:W-:Y:S02]  /*12a0*/  UIMAD UR5, UR7, UR4, UR10 ;  /* 0x00000004070572a4 */ /* 0x000fe4000f8e020a */
[----:B------:R-:W-:Y:S01]  /*12b0*/  IMAD.U32 R3, RZ, RZ, UR4 ;  /* 0x00000004ff037e24 */ /* 0x000fe2000f8e00ff */
[----:B------:R-:W-:Y:S02]  /*12c0*/  PLOP3.LUT P0, PT, PT, PT, PT, 0x80, 0x0 ;  /* 0x000000000000781c */ /* 0x000fe40003f0f070 */
[----:B------:R-:W-:Y:S02]  /*12d0*/  CS2R R118, SRZ ;  /* 0x0000000000767805 */ /* 0x000fe4000001ff00 */
[----:B------:R-:W-:Y:S02]  /*12e0*/  CS2R R116, SRZ ;  /* 0x0000000000747805 */ /* 0x000fe4000001ff00 */
[----:B------:R-:W-:Y:S02]  /*12f0*/  CS2R R114, SRZ ;  /* 0x0000000000727805 */ /* 0x000fe4000001ff00 */
[----:B------:R-:W-:Y:S01]  /*1300*/  VIADDMNMX R16, R3, UR5, R16, PT ;  /* 0x0000000503107c46 */ /* 0x000fe2000b800110 */
[----:B------:R-:W-:Y:S01]  /*1310*/  IMAD.U32 R22, RZ, RZ, UR5 ;  /* 0x00000005ff167e24 */ /* 0x000fe2000f8e00ff */
[----:B------:R-:W-:-:S02]  /*1320*/  CS2R R2, SRZ ;  /* 0x0000000000027805 */ /* 0x000fc4000001ff00 */
[----:B------:R-:W-:Y:S02]  /*1330*/  CS2R R112, SRZ ;  /* 0x0000000000707805 */ /* 0x000fe4000001ff00 */
[----:B------:R-:W-:Y:S02]  /*1340*/  ISETP.GT.AND P1, PT, R16, UR5, PT ;  /* 0x0000000510007c0c */ /* 0x000fe4000bf24270 */
        /* <DEDUP_REMOVED lines=49> */
[----:B------:R-:W-:-:S05]  /*1660*/  SHF.R.S32.HI R74, RZ, 0x7, R73 ;  /* 0x00000007ff4a7819 */ /* 0x000fca0000011449 */
        /* <DEDUP_REMOVED lines=29> */
.L_x_979:
[----:B------:R-:W-:-:S04]  /*1840*/  SHF.L.U32 R0, RZ, 0x1f, RZ ;  /* 0x0000001fff007819 */ /* 0x000fc800000006ff */
[----:B------:R-:W0:Y:S02]  /*1850*/  SYNCS.PHASECHK.TRANS64.TRYWAIT P0, [UR38+0x30800], R0 ;  /* 0x03080000ff0075a7 */ /* 0x000e240008000166 */
[----:B0-----:R-:W-:Y:S05]  /*1860*/  @!P0 BRA `(.L_x_980) ;  /* 0x0000012400248947 */ /* 0x001fea0003800000 */
.L_x_1113:
[----:B------:R-:W2:Y:S02]  /*1870*/  LDL R2, [R1+0x4] ;  /* 0x0000040001027983 */ /* 0x000ea40000100800 */
[----:B--2---:R-:W-:-:S13]  /*1880*/  R2UR UR4, R2 ;  /* 0x00000000020472ca */ /* 0x004fda00000e0000 */
[----:B------:R-:W-:-:S06]  /*1890*/  ULOP3.LUT UR4, UR4, 0x1, URZ, 0xfc, !UPT ;  /* 0x0000000104047892 */ /* 0x000fcc000f8efc3f */
[----:B------:R-:W-:-:S05]  /*18a0*/  IMAD.U32 R2, RZ, RZ, UR4 ;  /* 0x00000004ff027e24 */ /* 0x000fca000f8e00ff */
[----:B------:R-:W-:-:S13]  /*18b0*/  ISETP.NE.AND P0, PT, R2, 0x3, PT ;  /* 0x000000030200780c */ /* 0x000fda0003f05270 */
[----:B------:R-:W-:Y:S05]  /*18c0*/  @!P0 BRA `(.L_x_981) ;  /* 0x0000000000048947 */ /* 0x000fea0003800000 */
[----:B------:R-:W-:Y:S01]  /*18d0*/  BPT.TRAP 0x1 ;  /* 0x000000040000795c */ /* 0x000fe20000300000 */
.L_x_981:
[----:B------:R1:W2:Y:S01]  /*18e0*/  SYNCS.PHASECHK.TRANS64.TRYWAIT P1, [UR38+0x30830], R0 ;  /* 0x03083000ff0075a7 */ /* 0x0002a20008020166 */
[----:B------:R-:W-:Y:S05]  /*18f0*/  @!P0 BRA `(.L_x_982) ;  /* 0x0000000000048947 */ /* 0x000fea0003800000 */
[----:B------:R-:W-:Y:S01]  /*1900*/  BPT.TRAP 0x1 ;  /* 0x000000040000795c */ /* 0x000fe20000300000 */
.L_x_982:
[----:B------:R-:W-:-:S05]  /*1910*/  IMAD.U32 R6, RZ, RZ, UR40 ;  /* 0x00000028ff067e24 */ /* 0x000fca000f8e00ff */
[----:B------:R-:W-:Y:S01]  /*1920*/  LOP3.LUT R6, R6, 0x10000, RZ, 0xfc, !PT ;  /* 0x0001000006067812 */ /* 0x000fe200078efcff */
[----:B--2---:R-:W-:Y:S06]  /*1930*/  @P1 BRA `(.L_x_983) ;  /* 0x0000000000081947 */ /* 0x004fec0003800000 */
[----:B------:R-:W2:Y:S02]  /*1940*/  SYNCS.PHASECHK.TRANS64.TRYWAIT P1, [UR38+0x30830], R0 ;  /* 0x03083000ff0075a7 */ /* 0x000ea40008020166 */
[----:B--2---:R-:W-:Y:S05]  /*1950*/  @!P1 BRA `(.L_x_984) ;  /* 0x0000012400009947 */ /* 0x004fea0003800000 */
.L_x_983:
[----:B------:R-:W-:Y:S05]  /*1960*/  WARPSYNC.ALL ;  /* 0x0000000000007948 */ /* 0x000fea0003800000 */
[----:B------:R-:W-:Y:S01]  /*1970*/  IMAD.MOV.U32 R7, RZ, RZ, 0x40000040 ;  /* 0x40000040ff077424 */ /* 0x000fe200078e00ff */
[----:B------:R-:W-:Y:S01]  /*1980*/  UIADD3 UR4, UR38, 0x1e400, URZ ;  /* 0x0001e40026047890 */ /* 0x000fe2000fffe03f */
[----:B------:R-:W-:Y:S01]  /*1990*/  R2UR UR8, R6 ;  /* 0x00000000060872ca */ /* 0x000fe200000e0000 */
[----:B------:R-:W-:Y:S02]  /*19a0*/  WARPGROUP.ARRIVE ;  /* 0x00000000000079c5 */ /* 0x000fe40000000000 */
        /* <DEDUP_REMOVED lines=24> */
[----:B------:R-:W-:Y:S01]  /*1b30*/  UMOV UR29, 0x40000040 ;  /* 0x40000040001d7882 */ /* 0x000fe20000000000 */
[----:B------:R-:W-:-:S03]  /*1b40*/  UMOV UR33, 0x40000040 ;  /* 0x4000004000217882 */ /* 0x000fc60000000000 */
[----:B------:R-:W-:Y:S02]  /*1b50*/  UIADD3 UR8, UR10, 0x2, URZ ;  /* 0x000000020a087890 */ /* 0x000fe4000fffe03f */
[----:B------:R-:W-:Y:S02]  /*1b60*/  UIADD3 UR12, UR10, 0x4, URZ ;  /* 0x000000040a0c7890 */ /* 0x000fe4000fffe03f */
[----:B------:R-:W-:Y:S02]  /*1b70*/  UIADD3 UR16, UR10, 0x6, URZ ;  /* 0x000000060a107890 */ /* 0x000fe4000fffe03f */
[----:B------:R-:W-:Y:S01]  /*1b80*/  UIADD3 UR20, UR10, 0x400, URZ ;  /* 0x000004000a147890 */ /* 0x000fe2000fffe03f */
[----:B------:R-:W-:Y:S01]  /*1b90*/  UMOV UR4, UR8 ;  /* 0x0000000800047c82 */ /* 0x000fe20008000000 */
[----:B------:R-:W-:Y:S02]  /*1ba0*/  UIADD3 UR24, UR10, 0x402, URZ ;  /* 0x000004020a187890 */ /* 0x000fe4000fffe03f */
[----:B------:R-:W-:-:S02]  /*1bb0*/  UIADD3 UR28, UR10, 0x404, URZ ;  /* 0x000004040a1c7890 */ /* 0x000fc4000fffe03f */
[----:B------:R-:W-:Y:S02]  /*1bc0*/  UIADD3 UR32, UR10, 0x406, URZ ;  /* 0x000004060a207890 */ /* 0x000fe4000fffe03f */
        /* <DEDUP_REMOVED lines=68> */
.L_x_985:
[----:B01----:R-:W-:Y:S01]  /*2010*/  LOP3.LUT R0, R73, 0xffffff80, RZ, 0xc0, !PT ;  /* 0xffffff8049007812 */ /* 0x003fe200078ec0ff */
[----:B------:R-:W0:Y:S01]  /*2020*/  S2UR UR6, SR_CgaCtaId ;  /* 0x00000000000679c3 */ /* 0x000e220000008800 */
[----:B------:R-:W-:Y:S01]  /*2030*/  R2UR UR5, R19 ;  /* 0x00000000130572ca */ /* 0x000fe200000e0000 */
[----:B------:R-:W-:Y:S01]  /*2040*/  ULDC UR10, c[0x0][0x288] ;  /* 0x0000a200000a7ab9 */ /* 0x000fe20000000800 */
[----:B------:R-:W-:Y:S01]  /*2050*/  LEA.HI R72, R72, R121, RZ, 0x2 ;  /* 0x0000007948487211 */ /* 0x000fe200078f10ff */
[----:B------:R-:W-:Y:S01]  /*2060*/  IMAD.IADD R0, R121, 0x1, -R0 ;  /* 0x0000000179007824 */ /* 0x000fe200078e0a00 */
[----:B------:R-:W-:Y:S02]  /*2070*/  LEA.HI R5, R74, R74, RZ, 0x1 ;  /* 0x0000004a4a057211 */ /* 0x000fe400078f08ff */
[----:B------:R-:W-:Y:S02]  /*2080*/  LOP3.LUT R72, R72, 0xfffffffc, RZ, 0xc0, !PT ;  /* 0xfffffffc48487812 */ /* 0x000fe400078ec0ff */
[----:B------:R-:W-:-:S02]  /*2090*/  SHF.R.S32.HI R3, RZ, 0x1f, R0 ;  /* 0x0000001fff037819 */ /* 0x000fc40000011400 */
[----:B------:R-:W-:Y:S01]  /*20a0*/  LOP3.LUT R5, R5, 0x3fffffe, RZ, 0xc0, !PT ;  /* 0x03fffffe05057812 */ /* 0x000fe200078ec0ff */
[----:B------:R-:W-:Y:S01]  /*20b0*/  IMAD.IADD R72, R121, 0x1, -R72 ;  /* 0x0000000179487824 */ /* 0x000fe200078e0a48 */
[CC--:B------:R-:W-:Y:S01]  /*20c0*/  LEA.HI R2, R3.reuse, R0.reuse, RZ, 0x2 ;  /* 0x0000000003027211 */ /* 0x0c0fe200078f10ff */
[----:B------:R-:W-:Y:S01]  /*20d0*/  UISETP.NE.AND UP1, UPT, UR5, URZ, UPT ;  /* 0x0000003f0500728c */ /* 0x000fe2000bf25270 */
[----:B------:R-:W-:Y:S01]  /*20e0*/  LEA.HI R4, R3, R0, RZ, 0x5 ;  /* 0x0000000003047211 */ /* 0x000fe200078f28ff */
[----:B------:R-:W-:Y:S01]  /*20f0*/  IMAD.IADD R5, R74, 0x1, -R5 ;  /* 0x000000014a057824 */ /* 0x000fe200078e0a05 */
[--C-:B------:R-:W-:Y:S02]  /*2100*/  SHF.R.S32.HI R3, RZ, 0x2, R2.reuse ;  /* 0x00000002ff037819 */ /* 0x100fe40000011402 */
[----:B------:R-:W-:Y:S02]  /*2110*/  SHF.R.S32.HI R8, RZ, 0x1f, R2 ;  /* 0x0000001fff087819 */ /* 0x000fe40000011402 */
[----:B------:R-:W-:-:S02]  /*2120*/  SHF.R.S32.HI R4, RZ, 0x5, R4 ;  /* 0x00000005ff047819 */ /* 0x000fc40000011404 */
[----:B------:R-:W-:Y:S02]  /*2130*/  LEA.HI R8, R8, R3, RZ, 0x3 ;  /* 0x0000000308087211 */ /* 0x000fe400078f18ff */
[----:B------:R-:W-:Y:S01]  /*2140*/  LEA.HI R9, R72, R72, RZ, 0x1 ;  /* 0x0000004848097211 */ /* 0x000fe200078f08ff */
[----:B------:R-:W-:Y:S01]  /*2150*/  @UP1 ULDC UR5, c[0x0][0x450] ;  /* 0x0001140000051ab9 */ /* 0x000fe20000000800 */
[----:B------:R-:W-:Y:S02]  /*2160*/  LEA R4, R4, UR39, 0x4 ;  /* 0x0000002704047c11 */ /* 0x000fe4000f8e20ff */
[----:B------:R-:W-:Y:S02]  /*2170*/  LOP3.LUT R8, R8, 0xfffffff8, RZ, 0xc0, !PT ;  /* 0xfffffff808087812 */ /* 0x000fe400078ec0ff */
[----:B------:R-:W-:Y:S02]  /*2180*/  R2UR UR4, R18 ;  /* 0x00000000120472ca */ /* 0x000fe400000e0000 */
[----:B------:R-:W-:-:S02]  /*2190*/  LOP3.LUT R9, R9, 0x1ffffffe, RZ, 0xc0, !PT ;  /* 0x1ffffffe09097812 */ /* 0x000fc400078ec0ff */
[----:B------:R-:W-:Y:S02]  /*21a0*/  IADD3 R4, R4, R3, -R8 ;  /* 0x0000000304047210 */ /* 0x000fe40007ffe808 */
[----:B------:R-:W-:Y:S01]  /*21b0*/  PLOP3.LUT P1, PT, PT, PT, UP1, 0x80, 0x0 ;  /* 0x000000000000781c */ /* 0x000fe20003f2f018 */
[----:B------:R-:W-:Y:S01]  /*21c0*/  IMAD.IADD R9, R72, 0x1, -R9 ;  /* 0x0000000148097824 */ /* 0x000fe200078e0a09 */
[----:B------:R-:W-:Y:S01]  /*21d0*/  PLOP3.LUT P2, PT, PT, PT, UP1, 0x80, 0x0 ;  /* 0x000000000000781c */ /* 0x000fe20003f4f018 */
[----:B------:R-:W-:Y:S01]  /*21e0*/  IMAD R4, R5, 0x40, R4 ;  /* 0x0000004005047824 */ /* 0x000fe200078e0204 */
[----:B------:R-:W-:Y:S01]  /*21f0*/  LOP3.LUT R11, R2, 0x7ffffffc, RZ, 0xc0, !PT ;  /* 0x7ffffffc020b7812 */ /* 0x000fe200078ec0ff */
[----:B------:R-:W-:Y:S02]  /*2200*/  IMAD.MOV.U32 R5, RZ, RZ, -0x60 ;  /* 0xffffffa0ff057424 */ /* 0x000fe400078e00ff */
[----:B------:R-:W-:Y:S01]  /*2210*/  IMAD R10, R9, 0x8, R4 ;  /* 0x00000008090a7824 */ /* 0x000fe200078e0204 */
[----:B------:R-:W-:Y:S01]  /*2220*/  UISETP.NE.AND UP0, UPT, UR4, URZ, UPT ;  /* 0x0000003f0400728c */ /* 0x000fe2000bf05270 */
[----:B------:R-:W-:-:S02]  /*2230*/  IMAD.IADD R11, R0, 0x1, -R11 ;  /* 0x00000001000b7824 */ /* 0x000fc400078e0a0b */
[----:B------:R-:W-:Y:S01]  /*2240*/  @UP1 ULDC UR4, c[0x0][0x44c] ;  /* 0x0001130000041ab9 */ /* 0x000fe20000000800 */
[----:B------:R-:W-:Y:S02]  /*2250*/  IMAD.MOV.U32 R3, RZ, RZ, R10 ;  /* 0x000000ffff037224 */ /* 0x000fe400078e000a */
[----:B------:R-:W-:Y:S01]  /*2260*/  @P1 IMAD.HI.U32 R4, R10, UR4, RZ ;  /* 0x000000040a041c27 */ /* 0x000fe2000f8e00ff */
[----:B------:R-:W-:Y:S01]  /*2270*/  UIADD3 UR4, UR38, 0x30840, URZ ;  /* 0x0003084026047890 */ /* 0x000fe2000fffe03f */
[----:B------:R-:W-:Y:S02]  /*2280*/  PLOP3.LUT P1, PT, PT, PT, UP0, 0x40, 0x0 ;  /* 0x000000000000781c */ /* 0x000fe40003f2e808 */
[C---:B------:R-:W-:Y:S01]  /*2290*/  IMAD R2, R16.reuse, R5, 0x61 ;  /* 0x0000006110027424 */ /* 0x040fe200078e0205 */
[----:B------:R-:W-:Y:S01]  /*22a0*/  @P2 SHF.R.U32.HI R3, RZ, UR5, R4 ;  /* 0x00000005ff032c19 */ /* 0x000fe20008011604 */
[----:B0-----:R-:W-:Y:S01]  /*22b0*/  UPRMT UR4, UR6, 0x654, UR4 ;  /* 0x0000065406047896 */ /* 0x001fe20008000004 */
[----:B------:R-:W-:-:S02]  /*22c0*/  IMAD R0, R16, -0x60, R23 ;  /* 0xffffffa010007824 */ /* 0x000fc400078e0217 */
[C---:B------:R-:W-:Y:S01]  /*22d0*/  IMAD R4, R11.reuse, -0x2, R2 ;  /* 0xfffffffe0b047824 */ /* 0x040fe200078e0202 */
[----:B------:R-:W0:Y:S01]  /*22e0*/  SHFL.IDX PT, R72, R3, RZ, 0x1c1f ;  /* 0x001c1fff03487589 */ /* 0x000e2200000e0000 */
[----:B------:R-:W-:Y:S01]  /*22f0*/  VIADD R0, R0, 0x60 ;  /* 0x0000006000007836 */ /* 0x000fe20000000000 */
[----:B------:R-:W-:Y:S01]  /*2300*/  ULDC UR6, c[0x0][0x9e0] ;  /* 0x0002780000067ab9 */ /* 0x000fe20000000800 */
[----:B------:R-:W-:Y:S01]  /*2310*/  VIADD R14, R2, 0xffffffff ;  /* 0xffffffff020e7836 */ /* 0x000fe20000000000 */
[----:B------:R-:W-:Y:S01]  /*2320*/  IADD3 R5, R4, -UR10, R23 ;  /* 0x8000000a04057c10 */ /* 0x000fe2000fffe017 */
[----:B------:R-:W-:Y:S01]  /*2330*/  SYNCS.ARRIVE.TRANS64.RED.A1T0 RZ, [UR4], RZ ;  /* 0x000000ffffff79a7 */ /* 0x000fe20008100404 */
[----:B------:R-:W-:Y:S01]  /*2340*/  ULDC UR4, c[0x0][0x9dc] ;  /* 0x0002770000047ab9 */ /* 0x000fe20000000800 */
[----:B------:R-:W-:Y:S01]  /*2350*/  IMAD R8, R11, -0x2, R0 ;  /* 0xfffffffe0b087824 */ /* 0x000fe200078e0200 */
[----:B------:R-:W-:Y:S01]  /*2360*/  ULOP3.LUT UR5, URZ, UR4, URZ, 0x33, !UPT ;  /* 0x000000043f057292 */ /* 0x000fe2000f8e333f */
[----:B------:R-:W-:-:S02]  /*2370*/  VIADD R9, R5, UR6 ;  /* 0x0000000605097c36 */ /* 0x000fc40008000000 */
[----:B------:R-:W-:-:S03]  /*2380*/  VIADD R20, R4, 0xffffffff ;  /* 0xffffffff04147836 */ /* 0x000fc60000000000 */
[----:B------:R-:W-:Y:S02]  /*2390*/  VIADD R13, R5, UR5 ;  /* 0x00000005050d7c36 */ /* 0x000fe40008000000 */
[----:B------:R-:W-:Y:S01]  /*23a0*/  IMAD.U32 R12, RZ, RZ, UR5 ;  /* 0x00000005ff0c7e24 */ /* 0x000fe2000f8e00ff */
[----:B0-----:R-:W-:Y:S01]  /*23b0*/  VIADDMNMX R0, R72, R9, R8, PT ;  /* 0x0000000948007246 */ /* 0x001fe20003800108 */
[----:B------:R-:W-:Y:S01]  /*23c0*/  IMAD.IADD R2, R13, 0x1, R72 ;  /* 0x000000010d027824 */ /* 0x000fe200078e0248 */
[----:B------:R-:W-:Y:S06]  /*23d0*/  @P1 BRA `(.L_x_986) ;  /* 0x00000000005c1947 */ /* 0x000fec0003800000 */
[----:B------:R-:W-:Y:S01]  /*23e0*/  IADD3 R5, R23, -UR10, R72 ;  /* 0x8000000a17057c10 */ /* 0x000fe2000fffe048 */
[----:B------:R-:W-:Y:S03]  /*23f0*/  BSSY B0, `(.L_x_987) ;  /* 0x0000012000007945 */ /* 0x000fe60003800000 */
[----:B------:R-:W-:-:S13]  /*2400*/  ISETP.GT.AND P1, PT, R5, -0x1, PT ;  /* 0xffffffff0500780c */ /* 0x000fda0003f24270 */
[----:B------:R-:W-:Y:S05]  /*2410*/  @P1 BRA `(.L_x_988) ;  /* 0x0000000000241947 */ /* 0x000fea0003800000 */
[----:B------:R-:W-:Y:S01]  /*2420*/  ULDC UR4, c[0x0][0x9e4] ;  /* 0x0002790000047ab9 */ /* 0x000fe20000000800 */
[----:B------:R-:W-:Y:S01]  /*2430*/  LOP3.LUT R5, RZ, R5, RZ, 0x33, !PT ;  /* 0x00000005ff057212 */ /* 0x000fe200078e33ff */
[----:B------:R-:W-:-:S05]  /*2440*/  IMAD.U32 R15, RZ, RZ, UR4 ;  /* 0x00000004ff0f7e24 */ /* 0x000fca000f8e00ff */
[----:B------:R-:W-:-:S13]  /*2450*/  ISETP.NE.AND P1, PT, R15, 0x1, PT ;  /* 0x000000010f00780c */ /* 0x000fda0003f25270 */
[----:B------:R-:W0:Y:S02]  /*2460*/  @P1 LDC.64 R72, c[0x0][0x9e8] ;  /* 0x00027a00ff481b82 */ /* 0x000e240000000a00 */
[----:B0-----:R-:W-:-:S05]  /*2470*/  @P1 IMAD.HI.U32 R4, R5, R72, RZ ;  /* 0x0000004805041227 */ /* 0x001fca00078e00ff */
[----:B------:R-:W-:-:S04]  /*2480*/  @P1 SHF.R.U32.HI R5, RZ, R73, R4 ;  /* 0x00000049ff051219 */ /* 0x000fc80000011604 */
[----:B------:R-:W-:Y:S01]  /*2490*/  LOP3.LUT R5, RZ, R5, RZ, 0x33, !PT ;  /* 0x00000005ff057212 */ /* 0x000fe200078e33ff */
[----:B------:R-:W-:Y:S06]  /*24a0*/  BRA `(.L_x_989) ;  /* 0x0000000000187947 */ /* 0x000fec0003800000 */
.L_x_988:
[----:B------:R-:W-:Y:S02]  /*24b0*/  ULDC UR4, c[0x0][0x9e4] ;  /* 0x0002790000047ab9 */ /* 0x000fe40000000800 */
[----:B------:R-:W-:-:S05]  /*24c0*/  IMAD.U32 R15, RZ, RZ, UR4 ;  /* 0x00000004ff0f7e24 */ /* 0x000fca000f8e00ff */
[----:B------:R-:W-:-:S13]  /*24d0*/  ISETP.NE.AND P1, PT, R15, 0x1, PT ;  /* 0x000000010f00780c */ /* 0x000fda0003f25270 */
[----:B------:R-:W0:Y:S02]  /*24e0*/  @P1 LDC.64 R72, c[0x0][0x9e8] ;  /* 0x00027a00ff481b82 */ /* 0x000e240000000a00 */
[----:B0-----:R-:W-:-:S05]  /*24f0*/  @P1 IMAD.HI.U32 R4, R5, R72, RZ ;  /* 0x0000004805041227 */ /* 0x001fca00078e00ff */
[----:B------:R-:W-:-:S07]  /*2500*/  @P1 SHF.R.U32.HI R5, RZ, R73, R4 ;  /* 0x00000049ff051219 */ /* 0x000fce0000011604 */
.L_x_989:
[----:B------:R-:W-:Y:S05]  /*2510*/  BSYNC B0 ;  /* 0x0000000000007941 */ /* 0x000fea0003800000 */
.L_x_987:
[----:B------:R-:W-:-:S05]  /*2520*/  IMAD R5, R5, R15, R20 ;  /* 0x0000000f05057224 */ /* 0x000fca00078e0214 */
[----:B------:R-:W-:Y:S02]  /*2530*/  VIADDMNMX R0, R5, R15, R0, PT ;  /* 0x0000000f05007246 */ /* 0x000fe40003800100 */
[----:B------:R-:W-:-:S07]  /*2540*/  VIMNMX R2, R2, R5, !PT ;  /* 0x0000000502027248 */ /* 0x000fce0007fe0100 */
.L_x_986:
[C---:B------:R-:W-:Y:S02]  /*2550*/  ISETP.GE.AND P2, PT, R14.reuse, 0x9, PT ;  /* 0x000000090e00780c */ /* 0x040fe40003f46270 */
[----:B------:R-:W-:Y:S02]  /*2560*/  ISETP.GE.AND P1, PT, R14, 0x2, PT ;  /* 0x000000020e00780c */ /* 0x000fe40003f26270 */
[C---:B------:R-:W-:Y:S02]  /*2570*/  ISETP.GT.AND P3, PT, R2.reuse, 0x8, !P2 ;  /* 0x000000080200780c */ /* 0x040fe40005764270 */
[----:B------:R-:W-:Y:S02]  /*2580*/  ISETP.GT.AND P4, PT, R2, 0x1, !P1 ;  /* 0x000000010200780c */ /* 0x000fe40004f84270 */
[----:B------:R-:W-:Y:S02]  /*2590*/  ISETP.LT.OR P3, PT, R0, 0x9, P3 ;  /* 0x000000090000780c */ /* 0x000fe40001f61670 */
[----:B------:R-:W-:-:S02]  /*25a0*/  ISETP.GE.AND P5, PT, R14, 0x11, PT ;  /* 0x000000110e00780c */ /* 0x000fc40003fa6270 */
[----:B------:R-:W-:Y:S02]  /*25b0*/  ISETP.LT.OR P4, PT, R0, 0x2, P4 ;  /* 0x000000020000780c */ /* 0x000fe40002781670 */
[----:B------:R-:W-:Y:S02]  /*25c0*/  FSEL R28, R28, -INF , !P3 ;  /* 0xff8000001c1c7808 */ /* 0x000fe40005800000 */
[----:B------:R-:W-:Y:S02]  /*25d0*/  ISETP.GT.AND P3, PT, R2, 0x10, !P5 ;  /* 0x000000100200780c */ /* 0x000fe40006f64270 */
[----:B------:R-:W-:Y:S02]  /*25e0*/  ISETP.GE.AND P6, PT, R14, 0xa, PT ;  /* 0x0000000a0e00780c */ /* 0x000fe40003fc6270 */
[----:B------:R-:W-:Y:S02]  /*25f0*/  FSEL R72, R25, -INF , !P4 ;  /* 0xff80000019487808 */ /* 0x000fe40006000000 */
[----:B------:R-:W-:-:S02]  /*2600*/  P2R R25, PR, RZ, 0x20 ;  /* 0x00000020ff197803 */ /* 0x000fc40000000000 */
[----:B------:R-:W-:Y:S02]  /*2610*/  ISETP.LT.OR P3, PT, R0, 0x11, P3 ;  /* 0x000000110000780c */ /* 0x000fe40001f61670 */
[----:B------:R-:W-:Y:S02]  /*2620*/  ISETP.GT.AND P4, PT, R2, 0x9, !P6 ;  /* 0x000000090200780c */ /* 0x000fe40007784270 */
[----:B------:R-:W-:Y:S02]  /*2630*/  ISETP.GE.AND P5, PT, R14, 0x12, PT ;  /* 0x000000120e00780c */ /* 0x000fe40003fa6270 */
[----:B------:R-:W-:Y:S02]  /*2640*/  FSEL R32, R32, -INF , !P3 ;  /* 0xff80000020207808 */ /* 0x000fe40005800000 */
[----:B------:R-:W-:Y:S02]  /*2650*/  ISETP.LT.OR P4, PT, R0, 0xa, P4 ;  /* 0x0000000a0000780c */ /* 0x000fe40002781670 */
[----:B------:R-:W-:-:S02]  /*2660*/  ISETP.GT.AND P3, PT, R2, 0x11, !P5 ;  /* 0x000000110200780c */ /* 0x000fc40006f64270 */
[----:B------:R-:W-:Y:S02]  /*2670*/  FSEL R74, R29, -INF , !P4 ;  /* 0xff8000001d4a7808 */ /* 0x000fe40006000000 */
[----:B------:R-:W-:Y:S02]  /*2680*/  ISETP.LT.OR P3, PT, R0, 0x12, P3 ;  /* 0x000000120000780c */ /* 0x000fe40001f61670 */
[----:B------:R-:W-:Y:S02]  /*2690*/  ISETP.GE.AND P4, PT, R14, 0x19, PT ;  /* 0x000000190e00780c */ /* 0x000fe40003f86270 */
[----:B------:R-:W-:Y:S02]  /*26a0*/  FSEL R76, R33, -INF , !P3 ;  /* 0xff800000214c7808 */ /* 0x000fe40005800000 */
[----:B------:R-:W-:Y:S02]  /*26b0*/  ISETP.GT.AND P3, PT, R2, 0x18, !P4 ;  /* 0x000000180200780c */ /* 0x000fe40006764270 */
[----:B------:R-:W-:-:S02]  /*26c0*/  P2R R33, PR, RZ, 0x10 ;  /* 0x00000010ff217803 */ /* 0x000fc40000000000 */
[----:B------:R-:W-:Y:S02]  /*26d0*/  ISETP.LT.OR P3, PT, R0, 0x19, P3 ;  /* 0x000000190000780c */ /* 0x000fe40001f61670 */
[----:B------:R-:W-:Y:S02]  /*26e0*/  ISETP.GE.AND P4, PT, R14, 0x1a, PT ;  /* 0x0000001a0e00780c */ /* 0x000fe40003f86270 */
[----:B------:R-:W-:Y:S02]  /*26f0*/  FSEL R36, R36, -INF , !P3 ;  /* 0xff80000024247808 */ /* 0x000fe40005800000 */
[----:B------:R-:W-:Y:S02]  /*2700*/  ISETP.GT.AND P3, PT, R2, 0x19, !P4 ;  /* 0x000000190200780c */ /* 0x000fe40006764270 */
[----:B------:R-:W-:Y:S02]  /*2710*/  P2R R73, PR, RZ, 0x10 ;  /* 0x00000010ff497803 */ /* 0x000fe40000000000 */
[----:B------:R-:W-:-:S02]  /*2720*/  ISETP.LT.OR P3, PT, R0, 0x1a, P3 ;  /* 0x0000001a0000780c */ /* 0x000fc40001f61670 */
[----:B------:R-:W-:Y:S02]  /*2730*/  ISETP.GE.AND P4, PT, R14, 0x21, PT ;  /* 0x000000210e00780c */ /* 0x000fe40003f86270 */
[----:B------:R-:W-:Y:S02]  /*2740*/  FSEL R78, R37, -INF , !P3 ;  /* 0xff800000254e7808 */ /* 0x000fe40005800000 */
[----:B------:R-:W-:Y:S02]  /*2750*/  ISETP.GT.AND P3, PT, R2, 0x20, !P4 ;  /* 0x000000200200780c */ /* 0x000fe40006764270 */
[----:B------:R-:W-:Y:S02]  /*2760*/  P2R R37, PR, RZ, 0x10 ;  /* 0x00000010ff257803 */ /* 0x000fe40000000000 */
[----:B------:R-:W-:Y:S02]  /*2770*/  ISETP.LT.OR P3, PT, R0, 0x21, P3 ;  /* 0x000000210000780c */ /* 0x000fe40001f61670 */
[----:B------:R-:W-:-:S02]  /*2780*/  ISETP.GE.AND P4, PT, R14, 0x22, PT ;  /* 0x000000220e00780c */ /* 0x000fc40003f86270 */
[----:B------:R-:W-:Y:S02]  /*2790*/  FSEL R40, R40, -INF , !P3 ;  /* 0xff80000028287808 */ /* 0x000fe40005800000 */
[----:B------:R-:W-:Y:S02]  /*27a0*/  ISETP.GT.AND P3, PT, R2, 0x21, !P4 ;  /* 0x000000210200780c */ /* 0x000fe40006764270 */
[----:B------:R-:W-:Y:S02]  /*27b0*/  P2R R75, PR, RZ, 0x10 ;  /* 0x00000010ff4b7803 */ /* 0x000fe40000000000 */
[----:B------:R-:W-:Y:S02]  /*27c0*/  ISETP.LT.OR P3, PT, R0, 0x22, P3 ;  /* 0x000000220000780c */ /* 0x000fe40001f61670 */
[----:B------:R-:W-:Y:S02]  /*27d0*/  ISETP.GE.AND P4, PT, R14, 0x29, PT ;  /* 0x000000290e00780c */ /* 0x000fe40003f86270 */
[----:B------:R-:W-:-:S02]  /*27e0*/  FSEL R80, R41, -INF , !P3 ;  /* 0xff80000029507808 */ /* 0x000fc40005800000 */
[----:B------:R-:W-:Y:S02]  /*27f0*/  ISETP.GT.AND P3, PT, R2, 0x28, !P4 ;  /* 0x000000280200780c */ /* 0x000fe40006764270 */
[----:B------:R-:W-:Y:S02]  /*2800*/  P2R R41, PR, RZ, 0x10 ;  /* 0x00000010ff297803 */ /* 0x000fe40000000000 */
[----:B------:R-:W-:Y:S02]  /*2810*/  ISETP.LT.OR P3, PT, R0, 0x29, P3 ;  /* 0x000000290000780c */ /* 0x000fe40001f61670 */
[----:B------:R-:W-:Y:S02]  /*2820*/  ISETP.GE.AND P4, PT, R14, 0x2a, PT ;  /* 0x0000002a0e00780c */ /* 0x000fe40003f86270 */
[----:B------:R-:W-:Y:S02]  /*2830*/  FSEL R44, R44, -INF , !P3 ;  /* 0xff8000002c2c7808 */ /* 0x000fe40005800000 */
[----:B------:R-:W-:-:S02]  /*2840*/  ISETP.GT.AND P3, PT, R2, 0x29, !P4 ;  /* 0x000000290200780c */ /* 0x000fc40006764270 */
[----:B------:R-:W-:Y:S02]  /*2850*/  P2R R77, PR, RZ, 0x10 ;  /* 0x00000010ff4d7803 */ /* 0x000fe40000000000 */
        /* <DEDUP_REMOVED lines=41> */
[----:B------:R-:W-:Y:S02]  /*2af0*/  P2R R29, PR, RZ, 0x20 ;  /* 0x00000020ff1d7803 */ /* 0x000fe40000000000 */
[----:B------:R-:W-:Y:S02]  /*2b00*/  FSEL R90, R61, -INF , !P3 ;  /* 0xff8000003d5a7808 */ /* 0x000fe40005800000 */
[----:B------:R-:W-:Y:S02]  /*2b10*/  ISETP.GE.AND P3, PT, R14, 0x51, PT ;  /* 0x000000510e00780c */ /* 0x000fe40003f66270 */
[----:B------:R-:W-:Y:S02]  /*2b20*/  P2R R21, PR, RZ, 0x40 ;  /* 0x00000040ff157803 */ /* 0x000fe40000000000 */
[----:B------:R-:W-:Y:S02]  /*2b30*/  ISETP.GT.AND P4, PT, R2, 0x50, !P3 ;  /* 0x000000500200780c */ /* 0x000fe40005f84270 */
[----:B------:R-:W-:-:S02]  /*2b40*/  R2UR UR4, R18 ;  /* 0x00000000120472ca */ /* 0x000fc400000e0000 */
[----:B------:R-:W-:-:S04]  /*2b50*/  ISETP.LT.OR P4, PT, R0, 0x51, P4 ;  /* 0x000000510000780c */ /* 0x000fc80002781670 */
[----:B------:R-:W-:Y:S02]  /*2b60*/  FSEL R64, R64, -INF , !P4 ;  /* 0xff80000040407808 */ /* 0x000fe40006000000 */
[----:B------:R-:W-:-:S04]  /*2b70*/  ISETP.GE.AND P4, PT, R14, 0x52, PT ;  /* 0x000000520e00780c */ /* 0x000fc80003f86270 */
[----:B------:R-:W-:Y:S01]  /*2b80*/  ISETP.GT.AND P5, PT, R2, 0x51, !P4 ;  /* 0x000000510200780c */ /* 0x000fe200067a4270 */
[----:B------:R-:W-:-:S03]  /*2b90*/  UISETP.NE.AND UP0, UPT, UR4, URZ, UPT ;  /* 0x0000003f0400728c */ /* 0x000fc6000bf05270 */
[----:B------:R-:W-:-:S04]  /*2ba0*/  ISETP.LT.OR P5, PT, R0, 0x52, P5 ;  /* 0x000000520000780c */ /* 0x000fc80002fa1670 */
[----:B------:R-:W-:Y:S02]  /*2bb0*/  FSEL R92, R65, -INF , !P5 ;  /* 0xff800000415c7808 */ /* 0x000fe40006800000 */
[----:B------:R-:W-:-:S04]  /*2bc0*/  ISETP.GE.AND P5, PT, R14, 0x59, PT ;  /* 0x000000590e00780c */ /* 0x000fc80003fa6270 */
[----:B------:R-:W-:-:S04]  /*2bd0*/  ISETP.GT.AND P6, PT, R2, 0x58, !P5 ;  /* 0x000000580200780c */ /* 0x000fc80006fc4270 */
[----:B------:R-:W-:-:S04]  /*2be0*/  ISETP.LT.OR P6, PT, R0, 0x59, P6 ;  /* 0x000000590000780c */ /* 0x000fc800037c1670 */
[----:B------:R-:W-:Y:S02]  /*2bf0*/  FSEL R68, R68, -INF , !P6 ;  /* 0xff80000044447808 */ /* 0x000fe40007000000 */
[----:B------:R-:W-:-:S04]  /*2c00*/  ISETP.GE.AND P6, PT, R14, 0x1, PT ;  /* 0x000000010e00780c */ /* 0x000fc80003fc6270 */
[----:B------:R-:W-:Y:S02]  /*2c10*/  P2R R15, PR, RZ, 0x40 ;  /* 0x00000040ff0f7803 */ /* 0x000fe40000000000 */
[----:B------:R-:W-:-:S04]  /*2c20*/  ISETP.GT.AND P6, PT, R2, RZ, !P6 ;  /* 0x000000ff0200720c */ /* 0x000fc800077c4270 */
[----:B------:R-:W-:-:S04]  /*2c30*/  ISETP.LT.OR P6, PT, R0, 0x1, P6 ;  /* 0x000000010000780c */ /* 0x000fc800037c1670 */
[----:B------:R-:W-:Y:S02]  /*2c40*/  FSEL R24, R24, -INF , !P6 ;  /* 0xff80000018187808 */ /* 0x000fe40007000000 */
[----:B------:R-:W-:-:S04]  /*2c50*/  ISETP.GE.AND P6, PT, R14, 0x5a, PT ;  /* 0x0000005a0e00780c */ /* 0x000fc80003fc6270 */
[----:B------:R-:W-:Y:S02]  /*2c60*/  P2R R61, PR, RZ, 0x40 ;  /* 0x00000040ff3d7803 */ /* 0x000fe40000000000 */
[----:B------:R-:W-:-:S04]  /*2c70*/  ISETP.GT.AND P6, PT, R2, 0x59, !P6 ;  /* 0x000000590200780c */ /* 0x000fc800077c4270 */
[----:B------:R-:W-:Y:S02]  /*2c80*/  ISETP.LT.OR P6, PT, R0, 0x5a, P6 ;  /* 0x0000005a0000780c */ /* 0x000fe400037c1670 */
[----:B------:R-:W0:Y:S02]  /*2c90*/  SHFL.IDX PT, R0, R3, 0x1, 0x1c1f ;  /* 0x003c1f0003007f89 */ /* 0x000e2400000e0000 */
[----:B------:R-:W-:Y:S02]  /*2ca0*/  FSEL R94, R69, -INF , !P6 ;  /* 0xff800000455e7808 */ /* 0x000fe40007000000 */
[----:B------:R-:W-:Y:S02]  /*2cb0*/  PLOP3.LUT P6, PT, PT, PT, UP0, 0x40, 0x0 ;  /* 0x000000000000781c */ /* 0x000fe40003fce808 */
[----:B0-----:R-:W-:Y:S01]  /*2cc0*/  VIADDMNMX R2, R0, R9, R8, PT ;  /* 0x0000000900027246 */ /* 0x001fe20003800108 */
[----:B------:R-:W-:-:S10]  /*2cd0*/  IMAD.IADD R4, R13, 0x1, R0 ;  /* 0x000000010d047824 */ /* 0x000fd400078e0200 */
[----:B------:R-:W-:Y:S05]  /*2ce0*/  @P6 BRA `(.L_x_990) ;  /* 0x00000000005c6947 */ /* 0x000fea0003800000 */
        /* <DEDUP_REMOVED lines=13> */
.L_x_992:
[----:B------:R-:W-:Y:S02]  /*2dc0*/  ULDC UR4, c[0x0][0x9e4] ;  /* 0x0002790000047ab9 */ /* 0x000fe40000000800 */
[----:B------:R-:W-:-:S05]  /*2dd0*/  IMAD.U32 R5, RZ, RZ, UR4 ;  /* 0x00000004ff057e24 */ /* 0x000fca000f8e00ff */
[----:B------:R-:W-:-:S13]  /*2de0*/  ISETP.NE.AND P6, PT, R5, 0x1, PT ;  /* 0x000000010500780c */ /* 0x000fda0003fc5270 */
[----:B------:R-:W0:Y:S02]  /*2df0*/  @P6 LDC.64 R8, c[0x0][0x9e8] ;  /* 0x00027a00ff086b82 */ /* 0x000e240000000a00 */
[----:B0-----:R-:W-:-:S05]  /*2e00*/  @P6 IMAD.HI.U32 R0, R3, R8, RZ ;  /* 0x0000000803006227 */ /* 0x001fca00078e00ff */
[----:B------:R-:W-:-:S07]  /*2e10*/  @P6 SHF.R.U32.HI R3, RZ, R9, R0 ;  /* 0x00000009ff036219 */ /* 0x000fce0000011600 */
.L_x_993:
[----:B------:R-:W-:Y:S05]  /*2e20*/  BSYNC B0 ;  /* 0x0000000000007941 */ /* 0x000fea0003800000 */
.L_x_991:
[----:B------:R-:W-:-:S05]  /*2e30*/  IMAD R3, R3, R5, R20 ;  /* 0x0000000503037224 */ /* 0x000fca00078e0214 */
[----:B------:R-:W-:Y:S02]  /*2e40*/  VIADDMNMX R2, R3, R5, R2, PT ;  /* 0x0000000503027246 */ /* 0x000fe40003800102 */
[----:B------:R-:W-:-:S07]  /*2e50*/  VIMNMX R4, R4, R3, !PT ;  /* 0x0000000304047248 */ /* 0x000fce0007fe0100 */
.L_x_990:
[C---:B------:R-:W-:Y:S02]  /*2e60*/  ISETP.GT.AND P1, PT, R4.reuse, 0x1, !P1 ;  /* 0x000000010400780c */ /* 0x040fe40004f24270 */
[----:B------:R-:W-:Y:S02]  /*2e70*/  ISETP.GT.AND P2, PT, R4, 0x8, !P2 ;  /* 0x000000080400780c */ /* 0x000fe40005744270 */
[C---:B------:R-:W-:Y:S02]  /*2e80*/  ISETP.LT.OR P1, PT, R2.reuse, 0x2, P1 ;  /* 0x000000020200780c */ /* 0x040fe40000f21670 */
[----:B------:R-:W-:Y:S02]  /*2e90*/  ISETP.LT.OR P2, PT, R2, 0x9, P2 ;  /* 0x000000090200780c */ /* 0x000fe40001741670 */
[----:B------:R-:W-:Y:S02]  /*2ea0*/  FSEL R27, R27, -INF , !P1 ;  /* 0xff8000001b1b7808 */ /* 0x000fe40004800000 */
[----:B------:R-:W-:-:S02]  /*2eb0*/  ISETP.NE.AND P1, PT, R21, RZ, PT ;  /* 0x000000ff1500720c */ /* 0x000fc40003f25270 */
[----:B------:R-:W-:Y:S02]  /*2ec0*/  FSEL R9, R30, -INF , !P2 ;  /* 0xff8000001e097808 */ /* 0x000fe40005000000 */
[----:B------:R-:W-:Y:S02]  /*2ed0*/  ISETP.GT.AND P1, PT, R4, 0x9, !P1 ;  /* 0x000000090400780c */ /* 0x000fe40004f24270 */
[----:B------:R-:W-:Y:S02]  /*2ee0*/  ISETP.NE.AND P2, PT, R29, RZ, PT ;  /* 0x000000ff1d00720c */ /* 0x000fe40003f45270 */
[----:B------:R-:W-:Y:S02]  /*2ef0*/  ISETP.LT.OR P1, PT, R2, 0xa, P1 ;  /* 0x0000000a0200780c */ /* 0x000fe40000f21670 */
[----:B------:R-:W-:Y:S02]  /*2f00*/  ISETP.NE.AND P6, PT, R33, RZ, PT ;  /* 0x000000ff2100720c */ /* 0x000fe40003fc5270 */
[----:B------:R-:W-:-:S02]  /*2f10*/  FSEL R31, R31, -INF , !P1 ;  /* 0xff8000001f1f7808 */ /* 0x000fc40004800000 */
[----:B------:R-:W-:Y:S02]  /*2f20*/  ISETP.NE.AND P1, PT, R25, RZ, PT ;  /* 0x000000ff1900720c */ /* 0x000fe40003f25270 */
[----:B------:R-:W-:Y:S02]  /*2f30*/  FMNMX.FTZ R0, R24, R72, !PT ;  /* 0x0000004818007209 */ /* 0x000fe40007810000 */
[----:B------:R-:W-:Y:S02]  /*2f40*/  ISETP.GT.AND P1, PT, R4, 0x10, !P1 ;  /* 0x000000100400780c */ /* 0x000fe40004f24270 */
[----:B------:R-:W-:Y:S02]  /*2f50*/  FMNMX.FTZ R0, R28, R0, !PT ;  /* 0x000000001c007209 */ /* 0x000fe40007810000 */
[----:B------:R-:W-:Y:S02]  /*2f60*/  ISETP.LT.OR P1, PT, R2, 0x11, P1 ;  /* 0x000000110200780c */ /* 0x000fe40000f21670 */
[----:B------:R-:W-:-:S02]  /*2f70*/  FMNMX.FTZ R0, R74, R0, !PT ;  /* 0x000000004a007209 */ /* 0x000fc40007810000 */
[----:B------:R-:W-:Y:S02]  /*2f80*/  FSEL R13, R34, -INF , !P1 ;  /* 0xff800000220d7808 */ /* 0x000fe40004800000 */
[----:B------:R-:W-:Y:S02]  /*2f90*/  ISETP.GT.AND P1, PT, R4, 0x11, !P2 ;  /* 0x000000110400780c */ /* 0x000fe40005724270 */
[----:B------:R-:W-:Y:S02]  /*2fa0*/  FMNMX.FTZ R0, R32, R0, !PT ;  /* 0x0000000020007209 */ /* 0x000fe40007810000 */
[----:B------:R-:W-:Y:S02]  /*2fb0*/  ISETP.LT.OR P1, PT, R2, 0x12, P1 ;  /* 0x000000120200780c */ /* 0x000fe40000f21670 */
[----:B------:R-:W-:Y:S02]  /*2fc0*/  FMNMX.FTZ R0, R76, R0, !PT ;  /* 0x000000004c007209 */ /* 0x000fe40007810000 */
[----:B------:R-:W-:-:S02]  /*2fd0*/  FSEL R35, R35, -INF , !P1 ;  /* 0xff80000023237808 */ /* 0x000fc40004800000 */
[----:B------:R-:W-:Y:S02]  /*2fe0*/  ISETP.GT.AND P1, PT, R4, 0x18, !P6 ;  /* 0x000000180400780c */ /* 0x000fe40007724270 */
[----:B------:R-:W-:Y:S02]  /*2ff0*/  ISETP.NE.AND P6, PT, R15, RZ, PT ;  /* 0x000000ff0f00720c */ /* 0x000fe40003fc5270 */
[----:B------:R-:W-:Y:S02]  /*3000*/  ISETP.LT.OR P1, PT, R2, 0x19, P1 ;  /* 0x000000190200780c */ /* 0x000fe40000f21670 */
[----:B------:R-:W-:Y:S02]  /*3010*/  FMNMX.FTZ R0, R36, R0, !PT ;  /* 0x0000000024007209 */ /* 0x000fe40007810000 */
[----:B------:R-:W-:Y:S02]  /*3020*/  FSEL R15, R38, -INF , !P1 ;  /* 0xff800000260f7808 */ /* 0x000fe40004800000 */
[----:B------:R-:W-:-:S02]  /*3030*/  ISETP.NE.AND P1, PT, R73, RZ, PT ;  /* 0x000000ff4900720c */ /* 0x000fc40003f25270 */
[----:B------:R-:W-:Y:S02]  /*3040*/  FMNMX.FTZ R0, R78, R0, !PT ;  /* 0x000000004e007209 */ /* 0x000fe40007810000 */
[----:B------:R-:W-:Y:S02]  /*3050*/  ISETP.GT.AND P1, PT, R4, 0x19, !P1 ;  /* 0x000000190400780c */ /* 0x000fe40004f24270 */
[----:B------:R-:W-:Y:S02]  /*3060*/  FMNMX.FTZ R0, R40, R0, !PT ;  /* 0x0000000028007209 */ /* 0x000fe40007810000 */
[----:B------:R-:W-:Y:S02]  /*3070*/  ISETP.LT.OR P1, PT, R2, 0x1a, P1 ;  /* 0x0000001a0200780c */ /* 0x000fe40000f21670 */
[----:B------:R-:W-:Y:S02]  /*3080*/  FMNMX.FTZ R0, R80, R0, !PT ;  /* 0x0000000050007209 */ /* 0x000fe40007810000 */
        /* <DEDUP_REMOVED lines=8> */
[----:B------:R-:W-:Y:S02]  /*3110*/  ISETP.NE.AND P1, PT, R75, RZ, PT ;  /* 0x000000ff4b00720c */ /* 0x000fe40003f25270 */
[----:B------:R-:W-:Y:S02]  /*3120*/  FMNMX.FTZ R0, R84, R0, !PT ;  /* 0x0000000054007209 */ /* 0x000fe40007810000 */
[----:B------:R-:W-:Y:S02]  /*3130*/  ISETP.GT.AND P1, PT, R4, 0x21, !P1 ;  /* 0x000000210400780c */ /* 0x000fe40004f24270 */
[----:B------:R-:W-:Y:S02]  /*3140*/  FMNMX.FTZ R0, R52, R0, !PT ;  /* 0x0000000034007209 */ /* 0x000fe40007810000 */
[----:B------:R-:W-:-:S02]  /*3150*/  ISETP.LT.OR P1, PT, R2, 0x22, P1 ;  /* 0x000000220200780c */ /* 0x000fc40000f21670 */
[----:B------:R-:W-:Y:S02]  /*3160*/  FMNMX.FTZ R0, R86, R0, !PT ;  /* 0x0000000056007209 */ /* 0x000fe40007810000 */
[----:B------:R-:W-:Y:S02]  /*3170*/  FSEL R43, R43, -INF , !P1 ;  /* 0xff8000002b2b7808 */ /* 0x000fe40004800000 */
[----:B------:R-:W-:Y:S02]  /*3180*/  ISETP.NE.AND P1, PT, R41, RZ, PT ;  /* 0x000000ff2900720c */ /* 0x000fe40003f25270 */
[----:B------:R-:W-:Y:S02]  /*3190*/  FMNMX.FTZ R0, R56, R0, !PT ;  /* 0x0000000038007209 */ /* 0x000fe40007810000 */
[----:B------:R-:W-:Y:S02]  /*31a0*/  ISETP.GT.AND P1, PT, R4, 0x28, !P1 ;  /* 0x000000280400780c */ /* 0x000fe40004f24270 */
[----:B------:R-:W-:-:S02]  /*31b0*/  FMNMX.FTZ R0, R88, R0, !PT ;  /* 0x0000000058007209 */ /* 0x000fc40007810000 */
[----:B------:R-:W-:Y:S02]  /*31c0*/  ISETP.LT.OR P1, PT, R2, 0x29, P1 ;  /* 0x000000290200780c */ /* 0x000fe40000f21670 */
[----:B------:R-:W-:Y:S02]  /*31d0*/  FMNMX.FTZ R0, R60, R0, !PT ;  /* 0x000000003c007209 */ /* 0x000fe40007810000 */
[----:B------:R-:W-:Y:S02]  /*31e0*/  FSEL R25, R46, -INF , !P1 ;  /* 0xff8000002e197808 */ /* 0x000fe40004800000 */
[----:B------:R-:W-:Y:S02]  /*31f0*/  ISETP.NE.AND P1, PT, R77, RZ, PT ;  /* 0x000000ff4d00720c */ /* 0x000fe40003f25270 */
[----:B------:R-:W-:Y:S02]  /*3200*/  FMNMX.FTZ R0, R90, R0, !PT ;  /* 0x000000005a007209 */ /* 0x000fe40007810000 */
[----:B------:R-:W-:-:S02]  /*3210*/  ISETP.GT.AND P1, PT, R4, 0x29, !P1 ;  /* 0x000000290400780c */ /* 0x000fc40004f24270 */
[----:B------:R-:W-:Y:S02]  /*3220*/  FMNMX.FTZ R0, R64, R0, !PT ;  /* 0x0000000040007209 */ /* 0x000fe40007810000 */
[----:B------:R-:W-:Y:S02]  /*3230*/  ISETP.LT.OR P1, PT, R2, 0x2a, P1 ;  /* 0x0000002a0200780c */ /* 0x000fe40000f21670 */
[----:B------:R-:W-:Y:S02]  /*3240*/  FMNMX.FTZ R0, R92, R0, !PT ;  /* 0x000000005c007209 */ /* 0x000fe40007810000 */
[----:B------:R-:W-:Y:S02]  /*3250*/  FSEL R47, R47, -INF , !P1 ;  /* 0xff8000002f2f7808 */ /* 0x000fe40004800000 */
[----:B------:R-:W-:Y:S02]  /*3260*/  ISETP.NE.AND P1, PT, R45, RZ, PT ;  /* 0x000000ff2d00720c */ /* 0x000fe40003f25270 */
[----:B------:R-:W-:-:S02]  /*3270*/  FMNMX.FTZ R0, R68, R0, !PT ;  /* 0x0000000044007209 */ /* 0x000fc40007810000 */
[----:B------:R-:W-:Y:S02]  /*3280*/  ISETP.GT.AND P1, PT, R4, 0x30, !P1 ;  /* 0x000000300400780c */ /* 0x000fe40004f24270 */
[----:B------:R-:W-:Y:S02]  /*3290*/  FMNMX.FTZ R8, R94, R0, !PT ;  /* 0x000000005e087209 */ /* 0x000fe40007810000 */
[----:B------:R-:W-:Y:S02]  /*32a0*/  ISETP.LT.OR P1, PT, R2, 0x31, P1 ;  /* 0x000000310200780c */ /* 0x000fe40000f21670 */
[----:B------:R-:W-:Y:S01]  /*32b0*/  ISETP.NE.AND P2, PT, R53, RZ, PT ;  /* 0x000000ff3500720c */ /* 0x000fe20003f45270 */
[----:B------:R-:W0:Y:S01]  /*32c0*/  SHFL.BFLY PT, R5, R8, 0x2, 0x1f ;  /* 0x0c401f0008057f89 */ /* 0x000e2200000e0000 */
[----:B------:R-:W-:Y:S02]  /*32d0*/  FSEL R29, R50, -INF , !P1 ;  /* 0xff800000321d7808 */ /* 0x000fe40004800000 */
[----:B------:R-:W-:-:S02]  /*32e0*/  ISETP.NE.AND P1, PT, R79, RZ, PT ;  /* 0x000000ff4f00720c */ /* 0x000fc40003f25270 */
[----:B------:R-:W-:Y:S02]  /*32f0*/  R2UR UR4, R18 ;  /* 0x00000000120472ca */ /* 0x000fe400000e0000 */
[C---:B------:R-:W-:Y:S02]  /*3300*/  ISETP.GT.AND P1, PT, R4.reuse, 0x31, !P1 ;  /* 0x000000310400780c */ /* 0x040fe40004f24270 */
[----:B------:R-:W-:Y:S02]  /*3310*/  ISETP.GT.AND P3, PT, R4, 0x50, !P3 ;  /* 0x000000500400780c */ /* 0x000fe40005f64270 */
[----:B------:R-:W-:Y:S02]  /*3320*/  ISETP.LT.OR P1, PT, R2, 0x32, P1 ;  /* 0x000000320200780c */ /* 0x000fe40000f21670 */
[----:B------:R-:W-:Y:S02]  /*3330*/  ISETP.GT.AND P4, PT, R4, 0x51, !P4 ;  /* 0x000000510400780c */ /* 0x000fe40006784270 */
[----:B------:R-:W-:-:S02]  /*3340*/  FSEL R51, R51, -INF , !P1 ;  /* 0xff80000033337808 */ /* 0x000fc40004800000 */
[----:B------:R-:W-:Y:S01]  /*3350*/  ISETP.NE.AND P1, PT, R49, RZ, PT ;  /* 0x000000ff3100720c */ /* 0x000fe20003f25270 */
[----:B------:R-:W-:Y:S01]  /*3360*/  UISETP.NE.AND UP0, UPT, UR4, URZ, UPT ;  /* 0x0000003f0400728c */ /* 0x000fe2000bf05270 */
[----:B------:R-:W-:Y:S02]  /*3370*/  ISETP.LT.OR P3, PT, R2, 0x51, P3 ;  /* 0x000000510200780c */ /* 0x000fe40001f61670 */
[C---:B------:R-:W-:Y:S01]  /*3380*/  ISETP.GT.AND P1, PT, R4.reuse, 0x38, !P1 ;  /* 0x000000380400780c */ /* 0x040fe20004f24270 */
[----:B------:R-:W-:Y:S01]  /*3390*/  ULDC UR4, c[0x0][0x988] ;  /* 0x0002620000047ab9 */ /* 0x000fe20000000800 */
[----:B------:R-:W-:Y:S01]  /*33a0*/  ISETP.GT.AND P5, PT, R4, 0x58, !P5 ;  /* 0x000000580400780c */ /* 0x000fe20006fa4270 */
[----:B------:R-:W-:Y:S01]  /*33b0*/  IMAD.U32 R0, RZ, RZ, UR4 ;  /* 0x00000004ff007e24 */ /* 0x000fe2000f8e00ff */
[----:B------:R-:W-:Y:S02]  /*33c0*/  ISETP.LT.OR P1, PT, R2, 0x39, P1 ;  /* 0x000000390200780c */ /* 0x000fe40000f21670 */
[----:B0-----:R-:W-:-:S02]  /*33d0*/  FMNMX.FTZ R14, R8, R5, !PT ;  /* 0x00000005080e7209 */ /* 0x001fc40007810000 */
[----:B------:R-:W-:Y:S02]  /*33e0*/  FSEL R33, R54, -INF , !P1 ;  /* 0xff80000036217808 */ /* 0x000fe40004800000 */
[----:B------:R-:W-:Y:S01]  /*33f0*/  ISETP.NE.AND P1, PT, R81, RZ, PT ;  /* 0x000000ff5100720c */ /* 0x000fe20003f25270 */
[----:B------:R-:W0:Y:S01]  /*3400*/  SHFL.BFLY PT, R5, R14, 0x1, 0x1f ;  /* 0x0c201f000e057f89 */ /* 0x000e2200000e0000 */
[----:B------:R-:W-:Y:S02]  /*3410*/  ISETP.LT.OR P4, PT, R2, 0x52, P4 ;  /* 0x000000520200780c */ /* 0x000fe40002781670 */
[----:B------:R-:W-:Y:S02]  /*3420*/  ISETP.GT.AND P1, PT, R4, 0x39, !P1 ;  /* 0x000000390400780c */ /* 0x000fe40004f24270 */
[----:B------:R-:W-:Y:S02]  /*3430*/  FSEL R45, R66, -INF , !P3 ;  /* 0xff800000422d7808 */ /* 0x000fe40005800000 */
[----:B------:R-:W-:-:S02]  /*3440*/  ISETP.LT.OR P1, PT, R2, 0x3a, P1 ;  /* 0x0000003a0200780c */ /* 0x000fc40000f21670 */
[----:B------:R-:W-:Y:S02]  /*3450*/  ISETP.LT.OR P5, PT, R2, 0x59, P5 ;  /* 0x000000590200780c */ /* 0x000fe40002fa1670 */
[----:B------:R-:W-:Y:S02]  /*3460*/  FSEL R55, R55, -INF , !P1 ;  /* 0xff80000037377808 */ /* 0x000fe40004800000 */
[----:B------:R-:W-:Y:S02]  /*3470*/  ISETP.GT.AND P1, PT, R4, 0x40, !P2 ;  /* 0x000000400400780c */ /* 0x000fe40005724270 */
[----:B------:R-:W-:Y:S02]  /*3480*/  ISETP.NE.AND P2, PT, R57, RZ, PT ;  /* 0x000000ff3900720c */ /* 0x000fe40003f45270 */
[----:B------:R-:W-:Y:S02]  /*3490*/  ISETP.LT.OR P1, PT, R2, 0x41, P1 ;  /* 0x000000410200780c */ /* 0x000fe40000f21670 */
[----:B------:R-:W-:-:S02]  /*34a0*/  ISETP.GT.AND P2, PT, R4, 0x49, !P2 ;  /* 0x000000490400780c */ /* 0x000fc40005744270 */
[----:B------:R-:W-:Y:S02]  /*34b0*/  FSEL R37, R58, -INF , !P1 ;  /* 0xff8000003a257808 */ /* 0x000fe40004800000 */
[----:B------:R-:W-:Y:S02]  /*34c0*/  ISETP.GT.AND P1, PT, R4, RZ, !P6 ;  /* 0x000000ff0400720c */ /* 0x000fe40007724270 */
[----:B0-----:R-:W-:Y:S02]  /*34d0*/  FMNMX.FTZ R5, R14, R5, !PT ;  /* 0x000000050e057209 */ /* 0x001fe40007810000 */
[----:B------:R-:W-:Y:S02]  /*34e0*/  ISETP.LT.OR P1, PT, R2, 0x1, P1 ;  /* 0x000000010200780c */ /* 0x000fe40000f21670 */
[----:B------:R-:W-:Y:S01]  /*34f0*/  ISETP.NE.AND P6, PT, R83, RZ, PT ;  /* 0x000000ff5300720c */ /* 0x000fe20003fc5270 */
[----:B------:R-:W-:Y:S01]  /*3500*/  FMUL.FTZ R20, R5, R0 ;  /* 0x0000000005147220 */ /* 0x000fe20000410000 */
[----:B------:R-:W-:-:S02]  /*3510*/  FSEL R3, R26, -INF , !P1 ;  /* 0xff8000001a037808 */ /* 0x000fc40004800000 */
[----:B------:R-:W-:Y:S02]  /*3520*/  FSETP.NEU.FTZ.AND P1, PT, R5, -INF , PT ;  /* 0xff8000000500780b */ /* 0x000fe40003f3d000 */
[----:B------:R-:W-:Y:S02]  /*3530*/  FMNMX.FTZ R8, R3, R27, !PT ;  /* 0x0000001b03087209 */ /* 0x000fe40007810000 */
[----:B------:R-:W-:Y:S02]  /*3540*/  FSEL R57, R20, RZ, P1 ;  /* 0x000000ff14397208 */ /* 0x000fe40000800000 */
[----:B------:R-:W-:Y:S02]  /*3550*/  FMNMX.FTZ R8, R9, R8, !PT ;  /* 0x0000000809087209 */ /* 0x000fe40007810000 */
[----:B------:R-:W-:Y:S01]  /*3560*/  ISETP.GT.AND P1, PT, R4, 0x41, !P6 ;  /* 0x000000410400780c */ /* 0x000fe20007724270 */
[--C-:B------:R-:W-:Y:S01]  /*3570*/  FFMA.FTZ R14, R24, R0, -R57.reuse ;  /* 0x00000000180e7223 */ /* 0x100fe20000010839 */
[----:B------:R-:W-:Y:S01]  /*3580*/  FMNMX.FTZ R8, R31, R8, !PT ;  /* 0x000000081f087209 */ /* 0x000fe20007810000 */
[-CC-:B------:R-:W-:Y:S01]  /*3590*/  FFMA.FTZ R20, R72, R0.reuse, -R57.reuse ;  /* 0x0000000048147223 */ /* 0x180fe20000010839 */
[----:B------:R-:W-:Y:S01]  /*35a0*/  ISETP.LT.OR P1, PT, R2, 0x42, P1 ;  /* 0x000000420200780c */ /* 0x000fe20000f21670 */
[--C-:B------:R-:W-:Y:S01]  /*35b0*/  FFMA.FTZ R24, R28, R0, -R57.reuse ;  /* 0x000000001c187223 */ /* 0x100fe20000010839 */
[----:B------:R-:W-:Y:S01]  /*35c0*/  FMNMX.FTZ R8, R13, R8, !PT ;  /* 0x000000080d087209 */ /* 0x000fe20007810000 */
[----:B------:R-:W-:Y:S01]  /*35d0*/  MUFU.EX2 R14, R14 ;  /* 0x0000000e000e7308 */ /* 0x000fe20000000800 */
[----:B------:R-:W-:Y:S01]  /*35e0*/  FSEL R59, R59, -INF , !P1 ;  /* 0xff8000003b3b7808 */ /* 0x000fe20004800000 */
[--C-:B------:R-:W-:Y:S01]  /*35f0*/  FFMA.FTZ R26, R74, R0, -R57.reuse ;  /* 0x000000004a1a7223 */ /* 0x100fe20000010839 */
[----:B------:R-:W-:Y:S01]  /*3600*/  FMNMX.FTZ R8, R35, R8, !PT ;  /* 0x0000000823087209 */ /* 0x000fe20007810000 */
[-CC-:B------:R-:W-:Y:S01]  /*3610*/  FFMA.FTZ R28, R32, R0.reuse, -R57.reuse ;  /* 0x00000000201c7223 */ /* 0x180fe20000010839 */
[----:B------:R-:W-:Y:S01]  /*3620*/  ISETP.NE.AND P1, PT, R85, RZ, PT ;  /* 0x000000ff5500720c */ /* 0x000fe20003f25270 */
[--C-:B------:R-:W-:Y:S01]  /*3630*/  FFMA.FTZ R34, R84, R0, -R57.reuse ;  /* 0x0000000054227223 */ /* 0x100fe20000010839 */
[----:B------:R-:W-:Y:S01]  /*3640*/  FMNMX.FTZ R8, R15, R8, !PT ;  /* 0x000000080f087209 */ /* 0x000fe20007810000 */
[----:B------:R-:W-:Y:S01]  /*3650*/  MUFU.EX2 R24, R24 ;  /* 0x0000001800187308 */ /* 0x000fe20000000800 */
[----:B------:R-:W-:Y:S01]  /*3660*/  ISETP.GT.AND P1, PT, R4, 0x48, !P1 ;  /* 0x000000480400780c */ /* 0x000fe20004f24270 */
[--C-:B------:R-:W-:Y:S01]  /*3670*/  FFMA.FTZ R42, R92, R0, -R57.reuse ;  /* 0x000000005c2a7223 */ /* 0x100fe20000010839 */
[----:B------:R-:W-:Y:S01]  /*3680*/  FMNMX.FTZ R8, R39, R8, !PT ;  /* 0x0000000827087209 */ /* 0x000fe20007810000 */
[-CC-:B------:R-:W-:Y:S01]  /*3690*/  FFMA.FTZ R30, R82, R0.reuse, -R57.reuse ;  /* 0x00000000521e7223 */ /* 0x180fe20000010839 */
[----:B------:R-:W-:Y:S01]  /*36a0*/  ISETP.LT.OR P1, PT, R2, 0x49, P1 ;  /* 0x000000490200780c */ /* 0x000fe20000f21670 */
[--C-:B------:R-:W-:Y:S01]  /*36b0*/  FFMA.FTZ R32, R48, R0, -R57.reuse ;  /* 0x0000000030207223 */ /* 0x100fe20000010839 */
[----:B------:R-:W-:Y:S01]  /*36c0*/  FMNMX.FTZ R8, R21, R8, !PT ;  /* 0x0000000815087209 */ /* 0x000fe20007810000 */
[----:B------:R0:W-:Y:S01]  /*36d0*/  MUFU.EX2 R65, R26 ;  /* 0x0000001a00417308 */ /* 0x0001e20000000800 */
[----:B------:R-:W-:Y:S01]  /*36e0*/  ISETP.LT.OR P2, PT, R2, 0x4a, P2 ;  /* 0x0000004a0200780c */ /* 0x000fe20001741670 */
[----:B------:R-:W-:Y:S01]  /*36f0*/  FFMA.FTZ R38, R86, R0, -R57 ;  /* 0x0000000056267223 */ /* 0x000fe20000010839 */
[----:B------:R-:W-:-:S02]  /*3700*/  FMNMX.FTZ R8, R43, R8, !PT ;  /* 0x000000082b087209 */ /* 0x000fc40007810000 */
[----:B------:R-:W-:Y:S02]  /*3710*/  FSEL R41, R62, -INF , !P1 ;  /* 0xff8000003e297808 */ /* 0x000fe40004800000 */
[----:B------:R-:W-:Y:S01]  /*3720*/  FMNMX.FTZ R8, R25, R8, !PT ;  /* 0x0000000819087209 */ /* 0x000fe20007810000 */
[----:B------:R-:W-:Y:S01]  /*3730*/  MUFU.EX2 R28, R28 ;  /* 0x0000001c001c7308 */ /* 0x000fe20000000800 */
[----:B------:R-:W-:Y:S01]  /*3740*/  FSEL R63, R63, -INF , !P2 ;  /* 0xff8000003f3f7808 */ /* 0x000fe20005000000 */
[--C-:B0-----:R-:W-:Y:S01]  /*3750*/  FFMA.FTZ R26, R36, R0, -R57.reuse ;  /* 0x00000000241a7223 */ /* 0x101fe20000010839 */
[----:B------:R-:W-:Y:S01]  /*3760*/  FMNMX.FTZ R8, R47, R8, !PT ;  /* 0x000000082f087209 */ /* 0x000fe20007810000 */
[--C-:B------:R-:W-:Y:S01]  /*3770*/  FFMA.FTZ R36, R52, R0, -R57.reuse ;  /* 0x0000000034247223 */ /* 0x100fe20000010839 */
[----:B------:R-:W-:Y:S02]  /*3780*/  ISETP.NE.AND P6, PT, R61, RZ, PT ;  /* 0x000000ff3d00720c */ /* 0x000fe40003fc5270 */
[----:B------:R-:W-:Y:S01]  /*3790*/  FMNMX.FTZ R8, R29, R8, !PT ;  /* 0x000000081d087209 */ /* 0x000fe20007810000 */
[----:B------:R0:W1:Y:S01]  /*37a0*/  MUFU.EX2 R61, R20 ;  /* 0x00000014003d7308 */ /* 0x0000620000000800 */
[----:B------:R-:W-:Y:S01]  /*37b0*/  ISETP.GT.AND P6, PT, R4, 0x59, !P6 ;  /* 0x000000590400780c */ /* 0x000fe200077c4270 */
[----:B------:R-:W-:Y:S01]  /*37c0*/  FFMA.FTZ R4, R78, R0, -R57 ;  /* 0x000000004e047223 */ /* 0x000fe20000010839 */
[----:B------:R-:W-:-:S02]  /*37d0*/  FMNMX.FTZ R8, R51, R8, !PT ;  /* 0x0000000833087209 */ /* 0x000fc40007810000 */
[----:B------:R-:W-:Y:S02]  /*37e0*/  FSEL R67, R67, -INF , !P4 ;  /* 0xff80000043437808 */ /* 0x000fe40006000000 */
[----:B------:R-:W-:Y:S01]  /*37f0*/  FMNMX.FTZ R8, R33, R8, !PT ;  /* 0x0000000821087209 */ /* 0x000fe20007810000 */
[----:B------:R2:W-:Y:S01]  /*3800*/  MUFU.EX2 R73, R4 ;  /* 0x0000000400497308 */ /* 0x0005e20000000800 */
[----:B------:R-:W-:Y:S01]  /*3810*/  ISETP.LT.OR P6, PT, R2, 0x5a, P6 ;  /* 0x0000005a0200780c */ /* 0x000fe200037c1670 */
[--C-:B0-----:R-:W-:Y:S01]  /*3820*/  FFMA.FTZ R20, R76, R0, -R57.reuse ;  /* 0x000000004c147223 */ /* 0x101fe20000010839 */
[----:B------:R-:W-:Y:S01]  /*3830*/  FMNMX.FTZ R8, R55, R8, !PT ;  /* 0x0000000837087209 */ /* 0x000fe20007810000 */
[-CC-:B------:R-:W-:Y:S01]  /*3840*/  FFMA.FTZ R2, R44, R0.reuse, -R57.reuse ;  /* 0x000000002c027223 */ /* 0x180fe20000010839 */
[----:B------:R-:W-:Y:S01]  /*3850*/  FSEL R49, R70, -INF , !P5 ;  /* 0xff80000046317808 */ /* 0x000fe20006800000 */
[--C-:B------:R-:W-:Y:S01]  /*3860*/  FFMA.FTZ R44, R68, R0, -R57.reuse ;  /* 0x00000000442c7223 */ /* 0x100fe20000010839 */
[----:B------:R-:W-:Y:S01]  /*3870*/  FMNMX.FTZ R8, R37, R8, !PT ;  /* 0x0000000825087209 */ /* 0x000fe20007810000 */
[----:B------:R0:W3:Y:S01]  /*3880*/  MUFU.EX2 R69, R20 ;  /* 0x0000001400457308 */ /* 0x0000e20000000800 */
[----:B------:R-:W-:Y:S01]  /*3890*/  FSEL R71, R71, -INF , !P6 ;  /* 0xff80000047477808 */ /* 0x000fe20007000000 */
[----:B--2---:R-:W-:Y:S01]  /*38a0*/  FFMA.FTZ R4, R80, R0, -R57 ;  /* 0x0000000050047223 */ /* 0x004fe20000010839 */
[----:B------:R-:W-:-:S02]  /*38b0*/  FMNMX.FTZ R8, R59, R8, !PT ;  /* 0x000000083b087209 */ /* 0x000fc40007810000 */
[----:B-1----:R-:W-:Y:S02]  /*38c0*/  F2FP.BF16.F32.PACK_AB R188, R61, R14 ;  /* 0x0000000e3dbc723e */ /* 0x002fe400000010ff */
[----:B------:R-:W-:Y:S01]  /*38d0*/  FMNMX.FTZ R8, R41, R8, !PT ;  /* 0x0000000829087209 */ /* 0x000fe20007810000 */
[----:B------:R-:W-:Y:S01]  /*38e0*/  MUFU.EX2 R75, R4 ;  /* 0x00000004004b7308 */ /* 0x000fe20000000800 */
[-CC-:B0-----:R-:W-:Y:S01]  /*38f0*/  FFMA.FTZ R20, R40, R0.reuse, -R57.reuse ;  /* 0x0000000028147223 */ /* 0x181fe20000010839 */
[----:B------:R-:W-:Y:S01]  /*3900*/  FFMA.FTZ R40, R56, R0, -R57 ;  /* 0x0000000038287223 */ /* 0x000fe20000010839 */
[----:B------:R-:W-:Y:S02]  /*3910*/  FMNMX.FTZ R8, R63, R8, !PT ;  /* 0x000000083f087209 */ /* 0x000fe40007810000 */
[----:B------:R-:W-:Y:S02]  /*3920*/  F2FP.BF16.F32.PACK_AB R190, R65, R24 ;  /* 0x0000001841be723e */ /* 0x000fe400000010ff */
[----:B------:R-:W-:Y:S01]  /*3930*/  FMNMX.FTZ R8, R45, R8, !PT ;  /* 0x000000082d087209 */ /* 0x000fe20007810000 */
[----:B------:R0:W-:Y:S01]  /*3940*/  MUFU.EX2 R79, R34 ;  /* 0x00000022004f7308 */ /* 0x0001e20000000800 */
[----:B------:R-:W-:-:S02]  /*3950*/  R2UR UR5, R19 ;  /* 0x00000000130572ca */ /* 0x000fc400000e0000 */
[----:B------:R-:W-:Y:S02]  /*3960*/  FMNMX.FTZ R8, R67, R8, !PT ;  /* 0x0000000843087209 */ /* 0x000fe40007810000 */
[----:B------:R-:W-:Y:S02]  /*3970*/  R2UR UR7, R120 ;  /* 0x00000000780772ca */ /* 0x000fe400000e0000 */
[----:B------:R-:W-:Y:S01]  /*3980*/  FMNMX.FTZ R8, R49, R8, !PT ;  /* 0x0000000831087209 */ /* 0x000fe20007810000 */
[----:B------:R-:W1:Y:S01]  /*3990*/  MUFU.EX2 R26, R26 ;  /* 0x0000001a001a7308 */ /* 0x000e620000000800 */
[----:B0-----:R-:W-:Y:S01]  /*39a0*/  FFMA.FTZ R34, R90, R0, -R57 ;  /* 0x000000005a227223 */ /* 0x001fe20000010839 */
[----:B---3--:R-:W-:Y:S02]  /*39b0*/  F2FP.BF16.F32.PACK_AB R184, R69, R28 ;  /* 0x0000001c45b8723e */ /* 0x008fe400000010ff */
[----:B------:R-:W-:Y:S02]  /*39c0*/  FMNMX.FTZ R8, R71, R8, !PT ;  /* 0x0000000847087209 */ /* 0x000fe40007810000 */
[----:B------:R-:W-:-:S02]  /*39d0*/  UISETP.NE.AND UP1, UPT, UR5, URZ, UPT ;  /* 0x0000003f0500728c */ /* 0x000fc4000bf25270 */
[----:B------:R-:W-:Y:S01]  /*39e0*/  MUFU.EX2 R85, R34 ;  /* 0x0000002200557308 */ /* 0x000fe20000000800 */
[----:B------:R-:W0:Y:S07]  /*39f0*/  SHFL.BFLY PT, R53, R8, 0x2, 0x1f ;  /* 0x0c401f0008357f89 */ /* 0x000e2e00000e0000 */
[----:B------:R-:W2:Y:S01]  /*3a00*/  MUFU.EX2 R20, R20 ;  /* 0x0000001400147308 */ /* 0x000ea20000000800 */
[----:B------:R-:W-:Y:S01]  /*3a10*/  @UP1 ULDC UR4, c[0x0][0x44c] ;  /* 0x0001130000041ab9 */ /* 0x000fe20000000800 */
[----:B------:R-:W-:Y:S01]  /*3a20*/  @UP1 ULDC UR11, c[0x0][0x450] ;  /* 0x00011400000b1ab9 */ /* 0x000fe20000000800 */
[----:B------:R-:W-:Y:S01]  /*3a30*/  UIMAD.WIDE.U32 UR4, UR39, UR4, URZ ;  /* 0x00000004270472a5 */ /* 0x000fe2000f8e003f */
[----:B-1----:R-:W-:-:S03]  /*3a40*/  F2FP.BF16.F32.PACK_AB R186, R73, R26 ;  /* 0x0000001a49ba723e */ /* 0x002fc600000010ff */
[----:B------:R-:W-:Y:S01]  /*3a50*/  @UP1 USHF.R.U32.HI UR39, URZ, UR11, UR5 ;  /* 0x0000000b3f271299 */ /* 0x000fe20008011605 */
[----:B------:R-:W-:Y:S03]  /*3a60*/  MUFU.EX2 R87, R42 ;  /* 0x0000002a00577308 */ /* 0x000fe60000000800 */
[----:B------:R-:W-:-:S04]  /*3a70*/  UIADD3 UR39, UR7, UR39, URZ ;  /* 0x0000002707277290 */ /* 0x000fc8000fffe03f */
[----:B------:R-:W-:Y:S01]  /*3a80*/  UIADD3 UR6, UR39, UR6, URZ ;  /* 0x0000000627067290 */ /* 0x000fe2000fffe03f */
[----:B------:R-:W-:Y:S01]  /*3a90*/  MUFU.EX2 R2, R2 ;  /* 0x0000000200027308 */ /* 0x000fe20000000800 */
[----:B0-----:R-:W-:Y:S01]  /*3aa0*/  FMNMX.FTZ R53, R8, R53, !PT ;  /* 0x0000003508357209 */ /* 0x001fe20007810000 */
[----:B------:R-:W-:Y:S01]  /*3ab0*/  FFMA.FTZ R8, R88, R0, -R57 ;  /* 0x0000000058087223 */ /* 0x000fe20000010839 */
[----:B--2---:R-:W-:-:S03]  /*3ac0*/  F2FP.BF16.F32.PACK_AB R180, R75, R20 ;  /* 0x000000144bb4723e */ /* 0x004fc600000010ff */
[----:B------:R-:W0:Y:S02]  /*3ad0*/  SHFL.BFLY PT, R4, R53, 0x1, 0x1f ;  /* 0x0c201f0035047f89 */ /* 0x000e2400000e0000 */
[----:B------:R-:W-:Y:S08]  /*3ae0*/  MUFU.EX2 R83, R8 ;  /* 0x0000000800537308 */ /* 0x000ff00000000800 */
[----:B------:R1:W2:Y:S08]  /*3af0*/  MUFU.EX2 R77, R30 ;  /* 0x0000001e004d7308 */ /* 0x0002b00000000800 */
[----:B------:R-:W3:Y:S01]  /*3b00*/  MUFU.EX2 R32, R32 ;  /* 0x0000002000207308 */ /* 0x000ee20000000800 */
[----:B-1----:R-:W-:Y:S01]  /*3b10*/  FFMA.FTZ R30, R60, R0, -R57 ;  /* 0x000000003c1e7223 */ /* 0x002fe20000010839 */
[----:B0-----:R-:W-:-:S06]  /*3b20*/  FMNMX.FTZ R4, R53, R4, !PT ;  /* 0x0000000435047209 */ /* 0x001fcc0007810000 */
[----:B------:R-:W-:Y:S01]  /*3b30*/  MUFU.EX2 R36, R36 ;  /* 0x0000002400247308 */ /* 0x000fe20000000800 */
[----:B--2---:R-:W-:Y:S01]  /*3b40*/  F2FP.BF16.F32.PACK_AB R182, R77, R2 ;  /* 0x000000024db6723e */ /* 0x004fe200000010ff */
[C---:B------:R-:W-:Y:S01]  /*3b50*/  FMUL.FTZ R8, R4.reuse, R0 ;  /* 0x0000000004087220 */ /* 0x040fe20000410000 */
[----:B------:R-:W-:-:S04]  /*3b60*/  FSETP.NEU.FTZ.AND P1, PT, R4, -INF , PT ;  /* 0xff8000000400780b */ /* 0x000fc80003f3d000 */
[----:B------:R-:W-:Y:S01]  /*3b70*/  FSEL R8, R8, RZ, P1 ;  /* 0x000000ff08087208 */ /* 0x000fe20000800000 */
[----:B------:R-:W-:Y:S01]  /*3b80*/  MUFU.EX2 R81, R38 ;  /* 0x0000002600517308 */ /* 0x000fe20000000800 */
[----:B------:R-:W-:Y:S02]  /*3b90*/  PLOP3.LUT P1, PT, PT, PT, UP0, 0x40, 0x0 ;  /* 0x000000000000781c */ /* 0x000fe40003f2e808 */
[----:B---3--:R-:W-:Y:S01]  /*3ba0*/  F2FP.BF16.F32.PACK_AB R176, R79, R32 ;  /* 0x000000204fb0723e */ /* 0x008fe200000010ff */
[-CC-:B------:R-:W-:Y:S01]  /*3bb0*/  FFMA.FTZ R9, R9, R0.reuse, -R8.reuse ;  /* 0x0000000009097223 */ /* 0x180fe20000010808 */
[-CC-:B------:R-:W-:Y:S01]  /*3bc0*/  FFMA.FTZ R3, R3, R0.reuse, -R8.reuse ;  /* 0x0000000003037223 */ /* 0x180fe20000010808 */
[-CC-:B------:R-:W-:Y:S01]  /*3bd0*/  FFMA.FTZ R27, R27, R0.reuse, -R8.reuse ;  /* 0x000000001b1b7223 */ /* 0x180fe20000010808 */
[-CC-:B------:R-:W-:Y:S01]  /*3be0*/  FFMA.FTZ R31, R31, R0.reuse, -R8.reuse ;  /* 0x000000001f1f7223 */ /* 0x180fe20000010808 */
[----:B------:R0:W-:Y:S01]  /*3bf0*/  MUFU.EX2 R191, R9 ;  /* 0x0000000900bf7308 */ /* 0x0001e20000000800 */
        /* <DEDUP_REMOVED lines=8> */
[----:B0-----:R-:W-:Y:S01]  /*3c80*/  FADD.FTZ R9, R14, R61 ;  /* 0x0000003d0e097221 */ /* 0x001fe20000010000 */
[-CC-:B------:R-:W-:Y:S01]  /*3c90*/  FFMA.FTZ R47, R47, R0.reuse, -R8.reuse ;  /* 0x000000002f2f7223 */ /* 0x180fe20000010808 */
[-CC-:B------:R-:W-:Y:S01]  /*3ca0*/  FFMA.FTZ R29, R29, R0.reuse, -R8.reuse ;  /* 0x000000001d1d7223 */ /* 0x180fe20000010808 */
[-CC-:B------:R-:W-:Y:S01]  /*3cb0*/  FFMA.FTZ R51, R51, R0.reuse, -R8.reuse ;  /* 0x0000000033337223 */ /* 0x180fe20000010808 */
[----:B------:R-:W-:Y:S01]  /*3cc0*/  FADD.FTZ R54, R24, R9 ;  /* 0x0000000918367221 */ /* 0x000fe20000010000 */
[-C--:B------:R-:W-:Y:S01]  /*3cd0*/  FFMA.FTZ R38, R64, R0.reuse, -R57 ;  /* 0x0000000040267223 */ /* 0x080fe20000010839 */
[-C--:B------:R-:W-:Y:S01]  /*3ce0*/  FFMA.FTZ R33, R33, R0.reuse, -R8 ;  /* 0x0000000021217223 */ /* 0x080fe20000010808 */
[----:B------:R-:W0:Y:S01]  /*3cf0*/  MUFU.EX2 R34, R27 ;  /* 0x0000001b00227308 */ /* 0x000e220000000800 */
[----:B------:R-:W-:Y:S01]  /*3d00*/  FADD.FTZ R9, R65, R54 ;  /* 0x0000003641097221 */ /* 0x000fe20000010000 */
[-CC-:B------:R-:W-:Y:S01]  /*3d10*/  FFMA.FTZ R55, R55, R0.reuse, -R8.reuse ;  /* 0x0000000037377223 */ /* 0x180fe20000010808 */
[-CC-:B------:R-:W-:Y:S01]  /*3d20*/  FFMA.FTZ R37, R37, R0.reuse, -R8.reuse ;  /* 0x0000000025257223 */ /* 0x180fe20000010808 */
[-CC-:B------:R-:W-:Y:S01]  /*3d30*/  FFMA.FTZ R59, R59, R0.reuse, -R8.reuse ;  /* 0x000000003b3b7223 */ /* 0x180fe20000010808 */
[----:B------:R-:W-:Y:S01]  /*3d40*/  FADD.FTZ R54, R28, R9 ;  /* 0x000000091c367221 */ /* 0x000fe20000010000 */
[-CC-:B------:R-:W-:Y:S01]  /*3d50*/  FFMA.FTZ R41, R41, R0.reuse, -R8.reuse ;  /* 0x0000000029297223 */ /* 0x180fe20000010808 */
[-C--:B------:R-:W-:Y:S01]  /*3d60*/  FFMA.FTZ R63, R63, R0.reuse, -R8 ;  /* 0x000000003f3f7223 */ /* 0x080fe20000010808 */
[----:B------:R-:W1:Y:S01]  /*3d70*/  MUFU.EX2 R42, R31 ;  /* 0x0000001f002a7308 */ /* 0x000e620000000800 */
[----:B------:R-:W-:Y:S01]  /*3d80*/  FADD.FTZ R9, R69, R54 ;  /* 0x0000003645097221 */ /* 0x000fe20000010000 */
[-CC-:B------:R-:W-:Y:S01]  /*3d90*/  FFMA.FTZ R45, R45, R0.reuse, -R8.reuse ;  /* 0x000000002d2d7223 */ /* 0x180fe20000010808 */
[-CC-:B------:R-:W-:Y:S01]  /*3da0*/  FFMA.FTZ R67, R67, R0.reuse, -R8.reuse ;  /* 0x0000000043437223 */ /* 0x180fe20000010808 */
[-CC-:B------:R-:W-:Y:S01]  /*3db0*/  FFMA.FTZ R49, R49, R0.reuse, -R8.reuse ;  /* 0x0000000031317223 */ /* 0x180fe20000010808 */
[----:B------:R-:W-:Y:S01]  /*3dc0*/  FADD.FTZ R56, R26, R9 ;  /* 0x000000091a387221 */ /* 0x000fe20000010000 */
[-C--:B------:R-:W-:Y:S01]  /*3dd0*/  FFMA.FTZ R71, R71, R0.reuse, -R8 ;  /* 0x0000000047477223 */ /* 0x080fe20000010808 */
[----:B------:R-:W-:Y:S01]  /*3de0*/  FFMA.FTZ R57, R94, R0, -R57 ;  /* 0x000000005e397223 */ /* 0x000fe20000010839 */
[----:B------:R-:W2:Y:S01]  /*3df0*/  MUFU.EX2 R13, R13 ;  /* 0x0000000d000d7308 */ /* 0x000ea20000000800 */
[----:B------:R-:W-:Y:S01]  /*3e00*/  FADD.FTZ R9, R73, R56 ;  /* 0x0000003849097221 */ /* 0x000fe20000010000 */
[----:B0-----:R-:W-:Y:S01]  /*3e10*/  FADD.FTZ R56, R3, R34 ;  /* 0x0000002203387221 */ /* 0x001fe20000010000 */
[----:B------:R-:W-:-:S02]  /*3e20*/  F2FP.BF16.F32.PACK_AB R189, R34, R3 ;  /* 0x0000000322bd723e */ /* 0x000fc400000010ff */
[----:B------:R-:W-:Y:S01]  /*3e30*/  FADD.FTZ R58, R20, R9 ;  /* 0x00000009143a7221 */ /* 0x000fe20000010000 */
[----:B------:R-:W-:Y:S01]  /*3e40*/  FADD.FTZ R9, R191, R56 ;  /* 0x00000038bf097221 */ /* 0x000fe20000010000 */
[----:B------:R-:W-:Y:S01]  /*3e50*/  F2FP.BF16.F32.PACK_AB R178, R81, R36 ;  /* 0x0000002451b2723e */ /* 0x000fe200000010ff */
[----:B------:R-:W0:Y:S01]  /*3e60*/  MUFU.EX2 R46, R35 ;  /* 0x00000023002e7308 */ /* 0x000e220000000800 */
[----:B------:R-:W-:Y:S01]  /*3e70*/  FADD.FTZ R27, R75, R58 ;  /* 0x0000003a4b1b7221 */ /* 0x000fe20000010000 */
[C---:B-1----:R-:W-:Y:S01]  /*3e80*/  FADD.FTZ R58, R42.reuse, R9 ;  /* 0x000000092a3a7221 */ /* 0x042fe20000010000 */
[----:B------:R-:W-:Y:S02]  /*3e90*/  F2FP.BF16.F32.PACK_AB R191, R42, R191 ;  /* 0x000000bf2abf723e */ /* 0x000fe400000010ff */
[----:B------:R-:W-:-:S03]  /*3ea0*/  FADD.FTZ R60, R2, R27 ;  /* 0x0000001b023c7221 */ /* 0x000fc60000010000 */
[----:B------:R-:W1:Y:S01]  /*3eb0*/  MUFU.EX2 R15, R15 ;  /* 0x0000000f000f7308 */ /* 0x000e620000000800 */
[----:B--2---:R-:W-:Y:S01]  /*3ec0*/  FADD.FTZ R9, R13, R58 ;  /* 0x0000003a0d097221 */ /* 0x004fe20000010000 */
[----:B------:R-:W-:-:S04]  /*3ed0*/  FADD.FTZ R27, R77, R60 ;  /* 0x0000003c4d1b7221 */ /* 0x000fc80000010000 */
[----:B------:R-:W-:Y:S02]  /*3ee0*/  FADD.FTZ R60, R32, R27 ;  /* 0x0000001b203c7221 */ /* 0x000fe40000010000 */
[----:B------:R-:W2:Y:S01]  /*3ef0*/  MUFU.EX2 R48, R39 ;  /* 0x0000002700307308 */ /* 0x000ea20000000800 */
[C---:B0-----:R-:W-:Y:S01]  /*3f00*/  FADD.FTZ R58, R46.reuse, R9 ;  /* 0x000000092e3a7221 */ /* 0x041fe20000010000 */
[----:B------:R-:W-:Y:S01]  /*3f10*/  FADD.FTZ R27, R79, R60 ;  /* 0x0000003c4f1b7221 */ /* 0x000fe20000010000 */
[----:B------:R-:W-:-:S03]  /*3f20*/  F2FP.BF16.F32.PACK_AB R185, R46, R13 ;  /* 0x0000000d2eb9723e */ /* 0x000fc600000010ff */
[----:B------:R-:W-:Y:S02]  /*3f30*/  FADD.FTZ R62, R36, R27 ;  /* 0x0000001b243e7221 */ /* 0x000fe40000010000 */
[----:B------:R-:W0:Y:S01]  /*3f40*/  MUFU.EX2 R21, R21 ;  /* 0x0000001500157308 */ /* 0x000e220000000800 */
[----:B-1----:R-:W-:Y:S01]  /*3f50*/  FADD.FTZ R9, R15, R58 ;  /* 0x0000003a0f097221 */ /* 0x002fe20000010000 */
[----:B------:R-:W-:-:S06]  /*3f60*/  FADD.FTZ R27, R81, R62 ;  /* 0x0000003e511b7221 */ /* 0x000fcc0000010000 */
[----:B------:R-:W1:Y:S01]  /*3f70*/  MUFU.EX2 R50, R43 ;  /* 0x0000002b00327308 */ /* 0x000e620000000800 */
[C---:B--2---:R-:W-:Y:S01]  /*3f80*/  FADD.FTZ R60, R48.reuse, R9 ;  /* 0x00000009303c7221 */ /* 0x044fe20000010000 */
[----:B------:R-:W-:Y:S01]  /*3f90*/  F2FP.BF16.F32.PACK_AB R187, R48, R15 ;  /* 0x0000000f30bb723e */ /* 0x000fe200000010ff */
[----:B------:R-:W-:-:S05]  /*3fa0*/  VIADD R15, R16, 0xfffffffe ;  /* 0xfffffffe100f7836 */ /* 0x000fca0000000000 */
[----:B------:R-:W2:Y:S01]  /*3fb0*/  MUFU.EX2 R40, R40 ;  /* 0x0000002800287308 */ /* 0x000ea20000000800 */
[----:B0-----:R-:W-:-:S07]  /*3fc0*/  FADD.FTZ R9, R21, R60 ;  /* 0x0000003c15097221 */ /* 0x001fce0000010000 */
[----:B------:R-:W0:Y:S01]  /*3fd0*/  MUFU.EX2 R25, R25 ;  /* 0x0000001900197308 */ /* 0x000e220000000800 */
[C---:B-1----:R-:W-:Y:S01]  /*3fe0*/  FADD.FTZ R8, R50.reuse, R9 ;  /* 0x0000000932087221 */ /* 0x042fe20000010000 */
[----:B------:R-:W-:-:S06]  /*3ff0*/  F2FP.BF16.F32.PACK_AB R181, R50, R21 ;  /* 0x0000001532b5723e */ /* 0x000fcc00000010ff */
[----:B------:R-:W1:Y:S01]  /*4000*/  MUFU.EX2 R52, R47 ;  /* 0x0000002f00347308 */ /* 0x000e620000000800 */
[----:B--2---:R-:W-:Y:S01]  /*4010*/  FADD.FTZ R14, R40, R27 ;  /* 0x0000001b280e7221 */ /* 0x004fe20000010000 */
[----:B------:R-:W-:-:S03]  /*4020*/  F2FP.BF16.F32.PACK_AB R172, R83, R40 ;  /* 0x0000002853ac723e */ /* 0x000fc600000010ff */
[----:B------:R-:W-:-:S03]  /*4030*/  FADD.FTZ R27, R83, R14 ;  /* 0x0000000e531b7221 */ /* 0x000fc60000010000 */
        /* <DEDUP_REMOVED lines=24> */
[----:B--2---:R-:W-:-:S07]  /*41c0*/  FADD.FTZ R20, R44, R27 ;  /* 0x0000001b2c147221 */ /* 0x004fce0000010000 */
        /* <DEDUP_REMOVED lines=8> */
[C---:B0-----:R-:W-:Y:S01]  /*4250*/  FADD.FTZ R9, R57.reuse, R20 ;  /* 0x0000001439097221 */ /* 0x041fe20000010000 */
[----:B------:R-:W-:-:S06]  /*4260*/  F2FP.BF16.F32.PACK_AB R170, R57, R44 ;  /* 0x0000002c39aa723e */ /* 0x000fcc00000010ff */
[----:B------:R-:W0:Y:S01]  /*4270*/  MUFU.EX2 R2, R67 ;  /* 0x0000004300027308 */ /* 0x000e220000000800 */
[C---:B-1----:R-:W-:Y:S01]  /*4280*/  FADD.FTZ R20, R8.reuse, R3 ;  /* 0x0000000308147221 */ /* 0x042fe20000010000 */
[----:B------:R-:W-:-:S06]  /*4290*/  F2FP.BF16.F32.PACK_AB R175, R8, R41 ;  /* 0x0000002908af723e */ /* 0x000fcc00000010ff */
[----:B------:R-:W1:Y:S01]  /*42a0*/  MUFU.EX2 R49, R49 ;  /* 0x0000003100317308 */ /* 0x000e620000000800 */
[----:B--2---:R-:W-:-:S07]  /*42b0*/  FADD.FTZ R3, R45, R20 ;  /* 0x000000142d037221 */ /* 0x004fce0000010000 */
[----:B------:R-:W2:Y:S01]  /*42c0*/  MUFU.EX2 R14, R71 ;  /* 0x00000047000e7308 */ /* 0x000ea20000000800 */
[C---:B0-----:R-:W-:Y:S01]  /*42d0*/  FADD.FTZ R20, R2.reuse, R3 ;  /* 0x0000000302147221 */ /* 0x041fe20000010000 */
[----:B------:R-:W-:-:S03]  /*42e0*/  F2FP.BF16.F32.PACK_AB R169, R2, R45 ;  /* 0x0000002d02a9723e */ /* 0x000fc600000010ff */
[----:B-1----:R-:W-:-:S04]  /*42f0*/  FADD.FTZ R3, R49, R20 ;  /* 0x0000001431037221 */ /* 0x002fc80000010000 */
[C---:B--2---:R-:W-:Y:S01]  /*4300*/  FADD.FTZ R8, R14.reuse, R3 ;  /* 0x000000030e087221 */ /* 0x044fe20000010000 */
[----:B------:R-:W-:Y:S01]  /*4310*/  F2FP.BF16.F32.PACK_AB R171, R14, R49 ;  /* 0x000000310eab723e */ /* 0x000fe200000010ff */
[----:B------:R-:W-:Y:S06]  /*4320*/  @P1 BRA `(.L_x_994) ;  /* 0x00000000004c1947 */ /* 0x000fec0003800000 */
[----:B------:R-:W-:Y:S01]  /*4330*/  ISETP.LT.AND P1, PT, RZ, UR39, PT ;  /* 0x00000027ff007c0c */ /* 0x000fe2000bf21270 */
[----:B------:R-:W-:-:S12]  /*4340*/  UIADD3 UR7, UR39, -0x1, URZ ;  /* 0xffffffff27077890 */ /* 0x000fd8000fffe03f */
[----:B------:R-:W-:Y:S05]  /*4350*/  @P1 BRA `(.L_x_995) ;  /* 0x0000000000201947 */ /* 0x000fea0003800000 */
[----:B------:R-:W-:Y:S01]  /*4360*/  ULDC UR11, c[0x0][0x9e4] ;  /* 0x00027900000b7ab9 */ /* 0x000fe20000000800 */
[----:B------:R-:W-:Y:S02]  /*4370*/  UIADD3 UR7, -UR39, URZ, URZ ;  /* 0x0000003f27077290 */ /* 0x000fe4000fffe13f */
[----:B------:R-:W-:-:S11]  /*4380*/  UISETP.NE.AND UP0, UPT, UR11, 0x1, UPT ;  /* 0x000000010b00788c */ /* 0x000fd6000bf05270 */
[----:B------:R-:W-:Y:S02]  /*4390*/  @UP0 ULDC.64 UR14, c[0x0][0x9e8] ;  /* 0x00027a00000e0ab9 */ /* 0x000fe40000000a00 */
[----:B------:R-:W-:-:S04]  /*43a0*/  UIMAD.WIDE.U32 UR4, UR7, UR14, URZ ;  /* 0x0000000e070472a5 */ /* 0x000fc8000f8e003f */
[----:B------:R-:W-:-:S04]  /*43b0*/  @UP0 USHF.R.U32.HI UR7, URZ, UR15, UR5 ;  /* 0x0000000f3f070299 */ /* 0x000fc80008011605 */
[----:B------:R-:W-:Y:S01]  /*43c0*/  ULOP3.LUT UR7, URZ, UR7, URZ, 0x33, !UPT ;  /* 0x000000073f077292 */ /* 0x000fe2000f8e333f */
[----:B------:R-:W-:Y:S11]  /*43d0*/  BRA `(.L_x_996) ;  /* 0x0000000000147947 */ /* 0x000ff60003800000 */
.L_x_995:
[----:B------:R-:W-:Y:S02]  /*43e0*/  ULDC UR11, c[0x0][0x9e4] ;  /* 0x00027900000b7ab9 */ /* 0x000fe40000000800 */
[----:B------:R-:W-:-:S11]  /*43f0*/  UISETP.NE.AND UP0, UPT, UR11, 0x1, UPT ;  /* 0x000000010b00788c */ /* 0x000fd6000bf05270 */
[----:B------:R-:W-:Y:S02]  /*4400*/  @UP0 ULDC.64 UR14, c[0x0][0x9e8] ;  /* 0x00027a00000e0ab9 */ /* 0x000fe40000000a00 */
[----:B------:R-:W-:-:S04]  /*4410*/  UIMAD.WIDE.U32 UR4, UR7, UR14, URZ ;  /* 0x0000000e070472a5 */ /* 0x000fc8000f8e003f */
[----:B------:R-:W-:-:S12]  /*4420*/  @UP0 USHF.R.U32.HI UR7, URZ, UR15, UR5 ;  /* 0x0000000f3f070299 */ /* 0x000fd80008011605 */
.L_x_996:
[----:B------:R-:W-:-:S04]  /*4430*/  UIMAD UR7, UR7, UR11, UR11 ;  /* 0x0000000b070772a4 */ /* 0x000fc8000f8e020b */
[----:B------:R-:W-:-:S04]  /*4440*/  UISETP.LT.AND UP0, UPT, UR6, UR7, UPT ;  /* 0x000000070600728c */ /* 0x000fc8000bf01270 */
[----:B------:R-:W-:-:S12]  /*4450*/  USEL UR6, UR6, UR7, UP0 ;  /* 0x0000000706067287 */ /* 0x000fd80008000000 */
.L_x_994:
[----:B------:R-:W-:Y:S01]  /*4460*/  R2UR UR7, R22 ;  /* 0x00000000160772ca */ /* 0x000fe200000e0000 */
[----:B------:R-:W-:Y:S01]  /*4470*/  UIMAD.WIDE UR4, UR6, 0x2aaaaaab, URZ ;  /* 0x2aaaaaab060478a5 */ /* 0x000fe2000f8e023f */
[----:B------:R-:W-:Y:S01]  /*4480*/  IMAD.MOV.U32 R3, RZ, RZ, 0x3f800000 ;  /* 0x3f800000ff037424 */ /* 0x000fe200078e00ff */
[----:B------:R-:W-:Y:S01]  /*4490*/  CS2R R118, SRZ ;  /* 0x0000000000767805 */ /* 0x000fe2000001ff00 */
[----:B------:R-:W-:Y:S01]  /*44a0*/  UMOV UR6, URZ ;  /* 0x0000003f00067c82 */ /* 0x000fe20008000000 */
[----:B------:R-:W-:Y:S01]  /*44b0*/  USHF.R.U32.HI UR4, URZ, 0x1f, UR5 ;  /* 0x0000001f3f047899 */ /* 0x000fe20008011605 */
[----:B------:R-:W-:Y:S01]  /*44c0*/  IMAD.MOV.U32 R2, RZ, RZ, 0x3f800000 ;  /* 0x3f800000ff027424 */ /* 0x000fe200078e00ff */
[----:B------:R-:W-:Y:S02]  /*44d0*/  CS2R R116, SRZ ;  /* 0x0000000000747805 */ /* 0x000fe4000001ff00 */
[----:B------:R-:W-:Y:S01]  /*44e0*/  CS2R R114, SRZ ;  /* 0x0000000000727805 */ /* 0x000fe2000001ff00 */
[----:B------:R-:W-:Y:S01]  /*44f0*/  ULEA.HI.SX32 UR4, UR5, UR4, 0x1c ;  /* 0x0000000405047291 */ /* 0x000fe2000f8fe23f */
[----:B------:R-:W-:-:S02]  /*4500*/  CS2R R112, SRZ ;  /* 0x0000000000707805 */ /* 0x000fc4000001ff00 */
[----:B------:R-:W-:Y:S02]  /*4510*/  CS2R R110, SRZ ;  /* 0x00000000006e7805 */ /* 0x000fe4000001ff00 */
[----:B------:R-:W-:Y:S01]  /*4520*/  CS2R R108, SRZ ;  /* 0x00000000006c7805 */ /* 0x000fe2000001ff00 */
[----:B------:R-:W-:Y:S01]  /*4530*/  UISETP.LT.AND UP0, UPT, UR7, UR4, UPT ;  /* 0x000000040700728c */ /* 0x000fe2000bf01270 */
[----:B------:R-:W-:Y:S02]  /*4540*/  CS2R R106, SRZ ;  /* 0x00000000006a7805 */ /* 0x000fe4000001ff00 */
[----:B------:R-:W-:Y:S02]  /*4550*/  CS2R R104, SRZ ;  /* 0x0000000000687805 */ /* 0x000fe4000001ff00 */
[----:B------:R-:W-:Y:S01]  /*4560*/  CS2R R102, SRZ ;  /* 0x0000000000667805 */ /* 0x000fe2000001ff00 */
[----:B------:R-:W-:Y:S01]  /*4570*/  USEL UR60, UR7, UR4, !UP0 ;  /* 0x00000004073c7287 */ /* 0x000fe2000c000000 */
[----:B------:R-:W-:-:S02]  /*4580*/  CS2R R100, SRZ ;  /* 0x0000000000647805 */ /* 0x000fc4000001ff00 */
[----:B------:R-:W-:Y:S01]  /*4590*/  CS2R R98, SRZ ;  /* 0x0000000000627805 */ /* 0x000fe2000001ff00 */
[----:B------:R-:W-:Y:S01]  /*45a0*/  UMOV UR4, URZ ;  /* 0x0000003f00047c82 */ /* 0x000fe20008000000 */
[----:B------:R-:W-:Y:S02]  /*45b0*/  CS2R R96, SRZ ;  /* 0x0000000000607805 */ /* 0x000fe4000001ff00 */
[----:B------:R-:W-:Y:S02]  /*45c0*/  CS2R R94, SRZ ;  /* 0x00000000005e7805 */ /* 0x000fe4000001ff00 */
[----:B------:R-:W-:Y:S02]  /*45d0*/  ISETP.GE.AND P1, PT, R15, UR60, PT ;  /* 0x0000003c0f007c0c */ /* 0x000fe4000bf26270 */
        /* <DEDUP_REMOVED lines=35> */
[----:B------:R-:W-:Y:S06]  /*4810*/  @!P1 BRA `(.L_x_997) ;  /* 0x0000003000709947 */ /* 0x000fec0003800000 */
[----:B------:R-:W-:Y:S01]  /*4820*/  IMAD.MOV.U32 R14, RZ, RZ, R4 ;  /* 0x000000ffff0e7224 */ /* 0x000fe200078e0004 */
[----:B------:R-:W-:Y:S01]  /*4830*/  UMOV UR5, URZ ;  /* 0x0000003f00057c82 */ /* 0x000fe20008000000 */
[----:B------:R-:W-:Y:S01]  /*4840*/  IMAD.MOV.U32 R13, RZ, RZ, R5 ;  /* 0x000000ffff0d7224 */ /* 0x000fe200078e0005 */
[----:B------:R-:W-:Y:S01]  /*4850*/  UMOV UR7, URZ ;  /* 0x0000003f00077c82 */ /* 0x000fe20008000000 */
[----:B------:R-:W-:Y:S02]  /*4860*/  IMAD.MOV.U32 R3, RZ, RZ, 0x3f800000 ;  /* 0x3f800000ff037424 */ /* 0x000fe400078e00ff */
[----:B------:R-:W-:-:S07]  /*4870*/  IMAD.MOV.U32 R119, RZ, RZ, RZ ;  /* 0x000000ffff777224 */ /* 0x000fce00078e00ff */
.L_x_1016:
[----:B------:R-:W-:-:S04]  /*4880*/  UISETP.NE.AND UP0, UPT, UR7, 0x1, UPT ;  /* 0x000000010700788c */ /* 0x000fc8000bf05270 */
[----:B------:R-:W-:-:S04]  /*4890*/  USEL UR6, URZ, 0x1, UP0 ;  /* 0x000000013f067887 */ /* 0x000fc80008000000 */
[----:B------:R-:W-:Y:S01]  /*48a0*/  ULOP3.LUT UR6, UR5, UR6, URZ, 0x3c, !UPT ;  /* 0x0000000605067292 */ /* 0x000fe2000f8e3c3f */
[----:B------:R-:W-:Y:S11]  /*48b0*/  @!P0 BRA `(.L_x_998) ;  /* 0x0000000000048947 */ /* 0x000ff60003800000 */
[----:B------:R-:W-:Y:S01]  /*48c0*/  BPT.TRAP 0x1 ;  /* 0x000000040000795c */ /* 0x000fe20000300000 */
.L_x_998:
[----:B------:R-:W-:Y:S01]  /*48d0*/  UIADD3 UR4, UR7, 0x1, URZ ;  /* 0x0000000107047890 */ /* 0x000fe2000fffe03f */
[----:B------:R-:W-:-:S03]  /*48e0*/  IMAD.U32 R0, RZ, RZ, UR6 ;  /* 0x00000006ff007e24 */ /* 0x000fc6000f8e00ff */
[----:B------:R-:W-:Y:S02]  /*48f0*/  UISETP.NE.AND UP0, UPT, UR4, 0x2, UPT ;  /* 0x000000020400788c */ /* 0x000fe4000bf05270 */
[----:B------:R-:W-:Y:S02]  /*4900*/  SHF.L.U32 R0, R0, 0x1f, RZ ;  /* 0x0000001f00007819 */ /* 0x000fe400000006ff */
[----:B------:R-:W-:-:S04]  /*4910*/  USEL UR4, UR4, URZ, UP0 ;  /* 0x0000003f04047287 */ /* 0x000fc80008000000 */
[----:B------:R-:W-:-:S09]  /*4920*/  ULEA UR39, UR4, UR38, 0x3 ;  /* 0x0000002604277291 */ /* 0x000fd2000f8e183f */
[----:B------:R0:W1:Y:S01]  /*4930*/  SYNCS.PHASECHK.TRANS64.TRYWAIT P1, [UR39+0x30830], R0 ;  /* 0x03083000ff0075a7 */ /* 0x0000620008020167 */
[----:B------:R-:W-:Y:S05]  /*4940*/  @!P0 BRA `(.L_x_999) ;  /* 0x0000000000048947 */ /* 0x000fea0003800000 */
[----:B------:R-:W-:Y:S01]  /*4950*/  BPT.TRAP 0x1 ;  /* 0x000000040000795c */ /* 0x000fe20000300000 */
.L_x_999:
[----:B-1----:R-:W-:Y:S05]  /*4960*/  @P1 BRA `(.L_x_1000) ;  /* 0x0000000000081947 */ /* 0x002fea0003800000 */
[----:B------:R-:W1:Y:S02]  /*4970*/  SYNCS.PHASECHK.TRANS64.TRYWAIT P1, [UR39+0x30830], R0 ;  /* 0x03083000ff0075a7 */ /* 0x000e640008020167 */
[----:B-1----:R-:W-:Y:S05]  /*4980*/  @!P1 BRA `(.L_x_1001) ;  /* 0x000000f4000c9947 */ /* 0x002fea0003800000 */
.L_x_1000:
        /* <DEDUP_REMOVED lines=120> */
[-C--:B------:R-:W-:Y:S01]  /*5110*/  FMUL.FTZ R107, R107, R3.reuse ;  /* 0x000000036b6b7220 */ /* 0x080fe20000410000 */
[-C--:B------:R-:W-:Y:S01]  /*5120*/  FMUL.FTZ R110, R110, R3.reuse ;  /* 0x000000036e6e7220 */ /* 0x080fe20000410000 */
[-C--:B------:R-:W-:Y:S01]  /*5130*/  FMUL.FTZ R111, R111, R3.reuse ;  /* 0x000000036f6f7220 */ /* 0x080fe20000410000 */
[-C--:B------:R-:W-:Y:S01]  /*5140*/  FMUL.FTZ R114, R114, R3.reuse ;  /* 0x0000000372727220 */ /* 0x080fe20000410000 */
[----:B------:R-:W-:Y:S01]  /*5150*/  HGMMA.64x96x16.F32.BF16 R120, gdesc[UR8], R120, gsb0 ;  /* 0x01600000087879f0 */ /* 0x000fe20008001878 */
[-C--:B------:R-:W-:Y:S01]  /*5160*/  FMUL.FTZ R115, R115, R3.reuse ;  /* 0x0000000373737220 */ /* 0x080fe20000410000 */
[-C--:B------:R-:W-:Y:S01]  /*5170*/  FMUL.FTZ R118, R118, R3.reuse ;  /* 0x0000000376767220 */ /* 0x080fe20000410000 */
[----:B------:R-:W-:Y:S01]  /*5180*/  FMUL.FTZ R119, R119, R3 ;  /* 0x0000000377777220 */ /* 0x000fe20000410000 */
        /* <DEDUP_REMOVED lines=33> */
.L_x_1002:
[----:B------:R-:W-:Y:S01]  /*53a0*/  ULEA UR14, UR7, UR38, 0x3 ;  /* 0x00000026070e7291 */ /* 0x000fe2000f8e183f */
[----:B01----:R-:W-:-:S05]  /*53b0*/  IMAD.U32 R0, RZ, RZ, UR5 ;  /* 0x00000005ff007e24 */ /* 0x003fca000f8e00ff */
[----:B------:R-:W-:-:S04]  /*53c0*/  SHF.L.U32 R0, R0, 0x1f, RZ ;  /* 0x0000001f00007819 */ /* 0x000fc800000006ff */
[----:B------:R0:W1:Y:S01]  /*53d0*/  SYNCS.PHASECHK.TRANS64.TRYWAIT P1, [UR14+0x30850], R0 ;  /* 0x03085000ff0075a7 */ /* 0x000062000802014e */
[----:B------:R-:W-:Y:S05]  /*53e0*/  @!P0 BRA `(.L_x_1003) ;  /* 0x0000000000048947 */ /* 0x000fea0003800000 */
[----:B------:R-:W-:Y:S01]  /*53f0*/  BPT.TRAP 0x1 ;  /* 0x000000040000795c */ /* 0x000fe20000300000 */
.L_x_1003:
[----:B-1----:R-:W-:Y:S05]  /*5400*/  @P1 BRA `(.L_x_1004) ;  /* 0x0000000000081947 */ /* 0x002fea0003800000 */
[----:B------:R-:W1:Y:S02]  /*5410*/  SYNCS.PHASECHK.TRANS64.TRYWAIT P1, [UR14+0x30850], R0 ;  /* 0x03085000ff0075a7 */ /* 0x000e64000802014e */
[----:B-1----:R-:W-:Y:S05]  /*5420*/  @!P1 BRA `(.L_x_1005) ;  /* 0x000000e8007c9947 */ /* 0x002fea0003800000 */
.L_x_1004:
[----:B------:R-:W-:Y:S01]  /*5430*/  UIADD3 UR5, UR38, 0x400, URZ ;  /* 0x0000040026057890 */ /* 0x000fe2000fffe03f */
[----:B------:R-:W-:Y:S01]  /*5440*/  WARPGROUP.ARRIVE ;  /* 0x00000000000079c5 */ /* 0x000fe20000000000 */
[----:B------:R-:W-:Y:S02]  /*5450*/  UMOV UR11, 0x40000040 ;  /* 0x40000040000b7882 */ /* 0x000fe40000000000 */
[----:B------:R-:W-:-:S04]  /*5460*/  USHF.R.U32.HI UR5, URZ, 0x4, UR5 ;  /* 0x000000043f057899 */ /* 0x000fc80008011605 */
[----:B------:R-:W-:-:S04]  /*5470*/  ULOP3.LUT UR5, UR5, 0x3fff, URZ, 0xc0, !UPT ;  /* 0x00003fff05057892 */ /* 0x000fc8000f8ec03f */
[----:B------:R-:W-:-:S04]  /*5480*/  ULOP3.LUT UR5, UR5, 0x3000000, URZ, 0xfc, !UPT ;  /* 0x0300000005057892 */ /* 0x000fc8000f8efc3f */
[----:B------:R-:W-:-:S07]  /*5490*/  UIMAD UR5, UR7, 0x900, UR5 ;  /* 0x00000900070578a4 */ /* 0x000fce000f8e0205 */
        /* <DEDUP_REMOVED lines=30> */
.L_x_1006:
[----:B------:R-:W-:Y:S01]  /*5680*/  R2UR UR10, R19 ;  /* 0x00000000130a72ca */ /* 0x000fe200000e0000 */
[----:B01----:R-:W-:Y:S01]  /*5690*/  IMAD.MOV.U32 R0, RZ, RZ, R10 ;  /* 0x000000ffff007224 */ /* 0x003fe200078e000a */
[----:B------:R-:W-:Y:S01]  /*56a0*/  R2UR UR5, R18 ;  /* 0x00000000120572ca */ /* 0x000fe200000e0000 */
[----:B------:R-:W-:Y:S01]  /*56b0*/  IMAD R174, R15, -0x60, RZ ;  /* 0xffffffa00fae7824 */ /* 0x000fe200078e02ff */
[----:B------:R-:W-:Y:S01]  /*56c0*/  R2UR UR7, R12 ;  /* 0x000000000c0772ca */ /* 0x000fe200000e0000 */
[----:B------:R-:W-:Y:S01]  /*56d0*/  UIADD3 UR39, UR39, 0x30840, URZ ;  /* 0x0003084027277890 */ /* 0x000fe2000fffe03f */
[----:B------:R-:W-:-:S07]  /*56e0*/  ULDC UR11, c[0x0][0x2f0] ;  /* 0x0000bc00000b7ab9 */ /* 0x000fce0000000800 */
[----:B------:R-:W-:Y:S01]  /*56f0*/  UISETP.NE.AND UP1, UPT, UR10, URZ, UPT ;  /* 0x0000003f0a00728c */ /* 0x000fe2000bf25270 */
[----:B------:R-:W0:Y:S01]  /*5700*/  S2UR UR10, SR_CgaCtaId ;  /* 0x00000000000a79c3 */ /* 0x000e220000008800 */
[----:B------:R-:W-:-:S04]  /*5710*/  UISETP.NE.AND UP0, UPT, UR5, URZ, UPT ;  /* 0x0000003f0500728c */ /* 0x000fc8000bf05270 */
[----:B------:R-:W-:Y:S02]  /*5720*/  PLOP3.LUT P1, PT, PT, PT, UP1, 0x80, 0x0 ;  /* 0x000000000000781c */ /* 0x000fe40003f2f018 */
[----:B------:R-:W-:-:S03]  /*5730*/  PLOP3.LUT P2, PT, PT, PT, UP1, 0x80, 0x0 ;  /* 0x000000000000781c */ /* 0x000fc60003f4f018 */
[----:B------:R-:W-:-:S08]  /*5740*/  @UP1 ULDC UR5, c[0x0][0x44c] ;  /* 0x0001130000051ab9 */ /* 0x000fd00000000800 */
[----:B------:R-:W-:Y:S01]  /*5750*/  @P1 IMAD.HI.U32 R2, R10, UR5, RZ ;  /* 0x000000050a021c27 */ /* 0x000fe2000f8e00ff */
[----:B------:R-:W-:Y:S01]  /*5760*/  @UP1 ULDC UR5, c[0x0][0x450] ;  /* 0x0001140000051ab9 */ /* 0x000fe20000000800 */
[----:B------:R-:W-:-:S03]  /*5770*/  PLOP3.LUT P1, PT, PT, PT, UP0, 0x40, 0x0 ;  /* 0x000000000000781c */ /* 0x000fc60003f2e808 */
[----:B------:R-:W-:Y:S01]  /*5780*/  @P2 SHF.R.U32.HI R0, RZ, UR5, R2 ;  /* 0x00000005ff002c19 */ /* 0x000fe20008011602 */
[----:B------:R-:W-:Y:S01]  /*5790*/  VIADD R2, R174, 0x1 ;  /* 0x00000001ae027836 */ /* 0x000fe20000000000 */
[----:B0-----:R-:W-:-:S03]  /*57a0*/  UPRMT UR39, UR10, 0x654, UR39 ;  /* 0x000006540a277896 */ /* 0x001fc60008000027 */
[----:B------:R-:W0:Y:S01]  /*57b0*/  SHFL.IDX PT, R20, R0, RZ, 0x1c1f ;  /* 0x001c1fff00147589 */ /* 0x000e2200000e0000 */
[----:B------:R-:W-:Y:S01]  /*57c0*/  IMAD R2, R11, -0x2, R2 ;  /* 0xfffffffe0b027824 */ /* 0x000fe200078e0202 */
[----:B------:R-:W-:-:S03]  /*57d0*/  ULDC UR10, c[0x0][0x288] ;  /* 0x0000a200000a7ab9 */ /* 0x000fc60000000800 */
[----:B------:R-:W-:Y:S01]  /*57e0*/  IMAD R3, R17, UR11, R2 ;  /* 0x0000000b11037c24 */ /* 0x000fe2000f8e0202 */
[----:B------:R-:W-:Y:S01]  /*57f0*/  ULDC UR11, c[0x0][0x9e0] ;  /* 0x00027800000b7ab9 */ /* 0x000fe20000000800 */
[----:B------:R-:W-:Y:S01]  /*5800*/  SYNCS.ARRIVE.TRANS64.RED.A1T0 RZ, [UR39], RZ ;  /* 0x000000ffffff79a7 */ /* 0x000fe20008100427 */
[----:B------:R-:W-:Y:S02]  /*5810*/  VIADD R170, R2, 0xffffffff ;  /* 0xffffffff02aa7836 */ /* 0x000fe40000000000 */
[----:B------:R-:W-:-:S04]  /*5820*/  VIADD R3, R3, -UR10 ;  /* 0x8000000a03037c36 */ /* 0x000fc80008000000 */
[C---:B------:R-:W-:Y:S02]  /*5830*/  VIADD R5, R3.reuse, UR11 ;  /* 0x0000000b03057c36 */ /* 0x040fe40008000000 */
[----:B------:R-:W-:Y:S02]  /*5840*/  VIADD R168, R3, UR7 ;  /* 0x0000000703a87c36 */ /* 0x000fe40008000000 */
[--C-:B0-----:R-:W-:Y:S02]  /*5850*/  IMAD.IADD R2, R5, 0x1, R20.reuse ;  /* 0x0000000105027824 */ /* 0x101fe400078e0214 */
[----:B------:R-:W-:Y:S01]  /*5860*/  IMAD.IADD R4, R168, 0x1, R20 ;  /* 0x00000001a8047824 */ /* 0x000fe200078e0214 */
[----:B------:R-:W-:Y:S06]  /*5870*/  @P1 BRA `(.L_x_1007) ;  /* 0x0000000000641947 */ /* 0x000fec0003800000 */
[----:B------:R-:W-:Y:S01]  /*5880*/  ULDC UR5, c[0x0][0x2f0] ;  /* 0x0000bc0000057ab9 */ /* 0x000fe20000000800 */
[----:B------:R-:W-:Y:S01]  /*5890*/  BSSY B0, `(.L_x_1008) ;  /* 0x0000014000007945 */ /* 0x000fe20003800000 */
[----:B------:R-:W-:-:S04]  /*58a0*/  IMAD R3, R17, UR5, R20 ;  /* 0x0000000511037c24 */ /* 0x000fc8000f8e0214 */
[----:B------:R-:W-:-:S05]  /*58b0*/  VIADD R3, R3, -UR10 ;  /* 0x8000000a03037c36 */ /* 0x000fca0008000000 */
        /* <DEDUP_REMOVED lines=11> */
.L_x_1009:
[----:B------:R-:W-:Y:S02]  /*5970*/  ULDC UR5, c[0x0][0x9e4] ;  /* 0x0002790000057ab9 */ /* 0x000fe40000000800 */
[----:B------:R-:W-:-:S05]  /*5980*/  IMAD.U32 R21, RZ, RZ, UR5 ;  /* 0x00000005ff157e24 */ /* 0x000fca000f8e00ff */
[----:B------:R-:W-:-:S13]  /*5990*/  ISETP.NE.AND P1, PT, R21, 0x1, PT ;  /* 0x000000011500780c */ /* 0x000fda0003f25270 */
[----:B------:R-:W0:Y:S02]  /*59a0*/  @P1 LDC.64 R172, c[0x0][0x9e8] ;  /* 0x00027a00ffac1b82 */ /* 0x000e240000000a00 */
[----:B0-----:R-:W-:-:S05]  /*59b0*/  @P1 IMAD.HI.U32 R20, R3, R172, RZ ;  /* 0x000000ac03141227 */ /* 0x001fca00078e00ff */
[----:B------:R-:W-:-:S07]  /*59c0*/  @P1 SHF.R.U32.HI R3, RZ, R173, R20 ;  /* 0x000000adff031219 */ /* 0x000fce0000011614 */
.L_x_1010:
[----:B------:R-:W-:Y:S05]  /*59d0*/  BSYNC B0 ;  /* 0x0000000000007941 */ /* 0x000fea0003800000 */
.L_x_1008:
[----:B------:R-:W-:-:S05]  /*59e0*/  IMAD R3, R3, R21, R170 ;  /* 0x0000001503037224 */ /* 0x000fca00078e02aa */
[----:B------:R-:W-:Y:S02]  /*59f0*/  VIADDMNMX R2, R3, R21, R2, PT ;  /* 0x0000001503027246 */ /* 0x000fe40003800102 */
[----:B------:R-:W-:-:S07]  /*5a00*/  VIMNMX R4, R4, R3, !PT ;  /* 0x0000000304047248 */ /* 0x000fce0007fe0100 */
.L_x_1007:
[C---:B------:R-:W-:Y:S01]  /*5a10*/  ISETP.GE.AND P6, PT, R174.reuse, 0xa, PT ;  /* 0x0000000aae00780c */ /* 0x040fe20003fc6270 */
[----:B------:R-:W0:Y:S01]  /*5a20*/  SHFL.IDX PT, R0, R0, 0x1, 0x1c1f ;  /* 0x003c1f0000007f89 */ /* 0x000e2200000e0000 */
[C---:B------:R-:W-:Y:S02]  /*5a30*/  ISETP.GE.AND P1, PT, R174.reuse, 0x2, PT ;  /* 0x00000002ae00780c */ /* 0x040fe40003f26270 */
[C---:B------:R-:W-:Y:S02]  /*5a40*/  ISETP.GE.AND P2, PT, R174.reuse, 0x9, PT ;  /* 0x00000009ae00780c */ /* 0x040fe40003f46270 */
[----:B------:R-:W-:Y:S02]  /*5a50*/  ISETP.GE.AND P5, PT, R174, 0x11, PT ;  /* 0x00000011ae00780c */ /* 0x000fe40003fa6270 */
[----:B------:R-:W-:Y:S02]  /*5a60*/  LOP3.LUT R16, R16, 0xfffffffb, RZ, 0xc0, !PT ;  /* 0xfffffffb10107812 */ /* 0x000fe400078ec0ff */
[----:B------:R-:W-:-:S02]  /*5a70*/  ISETP.GT.AND P4, PT, R4, 0x1, !P1 ;  /* 0x000000010400780c */ /* 0x000fc40004f84270 */
[----:B------:R-:W-:Y:S02]  /*5a80*/  ISETP.GT.AND P3, PT, R4, 0x8, !P2 ;  /* 0x000000080400780c */ /* 0x000fe40005764270 */
[----:B------:R-:W-:Y:S02]  /*5a90*/  @P6 LOP3.LUT R16, R16, 0x4, RZ, 0xfc, !PT ;  /* 0x0000000410106812 */ /* 0x000fe400078efcff */
[C---:B------:R-:W-:Y:S02]  /*5aa0*/  ISETP.LT.OR P4, PT, R2.reuse, 0x2, P4 ;  /* 0x000000020200780c */ /* 0x040fe40002781670 */
[----:B------:R-:W-:Y:S02]  /*5ab0*/  ISETP.LT.OR P3, PT, R2, 0x9, P3 ;  /* 0x000000090200780c */ /* 0x000fe40001f61670 */
[----:B------:R-:W-:Y:S02]  /*5ac0*/  LOP3.LUT R16, R16, 0xfffffff7, RZ, 0xc0, !PT ;  /* 0xfffffff710107812 */ /* 0x000fe400078ec0ff */
[----:B------:R-:W-:-:S02]  /*5ad0*/  FSEL R203, R121, -INF , !P4 ;  /* 0xff80000079cb7808 */ /* 0x000fc40006000000 */
[----:B------:R-:W-:Y:S02]  /*5ae0*/  FSEL R171, R124, -INF , !P3 ;  /* 0xff8000007cab7808 */ /* 0x000fe40005800000 */
[----:B------:R-:W-:Y:S02]  /*5af0*/  ISETP.GT.AND P4, PT, R4, 0x9, !P6 ;  /* 0x000000090400780c */ /* 0x000fe40007784270 */
[----:B------:R-:W-:Y:S02]  /*5b00*/  @P5 LOP3.LUT R16, R16, 0x8, RZ, 0xfc, !PT ;  /* 0x0000000810105812 */ /* 0x000fe400078efcff */
[----:B------:R-:W-:Y:S02]  /*5b10*/  ISETP.GT.AND P3, PT, R4, 0x10, !P5 ;  /* 0x000000100400780c */ /* 0x000fe40006f64270 */
[----:B------:R-:W-:Y:S02]  /*5b20*/  ISETP.GE.AND P5, PT, R174, 0x12, PT ;  /* 0x00000012ae00780c */ /* 0x000fe40003fa6270 */
[----:B------:R-:W-:-:S02]  /*5b30*/  ISETP.LT.OR P4, PT, R2, 0xa, P4 ;  /* 0x0000000a0200780c */ /* 0x000fc40002781670 */
[----:B------:R-:W-:Y:S02]  /*5b40*/  ISETP.LT.OR P3, PT, R2, 0x11, P3 ;  /* 0x000000110200780c */ /* 0x000fe40001f61670 */
[----:B------:R-:W-:Y:S02]  /*5b50*/  FSEL R173, R125, -INF , !P4 ;  /* 0xff8000007dad7808 */ /* 0x000fe40006000000 */
[----:B------:R-:W-:Y:S02]  /*5b60*/  ISETP.GE.AND P4, PT, R174, 0x19, PT ;  /* 0x00000019ae00780c */ /* 0x000fe40003f86270 */
[----:B------:R-:W-:Y:S02]  /*5b70*/  LOP3.LUT R16, R16, 0xffffffef, RZ, 0xc0, !PT ;  /* 0xffffffef10107812 */ /* 0x000fe400078ec0ff */
[----:B------:R-:W-:Y:S02]  /*5b80*/  FSEL R175, R128, -INF , !P3 ;  /* 0xff80000080af7808 */ /* 0x000fe40005800000 */
[----:B------:R-:W-:-:S02]  /*5b90*/  ISETP.GT.AND P3, PT, R4, 0x11, !P5 ;  /* 0x000000110400780c */ /* 0x000fc40006f64270 */
[----:B------:R-:W-:Y:S02]  /*5ba0*/  @P5 LOP3.LUT R16, R16, 0x10, RZ, 0xfc, !PT ;  /* 0x0000001010105812 */ /* 0x000fe400078efcff */
[----:B------:R-:W-:Y:S02]  /*5bb0*/  ISETP.LT.OR P3, PT, R2, 0x12, P3 ;  /* 0x000000120200780c */ /* 0x000fe40001f61670 */
[----:B------:R-:W-:Y:S02]  /*5bc0*/  LOP3.LUT R16, R16, 0xfffbffff, RZ, 0xc0, !PT ;  /* 0xfffbffff10107812 */ /* 0x000fe400078ec0ff */
[----:B------:R-:W-:Y:S02]  /*5bd0*/  FSEL R177, R129, -INF , !P3 ;  /* 0xff80000081b17808 */ /* 0x000fe40005800000 */
[----:B------:R-:W-:Y:S02]  /*5be0*/  @P4 LOP3.LUT R16, R16, 0x40000, RZ, 0xfc, !PT ;  /* 0x0004000010104812 */ /* 0x000fe400078efcff */
[----:B------:R-:W-:-:S02]  /*5bf0*/  ISETP.GT.AND P3, PT, R4, 0x18, !P4 ;  /* 0x000000180400780c */ /* 0x000fc40006764270 */
[----:B------:R-:W-:Y:S02]  /*5c00*/  ISETP.GE.AND P4, PT, R174, 0x1a, PT ;  /* 0x0000001aae00780c */ /* 0x000fe40003f86270 */
[----:B------:R-:W-:Y:S02]  /*5c10*/  ISETP.LT.OR P3, PT, R2, 0x19, P3 ;  /* 0x000000190200780c */ /* 0x000fe40001f61670 */
[----:B------:R-:W-:Y:S02]  /*5c20*/  LOP3.LUT R16, R16, 0xfffdffff, RZ, 0xc0, !PT ;  /* 0xfffdffff10107812 */ /* 0x000fe400078ec0ff */
[----:B------:R-:W-:Y:S02]  /*5c30*/  FSEL R179, R132, -INF , !P3 ;  /* 0xff80000084b37808 */ /* 0x000fe40005800000 */
[----:B------:R-:W-:Y:S02]  /*5c40*/  ISETP.GT.AND P3, PT, R4, 0x19, !P4 ;  /* 0x000000190400780c */ /* 0x000fe40006764270 */
[----:B------:R-:W-:-:S02]  /*5c50*/  R2UR UR5, R18 ;  /* 0x00000000120572ca */ /* 0x000fc400000e0000 */
[----:B------:R-:W-:Y:S02]  /*5c60*/  ISETP.LT.OR P3, PT, R2, 0x1a, P3 ;  /* 0x0000001a0200780c */ /* 0x000fe40001f61670 */
[----:B------:R-:W-:Y:S02]  /*5c70*/  @P4 LOP3.LUT R16, R16, 0x20000, RZ, 0xfc, !PT ;  /* 0x0002000010104812 */ /* 0x000fe400078efcff */
[----:B------:R-:W-:Y:S02]  /*5c80*/  ISETP.GE.AND P4, PT, R174, 0x21, PT ;  /* 0x00000021ae00780c */ /* 0x000fe40003f86270 */
[----:B------:R-:W-:Y:S02]  /*5c90*/  LOP3.LUT R16, R16, 0xfffeffff, RZ, 0xc0, !PT ;  /* 0xfffeffff10107812 */ /* 0x000fe400078ec0ff */
[----:B------:R-:W-:Y:S02]  /*5ca0*/  FSEL R181, R133, -INF , !P3 ;  /* 0xff80000085b57808 */ /* 0x000fe40005800000 */
[----:B------:R-:W-:Y:S01]  /*5cb0*/  ISETP.GT.AND P3, PT, R4, 0x20, !P4 ;  /* 0x000000200400780c */ /* 0x000fe20006764270 */
[----:B------:R-:W-:-:S03]  /*5cc0*/  UISETP.NE.AND UP0, UPT, UR5, URZ, UPT ;  /* 0x0000003f0500728c */ /* 0x000fc6000bf05270 */
[----:B------:R-:W-:-:S03]  /*5cd0*/  ISETP.LT.OR P3, PT, R2, 0x21, P3 ;  /* 0x000000210200780c */ /* 0x000fc60001f61670 */
[----:B------:R-:W-:Y:S02]  /*5ce0*/  @P4 LOP3.LUT R16, R16, 0x10000, RZ, 0xfc, !PT ;  /* 0x0001000010104812 */ /* 0x000fe400078efcff */
[----:B------:R-:W-:Y:S02]  /*5cf0*/  ISETP.GE.AND P4, PT, R174, 0x22, PT ;  /* 0x00000022ae00780c */ /* 0x000fe40003f86270 */
[----:B------:R-:W-:Y:S02]  /*5d00*/  LOP3.LUT R16, R16, 0xffff7fff, RZ, 0xc0, !PT ;  /* 0xffff7fff10107812 */ /* 0x000fe400078ec0ff */
[----:B------:R-:W-:Y:S02]  /*5d10*/  FSEL R183, R136, -INF , !P3 ;  /* 0xff80000088b77808 */ /* 0x000fe40005800000 */
[----:B------:R-:W-:-:S04]  /*5d20*/  ISETP.GT.AND P3, PT, R4, 0x21, !P4 ;  /* 0x000000210400780c */ /* 0x000fc80006764270 */
        /* <DEDUP_REMOVED lines=51> */
[----:B------:R-:W-:Y:S02]  /*6060*/  FSEL R153, R153, -INF , !P3 ;  /* 0xff80000099997808 */ /* 0x000fe40005800000 */
[----:B------:R-:W-:Y:S02]  /*6070*/  LOP3.LUT R16, R16, 0xffffffbf, RZ, 0xc0, !PT ;  /* 0xffffffbf10107812 */ /* 0x000fe400078ec0ff */
[----:B------:R-:W-:-:S04]  /*6080*/  ISETP.GT.AND P3, PT, R4, 0x48, !P4 ;  /* 0x000000480400780c */ /* 0x000fc80006764270 */
[----:B------:R-:W-:-:S03]  /*6090*/  ISETP.LT.OR P3, PT, R2, 0x49, P3 ;  /* 0x000000490200780c */ /* 0x000fc60001f61670 */
[----:B------:R-:W-:Y:S02]  /*60a0*/  @P4 LOP3.LUT R16, R16, 0x40, RZ, 0xfc, !PT ;  /* 0x0000004010104812 */ /* 0x000fe400078efcff */
[----:B------:R-:W-:Y:S02]  /*60b0*/  ISETP.GE.AND P4, PT, R174, 0x4a, PT ;  /* 0x0000004aae00780c */ /* 0x000fe40003f86270 */
[----:B------:R-:W-:Y:S02]  /*60c0*/  FSEL R3, R156, -INF , !P3 ;  /* 0xff8000009c037808 */ /* 0x000fe40005800000 */
[----:B------:R-:W-:Y:S02]  /*60d0*/  ISETP.GT.AND P3, PT, R4, 0x49, !P4 ;  /* 0x000000490400780c */ /* 0x000fe40006764270 */
[----:B------:R-:W-:Y:S02]  /*60e0*/  LOP3.LUT R16, R16, 0xffffffdf, RZ, 0xc0, !PT ;  /* 0xffffffdf10107812 */ /* 0x000fe400078ec0ff */
[----:B------:R-:W-:-:S04]  /*60f0*/  ISETP.LT.OR P3, PT, R2, 0x4a, P3 ;  /* 0x0000004a0200780c */ /* 0x000fc80001f61670 */
[----:B------:R-:W-:Y:S02]  /*6100*/  FSEL R157, R157, -INF , !P3 ;  /* 0xff8000009d9d7808 */ /* 0x000fe40005800000 */
[----:B------:R-:W-:Y:S02]  /*6110*/  ISETP.GE.AND P3, PT, R174, 0x51, PT ;  /* 0x00000051ae00780c */ /* 0x000fe40003f66270 */
[----:B------:R-:W-:Y:S02]  /*6120*/  @P4 LOP3.LUT R16, R16, 0x20, RZ, 0xfc, !PT ;  /* 0x0000002010104812 */ /* 0x000fe400078efcff */
[----:B------:R-:W-:Y:S02]  /*6130*/  ISETP.GT.AND P4, PT, R4, 0x50, !P3 ;  /* 0x000000500400780c */ /* 0x000fe40005f84270 */
[----:B------:R-:W-:Y:S02]  /*6140*/  LOP3.LUT R16, R16, 0xfffffffd, RZ, 0xc0, !PT ;  /* 0xfffffffd10107812 */ /* 0x000fe400078ec0ff */
[----:B------:R-:W-:-:S04]  /*6150*/  ISETP.LT.OR P4, PT, R2, 0x51, P4 ;  /* 0x000000510200780c */ /* 0x000fc80002781670 */
[----:B------:R-:W-:Y:S02]  /*6160*/  FSEL R133, R160, -INF , !P4 ;  /* 0xff800000a0857808 */ /* 0x000fe40006000000 */
[----:B------:R-:W-:-:S04]  /*6170*/  ISETP.GE.AND P4, PT, R174, 0x52, PT ;  /* 0x00000052ae00780c */ /* 0x000fc80003f86270 */
[----:B------:R-:W-:-:S04]  /*6180*/  ISETP.GT.AND P5, PT, R4, 0x51, !P4 ;  /* 0x000000510400780c */ /* 0x000fc800067a4270 */
[----:B------:R-:W-:-:S04]  /*6190*/  ISETP.LT.OR P5, PT, R2, 0x52, P5 ;  /* 0x000000520200780c */ /* 0x000fc80002fa1670 */
[----:B------:R-:W-:Y:S02]  /*61a0*/  FSEL R161, R161, -INF , !P5 ;  /* 0xff800000a1a17808 */ /* 0x000fe40006800000 */
[----:B------:R-:W-:-:S04]  /*61b0*/  ISETP.GE.AND P5, PT, R174, 0x59, PT ;  /* 0x00000059ae00780c */ /* 0x000fc80003fa6270 */
[----:B------:R-:W-:-:S04]  /*61c0*/  ISETP.GT.AND P6, PT, R4, 0x58, !P5 ;  /* 0x000000580400780c */ /* 0x000fc80006fc4270 */
[----:B------:R-:W-:-:S04]  /*61d0*/  ISETP.LT.OR P6, PT, R2, 0x59, P6 ;  /* 0x000000590200780c */ /* 0x000fc800037c1670 */
[----:B------:R-:W-:Y:S02]  /*61e0*/  FSEL R129, R164, -INF , !P6 ;  /* 0xff800000a4817808 */ /* 0x000fe40007000000 */
[----:B------:R-:W-:-:S13]  /*61f0*/  ISETP.GE.AND P6, PT, R174, 0x1, PT ;  /* 0x00000001ae00780c */ /* 0x000fda0003fc6270 */
[----:B------:R-:W-:Y:S02]  /*6200*/  @P6 LOP3.LUT R16, R16, 0x2, RZ, 0xfc, !PT ;  /* 0x0000000210106812 */ /* 0x000fe400078efcff */
[----:B------:R-:W-:Y:S02]  /*6210*/  ISETP.GT.AND P6, PT, R4, RZ, !P6 ;  /* 0x000000ff0400720c */ /* 0x000fe400077c4270 */
[----:B------:R-:W-:Y:S02]  /*6220*/  LOP3.LUT R16, R16, 0xfffffffe, RZ, 0xc0, !PT ;  /* 0xfffffffe10107812 */ /* 0x000fe400078ec0ff */
[----:B------:R-:W-:-:S04]  /*6230*/  ISETP.LT.OR P6, PT, R2, 0x1, P6 ;  /* 0x000000010200780c */ /* 0x000fc800037c1670 */
[----:B------:R-:W-:Y:S02]  /*6240*/  FSEL R205, R120, -INF , !P6 ;  /* 0xff80000078cd7808 */ /* 0x000fe40007000000 */
[----:B------:R-:W-:-:S13]  /*6250*/  ISETP.GE.AND P6, PT, R174, 0x5a, PT ;  /* 0x0000005aae00780c */ /* 0x000fda0003fc6270 */
[----:B------:R-:W-:Y:S02]  /*6260*/  @P6 LOP3.LUT R16, R16, 0x1, RZ, 0xfc, !PT ;  /* 0x0000000110106812 */ /* 0x000fe400078efcff */
[----:B------:R-:W-:Y:S01]  /*6270*/  ISETP.GT.AND P6, PT, R4, 0x59, !P6 ;  /* 0x000000590400780c */ /* 0x000fe200077c4270 */
[----:B0-----:R-:W-:-:S03]  /*6280*/  IMAD.IADD R4, R168, 0x1, R0 ;  /* 0x00000001a8047824 */ /* 0x001fc600078e0200 */
[----:B------:R-:W-:Y:S01]  /*6290*/  ISETP.LT.OR P6, PT, R2, 0x5a, P6 ;  /* 0x0000005a0200780c */ /* 0x000fe200037c1670 */
[----:B------:R-:W-:-:S03]  /*62a0*/  IMAD.IADD R2, R5, 0x1, R0 ;  /* 0x0000000105027824 */ /* 0x000fc600078e0200 */
[----:B------:R-:W-:Y:S02]  /*62b0*/  FSEL R165, R165, -INF , !P6 ;  /* 0xff800000a5a57808 */ /* 0x000fe40007000000 */
[----:B------:R-:W-:-:S13]  /*62c0*/  PLOP3.LUT P6, PT, PT, PT, UP0, 0x40, 0x0 ;  /* 0x000000000000781c */ /* 0x000fda0003fce808 */
[----:B------:R-:W-:Y:S05]  /*62d0*/  @P6 BRA `(.L_x_1011) ;  /* 0x0000000000646947 */ /* 0x000fea0003800000 */
        /* <DEDUP_REMOVED lines=15> */
.L_x_1013:
[----:B------:R-:W-:Y:S02]  /*63d0*/  ULDC UR5, c[0x0][0x9e4] ;  /* 0x0002790000057ab9 */ /* 0x000fe40000000800 */
[----:B------:R-:W-:-:S05]  /*63e0*/  IMAD.U32 R20, RZ, RZ, UR5 ;  /* 0x00000005ff147e24 */ /* 0x000fca000f8e00ff */
[----:B------:R-:W-:-:S13]  /*63f0*/  ISETP.NE.AND P6, PT, R20, 0x1, PT ;  /* 0x000000011400780c */ /* 0x000fda0003fc5270 */
[----:B------:R-:W0:Y:S02]  /*6400*/  @P6 LDC.64 R184, c[0x0][0x9e8] ;  /* 0x00027a00ffb86b82 */ /* 0x000e240000000a00 */
[----:B0-----:R-:W-:-:S05]  /*6410*/  @P6 IMAD.HI.U32 R0, R5, R184, RZ ;  /* 0x000000b805006227 */ /* 0x001fca00078e00ff */
[----:B------:R-:W-:-:S07]  /*6420*/  @P6 SHF.R.U32.HI R5, RZ, R185, R0 ;  /* 0x000000b9ff056219 */ /* 0x000fce0000011600 */
.L_x_1014:
[----:B------:R-:W-:Y:S05]  /*6430*/  BSYNC B0 ;  /* 0x0000000000007941 */ /* 0x000fea0003800000 */
.L_x_1012:
[----:B------:R-:W-:-:S05]  /*6440*/  IMAD R5, R5, R20, R170 ;  /* 0x0000001405057224 */ /* 0x000fca00078e02aa */
[----:B------:R-:W-:Y:S02]  /*6450*/  VIADDMNMX R2, R5, R20, R2, PT ;  /* 0x0000001405027246 */ /* 0x000fe40003800102 */
[----:B------:R-:W-:-:S07]  /*6460*/  VIMNMX R4, R4, R5, !PT ;  /* 0x0000000504047248 */ /* 0x000fce0007fe0100 */
.L_x_1011:
[C---:B------:R-:W-:Y:S02]  /*6470*/  ISETP.GT.AND P1, PT, R4.reuse, 0x1, !P1 ;  /* 0x000000010400780c */ /* 0x040fe40004f24270 */
[----:B------:R-:W-:Y:S02]  /*6480*/  ISETP.GT.AND P2, PT, R4, 0x8, !P2 ;  /* 0x000000080400780c */ /* 0x000fe40005744270 */
[C---:B------:R-:W-:Y:S02]  /*6490*/  ISETP.LT.OR P1, PT, R2.reuse, 0x2, P1 ;  /* 0x000000020200780c */ /* 0x040fe40000f21670 */
[----:B------:R-:W-:Y:S02]  /*64a0*/  ISETP.LT.OR P2, PT, R2, 0x9, P2 ;  /* 0x000000090200780c */ /* 0x000fe40001741670 */
[----:B------:R-:W-:Y:S02]  /*64b0*/  FSEL R185, R123, -INF , !P1 ;  /* 0xff8000007bb97808 */ /* 0x000fe40004800000 */
[----:B------:R-:W-:-:S02]  /*64c0*/  LOP3.LUT P1, RZ, R16, 0x4, RZ, 0xc0, !PT ;  /* 0x0000000410ff7812 */ /* 0x000fc4000782c0ff */
[----:B------:R-:W-:Y:S02]  /*64d0*/  FSEL R187, R126, -INF , !P2 ;  /* 0xff8000007ebb7808 */ /* 0x000fe40005000000 */
[----:B------:R-:W-:Y:S02]  /*64e0*/  ISETP.GT.AND P1, PT, R4, 0x9, !P1 ;  /* 0x000000090400780c */ /* 0x000fe40004f24270 */
[----:B------:R-:W-:Y:S02]  /*64f0*/  LOP3.LUT P2, RZ, R16, 0x40000, RZ, 0xc0, !PT ;  /* 0x0004000010ff7812 */ /* 0x000fe4000784c0ff */
[----:B------:R-:W-:Y:S02]  /*6500*/  ISETP.LT.OR P1, PT, R2, 0xa, P1 ;  /* 0x0000000a0200780c */ /* 0x000fe40000f21670 */
[----:B------:R-:W-:Y:S02]  /*6510*/  LOP3.LUT P6, RZ, R16, 0x20000, RZ, 0xc0, !PT ;  /* 0x0002000010ff7812 */ /* 0x000fe400078cc0ff */
[----:B------:R-:W-:-:S02]  /*6520*/  FSEL R189, R127, -INF , !P1 ;  /* 0xff8000007fbd7808 */ /* 0x000fc40004800000 */
[----:B------:R-:W-:Y:S02]  /*6530*/  LOP3.LUT P1, RZ, R16, 0x8, RZ, 0xc0, !PT ;  /* 0x0000000810ff7812 */ /* 0x000fe4000782c0ff */
[----:B------:R-:W-:Y:S02]  /*6540*/  FMNMX.FTZ R0, R205, R13, !PT ;  /* 0x0000000dcd007209 */ /* 0x000fe40007810000 */
[----:B------:R-:W-:Y:S02]  /*6550*/  ISETP.GT.AND P1, PT, R4, 0x10, !P1 ;  /* 0x000000100400780c */ /* 0x000fe40004f24270 */
[----:B------:R-:W-:Y:S02]  /*6560*/  FMNMX.FTZ R0, R203, R0, !PT ;  /* 0x00000000cb007209 */ /* 0x000fe40007810000 */
[----:B------:R-:W-:Y:S02]  /*6570*/  ISETP.LT.OR P1, PT, R2, 0x11, P1 ;  /* 0x000000110200780c */ /* 0x000fe40000f21670 */
[----:B------:R-:W-:-:S02]  /*6580*/  FMNMX.FTZ R0, R171, R0, !PT ;  /* 0x00000000ab007209 */ /* 0x000fc40007810000 */
[----:B------:R-:W-:Y:S02]  /*6590*/  FSEL R191, R130, -INF , !P1 ;  /* 0xff80000082bf7808 */ /* 0x000fe40004800000 */
[----:B------:R-:W-:Y:S02]  /*65a0*/  LOP3.LUT P1, RZ, R16, 0x10, RZ, 0xc0, !PT ;  /* 0x0000001010ff7812 */ /* 0x000fe4000782c0ff */
[----:B------:R-:W-:Y:S02]  /*65b0*/  FMNMX.FTZ R0, R173, R0, !PT ;  /* 0x00000000ad007209 */ /* 0x000fe40007810000 */
[----:B------:R-:W-:Y:S02]  /*65c0*/  ISETP.GT.AND P1, PT, R4, 0x11, !P1 ;  /* 0x000000110400780c */ /* 0x000fe40004f24270 */
[----:B------:R-:W-:Y:S02]  /*65d0*/  FMNMX.FTZ R0, R175, R0, !PT ;  /* 0x00000000af007209 */ /* 0x000fe40007810000 */
[----:B------:R-:W-:-:S02]  /*65e0*/  ISETP.LT.OR P1, PT, R2, 0x12, P1 ;  /* 0x000000120200780c */ /* 0x000fc40000f21670 */
[----:B------:R-:W-:Y:S02]  /*65f0*/  FMNMX.FTZ R0, R177, R0, !PT ;  /* 0x00000000b1007209 */ /* 0x000fe40007810000 */
[----:B------:R-:W-:Y:S02]  /*6600*/  FSEL R193, R131, -INF , !P1 ;  /* 0xff80000083c17808 */ /* 0x000fe40004800000 */
        /* <DEDUP_REMOVED lines=24> */
[----:B------:R-:W-:Y:S02]  /*6790*/  LOP3.LUT P1, RZ, R16, 0x4000, RZ, 0xc0, !PT ;  /* 0x0000400010ff7812 */ /* 0x000fe4000782c0ff */
[----:B------:R-:W-:Y:S02]  /*67a0*/  FMNMX.FTZ R0, R125, R0, !PT ;  /* 0x000000007d007209 */ /* 0x000fe40007810000 */
[----:B------:R-:W-:Y:S02]  /*67b0*/  ISETP.GT.AND P1, PT, R4, 0x28, !P1 ;  /* 0x000000280400780c */ /* 0x000fe40004f24270 */
[----:B------:R-:W-:-:S02]  /*67c0*/  FMNMX.FTZ R0, R153, R0, !PT ;  /* 0x0000000099007209 */ /* 0x000fc40007810000 */
[----:B------:R-:W-:Y:S02]  /*67d0*/  ISETP.LT.OR P1, PT, R2, 0x29, P1 ;  /* 0x000000290200780c */ /* 0x000fe40000f21670 */
[----:B------:R-:W-:Y:S02]  /*67e0*/  FMNMX.FTZ R0, R3, R0, !PT ;  /* 0x0000000003007209 */ /* 0x000fe40007810000 */
[----:B------:R-:W-:Y:S02]  /*67f0*/  FSEL R199, R142, -INF , !P1 ;  /* 0xff8000008ec77808 */ /* 0x000fe40004800000 */
[----:B------:R-:W-:Y:S02]  /*6800*/  LOP3.LUT P1, RZ, R16, 0x2000, RZ, 0xc0, !PT ;  /* 0x0000200010ff7812 */ /* 0x000fe4000782c0ff */
[----:B------:R-:W-:Y:S02]  /*6810*/  FMNMX.FTZ R0, R157, R0, !PT ;  /* 0x000000009d007209 */ /* 0x000fe40007810000 */
[----:B------:R-:W-:-:S02]  /*6820*/  ISETP.GT.AND P1, PT, R4, 0x29, !P1 ;  /* 0x000000290400780c */ /* 0x000fc40004f24270 */
[----:B------:R-:W-:Y:S02]  /*6830*/  FMNMX.FTZ R0, R133, R0, !PT ;  /* 0x0000000085007209 */ /* 0x000fe40007810000 */
[----:B------:R-:W-:Y:S02]  /*6840*/  ISETP.LT.OR P1, PT, R2, 0x2a, P1 ;  /* 0x0000002a0200780c */ /* 0x000fe40000f21670 */
[----:B------:R-:W-:Y:S02]  /*6850*/  FMNMX.FTZ R0, R161, R0, !PT ;  /* 0x00000000a1007209 */ /* 0x000fe40007810000 */
[----:B------:R-:W-:Y:S02]  /*6860*/  FSEL R143, R143, -INF , !P1 ;  /* 0xff8000008f8f7808 */ /* 0x000fe40004800000 */
[C---:B------:R-:W-:Y:S02]  /*6870*/  LOP3.LUT P1, RZ, R16.reuse, 0x1000, RZ, 0xc0, !PT ;  /* 0x0000100010ff7812 */ /* 0x040fe4000782c0ff */
[----:B------:R-:W-:-:S02]  /*6880*/  LOP3.LUT P2, RZ, R16, 0x80, RZ, 0xc0, !PT ;  /* 0x0000008010ff7812 */ /* 0x000fc4000784c0ff */
[----:B------:R-:W-:Y:S02]  /*6890*/  ISETP.GT.AND P1, PT, R4, 0x30, !P1 ;  /* 0x000000300400780c */ /* 0x000fe40004f24270 */
[----:B------:R-:W-:Y:S02]  /*68a0*/  FMNMX.FTZ R0, R129, R0, !PT ;  /* 0x0000000081007209 */ /* 0x000fe40007810000 */
[----:B------:R-:W-:Y:S02]  /*68b0*/  ISETP.LT.OR P1, PT, R2, 0x31, P1 ;  /* 0x000000310200780c */ /* 0x000fe40000f21670 */
[----:B------:R-:W-:Y:S02]  /*68c0*/  FMNMX.FTZ R120, R165, R0, !PT ;  /* 0x00000000a5787209 */ /* 0x000fe40007810000 */
[----:B------:R-:W-:Y:S01]  /*68d0*/  FSEL R123, R146, -INF , !P1 ;  /* 0xff800000927b7808 */ /* 0x000fe20004800000 */
[----:B------:R-:W0:Y:S01]  /*68e0*/  LDC R0, c[0x0][0x988] ;  /* 0x00026200ff007b82 */ /* 0x000e220000000800 */
[C---:B------:R-:W-:Y:S01]  /*68f0*/  LOP3.LUT P1, RZ, R16.reuse, 0x800, RZ, 0xc0, !PT ;  /* 0x0000080010ff7812 */ /* 0x040fe2000782c0ff */
[----:B------:R-:W1:Y:S01]  /*6900*/  SHFL.BFLY PT, R5, R120, 0x2, 0x1f ;  /* 0x0c401f0078057f89 */ /* 0x000e6200000e0000 */
[----:B------:R-:W-:-:S02]  /*6910*/  LOP3.LUT P6, RZ, R16, 0x40, RZ, 0xc0, !PT ;  /* 0x0000004010ff7812 */ /* 0x000fc400078cc0ff */
[C---:B------:R-:W-:Y:S02]  /*6920*/  ISETP.GT.AND P1, PT, R4.reuse, 0x31, !P1 ;  /* 0x000000310400780c */ /* 0x040fe40004f24270 */
[----:B------:R-:W-:Y:S02]  /*6930*/  ISETP.GT.AND P3, PT, R4, 0x50, !P3 ;  /* 0x000000500400780c */ /* 0x000fe40005f64270 */
[----:B------:R-:W-:Y:S02]  /*6940*/  ISETP.LT.OR P1, PT, R2, 0x32, P1 ;  /* 0x000000320200780c */ /* 0x000fe40000f21670 */
[----:B------:R-:W-:Y:S02]  /*6950*/  ISETP.GT.AND P4, PT, R4, 0x51, !P4 ;  /* 0x000000510400780c */ /* 0x000fe40006784270 */
[----:B------:R-:W-:Y:S02]  /*6960*/  FSEL R147, R147, -INF , !P1 ;  /* 0xff80000093937808 */ /* 0x000fe40004800000 */
[----:B------:R-:W-:-:S02]  /*6970*/  LOP3.LUT P1, RZ, R16, 0x400, RZ, 0xc0, !PT ;  /* 0x0000040010ff7812 */ /* 0x000fc4000782c0ff */
[----:B------:R-:W-:Y:S02]  /*6980*/  ISETP.LT.OR P3, PT, R2, 0x51, P3 ;  /* 0x000000510200780c */ /* 0x000fe40001f61670 */
[C---:B------:R-:W-:Y:S02]  /*6990*/  ISETP.GT.AND P1, PT, R4.reuse, 0x38, !P1 ;  /* 0x000000380400780c */ /* 0x040fe40004f24270 */
[----:B------:R-:W-:Y:S02]  /*69a0*/  ISETP.GT.AND P5, PT, R4, 0x58, !P5 ;  /* 0x000000580400780c */ /* 0x000fe40006fa4270 */
[C---:B------:R-:W-:Y:S02]  /*69b0*/  ISETP.LT.OR P1, PT, R2.reuse, 0x39, P1 ;  /* 0x000000390200780c */ /* 0x040fe40000f21670 */
[----:B------:R-:W-:Y:S02]  /*69c0*/  ISETP.LT.OR P4, PT, R2, 0x52, P4 ;  /* 0x000000520200780c */ /* 0x000fe40002781670 */
[----:B------:R-:W-:-:S02]  /*69d0*/  FSEL R127, R150, -INF , !P1 ;  /* 0xff800000967f7808 */ /* 0x000fc40004800000 */
[----:B------:R-:W-:Y:S02]  /*69e0*/  LOP3.LUT P1, RZ, R16, 0x200, RZ, 0xc0, !PT ;  /* 0x0000020010ff7812 */ /* 0x000fe4000782c0ff */
[----:B-1----:R-:W-:Y:S02]  /*69f0*/  FMNMX.FTZ R124, R120, R5, !PT ;  /* 0x00000005787c7209 */ /* 0x002fe40007810000 */
[----:B------:R-:W-:Y:S02]  /*6a00*/  ISETP.GT.AND P1, PT, R4, 0x39, !P1 ;  /* 0x000000390400780c */ /* 0x000fe40004f24270 */
[C---:B------:R-:W-:Y:S01]  /*6a10*/  ISETP.LT.OR P5, PT, R2.reuse, 0x59, P5 ;  /* 0x000000590200780c */ /* 0x040fe20002fa1670 */
[----:B------:R-:W1:Y:S01]  /*6a20*/  SHFL.BFLY PT, R5, R124, 0x1, 0x1f ;  /* 0x0c201f007c057f89 */ /* 0x000e6200000e0000 */
[----:B------:R-:W-:Y:S02]  /*6a30*/  ISETP.LT.OR P1, PT, R2, 0x3a, P1 ;  /* 0x0000003a0200780c */ /* 0x000fe40000f21670 */
[----:B------:R-:W-:-:S02]  /*6a40*/  FSEL R163, R163, -INF , !P4 ;  /* 0xff800000a3a37808 */ /* 0x000fc40006000000 */
[----:B------:R-:W-:Y:S02]  /*6a50*/  FSEL R151, R151, -INF , !P1 ;  /* 0xff80000097977808 */ /* 0x000fe40004800000 */
[----:B------:R-:W-:-:S04]  /*6a60*/  LOP3.LUT P1, RZ, R16, 0x100, RZ, 0xc0, !PT ;  /* 0x0000010010ff7812 */ /* 0x000fc8000782c0ff */
[----:B------:R-:W-:-:S04]  /*6a70*/  ISETP.GT.AND P1, PT, R4, 0x40, !P1 ;  /* 0x000000400400780c */ /* 0x000fc80004f24270 */
[----:B------:R-:W-:-:S04]  /*6a80*/  ISETP.LT.OR P1, PT, R2, 0x41, P1 ;  /* 0x000000410200780c */ /* 0x000fc80000f21670 */
[----:B------:R-:W-:Y:S02]  /*6a90*/  FSEL R131, R154, -INF , !P1 ;  /* 0xff8000009a837808 */ /* 0x000fe40004800000 */
[----:B------:R-:W-:Y:S02]  /*6aa0*/  ISETP.GT.AND P1, PT, R4, 0x41, !P2 ;  /* 0x000000410400780c */ /* 0x000fe40005724270 */
[----:B------:R-:W-:Y:S02]  /*6ab0*/  LOP3.LUT P2, RZ, R16, 0x20, RZ, 0xc0, !PT ;  /* 0x0000002010ff7812 */ /* 0x000fe4000784c0ff */
[----:B------:R-:W-:Y:S02]  /*6ac0*/  ISETP.LT.OR P1, PT, R2, 0x42, P1 ;  /* 0x000000420200780c */ /* 0x000fe40000f21670 */
[----:B-1----:R-:W-:Y:S02]  /*6ad0*/  FMNMX.FTZ R5, R124, R5, !PT ;  /* 0x000000057c057209 */ /* 0x002fe40007810000 */
[----:B------:R-:W-:-:S02]  /*6ae0*/  FSEL R155, R155, -INF , !P1 ;  /* 0xff8000009b9b7808 */ /* 0x000fc40004800000 */
[----:B------:R-:W-:Y:S01]  /*6af0*/  ISETP.GT.AND P1, PT, R4, 0x48, !P6 ;  /* 0x000000480400780c */ /* 0x000fe20007724270 */
[----:B0-----:R-:W-:Y:S01]  /*6b00*/  FMUL.FTZ R20, R5, R0 ;  /* 0x0000000005147220 */ /* 0x001fe20000410000 */
[----:B------:R-:W-:Y:S02]  /*6b10*/  LOP3.LUT P6, RZ, R16, 0x2, RZ, 0xc0, !PT ;  /* 0x0000000210ff7812 */ /* 0x000fe400078cc0ff */
[----:B------:R-:W-:Y:S02]  /*6b20*/  ISETP.LT.OR P1, PT, R2, 0x49, P1 ;  /* 0x000000490200780c */ /* 0x000fe40000f21670 */
[----:B------:R-:W-:Y:S02]  /*6b30*/  ISETP.GT.AND P2, PT, R4, 0x49, !P2 ;  /* 0x000000490400780c */ /* 0x000fe40005744270 */
[----:B------:R-:W-:Y:S02]  /*6b40*/  FSEL R201, R158, -INF , !P1 ;  /* 0xff8000009ec97808 */ /* 0x000fe40004800000 */
[----:B------:R-:W-:-:S02]  /*6b50*/  ISETP.GT.AND P1, PT, R4, RZ, !P6 ;  /* 0x000000ff0400720c */ /* 0x000fc40007724270 */
[C---:B------:R-:W-:Y:S02]  /*6b60*/  ISETP.LT.OR P2, PT, R2.reuse, 0x4a, P2 ;  /* 0x0000004a0200780c */ /* 0x040fe40001741670 */
[----:B------:R-:W-:Y:S02]  /*6b70*/  ISETP.LT.OR P1, PT, R2, 0x1, P1 ;  /* 0x000000010200780c */ /* 0x000fe40000f21670 */
[----:B------:R-:W-:Y:S02]  /*6b80*/  LOP3.LUT P6, RZ, R16, 0x1, RZ, 0xc0, !PT ;  /* 0x0000000110ff7812 */ /* 0x000fe400078cc0ff */
[----:B------:R-:W-:Y:S02]  /*6b90*/  FSEL R207, R122, -INF , !P1 ;  /* 0xff8000007acf7808 */ /* 0x000fe40004800000 */
[----:B------:R-:W-:Y:S02]  /*6ba0*/  FSETP.NEU.FTZ.AND P1, PT, R5, -INF , PT ;  /* 0xff8000000500780b */ /* 0x000fe40003f3d000 */
[----:B------:R-:W-:-:S02]  /*6bb0*/  FMNMX.FTZ R120, R207, R14, !PT ;  /* 0x0000000ecf787209 */ /* 0x000fc40007810000 */
[----:B------:R-:W-:Y:S02]  /*6bc0*/  FSEL R20, R20, RZ, P1 ;  /* 0x000000ff14147208 */ /* 0x000fe40000800000 */
[----:B------:R-:W-:Y:S02]  /*6bd0*/  FMNMX.FTZ R120, R185, R120, !PT ;  /* 0x00000078b9787209 */ /* 0x000fe40007810000 */
[----:B------:R-:W-:Y:S01]  /*6be0*/  ISETP.GT.AND P6, PT, R4, 0x59, !P6 ;  /* 0x000000590400780c */ /* 0x000fe200077c4270 */
[--C-:B------:R-:W-:Y:S01]  /*6bf0*/  FFMA.FTZ R190, R171, R0, -R20.reuse ;  /* 0x00000000abbe7223 */ /* 0x100fe20000010814 */
[----:B------:R-:W-:Y:S01]  /*6c00*/  FMNMX.FTZ R120, R187, R120, !PT ;  /* 0x00000078bb787209 */ /* 0x000fe20007810000 */
[-CC-:B------:R-:W-:Y:S01]  /*6c10*/  FFMA.FTZ R171, R173, R0.reuse, -R20.reuse ;  /* 0x00000000adab7223 */ /* 0x180fe20000010814 */
[-CC-:B------:R-:W-:Y:S01]  /*6c20*/  FFMA.FTZ R173, R177, R0.reuse, -R20.reuse ;  /* 0x00000000b1ad7223 */ /* 0x180fe20000010814 */
[----:B------:R-:W-:Y:S01]  /*6c30*/  FSEL R177, R159, -INF , !P2 ;  /* 0xff8000009fb17808 */ /* 0x000fe20005000000 */
[--C-:B------:R-:W-:Y:S01]  /*6c40*/  FFMA.FTZ R186, R179, R0, -R20.reuse ;  /* 0x00000000b3ba7223 */ /* 0x100fe20000010814 */
[----:B------:R-:W-:Y:S01]  /*6c50*/  FMNMX.FTZ R120, R189, R120, !PT ;  /* 0x00000078bd787209 */ /* 0x000fe20007810000 */
[-CC-:B------:R-:W-:Y:S01]  /*6c60*/  FFMA.FTZ R159, R169, R0.reuse, -R20.reuse ;  /* 0x00000000a99f7223 */ /* 0x180fe20000010814 */
[----:B------:R-:W-:Y:S01]  /*6c70*/  FSEL R179, R162, -INF , !P3 ;  /* 0xff800000a2b37808 */ /* 0x000fe20005800000 */
[--C-:B------:R-:W-:Y:S01]  /*6c80*/  FFMA.FTZ R182, R137, R0, -R20.reuse ;  /* 0x0000000089b67223 */ /* 0x100fe20000010814 */
[----:B------:R-:W-:Y:S01]  /*6c90*/  FMNMX.FTZ R120, R191, R120, !PT ;  /* 0x00000078bf787209 */ /* 0x000fe20007810000 */
[-CC-:B------:R-:W-:Y:S01]  /*6ca0*/  FFMA.FTZ R137, R141, R0.reuse, -R20.reuse ;  /* 0x000000008d897223 */ /* 0x180fe20000010814 */
[----:B------:R-:W-:Y:S01]  /*6cb0*/  ISETP.LT.OR P6, PT, R2, 0x5a, P6 ;  /* 0x0000005a0200780c */ /* 0x000fe200037c1670 */
[--C-:B------:R-:W-:Y:S01]  /*6cc0*/  FFMA.FTZ R176, R21, R0, -R20.reuse ;  /* 0x0000000015b07223 */ /* 0x100fe20000010814 */
[----:B------:R-:W-:Y:S01]  /*6cd0*/  FMNMX.FTZ R120, R193, R120, !PT ;  /* 0x00000078c1787209 */ /* 0x000fe20007810000 */
        /* <DEDUP_REMOVED lines=9> */
[----:B------:R-:W-:Y:S01]  /*6d70*/  FSEL R2, R5, RZ, P1 ;  /* 0x000000ff05027208 */ /* 0x000fe20000800000 */
[--C-:B------:R-:W-:Y:S01]  /*6d80*/  FFMA.FTZ R168, R133, R0, -R20.reuse ;  /* 0x0000000085a87223 */ /* 0x100fe20000010814 */
[----:B------:R-:W-:Y:S01]  /*6d90*/  FMNMX.FTZ R120, R197, R120, !PT ;  /* 0x00000078c5787209 */ /* 0x000fe20007810000 */
[-CC-:B------:R-:W-:Y:S01]  /*6da0*/  FFMA.FTZ R205, R205, R0.reuse, -R20.reuse ;  /* 0x00000000cdcd7223 */ /* 0x180fe20000010814 */
[--C-:B------:R-:W-:Y:S01]  /*6db0*/  FFMA.FTZ R188, R203, R0, -R20.reuse ;  /* 0x00000000cbbc7223 */ /* 0x100fe20000010814 */
[----:B------:R-:W-:Y:S01]  /*6dc0*/  FADD.FTZ R3, -R2, R13 ;  /* 0x0000000d02037221 */ /* 0x000fe20000010100 */
[----:B------:R-:W-:Y:S01]  /*6dd0*/  FMNMX.FTZ R120, R139, R120, !PT ;  /* 0x000000788b787209 */ /* 0x000fe20007810000 */
[-CC-:B------:R-:W-:Y:S01]  /*6de0*/  FFMA.FTZ R175, R181, R0.reuse, -R20.reuse ;  /* 0x00000000b5af7223 */ /* 0x180fe20000010814 */
[-CC-:B------:R-:W-:Y:S01]  /*6df0*/  FFMA.FTZ R180, R183, R0.reuse, -R20.reuse ;  /* 0x00000000b7b47223 */ /* 0x180fe20000010814 */
[----:B------:R-:W-:Y:S01]  /*6e00*/  FMUL.FTZ R3, R3, R0 ;  /* 0x0000000003037220 */ /* 0x000fe20000410000 */
[----:B------:R-:W-:Y:S01]  /*6e10*/  FMNMX.FTZ R120, R199, R120, !PT ;  /* 0x00000078c7787209 */ /* 0x000fe20007810000 */
[-CC-:B------:R-:W-:Y:S01]  /*6e20*/  FFMA.FTZ R121, R149, R0.reuse, -R20.reuse ;  /* 0x0000000095797223 */ /* 0x180fe20000010814 */
[-CC-:B------:R-:W-:Y:S01]  /*6e30*/  FFMA.FTZ R125, R153, R0.reuse, -R20.reuse ;  /* 0x00000000997d7223 */ /* 0x180fe20000010814 */
[--C-:B------:R-:W-:Y:S01]  /*6e40*/  FFMA.FTZ R133, R161, R0, -R20.reuse ;  /* 0x00000000a1857223 */ /* 0x100fe20000010814 */
[----:B------:R-:W-:Y:S01]  /*6e50*/  FMNMX.FTZ R120, R143, R120, !PT ;  /* 0x000000788f787209 */ /* 0x000fe20007810000 */
[-CC-:B------:R-:W-:Y:S01]  /*6e60*/  FFMA.FTZ R170, R129, R0.reuse, -R20.reuse ;  /* 0x0000000081aa7223 */ /* 0x180fe20000010814 */
[----:B------:R-:W-:Y:S01]  /*6e70*/  FFMA.FTZ R13, R165, R0, -R20 ;  /* 0x00000000a50d7223 */ /* 0x000fe20000010814 */
[----:B------:R-:W-:Y:S01]  /*6e80*/  MUFU.EX2 R2, R3 ;  /* 0x0000000300027308 */ /* 0x000fe20000000800 */
[----:B------:R-:W-:-:S04]  /*6e90*/  FMNMX.FTZ R120, R123, R120, !PT ;  /* 0x000000787b787209 */ /* 0x000fc80007810000 */
[----:B------:R-:W-:-:S03]  /*6ea0*/  FMNMX.FTZ R120, R147, R120, !PT ;  /* 0x0000007893787209 */ /* 0x000fc60007810000 */
[----:B------:R-:W0:Y:S01]  /*6eb0*/  MUFU.EX2 R205, R205 ;  /* 0x000000cd00cd7308 */ /* 0x000e220000000800 */
[----:B------:R-:W-:-:S04]  /*6ec0*/  FMNMX.FTZ R120, R127, R120, !PT ;  /* 0x000000787f787209 */ /* 0x000fc80007810000 */
[----:B------:R-:W-:-:S03]  /*6ed0*/  FMNMX.FTZ R120, R151, R120, !PT ;  /* 0x0000007897787209 */ /* 0x000fc60007810000 */
[----:B------:R-:W1:Y:S01]  /*6ee0*/  MUFU.EX2 R188, R188 ;  /* 0x000000bc00bc7308 */ /* 0x000e620000000800 */
[----:B------:R-:W-:-:S04]  /*6ef0*/  FMNMX.FTZ R120, R131, R120, !PT ;  /* 0x0000007883787209 */ /* 0x000fc80007810000 */
[----:B------:R-:W-:-:S03]  /*6f00*/  FMNMX.FTZ R120, R155, R120, !PT ;  /* 0x000000789b787209 */ /* 0x000fc60007810000 */
[----:B------:R-:W-:Y:S01]  /*6f10*/  MUFU.EX2 R190, R190 ;  /* 0x000000be00be7308 */ /* 0x000fe20000000800 */
[----:B------:R-:W-:Y:S01]  /*6f20*/  FMNMX.FTZ R120, R201, R120, !PT ;  /* 0x00000078c9787209 */ /* 0x000fe20007810000 */
[----:B0-----:R-:W-:-:S03]  /*6f30*/  FFMA.FTZ R9, R2, R9, R205 ;  /* 0x0000000902097223 */ /* 0x001fc600000100cd */
[----:B------:R-:W-:-:S03]  /*6f40*/  FMNMX.FTZ R120, R177, R120, !PT ;  /* 0x00000078b1787209 */ /* 0x000fc60007810000 */
[----:B------:R-:W-:Y:S01]  /*6f50*/  MUFU.EX2 R171, R171 ;  /* 0x000000ab00ab7308 */ /* 0x000fe20000000800 */
[----:B------:R-:W-:Y:S01]  /*6f60*/  FMNMX.FTZ R120, R179, R120, !PT ;  /* 0x00000078b3787209 */ /* 0x000fe20007810000 */
[----:B-1----:R-:W-:-:S03]  /*6f70*/  FADD.FTZ R9, R188, R9 ;  /* 0x00000009bc097221 */ /* 0x002fc60000010000 */
[----:B------:R-:W-:-:S03]  /*6f80*/  FMNMX.FTZ R120, R163, R120, !PT ;  /* 0x00000078a3787209 */ /* 0x000fc60007810000 */
[----:B------:R-:W-:Y:S01]  /*6f90*/  MUFU.EX2 R184, R184 ;  /* 0x000000b800b87308 */ /* 0x000fe20000000800 */
[----:B------:R-:W-:-:S04]  /*6fa0*/  FMNMX.FTZ R120, R169, R120, !PT ;  /* 0x00000078a9787209 */ /* 0x000fc80007810000 */
[----:B------:R-:W-:-:S03]  /*6fb0*/  FMNMX.FTZ R120, R167, R120, !PT ;  /* 0x00000078a7787209 */ /* 0x000fc60007810000 */
[----:B------:R-:W-:Y:S02]  /*6fc0*/  MUFU.EX2 R173, R173 ;  /* 0x000000ad00ad7308 */ /* 0x000fe40000000800 */
[----:B------:R-:W0:Y:S06]  /*6fd0*/  SHFL.BFLY PT, R141, R120, 0x2, 0x1f ;  /* 0x0c401f00788d7f89 */ /* 0x000e2c00000e0000 */
[----:B------:R-:W-:Y:S08]  /*6fe0*/  MUFU.EX2 R186, R186 ;  /* 0x000000ba00ba7308 */ /* 0x000ff00000000800 */
[----:B------:R-:W-:Y:S08]  /*6ff0*/  MUFU.EX2 R175, R175 ;  /* 0x000000af00af7308 */ /* 0x000ff00000000800 */
[----:B------:R-:W-:Y:S01]  /*7000*/  MUFU.EX2 R180, R180 ;  /* 0x000000b400b47308 */ /* 0x000fe20000000800 */
[----:B0-----:R-:W-:Y:S01]  /*7010*/  FMNMX.FTZ R4, R120, R141, !PT ;  /* 0x0000008d78047209 */ /* 0x001fe20007810000 */
[----:B------:R-:W-:-:S04]  /*7020*/  FFMA.FTZ R141, R157, R0, -R20 ;  /* 0x000000009d8d7223 */ /* 0x000fc80000010814 */
[----:B------:R-:W0:Y:S02]  /*7030*/  SHFL.BFLY PT, R145, R4, 0x1, 0x1f ;  /* 0x0c201f0004917f89 */ /* 0x000e2400000e0000 */
[----:B------:R-:W-:Y:S08]  /*7040*/  MUFU.EX2 R159, R159 ;  /* 0x0000009f009f7308 */ /* 0x000ff00000000800 */
[----:B------:R-:W-:Y:S08]  /*7050*/  MUFU.EX2 R182, R182 ;  /* 0x000000b600b67308 */ /* 0x000ff00000000800 */
[----:B------:R-:W-:Y:S01]  /*7060*/  MUFU.EX2 R137, R137 ;  /* 0x0000008900897308 */ /* 0x000fe20000000800 */
[----:B0-----:R-:W-:-:S07]  /*7070*/  FMNMX.FTZ R4, R4, R145, !PT ;  /* 0x0000009104047209 */ /* 0x001fce0007810000 */
[----:B------:R-:W-:Y:S01]  /*7080*/  MUFU.EX2 R176, R176 ;  /* 0x000000b000b07308 */ /* 0x000fe20000000800 */
[C---:B------:R-:W-:Y:S01]  /*7090*/  FSETP.NEU.FTZ.AND P1, PT, R4.reuse, -INF , PT ;  /* 0xff8000000400780b */ /* 0x040fe20003f3d000 */
[----:B------:R-:W-:-:S03]  /*70a0*/  FMUL.FTZ R20, R4, R0 ;  /* 0x0000000004147220 */ /* 0x000fc60000410000 */
[----:B------:R-:W-:-:S03]  /*70b0*/  FSEL R3, R4, RZ, P1 ;  /* 0x000000ff04037208 */ /* 0x000fc60000800000 */
[----:B------:R-:W-:Y:S01]  /*70c0*/  MUFU.EX2 R21, R21 ;  /* 0x0000001500157308 */ /* 0x000fe20000000800 */
[----:B------:R-:W-:Y:S01]  /*70d0*/  FSEL R20, R20, RZ, P1 ;  /* 0x000000ff14147208 */ /* 0x000fe20000800000 */
[----:B------:R-:W-:-:S04]  /*70e0*/  FADD.FTZ R3, -R3, R14 ;  /* 0x0000000e03037221 */ /* 0x000fc80000010100 */
[-CC-:B------:R-:W-:Y:S01]  /*70f0*/  FFMA.FTZ R120, R207, R0.reuse, -R20.reuse ;  /* 0x00000000cf787223 */ /* 0x180fe20000010814 */
[-CC-:B------:R-:W-:Y:S01]  /*7100*/  FFMA.FTZ R129, R185, R0.reuse, -R20.reuse ;  /* 0x00000000b9817223 */ /* 0x180fe20000010814 */
[-C--:B------:R-:W-:Y:S01]  /*7110*/  FMUL.FTZ R3, R3, R0.reuse ;  /* 0x0000000003037220 */ /* 0x080fe20000410000 */
        /* <DEDUP_REMOVED lines=11> */
[----:B------:R-:W0:Y:S01]  /*71d0*/  MUFU.EX2 R3, R3 ;  /* 0x0000000300037308 */ /* 0x000e220000000800 */
        /* <DEDUP_REMOVED lines=12> */
[----:B------:R-:W-:-:S03]  /*72a0*/  FFMA.FTZ R20, R167, R0, -R20 ;  /* 0x00000000a7147223 */ /* 0x000fc60000010814 */
[----:B------:R-:W2:Y:S01]  /*72b0*/  MUFU.EX2 R122, R122 ;  /* 0x0000007a007a7308 */ /* 0x000ea20000000800 */
[----:B0-----:R-:W-:-:S07]  /*72c0*/  FFMA.FTZ R8, R3, R8, R120 ;  /* 0x0000000803087223 */ /* 0x001fce0000010078 */
[----:B------:R-:W0:Y:S01]  /*72d0*/  MUFU.EX2 R145, R145 ;  /* 0x0000009100917308 */ /* 0x000e220000000800 */
[----:B-1----:R-:W-:Y:S01]  /*72e0*/  FADD.FTZ R135, R129, R8 ;  /* 0x0000000881877221 */ /* 0x002fe20000010000 */
[----:B------:R-:W-:-:S04]  /*72f0*/  FADD.FTZ R8, R190, R9 ;  /* 0x00000009be087221 */ /* 0x000fc80000010000 */
[----:B------:R-:W-:Y:S02]  /*7300*/  FADD.FTZ R9, R171, R8 ;  /* 0x00000008ab097221 */ /* 0x000fe40000010000 */
[----:B------:R-:W1:Y:S01]  /*7310*/  MUFU.EX2 R185, R185 ;  /* 0x000000b900b97308 */ /* 0x000e620000000800 */
[----:B--2---:R-:W-:Y:S01]  /*7320*/  FADD.FTZ R134, R122, R135 ;  /* 0x000000877a867221 */ /* 0x004fe20000010000 */
[----:B------:R-:W-:-:S04]  /*7330*/  FADD.FTZ R8, R184, R9 ;  /* 0x00000009b8087221 */ /* 0x000fc80000010000 */
[----:B------:R-:W-:Y:S02]  /*7340*/  FADD.FTZ R135, R173, R8 ;  /* 0x00000008ad877221 */ /* 0x000fe40000010000 */
[----:B------:R-:W2:Y:S01]  /*7350*/  MUFU.EX2 R124, R124 ;  /* 0x0000007c007c7308 */ /* 0x000ea20000000800 */
[----:B0-----:R-:W-:-:S07]  /*7360*/  FADD.FTZ R134, R145, R134 ;  /* 0x0000008691867221 */ /* 0x001fce0000010000 */
        /* <DEDUP_REMOVED lines=9> */
[----:B0-----:R-:W-:Y:S01]  /*7400*/  FADD.FTZ R9, R187, R8 ;  /* 0x00000008bb097221 */ /* 0x001fe20000010000 */
[----:B------:R-:W-:-:S04]  /*7410*/  FADD.FTZ R134, R182, R135 ;  /* 0x00000087b6867221 */ /* 0x000fc80000010000 */
[----:B------:R-:W-:Y:S02]  /*7420*/  FADD.FTZ R135, R137, R134 ;  /* 0x0000008689877221 */ /* 0x000fe40000010000 */
[----:B------:R-:W0:Y:S01]  /*7430*/  MUFU.EX2 R128, R128 ;  /* 0x0000008000807308 */ /* 0x000e220000000800 */
[----:B-1----:R-:W-:Y:S01]  /*7440*/  FADD.FTZ R8, R126, R9 ;  /* 0x000000097e087221 */ /* 0x002fe20000010000 */
[----:B------:R-:W-:-:S04]  /*7450*/  FADD.FTZ R134, R176, R135 ;  /* 0x00000087b0867221 */ /* 0x000fc80000010000 */
[----:B------:R-:W-:Y:S02]  /*7460*/  FADD.FTZ R135, R21, R134 ;  /* 0x0000008615877221 */ /* 0x000fe40000010000 */
        /* <DEDUP_REMOVED lines=52> */
.L_x_1015:
[----:B------:R-:W0:Y:S01]  /*77b0*/  S2UR UR5, SR_CgaCtaId ;  /* 0x00000000000579c3 */ /* 0x000e220000008800 */
[----:B------:R-:W-:Y:S01]  /*77c0*/  UIADD3 UR14, UR14, 0x30860, URZ ;  /* 0x000308600e0e7890 */ /* 0x000fe2000fffe03f */
[----:B------:R-:W-:Y:S01]  /*77d0*/  ISETP.GT.AND P1, PT, R15, UR60, PT ;  /* 0x0000003c0f007c0c */ /* 0x000fe2000bf24270 */
[----:B------:R-:W-:Y:S01]  /*77e0*/  UMOV UR7, UR4 ;  /* 0x0000000400077c82 */ /* 0x000fe20008000000 */
[----:B------:R-:W-:Y:S01]  /*77f0*/  F2FP.BF16.F32.PACK_AB R190, R171, R190 ;  /* 0x000000beabbe723e */ /* 0x000fe200000010ff */
[----:B------:R-:W-:Y:S01]  /*7800*/  VIADD R15, R15, 0xffffffff ;  /* 0xffffffff0f0f7836 */ /* 0x000fe20000000000 */
[----:B------:R-:W-:Y:S02]  /*7810*/  F2FP.BF16.F32.PACK_AB R184, R173, R184 ;  /* 0x000000b8adb8723e */ /* 0x000fe400000010ff */
[----:B------:R-:W-:Y:S02]  /*7820*/  F2FP.BF16.F32.PACK_AB R186, R175, R186 ;  /* 0x000000baafba723e */ /* 0x000fe400000010ff */
[----:B------:R-:W-:Y:S01]  /*7830*/  F2FP.BF16.F32.PACK_AB R183, R14, R183 ;  /* 0x000000b70eb7723e */ /* 0x000fe200000010ff */
[----:B------:R-:W-:Y:S01]  /*7840*/  IMAD.MOV.U32 R14, RZ, RZ, R4 ;  /* 0x000000ffff0e7224 */ /* 0x000fe200078e0004 */
[----:B------:R-:W-:Y:S01]  /*7850*/  F2FP.BF16.F32.PACK_AB R170, R13, R170 ;  /* 0x000000aa0daa723e */ /* 0x000fe200000010ff */
[----:B------:R-:W-:Y:S01]  /*7860*/  IMAD.MOV.U32 R13, RZ, RZ, R5 ;  /* 0x000000ffff0d7224 */ /* 0x000fe200078e0005 */
[----:B------:R-:W-:-:S02]  /*7870*/  F2FP.BF16.F32.PACK_AB R188, R188, R205 ;  /* 0x000000cdbcbc723e */ /* 0x000fc400000010ff */
[----:B------:R-:W-:Y:S02]  /*7880*/  F2FP.BF16.F32.PACK_AB R189, R129, R120 ;  /* 0x0000007881bd723e */ /* 0x000fe400000010ff */
[----:B------:R-:W-:Y:S02]  /*7890*/  F2FP.BF16.F32.PACK_AB R191, R145, R122 ;  /* 0x0000007a91bf723e */ /* 0x000fe400000010ff */
[----:B------:R-:W-:Y:S02]  /*78a0*/  F2FP.BF16.F32.PACK_AB R185, R124, R185 ;  /* 0x000000b97cb9723e */ /* 0x000fe400000010ff */
[----:B------:R-:W-:Y:S01]  /*78b0*/  F2FP.BF16.F32.PACK_AB R187, R126, R187 ;  /* 0x000000bb7ebb723e */ /* 0x000fe200000010ff */
[----:B0-----:R-:W-:Y:S01]  /*78c0*/  UPRMT UR14, UR5, 0x654, UR14 ;  /* 0x00000654050e7896 */ /* 0x001fe2000800000e */
[----:B------:R-:W-:Y:S02]  /*78d0*/  F2FP.BF16.F32.PACK_AB R180, R159, R180 ;  /* 0x000000b49fb4723e */ /* 0x000fe400000010ff */
[----:B------:R-:W-:Y:S01]  /*78e0*/  UMOV UR5, UR6 ;  /* 0x0000000600057c82 */ /* 0x000fe20008000000 */
[----:B------:R-:W-:-:S02]  /*78f0*/  F2FP.BF16.F32.PACK_AB R181, R128, R181 ;  /* 0x000000b580b5723e */ /* 0x000fc400000010ff */
[----:B------:R-:W-:Y:S02]  /*7900*/  F2FP.BF16.F32.PACK_AB R182, R137, R182 ;  /* 0x000000b689b6723e */ /* 0x000fe400000010ff */
[----:B------:R-:W-:Y:S01]  /*7910*/  F2FP.BF16.F32.PACK_AB R176, R21, R176 ;  /* 0x000000b015b0723e */ /* 0x000fe200000010ff */
[----:B------:R-:W-:Y:S01]  /*7920*/  SYNCS.ARRIVE.TRANS64.RED.A1T0 RZ, [UR14], RZ ;  /* 0x000000ffffff79a7 */ /* 0x000fe2000810040e */
        /* <DEDUP_REMOVED lines=11> */
.L_x_997:
[----:B------:R-:W-:Y:S01]  /*79e0*/  R2UR UR5, R18 ;  /* 0x00000000120572ca */ /* 0x000fe200000e0000 */
[----:B------:R-:W0:Y:S01]  /*79f0*/  LDC R14, c[0x0][0x2f0] ;  /* 0x0000bc00ff0e7b82 */ /* 0x000e220000000800 */
[----:B------:R-:W-:Y:S01]  /*7a00*/  R2UR UR7, R19 ;  /* 0x00000000130772ca */ /* 0x000fe200000e0000 */
[----:B------:R-:W-:-:S10]  /*7a10*/  UIADD3 UR10, -UR10, 0x1, URZ ;  /* 0x000000010a0a7890 */ /* 0x000fd4000fffe13f */
[----:B------:R-:W-:Y:S01]  /*7a20*/  UISETP.NE.AND UP0, UPT, UR5, URZ, UPT ;  /* 0x0000003f0500728c */ /* 0x000fe2000bf05270 */
[----:B------:R-:W1:Y:S01]  /*7a30*/  S2UR UR5, SR_CTAID.X ;  /* 0x00000000000579c3 */ /* 0x000e620000002500 */
[----:B------:R-:W-:-:S04]  /*7a40*/  UISETP.NE.AND UP1, UPT, UR7, URZ, UPT ;  /* 0x0000003f0700728c */ /* 0x000fc8000bf25270 */
[----:B------:R-:W-:Y:S01]  /*7a50*/  PLOP3.LUT P1, PT, PT, PT, UP0, 0x40, 0x0 ;  /* 0x000000000000781c */ /* 0x000fe20003f2e808 */
[----:B0-----:R-:W-:-:S06]  /*7a60*/  IMAD R14, R17, R14, UR10 ;  /* 0x0000000a110e7e24 */ /* 0x001fcc000f8e020e */
[----:B------:R-:W-:Y:S01]  /*7a70*/  @UP1 ULDC UR10, c[0x0][0x44c] ;  /* 0x00011300000a1ab9 */ /* 0x000fe20000000800 */
[----:B------:R-:W-:Y:S01]  /*7a80*/  @UP1 ULDC UR14, c[0x0][0x450] ;  /* 0x00011400000e1ab9 */ /* 0x000fe20000000800 */
[----:B------:R-:W-:Y:S01]  /*7a90*/  R2UR UR7, R14 ;  /* 0x000000000e0772ca */ /* 0x000fe200000e0000 */
[----:B-1----:R-:W-:-:S04]  /*7aa0*/  ULEA UR5, UR5, 0x7f, 0x7 ;  /* 0x0000007f05057891 */ /* 0x002fc8000f8e383f */
[----:B------:R-:W-:-:S04]  /*7ab0*/  UIMAD.WIDE.U32 UR10, UR5, UR10, URZ ;  /* 0x0000000a050a72a5 */ /* 0x000fc8000f8e003f */
[----:B------:R-:W-:-:S04]  /*7ac0*/  @UP1 USHF.R.U32.HI UR5, URZ, UR14, UR11 ;  /* 0x0000000e3f051299 */ /* 0x000fc8000801160b */
[----:B------:R-:W-:-:S03]  /*7ad0*/  UIADD3 UR5, UR7, UR5, URZ ;  /* 0x0000000507057290 */ /* 0x000fc6000fffe03f */
[----:B------:R-:W-:Y:S02]  /*7ae0*/  ULDC UR7, c[0x0][0x9dc] ;  /* 0x0002770000077ab9 */ /* 0x000fe40000000800 */
[----:B------:R-:W-:Y:S01]  /*7af0*/  UIADD3 UR7, UR5, -UR7, URZ ;  /* 0x8000000705077290 */ /* 0x000fe2000fffe03f */
[----:B------:R-:W-:Y:S11]  /*7b00*/  @P1 BRA `(.L_x_1017) ;  /* 0x00000000004c1947 */ /* 0x000ff60003800000 */
[----:B------:R-:W-:-:S06]  /*7b10*/  UISETP.GT.AND UP0, UPT, UR5, -0x1, UPT ;  /* 0xffffffff0500788c */ /* 0x000fcc000bf04270 */
[----:B------:R-:W-:-:S13]  /*7b20*/  PLOP3.LUT P1, PT, PT, PT, UP0, 0x80, 0x0 ;  /* 0x000000000000781c */ /* 0x000fda0003f2f008 */
[----:B------:R-:W-:Y:S05]  /*7b30*/  @P1 BRA `(.L_x_1018) ;  /* 0x0000000000201947 */ /* 0x000fea0003800000 */
[----:B------:R-:W-:Y:S01]  /*7b40*/  ULDC UR14, c[0x0][0x9e4] ;  /* 0x00027900000e7ab9 */ /* 0x000fe20000000800 */
[----:B------:R-:W-:Y:S02]  /*7b50*/  ULOP3.LUT UR5, URZ, UR5, URZ, 0x33, !UPT ;  /* 0x000000053f057292 */ /* 0x000fe4000f8e333f */
[----:B------:R-:W-:-:S11]  /*7b60*/  UISETP.NE.AND UP0, UPT, UR14, 0x1, UPT ;  /* 0x000000010e00788c */ /* 0x000fd6000bf05270 */
[----:B------:R-:W-:Y:S02]  /*7b70*/  @UP0 ULDC.64 UR18, c[0x0][0x9e8] ;  /* 0x00027a0000120ab9 */ /* 0x000fe40000000a00 */
[----:B------:R-:W-:-:S04]  /*7b80*/  UIMAD.WIDE.U32 UR10, UR5, UR18, URZ ;  /* 0x00000012050a72a5 */ /* 0x000fc8000f8e003f */
[----:B------:R-:W-:-:S04]  /*7b90*/  @UP0 USHF.R.U32.HI UR5, URZ, UR19, UR11 ;  /* 0x000000133f050299 */ /* 0x000fc8000801160b */
[----:B------:R-:W-:Y:S01]  /*7ba0*/  ULOP3.LUT UR5, URZ, UR5, URZ, 0x33, !UPT ;  /* 0x000000053f057292 */ /* 0x000fe2000f8e333f */
[----:B------:R-:W-:Y:S11]  /*7bb0*/  BRA `(.L_x_1019) ;  /* 0x0000000000147947 */ /* 0x000ff60003800000 */
.L_x_1018:
[----:B------:R-:W-:Y:S02]  /*7bc0*/  ULDC UR14, c[0x0][0x9e4] ;  /* 0x00027900000e7ab9 */ /* 0x000fe40000000800 */
[----:B------:R-:W-:-:S11]  /*7bd0*/  UISETP.NE.AND UP0, UPT, UR14, 0x1, UPT ;  /* 0x000000010e00788c */ /* 0x000fd6000bf05270 */
[----:B------:R-:W-:Y:S02]  /*7be0*/  @UP0 ULDC.64 UR18, c[0x0][0x9e8] ;  /* 0x00027a0000120ab9 */ /* 0x000fe40000000a00 */
[----:B------:R-:W-:-:S04]  /*7bf0*/  UIMAD.WIDE.U32 UR10, UR5, UR18, URZ ;  /* 0x00000012050a72a5 */ /* 0x000fc8000f8e003f */
[----:B------:R-:W-:-:S12]  /*7c00*/  @UP0 USHF.R.U32.HI UR5, URZ, UR19, UR11 ;  /* 0x000000133f050299 */ /* 0x000fd8000801160b */
.L_x_1019:
[----:B------:R-:W-:-:S04]  /*7c10*/  UIMAD UR5, UR5, UR14, URZ ;  /* 0x0000000e050572a4 */ /* 0x000fc8000f8e023f */
[----:B------:R-:W-:-:S04]  /*7c20*/  UISETP.LT.AND UP0, UPT, UR7, UR5, UPT ;  /* 0x000000050700728c */ /* 0x000fc8000bf01270 */
[----:B------:R-:W-:-:S12]  /*7c30*/  USEL UR7, UR7, UR5, !UP0 ;  /* 0x0000000507077287 */ /* 0x000fd8000c000000 */
.L_x_1017:
[----:B------:R-:W-:Y:S01]  /*7c40*/  UIADD3 UR10, UR7, 0x5f, URZ ;  /* 0x0000005f070a7890 */ /* 0x000fe2000fffe03f */
[----:B------:R-:W-:-:S03]  /*7c50*/  R2UR UR14, R22 ;  /* 0x00000000160e72ca */ /* 0x000fc600000e0000 */
[----:B------:R-:W-:-:S04]  /*7c60*/  UIMAD.WIDE UR10, UR10, 0x2aaaaaab, URZ ;  /* 0x2aaaaaab0a0a78a5 */ /* 0x000fc8000f8e023f */
[----:B------:R-:W-:-:S04]  /*7c70*/  USHF.R.U32.HI UR5, URZ, 0x1f, UR11 ;  /* 0x0000001f3f057899 */ /* 0x000fc8000801160b */
[----:B------:R-:W-:-:S04]  /*7c80*/  ULEA.HI.SX32 UR5, UR11, UR5, 0x1c ;  /* 0x000000050b057291 */ /* 0x000fc8000f8fe23f */
[----:B------:R-:W-:-:S04]  /*7c90*/  UISETP.LT.AND UP0, UPT, UR14, UR5, UPT ;  /* 0x000000050e00728c */ /* 0x000fc8000bf01270 */
[----:B------:R-:W-:-:S06]  /*7ca0*/  USEL UR60, UR14, UR5, !UP0 ;  /* 0x000000050e3c7287 */ /* 0x000fcc000c000000 */
[----:B------:R-:W-:-:S13]  /*7cb0*/  ISETP.GE.AND P1, PT, R15, UR60, PT ;  /* 0x0000003c0f007c0c */ /* 0x000fda000bf26270 */
[----:B------:R-:W-:Y:S05]  /*7cc0*/  @!P1 BRA `(.L_x_1020) ;  /* 0x0000001c00809947 */ /* 0x000fea0003800000 */
[----:B------:R-:W-:Y:S01]  /*7cd0*/  IMAD.MOV.U32 R21, RZ, RZ, R4 ;  /* 0x000000ffff157224 */ /* 0x000fe200078e0004 */
[----:B------:R-:W-:Y:S01]  /*7ce0*/  UMOV UR39, UR6 ;  /* 0x0000000600277c82 */ /* 0x000fe20008000000 */
[----:B------:R-:W-:Y:S01]  /*7cf0*/  IMAD.MOV.U32 R14, RZ, RZ, R5 ;  /* 0x000000ffff0e7224 */ /* 0x000fe200078e0005 */
[----:B------:R-:W-:Y:S01]  /*7d00*/  UMOV UR7, UR4 ;  /* 0x0000000400077c82 */ /* 0x000fe20008000000 */
[----:B------:R-:W-:-:S07]  /*7d10*/  IMAD.MOV.U32 R13, RZ, RZ, R15 ;  /* 0x000000ffff0d7224 */ /* 0x000fce00078e000f */
.L_x_1031:
[----:B------:R-:W-:-:S04]  /*7d20*/  UIADD3 UR4, UR7, 0x1, URZ ;  /* 0x0000000107047890 */ /* 0x000fc8000fffe03f */
[----:B------:R-:W-:-:S04]  /*7d30*/  UISETP.NE.AND UP0, UPT, UR4, 0x2, UPT ;  /* 0x000000020400788c */ /* 0x000fc8000bf05270 */
[----:B------:R-:W-:Y:S02]  /*7d40*/  USEL UR6, URZ, 0x1, UP0 ;  /* 0x000000013f067887 */ /* 0x000fe40008000000 */
[----:B------:R-:W-:Y:S02]  /*7d50*/  USEL UR4, UR4, URZ, UP0 ;  /* 0x0000003f04047287 */ /* 0x000fe40008000000 */
[----:B------:R-:W-:Y:S01]  /*7d60*/  ULOP3.LUT UR6, UR39, UR6, URZ, 0x3c, !UPT ;  /* 0x0000000627067292 */ /* 0x000fe2000f8e3c3f */
[----:B------:R-:W-:Y:S11]  /*7d70*/  @!P0 BRA `(.L_x_1021) ;  /* 0x0000000000048947 */ /* 0x000ff60003800000 */
[----:B------:R-:W-:Y:S01]  /*7d80*/  BPT.TRAP 0x1 ;  /* 0x000000040000795c */ /* 0x000fe20000300000 */
.L_x_1021:
[----:B------:R-:W-:Y:S01]  /*7d90*/  ULEA UR5, UR4, UR38, 0x3 ;  /* 0x0000002604057291 */ /* 0x000fe2000f8e183f */
[----:B------:R-:W-:-:S05]  /*7da0*/  IMAD.U32 R0, RZ, RZ, UR6 ;  /* 0x00000006ff007e24 */ /* 0x000fca000f8e00ff */
[----:B------:R-:W-:-:S04]  /*7db0*/  SHF.L.U32 R0, R0, 0x1f, RZ ;  /* 0x0000001f00007819 */ /* 0x000fc800000006ff */
[----:B------:R0:W1:Y:S01]  /*7dc0*/  SYNCS.PHASECHK.TRANS64.TRYWAIT P1, [UR5+0x30830], R0 ;  /* 0x03083000ff0075a7 */ /* 0x0000620008020145 */
[----:B------:R-:W-:Y:S05]  /*7dd0*/  @!P0 BRA `(.L_x_1022) ;  /* 0x0000000000048947 */ /* 0x000fea0003800000 */
[----:B------:R-:W-:Y:S01]  /*7de0*/  BPT.TRAP 0x1 ;  /* 0x000000040000795c */ /* 0x000fe20000300000 */
.L_x_1022:
[----:B-1----:R-:W-:Y:S05]  /*7df0*/  @P1 BRA `(.L_x_1023) ;  /* 0x0000000000081947 */ /* 0x002fea0003800000 */
[----:B------:R-:W1:Y:S02]  /*7e00*/  SYNCS.PHASECHK.TRANS64.TRYWAIT P1, [UR5+0x30830], R0 ;  /* 0x03083000ff0075a7 */ /* 0x000e640008020145 */
[----:B-1----:R-:W-:Y:S05]  /*7e10*/  @!P1 BRA `(.L_x_1024) ;  /* 0x000000c000189947 */ /* 0x002fea0003800000 */
.L_x_1023:
        /* <DEDUP_REMOVED lines=161> */
.L_x_1025:
[----:B------:R-:W-:Y:S01]  /*8830*/  ULEA UR5, UR7, UR38, 0x3 ;  /* 0x0000002607057291 */ /* 0x000fe2000f8e183f */
[----:B01----:R-:W-:-:S05]  /*8840*/  IMAD.U32 R0, RZ, RZ, UR39 ;  /* 0x00000027ff007e24 */ /* 0x003fca000f8e00ff */
[----:B------:R-:W-:-:S04]  /*8850*/  SHF.L.U32 R0, R0, 0x1f, RZ ;  /* 0x0000001f00007819 */ /* 0x000fc800000006ff */
[----:B------:R0:W1:Y:S01]  /*8860*/  SYNCS.PHASECHK.TRANS64.TRYWAIT P1, [UR5+0x30850], R0 ;  /* 0x03085000ff0075a7 */ /* 0x0000620008020145 */
[----:B------:R-:W-:Y:S05]  /*8870*/  @!P0 BRA `(.L_x_1026) ;  /* 0x0000000000048947 */ /* 0x000fea0003800000 */
[----:B------:R-:W-:Y:S01]  /*8880*/  BPT.TRAP 0x1 ;  /* 0x000000040000795c */ /* 0x000fe20000300000 */
.L_x_1026:
[----:B-1----:R-:W-:Y:S05]  /*8890*/  @P1 BRA `(.L_x_1027) ;  /* 0x0000000000081947 */ /* 0x002fea0003800000 */
[----:B------:R-:W1:Y:S02]  /*88a0*/  SYNCS.PHASECHK.TRANS64.TRYWAIT P1, [UR5+0x30850], R0 ;  /* 0x03085000ff0075a7 */ /* 0x000e640008020145 */
[----:B-1----:R-:W-:Y:S05]  /*88b0*/  @!P1 BRA `(.L_x_1028) ;  /* 0x000000b400889947 */ /* 0x002fea0003800000 */
.L_x_1027:
        /* <DEDUP_REMOVED lines=37> */
.L_x_1029:
[----:B01----:R-:W-:Y:S01]  /*8b10*/  FMNMX.FTZ R0, R120, R14, !PT ;  /* 0x0000000e78007209 */ /* 0x003fe20007810000 */
[----:B------:R-:W0:Y:S01]  /*8b20*/  S2UR UR10, SR_CgaCtaId ;  /* 0x00000000000a79c3 */ /* 0x000e220000008800 */
[----:B------:R-:W-:Y:S01]  /*8b30*/  FMNMX.FTZ R2, R122, R21, !PT ;  /* 0x000000157a027209 */ /* 0x000fe20007810000 */
[----:B------:R-:W-:Y:S01]  /*8b40*/  ULEA UR7, UR4, UR38, 0x3 ;  /* 0x0000002604077291 */ /* 0x000fe2000f8e183f */
[----:B------:R-:W-:Y:S02]  /*8b50*/  FMNMX.FTZ R3, R121, R0, !PT ;  /* 0x0000000079037209 */ /* 0x000fe40007810000 */
[----:B------:R-:W-:Y:S01]  /*8b60*/  FMNMX.FTZ R5, R123, R2, !PT ;  /* 0x000000027b057209 */ /* 0x000fe20007810000 */
[----:B------:R-:W-:Y:S01]  /*8b70*/  UIADD3 UR7, UR7, 0x30840, URZ ;  /* 0x0003084007077890 */ /* 0x000fe2000fffe03f */
        /* <DEDUP_REMOVED lines=45> */
[----:B------:R-:W-:-:S03]  /*8e50*/  FMNMX.FTZ R2, R167, R2, !PT ;  /* 0x00000002a7027209 */ /* 0x000fc60007810000 */
[----:B------:R-:W0:Y:S04]  /*8e60*/  SHFL.BFLY PT, R0, R3, 0x2, 0x1f ;  /* 0x0c401f0003007f89 */ /* 0x000e2800000e0000 */
[----:B------:R-:W1:Y:S01]  /*8e70*/  SHFL.BFLY PT, R5, R2, 0x2, 0x1f ;  /* 0x0c401f0002057f89 */ /* 0x000e6200000e0000 */
[----:B0-----:R-:W-:Y:S02]  /*8e80*/  FMNMX.FTZ R15, R3, R0, !PT ;  /* 0x00000000030f7209 */ /* 0x001fe40007810000 */
[----:B------:R-:W0:Y:S01]  /*8e90*/  LDC R0, c[0x0][0x988] ;  /* 0x00026200ff007b82 */ /* 0x000e220000000800 */
[----:B-1----:R-:W-:Y:S02]  /*8ea0*/  FMNMX.FTZ R20, R2, R5, !PT ;  /* 0x0000000502147209 */ /* 0x002fe40007810000 */
[----:B------:R-:W1:Y:S04]  /*8eb0*/  SHFL.BFLY PT, R4, R15, 0x1, 0x1f ;  /* 0x0c201f000f047f89 */ /* 0x000e6800000e0000 */
[----:B------:R-:W2:Y:S01]  /*8ec0*/  SHFL.BFLY PT, R169, R20, 0x1, 0x1f ;  /* 0x0c201f0014a97f89 */ /* 0x000ea200000e0000 */
[----:B-1----:R-:W-:-:S02]  /*8ed0*/  FMNMX.FTZ R5, R15, R4, !PT ;  /* 0x000000040f057209 */ /* 0x002fc40007810000 */
[----:B--2---:R-:W-:-:S03]  /*8ee0*/  FMNMX.FTZ R4, R20, R169, !PT ;  /* 0x000000a914047209 */ /* 0x004fc60007810000 */
[C---:B0-----:R-:W-:Y:S01]  /*8ef0*/  FMUL.FTZ R171, R5.reuse, R0 ;  /* 0x0000000005ab7220 */ /* 0x041fe20000410000 */
[----:B------:R-:W-:-:S03]  /*8f00*/  FADD.FTZ R169, -R5, R14 ;  /* 0x0000000e05a97221 */ /* 0x000fc60000010100 */
[-CC-:B------:R-:W-:Y:S01]  /*8f10*/  FFMA.FTZ R188, R121, R0.reuse, -R171.reuse ;  /* 0x0000000079bc7223 */ /* 0x180fe200000108ab */
[-CC-:B------:R-:W-:Y:S01]  /*8f20*/  FFMA.FTZ R121, R129, R0.reuse, -R171.reuse ;  /* 0x0000000081797223 */ /* 0x180fe200000108ab */
[-CC-:B------:R-:W-:Y:S01]  /*8f30*/  FFMA.FTZ R129, R137, R0.reuse, -R171.reuse ;  /* 0x0000000089817223 */ /* 0x180fe200000108ab */
[-CC-:B------:R-:W-:Y:S01]  /*8f40*/  FFMA.FTZ R137, R145, R0.reuse, -R171.reuse ;  /* 0x0000000091897223 */ /* 0x180fe200000108ab */
[-CC-:B------:R-:W-:Y:S01]  /*8f50*/  FFMA.FTZ R145, R153, R0.reuse, -R171.reuse ;  /* 0x0000000099917223 */ /* 0x180fe200000108ab */
[-C--:B------:R-:W-:Y:S01]  /*8f60*/  FFMA.FTZ R153, R161, R0.reuse, -R171 ;  /* 0x00000000a1997223 */ /* 0x080fe200000108ab */
[C---:B------:R-:W-:Y:S01]  /*8f70*/  FADD.FTZ R3, -R4.reuse, R21 ;  /* 0x0000001504037221 */ /* 0x040fe20000010100 */
[-C--:B------:R-:W-:Y:S01]  /*8f80*/  FMUL.FTZ R161, R4, R0.reuse ;  /* 0x0000000004a17220 */ /* 0x080fe20000410000 */
[-C--:B------:R-:W-:Y:S01]  /*8f90*/  FFMA.FTZ R15, R120, R0.reuse, -R171 ;  /* 0x00000000780f7223 */ /* 0x080fe200000108ab */
[-C--:B------:R-:W-:Y:S01]  /*8fa0*/  FMUL.FTZ R169, R169, R0.reuse ;  /* 0x00000000a9a97220 */ /* 0x080fe20000410000 */
[-C--:B------:R-:W-:Y:S01]  /*8fb0*/  FMUL.FTZ R3, R3, R0.reuse ;  /* 0x0000000003037220 */ /* 0x080fe20000410000 */
[-CC-:B------:R-:W-:Y:S01]  /*8fc0*/  FFMA.FTZ R14, R122, R0.reuse, -R161.reuse ;  /* 0x000000007a0e7223 */ /* 0x180fe200000108a1 */
[-C--:B------:R-:W-:Y:S01]  /*8fd0*/  FFMA.FTZ R189, R123, R0.reuse, -R161 ;  /* 0x000000007bbd7223 */ /* 0x080fe200000108a1 */
[----:B------:R-:W-:Y:S01]  /*8fe0*/  MUFU.EX2 R2, R169 ;  /* 0x000000a900027308 */ /* 0x000fe20000000800 */
[-C--:B------:R-:W-:Y:S01]  /*8ff0*/  FFMA.FTZ R190, R124, R0.reuse, -R171 ;  /* 0x000000007cbe7223 */ /* 0x080fe200000108ab */
[-C--:B------:R-:W-:Y:S01]  /*9000*/  FFMA.FTZ R191, R126, R0.reuse, -R161 ;  /* 0x000000007ebf7223 */ /* 0x080fe200000108a1 */
[-C--:B------:R-:W-:Y:S01]  /*9010*/  FFMA.FTZ R21, R125, R0.reuse, -R171 ;  /* 0x000000007d157223 */ /* 0x080fe200000108ab */
[-C--:B------:R-:W-:Y:S01]  /*9020*/  FFMA.FTZ R20, R127, R0.reuse, -R161 ;  /* 0x000000007f147223 */ /* 0x080fe200000108a1 */
[-C--:B------:R-:W-:Y:S01]  /*9030*/  FFMA.FTZ R184, R128, R0.reuse, -R171 ;  /* 0x0000000080b87223 */ /* 0x080fe200000108ab */
[-CC-:B------:R-:W-:Y:S01]  /*9040*/  FFMA.FTZ R185, R130, R0.reuse, -R161.reuse ;  /* 0x0000000082b97223 */ /* 0x180fe200000108a1 */
[-C--:B------:R-:W-:Y:S01]  /*9050*/  FFMA.FTZ R120, R131, R0.reuse, -R161 ;  /* 0x0000000083787223 */ /* 0x080fe200000108a1 */
[----:B------:R-:W0:Y:S01]  /*9060*/  MUFU.EX2 R15, R15 ;  /* 0x0000000f000f7308 */ /* 0x000e220000000800 */
[-C--:B------:R-:W-:Y:S01]  /*9070*/  FFMA.FTZ R186, R132, R0.reuse, -R171 ;  /* 0x0000000084ba7223 */ /* 0x080fe200000108ab */
[-C--:B------:R-:W-:Y:S01]  /*9080*/  FFMA.FTZ R187, R134, R0.reuse, -R161 ;  /* 0x0000000086bb7223 */ /* 0x080fe200000108a1 */
[-C--:B------:R-:W-:Y:S01]  /*9090*/  FFMA.FTZ R125, R133, R0.reuse, -R171 ;  /* 0x00000000857d7223 */ /* 0x080fe200000108ab */
[-C--:B------:R-:W-:Y:S01]  /*90a0*/  FFMA.FTZ R122, R135, R0.reuse, -R161 ;  /* 0x00000000877a7223 */ /* 0x080fe200000108a1 */
[-C--:B------:R-:W-:Y:S01]  /*90b0*/  FFMA.FTZ R180, R136, R0.reuse, -R171 ;  /* 0x0000000088b47223 */ /* 0x080fe200000108ab */
        /* <DEDUP_REMOVED lines=10> */
[----:B------:R-:W1:Y:S01]  /*9160*/  MUFU.EX2 R14, R14 ;  /* 0x0000000e000e7308 */ /* 0x000e620000000800 */
[----:B0-----:R-:W-:Y:S01]  /*9170*/  FFMA.FTZ R9, R2, R9, R15 ;  /* 0x0000000902097223 */ /* 0x001fe2000001000f */
[-C--:B------:R-:W-:Y:S01]  /*9180*/  FFMA.FTZ R178, R148, R0.reuse, -R171 ;  /* 0x0000000094b27223 */ /* 0x080fe200000108ab */
[-C--:B------:R-:W-:Y:S01]  /*9190*/  FFMA.FTZ R179, R150, R0.reuse, -R161 ;  /* 0x0000000096b37223 */ /* 0x080fe200000108a1 */
[-C--:B------:R-:W-:Y:S01]  /*91a0*/  FFMA.FTZ R141, R149, R0.reuse, -R171 ;  /* 0x00000000958d7223 */ /* 0x080fe200000108ab */
[-C--:B------:R-:W-:Y:S01]  /*91b0*/  FFMA.FTZ R130, R151, R0.reuse, -R161 ;  /* 0x0000000097827223 */ /* 0x080fe200000108a1 */
[-C--:B------:R-:W-:Y:S01]  /*91c0*/  FFMA.FTZ R172, R152, R0.reuse, -R171 ;  /* 0x0000000098ac7223 */ /* 0x080fe200000108ab */
[-CC-:B------:R-:W-:Y:S01]  /*91d0*/  FFMA.FTZ R173, R154, R0.reuse, -R161.reuse ;  /* 0x000000009aad7223 */ /* 0x180fe200000108a1 */
[----:B------:R-:W0:Y:S01]  /*91e0*/  MUFU.EX2 R188, R188 ;  /* 0x000000bc00bc7308 */ /* 0x000e220000000800 */
[-C--:B------:R-:W-:Y:S01]  /*91f0*/  FFMA.FTZ R155, R155, R0.reuse, -R161 ;  /* 0x000000009b9b7223 */ /* 0x080fe200000108a1 */
[-C--:B------:R-:W-:Y:S01]  /*9200*/  FFMA.FTZ R174, R156, R0.reuse, -R171 ;  /* 0x000000009cae7223 */ /* 0x080fe200000108ab */
[-C--:B------:R-:W-:Y:S01]  /*9210*/  FFMA.FTZ R158, R158, R0.reuse, -R161 ;  /* 0x000000009e9e7223 */ /* 0x080fe200000108a1 */
[-C--:B------:R-:W-:Y:S01]  /*9220*/  FFMA.FTZ R149, R157, R0.reuse, -R171 ;  /* 0x000000009d957223 */ /* 0x080fe200000108ab */
[-C--:B------:R-:W-:Y:S01]  /*9230*/  FFMA.FTZ R159, R159, R0.reuse, -R161 ;  /* 0x000000009f9f7223 */ /* 0x080fe200000108a1 */
[-C--:B------:R-:W-:Y:S01]  /*9240*/  FFMA.FTZ R168, R160, R0.reuse, -R171 ;  /* 0x00000000a0a87223 */ /* 0x080fe200000108ab */
[--C-:B------:R-:W-:Y:S01]  /*9250*/  FFMA.FTZ R162, R162, R0, -R161.reuse ;  /* 0x00000000a2a27223 */ /* 0x100fe200000108a1 */
[----:B------:R-:W2:Y:S01]  /*9260*/  MUFU.EX2 R189, R189 ;  /* 0x000000bd00bd7308 */ /* 0x000ea20000000800 */
[----:B-1----:R-:W-:Y:S01]  /*9270*/  FFMA.FTZ R8, R3, R8, R14 ;  /* 0x0000000803087223 */ /* 0x002fe2000001000e */
[-C--:B------:R-:W-:Y:S01]  /*9280*/  FFMA.FTZ R163, R163, R0.reuse, -R161 ;  /* 0x00000000a3a37223 */ /* 0x080fe200000108a1 */
[-C--:B------:R-:W-:Y:S01]  /*9290*/  FFMA.FTZ R170, R164, R0.reuse, -R171 ;  /* 0x00000000a4aa7223 */ /* 0x080fe200000108ab */
[-C--:B------:R-:W-:Y:S01]  /*92a0*/  FFMA.FTZ R166, R166, R0.reuse, -R161 ;  /* 0x00000000a6a67223 */ /* 0x080fe200000108a1 */
[-C--:B------:R-:W-:Y:S01]  /*92b0*/  FFMA.FTZ R157, R165, R0.reuse, -R171 ;  /* 0x00000000a59d7223 */ /* 0x080fe200000108ab */
[----:B------:R-:W-:-:S02]  /*92c0*/  FFMA.FTZ R161, R167, R0, -R161 ;  /* 0x00000000a7a17223 */ /* 0x000fc400000108a1 */
        /* <DEDUP_REMOVED lines=92> */
.L_x_1030:
[----:B------:R-:W0:Y:S01]  /*9890*/  S2UR UR7, SR_CgaCtaId ;  /* 0x00000000000779c3 */ /* 0x000e220000008800 */
[----:B------:R-:W-:Y:S01]  /*98a0*/  UIADD3 UR5, UR5, 0x30860, URZ ;  /* 0x0003086005057890 */ /* 0x000fe2000fffe03f */
[----:B------:R-:W-:Y:S01]  /*98b0*/  ISETP.GT.AND P1, PT, R13, UR60, PT ;  /* 0x0000003c0d007c0c */ /* 0x000fe2000bf24270 */
[----:B------:R-:W-:Y:S01]  /*98c0*/  UMOV UR39, UR6 ;  /* 0x0000000600277c82 */ /* 0x000fe20008000000 */
[----:B------:R-:W-:Y:S01]  /*98d0*/  F2FP.BF16.F32.PACK_AB R189, R189, R14 ;  /* 0x0000000ebdbd723e */ /* 0x000fe200000010ff */
[----:B------:R-:W-:Y:S01]  /*98e0*/  VIADD R13, R13, 0xffffffff ;  /* 0xffffffff0d0d7836 */ /* 0x000fe20000000000 */
        /* <DEDUP_REMOVED lines=27> */
[----:B------:R-:W-:Y:S01]  /*9aa0*/  F2FP.BF16.F32.PACK_AB R171, R161, R171 ;  /* 0x000000aba1ab723e */ /* 0x000fe200000010ff */
[----:B------:R-:W-:Y:S06]  /*9ab0*/  @P1 BRA `(.L_x_1031) ;  /* 0xffffffe000981947 */ /* 0x000fec000383ffff */
[----:B------:R-:W-:-:S07]  /*9ac0*/  IMAD.MOV.U32 R15, RZ, RZ, R13 ;  /* 0x000000ffff0f7224 */ /* 0x000fce00078e000d */
.L_x_1020:
[----:B------:R-:W-:-:S13]  /*9ad0*/  R2UR UR5, R22 ;  /* 0x00000000160572ca */ /* 0x000fda00000e0000 */
[----:B------:R-:W-:-:S13]  /*9ae0*/  ISETP.GE.AND P1, PT, R15, UR5, PT ;  /* 0x000000050f007c0c */ /* 0x000fda000bf26270 */
[----:B------:R-:W-:Y:S05]  /*9af0*/  @!P1 BRA `(.L_x_1032) ;  /* 0x0000003000689947 */ /* 0x000fea0003800000 */
[----:B------:R-:W-:Y:S01]  /*9b00*/  IMAD.MOV.U32 R14, RZ, RZ, R4 ;  /* 0x000000ffff0e7224 */ /* 0x000fe200078e0004 */
[----:B------:R-:W-:Y:S01]  /*9b10*/  UMOV UR60, UR6 ;  /* 0x00000006003c7c82 */ /* 0x000fe20008000000 */
[----:B------:R-:W-:Y:S01]  /*9b20*/  IMAD.MOV.U32 R13, RZ, RZ, R5 ;  /* 0x000000ffff0d7224 */ /* 0x000fe200078e0005 */
[----:B------:R-:W-:-:S06]  /*9b30*/  UMOV UR7, UR4 ;  /* 0x0000000400077c82 */ /* 0x000fcc0008000000 */
.L_x_1051:
[----:B------:R-:W-:-:S04]  /*9b40*/  UIADD3 UR4, UR7, 0x1, URZ ;  /* 0x0000000107047890 */ /* 0x000fc8000fffe03f */
[----:B------:R-:W-:-:S04]  /*9b50*/  UISETP.NE.AND UP0, UPT, UR4, 0x2, UPT ;  /* 0x000000020400788c */ /* 0x000fc8000bf05270 */
[----:B------:R-:W-:Y:S02]  /*9b60*/  USEL UR6, URZ, 0x1, UP0 ;  /* 0x000000013f067887 */ /* 0x000fe40008000000 */
[----:B------:R-:W-:Y:S02]  /*9b70*/  USEL UR4, UR4, URZ, UP0 ;  /* 0x0000003f04047287 */ /* 0x000fe40008000000 */
[----:B------:R-:W-:Y:S01]  /*9b80*/  ULOP3.LUT UR6, UR60, UR6, URZ, 0x3c, !UPT ;  /* 0x000000063c067292 */ /* 0x000fe2000f8e3c3f */
[----:B------:R-:W-:Y:S11]  /*9b90*/  @!P0 BRA `(.L_x_1033) ;  /* 0x0000000000048947 */ /* 0x000ff60003800000 */
[----:B------:R-:W-:Y:S01]  /*9ba0*/  BPT.TRAP 0x1 ;  /* 0x000000040000795c */ /* 0x000fe20000300000 */
.L_x_1033:
[----:B------:R-:W-:Y:S01]  /*9bb0*/  ULEA UR39, UR4, UR38, 0x3 ;  /* 0x0000002604277291 */ /* 0x000fe2000f8e183f */
[----:B------:R-:W-:-:S05]  /*9bc0*/  IMAD.U32 R0, RZ, RZ, UR6 ;  /* 0x00000006ff007e24 */ /* 0x000fca000f8e00ff */
[----:B------:R-:W-:-:S04]  /*9bd0*/  SHF.L.U32 R0, R0, 0x1f, RZ ;  /* 0x0000001f00007819 */ /* 0x000fc800000006ff */
[----:B------:R0:W1:Y:S01]  /*9be0*/  SYNCS.PHASECHK.TRANS64.TRYWAIT P1, [UR39+0x30830], R0 ;  /* 0x03083000ff0075a7 */ /* 0x0000620008020167 */
[----:B------:R-:W-:Y:S05]  /*9bf0*/  @!P0 BRA `(.L_x_1034) ;  /* 0x0000000000048947 */ /* 0x000fea0003800000 */
[----:B------:R-:W-:Y:S01]  /*9c00*/  BPT.TRAP 0x1 ;  /* 0x000000040000795c */ /* 0x000fe20000300000 */
.L_x_1034:
[----:B-1----:R-:W-:Y:S05]  /*9c10*/  @P1 BRA `(.L_x_1035) ;  /* 0x0000000000081947 */ /* 0x002fea0003800000 */
[----:B------:R-:W1:Y:S02]  /*9c20*/  SYNCS.PHASECHK.TRANS64.TRYWAIT P1, [UR39+0x30830], R0 ;  /* 0x03083000ff0075a7 */ /* 0x000e640008020167 */
[----:B-1----:R-:W-:Y:S05]  /*9c30*/  @!P1 BRA `(.L_x_1036) ;  /* 0x000000a000c09947 */ /* 0x002fea0003800000 */
.L_x_1035:
        /* <DEDUP_REMOVED lines=161> */
.L_x_1037:
[----:B------:R-:W-:Y:S01]  /*a650*/  ULEA UR5, UR7, UR38, 0x3 ;  /* 0x0000002607057291 */ /* 0x000fe2000f8e183f */
[----:B01----:R-:W-:-:S05]  /*a660*/  IMAD.U32 R0, RZ, RZ, UR60 ;  /* 0x0000003cff007e24 */ /* 0x003fca000f8e00ff */
[----:B------:R-:W-:-:S04]  /*a670*/  SHF.L.U32 R0, R0, 0x1f, RZ ;  /* 0x0000001f00007819 */ /* 0x000fc800000006ff */
[----:B------:R0:W1:Y:S01]  /*a680*/  SYNCS.PHASECHK.TRANS64.TRYWAIT P1, [UR5+0x30850], R0 ;  /* 0x03085000ff0075a7 */ /* 0x0000620008020145 */
[----:B------:R-:W-:Y:S05]  /*a690*/  @!P0 BRA `(.L_x_1038) ;  /* 0x0000000000048947 */ /* 0x000fea0003800000 */
[----:B------:R-:W-:Y:S01]  /*a6a0*/  BPT.TRAP 0x1 ;  /* 0x000000040000795c */ /* 0x000fe20000300000 */
.L_x_1038:
[----:B-1----:R-:W-:Y:S05]  /*a6b0*/  @P1 BRA `(.L_x_1039) ;  /* 0x0000000000081947 */ /* 0x002fea0003800000 */
[----:B------:R-:W1:Y:S02]  /*a6c0*/  SYNCS.PHASECHK.TRANS64.TRYWAIT P1, [UR5+0x30850], R0 ;  /* 0x03085000ff0075a7 */ /* 0x000e640008020145 */
[----:B-1----:R-:W-:Y:S05]  /*a6d0*/  @!P1 BRA `(.L_x_1040) ;  /* 0x0000009800309947 */ /* 0x002fea0003800000 */
.L_x_1039:
        /* <DEDUP_REMOVED lines=37> */
.L_x_1041:
        /* <DEDUP_REMOVED lines=22> */
[C---:B------:R-:W-:Y:S01]  /*aa90*/  VIADD R172, R2.reuse, 0xffffffff ;  /* 0xffffffff02ac7836 */ /* 0x040fe20000000000 */
[----:B------:R-:W-:Y:S01]  /*aaa0*/  IADD3 R3, R2, -UR14, R23 ;  /* 0x8000000e02037c10 */ /* 0x000fe2000fffe017 */
[----:B------:R-:W-:Y:S04]  /*aab0*/  SYNCS.ARRIVE.TRANS64.RED.A1T0 RZ, [UR39], RZ ;  /* 0x000000ffffff79a7 */ /* 0x000fe80008100427 */
[C---:B------:R-:W-:Y:S02]  /*aac0*/  VIADD R168, R3.reuse, UR11 ;  /* 0x0000000b03a87c36 */ /* 0x040fe40008000000 */
[----:B------:R-:W-:Y:S02]  /*aad0*/  VIADD R170, R3, UR10 ;  /* 0x0000000a03aa7c36 */ /* 0x000fe40008000000 */
[----:B0-----:R-:W-:-:S02]  /*aae0*/  IMAD.IADD R2, R168, 0x1, R21 ;  /* 0x00000001a8027824 */ /* 0x001fc400078e0215 */
[----:B------:R-:W-:Y:S01]  /*aaf0*/  IMAD.IADD R4, R170, 0x1, R21 ;  /* 0x00000001aa047824 */ /* 0x000fe200078e0215 */
[----:B------:R-:W-:Y:S06]  /*ab00*/  @P1 BRA `(.L_x_1042) ;  /* 0x0000000000681947 */ /* 0x000fec0003800000 */
[----:B------:R-:W-:Y:S01]  /*ab10*/  ULDC UR10, c[0x0][0x2f0] ;  /* 0x0000bc00000a7ab9 */ /* 0x000fe20000000800 */
[----:B------:R-:W-:Y:S01]  /*ab20*/  ULDC UR7, c[0x0][0x288] ;  /* 0x0000a20000077ab9 */ /* 0x000fe20000000800 */
[----:B------:R-:W-:Y:S01]  /*ab30*/  IMAD R3, R17, UR10, R21 ;  /* 0x0000000a11037c24 */ /* 0x000fe2000f8e0215 */
[----:B------:R-:W-:Y:S03]  /*ab40*/  BSSY B0, `(.L_x_1043) ;  /* 0x0000013000007945 */ /* 0x000fe60003800000 */
        /* <DEDUP_REMOVED lines=12> */
.L_x_1044:
[----:B------:R-:W-:Y:S02]  /*ac10*/  ULDC UR7, c[0x0][0x9e4] ;  /* 0x0002790000077ab9 */ /* 0x000fe40000000800 */
[----:B------:R-:W-:-:S05]  /*ac20*/  IMAD.U32 R21, RZ, RZ, UR7 ;  /* 0x00000007ff157e24 */ /* 0x000fca000f8e00ff */
[----:B------:R-:W-:-:S13]  /*ac30*/  ISETP.NE.AND P1, PT, R21, 0x1, PT ;  /* 0x000000011500780c */ /* 0x000fda0003f25270 */
[----:B------:R-:W0:Y:S02]  /*ac40*/  @P1 LDC.64 R174, c[0x0][0x9e8] ;  /* 0x00027a00ffae1b82 */ /* 0x000e240000000a00 */
[----:B0-----:R-:W-:-:S05]  /*ac50*/  @P1 IMAD.HI.U32 R20, R3, R174, RZ ;  /* 0x000000ae03141227 */ /* 0x001fca00078e00ff */
[----:B------:R-:W-:-:S07]  /*ac60*/  @P1 SHF.R.U32.HI R3, RZ, R175, R20 ;  /* 0x000000afff031219 */ /* 0x000fce0000011614 */
.L_x_1045:
[----:B------:R-:W-:Y:S05]  /*ac70*/  BSYNC B0 ;  /* 0x0000000000007941 */ /* 0x000fea0003800000 */
.L_x_1043:
[----:B------:R-:W-:-:S05]  /*ac80*/  IMAD R3, R3, R21, R172 ;  /* 0x0000001503037224 */ /* 0x000fca00078e02ac */
[----:B------:R-:W-:Y:S02]  /*ac90*/  VIADDMNMX R2, R3, R21, R2, PT ;  /* 0x0000001503027246 */ /* 0x000fe40003800102 */
[----:B------:R-:W-:-:S07]  /*aca0*/  VIMNMX R4, R4, R3, !PT ;  /* 0x0000000304047248 */ /* 0x000fce0007fe0100 */
.L_x_1042:
[C---:B------:R-:W-:Y:S02]  /*acb0*/  ISETP.GE.AND P6, PT, R5.reuse, 0xa, PT ;  /* 0x0000000a0500780c */ /* 0x040fe40003fc6270 */
        /* <DEDUP_REMOVED lines=130> */
[----:B------:R-:W-:Y:S02]  /*b4e0*/  ISETP.GE.AND P6, PT, R5, 0x5a, PT ;  /* 0x0000005a0500780c */ /* 0x000fe40003fc6270 */
[----:B------:R-:W0:Y:S11]  /*b4f0*/  SHFL.IDX PT, R5, R0, 0x1, 0x1c1f ;  /* 0x003c1f0000057f89 */ /* 0x000e3600000e0000 */
[----:B------:R-:W-:-:S02]  /*b500*/  @P6 LOP3.LUT R16, R16, 0x1, RZ, 0xfc, !PT ;  /* 0x0000000110106812 */ /* 0x000fc400078efcff */
[----:B------:R-:W-:-:S04]  /*b510*/  ISETP.GT.AND P6, PT, R4, 0x59, !P6 ;  /* 0x000000590400780c */ /* 0x000fc800077c4270 */
[----:B------:R-:W-:-:S04]  /*b520*/  ISETP.LT.OR P6, PT, R2, 0x5a, P6 ;  /* 0x0000005a0200780c */ /* 0x000fc800037c1670 */
[----:B------:R-:W-:Y:S02]  /*b530*/  FSEL R165, R165, -INF , !P6 ;  /* 0xff800000a5a57808 */ /* 0x000fe40007000000 */
[----:B------:R-:W-:Y:S01]  /*b540*/  PLOP3.LUT P6, PT, PT, PT, UP0, 0x40, 0x0 ;  /* 0x000000000000781c */ /* 0x000fe20003fce808 */
[--C-:B0-----:R-:W-:Y:S02]  /*b550*/  IMAD.IADD R2, R168, 0x1, R5.reuse ;  /* 0x00000001a8027824 */ /* 0x101fe400078e0205 */
[----:B------:R-:W-:-:S10]  /*b560*/  IMAD.IADD R4, R170, 0x1, R5 ;  /* 0x00000001aa047824 */ /* 0x000fd400078e0205 */
[----:B------:R-:W-:Y:S05]  /*b570*/  @P6 BRA `(.L_x_1046) ;  /* 0x0000000000686947 */ /* 0x000fea0003800000 */
        /* <DEDUP_REMOVED lines=16> */
.L_x_1048:
[----:B------:R-:W-:Y:S02]  /*b680*/  ULDC UR7, c[0x0][0x9e4] ;  /* 0x0002790000077ab9 */ /* 0x000fe40000000800 */
[----:B------:R-:W-:-:S05]  /*b690*/  IMAD.U32 R20, RZ, RZ, UR7 ;  /* 0x00000007ff147e24 */ /* 0x000fca000f8e00ff */
[----:B------:R-:W-:-:S13]  /*b6a0*/  ISETP.NE.AND P6, PT, R20, 0x1, PT ;  /* 0x000000011400780c */ /* 0x000fda0003fc5270 */
[----:B------:R-:W0:Y:S02]  /*b6b0*/  @P6 LDC.64 R184, c[0x0][0x9e8] ;  /* 0x00027a00ffb86b82 */ /* 0x000e240000000a00 */
[----:B0-----:R-:W-:-:S05]  /*b6c0*/  @P6 IMAD.HI.U32 R0, R5, R184, RZ ;  /* 0x000000b805006227 */ /* 0x001fca00078e00ff */
[----:B------:R-:W-:-:S07]  /*b6d0*/  @P6 SHF.R.U32.HI R5, RZ, R185, R0 ;  /* 0x000000b9ff056219 */ /* 0x000fce0000011600 */
.L_x_1049:
[----:B------:R-:W-:Y:S05]  /*b6e0*/  BSYNC B0 ;  /* 0x0000000000007941 */ /* 0x000fea0003800000 */
.L_x_1047:
[----:B------:R-:W-:-:S05]  /*b6f0*/  IMAD R5, R5, R20, R172 ;  /* 0x0000001405057224 */ /* 0x000fca00078e02ac */
[----:B------:R-:W-:Y:S02]  /*b700*/  VIADDMNMX R2, R5, R20, R2, PT ;  /* 0x0000001405027246 */ /* 0x000fe40003800102 */
[----:B------:R-:W-:-:S07]  /*b710*/  VIMNMX R4, R4, R5, !PT ;  /* 0x0000000504047248 */ /* 0x000fce0007fe0100 */
.L_x_1046:
        /* <DEDUP_REMOVED lines=308> */
.L_x_1050:
[----:B------:R-:W0:Y:S01]  /*ca60*/  S2UR UR10, SR_CgaCtaId ;  /* 0x00000000000a79c3 */ /* 0x000e220000008800 */
[----:B------:R-:W-:Y:S01]  /*ca70*/  R2UR UR7, R22 ;  /* 0x00000000160772ca */ /* 0x000fe200000e0000 */
[----:B------:R-:W-:Y:S01]  /*ca80*/  UIADD3 UR5, UR5, 0x30860, URZ ;  /* 0x0003086005057890 */ /* 0x000fe2000fffe03f */
[----:B------:R-:W-:Y:S01]  /*ca90*/  F2FP.BF16.F32.PACK_AB R190, R171, R190 ;  /* 0x000000beabbe723e */ /* 0x000fe200000010ff */
[----:B------:R-:W-:Y:S01]  /*caa0*/  UMOV UR60, UR6 ;  /* 0x00000006003c7c82 */ /* 0x000fe20008000000 */
[----:B------:R-:W-:Y:S02]  /*cab0*/  F2FP.BF16.F32.PACK_AB R184, R173, R184 ;  /* 0x000000b8adb8723e */ /* 0x000fe400000010ff */
[----:B------:R-:W-:Y:S02]  /*cac0*/  F2FP.BF16.F32.PACK_AB R186, R175, R186 ;  /* 0x000000baafba723e */ /* 0x000fe400000010ff */
[----:B------:R-:W-:Y:S01]  /*cad0*/  F2FP.BF16.F32.PACK_AB R183, R14, R183 ;  /* 0x000000b70eb7723e */ /* 0x000fe200000010ff */
[----:B------:R-:W-:Y:S01]  /*cae0*/  IMAD.MOV.U32 R14, RZ, RZ, R4 ;  /* 0x000000ffff0e7224 */ /* 0x000fe200078e0004 */
[----:B------:R-:W-:Y:S01]  /*caf0*/  F2FP.BF16.F32.PACK_AB R170, R13, R170 ;  /* 0x000000aa0daa723e */ /* 0x000fe200000010ff */
[----:B------:R-:W-:Y:S01]  /*cb00*/  IMAD.MOV.U32 R13, RZ, RZ, R5 ;  /* 0x000000ffff0d7224 */ /* 0x000fe200078e0005 */
[----:B------:R-:W-:-:S02]  /*cb10*/  F2FP.BF16.F32.PACK_AB R188, R188, R205 ;  /* 0x000000cdbcbc723e */ /* 0x000fc400000010ff */
[----:B------:R-:W-:Y:S01]  /*cb20*/  ISETP.GT.AND P1, PT, R15, UR7, PT ;  /* 0x000000070f007c0c */ /* 0x000fe2000bf24270 */
[----:B------:R-:W-:Y:S01]  /*cb30*/  UMOV UR7, UR4 ;  /* 0x0000000400077c82 */ /* 0x000fe20008000000 */
[----:B------:R-:W-:Y:S01]  /*cb40*/  F2FP.BF16.F32.PACK_AB R189, R129, R120 ;  /* 0x0000007881bd723e */ /* 0x000fe200000010ff */
[----:B------:R-:W-:Y:S01]  /*cb50*/  VIADD R15, R15, 0xffffffff ;  /* 0xffffffff0f0f7836 */ /* 0x000fe20000000000 */
        /* <DEDUP_REMOVED lines=20> */
.L_x_1032:
        /* <DEDUP_REMOVED lines=99> */
.L_x_1052:
[----:B------:R-:W-:Y:S01]  /*d2d0*/  ULEA UR5, UR4, UR38, 0x3 ;  /* 0x0000002604057291 */ /* 0x000fe2000f8e183f */
[----:B------:R-:W-:-:S05]  /*d2e0*/  IMAD.U32 R2, RZ, RZ, UR6 ;  /* 0x00000006ff027e24 */ /* 0x000fca000f8e00ff */
[----:B------:R-:W-:-:S04]  /*d2f0*/  SHF.L.U32 R2, R2, 0x1f, RZ ;  /* 0x0000001f02027819 */ /* 0x000fc800000006ff */
[----:B------:R0:W1:Y:S01]  /*d300*/  SYNCS.PHASECHK.TRANS64.TRYWAIT P1, [UR5+0x30850], R2 ;  /* 0x03085002ff0075a7 */ /* 0x0000620008020145 */
[----:B------:R-:W-:Y:S05]  /*d310*/  @!P0 BRA `(.L_x_1053) ;  /* 0x0000000000048947 */ /* 0x000fea0003800000 */
[----:B------:R-:W-:Y:S01]  /*d320*/  BPT.TRAP 0x1 ;  /* 0x000000040000795c */ /* 0x000fe20000300000 */
.L_x_1053:
[----:B-1----:R-:W-:Y:S05]  /*d330*/  @P1 BRA `(.L_x_1054) ;  /* 0x0000000000081947 */ /* 0x002fea0003800000 */
[----:B------:R-:W1:Y:S02]  /*d340*/  SYNCS.PHASECHK.TRANS64.TRYWAIT P1, [UR5+0x30850], R2 ;  /* 0x03085002ff0075a7 */ /* 0x000e640008020145 */
[----:B-1----:R-:W-:Y:S05]  /*d350*/  @!P1 BRA `(.L_x_1055) ;  /* 0x0000006c00289947 */ /* 0x002fea0003800000 */
.L_x_1054:
[----:B------:R-:W-:Y:S01]  /*d360*/  UIADD3 UR38, UR38, 0x400, URZ ;  /* 0x0000040026267890 */ /* 0x000fe2000fffe03f */
[----:B------:R-:W-:Y:S01]  /*d370*/  WARPGROUP.ARRIVE ;  /* 0x00000000000079c5 */ /* 0x000fe20000000000 */
[----:B------:R-:W-:Y:S01]  /*d380*/  UMOV UR7, 0x40000040 ;  /* 0x4000004000077882 */ /* 0x000fe20000000000 */
[----:B01----:R-:W0:Y:S01]  /*d390*/  SHFL.BFLY PT, R2, R9, 0x2, 0x1f ;  /* 0x0c401f0009027f89 */ /* 0x003e2200000e0000 */
[----:B------:R-:W-:-:S03]  /*d3a0*/  USHF.R.U32.HI UR38, URZ, 0x4, UR38 ;  /* 0x000000043f267899 */ /* 0x000fc60008011626 */
[----:B------:R-:W1:Y:S01]  /*d3b0*/  SHFL.BFLY PT, R3, R8, 0x2, 0x1f ;  /* 0x0c401f0008037f89 */ /* 0x000e6200000e0000 */
[----:B------:R-:W-:-:S04]  /*d3c0*/  ULOP3.LUT UR38, UR38, 0x3fff, URZ, 0xc0, !UPT ;  /* 0x00003fff26267892 */ /* 0x000fc8000f8ec03f */
[----:B------:R-:W-:-:S04]  /*d3d0*/  ULOP3.LUT UR38, UR38, 0x3000000, URZ, 0xfc, !UPT ;  /* 0x0300000026267892 */ /* 0x000fc8000f8efc3f */
[----:B------:R-:W-:-:S07]  /*d3e0*/  UIMAD UR4, UR4, 0x900, UR38 ;  /* 0x00000900040478a4 */ /* 0x000fce000f8e0226 */
[----:B------:R-:W-:Y:S02]  /*d3f0*/  UMOV UR6, UR4 ;  /* 0x0000000400067c82 */ /* 0x000fe40008000000 */
[----:B------:R-:W-:Y:S01]  /*d400*/  HGMMA.64x192x16.F32.BF16 R24, R188, gdesc[UR4].tnspB, R24, gsb0 ;  /* 0x42e00004bc187df0 */ /* 0x000fe20008001818 */
[----:B------:R-:W-:Y:S01]  /*d410*/  UIADD3 UR6, UR4, 0x80, URZ ;  /* 0x0000008004067890 */ /* 0x000fe2000fffe03f */
[----:B0-----:R-:W-:Y:S01]  /*d420*/  FADD.FTZ R2, R2, R9 ;  /* 0x0000000902027221 */ /* 0x001fe20000010000 */
[----:B------:R-:W-:Y:S01]  /*d430*/  UMOV UR7, 0x40000040 ;  /* 0x4000004000077882 */ /* 0x000fe20000000000 */
[----:B-1----:R-:W-:Y:S01]  /*d440*/  FADD.FTZ R6, R3, R8 ;  /* 0x0000000803067221 */ /* 0x002fe20000010000 */
[----:B------:R-:W-:Y:S02]  /*d450*/  IMAD.MOV.U32 R8, RZ, RZ, RZ ;  /* 0x000000ffff087224 */ /* 0x000fe400078e00ff */
[----:B------:R-:W0:Y:S04]  /*d460*/  SHFL.BFLY PT, R3, R2, 0x1, 0x1f ;  /* 0x0c201f0002037f89 */ /* 0x000e2800000e0000 */
[----:B------:R-:W1:Y:S01]  /*d470*/  SHFL.BFLY PT, R7, R6, 0x1, 0x1f ;  /* 0x0c201f0006077f89 */ /* 0x000e6200000e0000 */
[----:B0-----:R-:W-:Y:S01]  /*d480*/  FADD.FTZ R12, R2, R3 ;  /* 0x00000003020c7221 */ /* 0x001fe20000010000 */
[----:B------:R-:W-:-:S02]  /*d490*/  IMAD.MOV.U32 R3, RZ, RZ, -0x800000 ;  /* 0xff800000ff037424 */ /* 0x000fc400078e00ff */
[----:B------:R-:W-:Y:S02]  /*d4a0*/  IMAD.MOV.U32 R2, RZ, RZ, -0x800000 ;  /* 0xff800000ff027424 */ /* 0x000fe400078e00ff */
[----:B-1----:R-:W-:Y:S01]  /*d4b0*/  FADD.FTZ R13, R6, R7 ;  /* 0x00000007060d7221 */ /* 0x002fe20000010000 */
[----:B------:R-:W-:Y:S01]  /*d4c0*/  FSETP.NE.FTZ.AND P1, PT, R12, RZ, PT ;  /* 0x000000ff0c00720b */ /* 0x000fe20003f35000 */
[----:B------:R-:W-:-:S03]  /*d4d0*/  IMAD.MOV.U32 R7, RZ, RZ, RZ ;  /* 0x000000ffff077224 */ /* 0x000fc600078e00ff */
        /* <DEDUP_REMOVED lines=38> */
.L_x_1056:
        /* <DEDUP_REMOVED lines=101> */
.L_x_978:
[----:B------:R-:W-:Y:S05]  /*dd90*/  @P0 BRA `(.L_x_1057) ;  /* 0x0000001800d40947 */ /* 0x000fea0003800000 */
[----:B------:R-:W2:Y:S01]  /*dda0*/  LDL R0, [R1] ;  /* 0x0000000001007983 */ /* 0x000ea20000100800 */
[----:B------:R-:W0:Y:S01]  /*ddb0*/  LDC R17, c[0x0][0xbe8] ;  /* 0x0002fa00ff117b82 */ /* 0x000e220000000800 */
[----:B------:R-:W-:Y:S01]  /*ddc0*/  ULDC.64 UR8, c[0x0][0xbd0] ;  /* 0x0002f40000087ab9 */ /* 0x000fe20000000a00 */
[----:B------:R-:W-:Y:S01]  /*ddd0*/  BSSY B0, `(.L_x_1058) ;  /* 0x000011d000007945 */ /* 0x000fe20003800000 */
[----:B------:R-:W1:Y:S05]  /*dde0*/  S2R R19, SR_CTAID.X ;  /* 0x0000000000137919 */ /* 0x000e6a0000002500 */
[----:B------:R-:W3:Y:S08]  /*ddf0*/  S2UR UR12, SR_CTAID.Z ;  /* 0x00000000000c79c3 */ /* 0x000ef00000002700 */
[----:B------:R-:W4:Y:S08]  /*de00*/  S2UR UR11, SR_CTAID.Y ;  /* 0x00000000000b79c3 */ /* 0x000f300000002600 */
[----:B------:R-:W-:Y:S01]  /*de10*/  BAR.SYNC.DEFER_BLOCKING 0x1, 0x100 ;  /* 0x0044000000007b1d */ /* 0x000fe20000010000 */
[----:B0-----:R-:W-:-:S07]  /*de20*/  ISETP.NE.AND P0, PT, R17, 0x1, PT ;  /* 0x000000011100780c */ /* 0x001fce0003f05270 */
[----:B------:R-:W4:Y:S01]  /*de30*/  LDC R21, c[0x0][0xc50] ;  /* 0x00031400ff157b82 */ /* 0x000f220000000800 */
[----:B---3--:R-:W-:-:S07]  /*de40*/  USHF.R.S32.HI UR10, URZ, 0x1f, UR12 ;  /* 0x0000001f3f0a7899 */ /* 0x008fce000801140c */
[----:B------:R-:W0:Y:S08]  /*de50*/  LDC.64 R14, c[0x0][0xb40] ;  /* 0x0002d000ff0e7b82 */ /* 0x000e300000000a00 */
[----:B------:R-:W3:Y:S08]  /*de60*/  @P0 LDC R13, c[0x0][0xbf0] ;  /* 0x0002fc00ff0d0b82 */ /* 0x000ef00000000800 */
[----:B------:R-:W5:Y:S08]  /*de70*/  @P0 LDC R121, c[0x0][0xbec] ;  /* 0x0002fb00ff790b82 */ /* 0x000f700000000800 */
[----:B------:R-:W5:Y:S01]  /*de80*/  @P0 LDC R22, c[0x0][0xbf0] ;  /* 0x0002fc00ff160b82 */ /* 0x000f620000000800 */
[----:B0-----:R-:W-:Y:S01]  /*de90*/  IMAD R12, R14, UR10, RZ ;  /* 0x0000000a0e0c7c24 */ /* 0x001fe2000f8e02ff */
[----:B--2---:R-:W-:-:S02]  /*dea0*/  R2UR UR13, R0 ;  /* 0x00000000000d72ca */ /* 0x004fc400000e0000 */
[----:B------:R-:W0:Y:S11]  /*deb0*/  S2R R0, SR_TID.X ;  /* 0x0000000000007919 */ /* 0x000e360000002100 */
[----:B------:R-:W-:-:S02]  /*dec0*/  USHF.R.S32.HI UR7, URZ, 0x1f, UR13 ;  /* 0x0000001f3f077899 */ /* 0x000fc4000801140d */
[----:B------:R-:W-:Y:S01]  /*ded0*/  IMAD R16, RZ, RZ, -UR13 ;  /* 0x8000000dff107e24 */ /* 0x000fe2000f8e02ff */
[----:B------:R-:W-:Y:S02]  /*dee0*/  UIMAD.WIDE.U32 UR4, UR13, UR8, URZ ;  /* 0x000000080d0472a5 */ /* 0x000fe4000f8e003f */
[----:B------:R-:W-:Y:S01]  /*def0*/  UIMAD UR6, UR7, UR8, URZ ;  /* 0x00000008070672a4 */ /* 0x000fe2000f8e023f */
[----:B----4-:R-:W-:-:S03]  /*df00*/  IMAD R21, R21, R16, UR11 ;  /* 0x0000000b15157e24 */ /* 0x010fc6000f8e0210 */
[----:B------:R-:W-:-:S03]  /*df10*/  UIMAD UR6, UR13, UR9, UR6 ;  /* 0x000000090d0672a4 */ /* 0x000fc6000f8e0206 */
[----:B------:R-:W-:Y:S01]  /*df20*/  ULDC.64 UR8, c[0x0][0xb38] ;  /* 0x0002ce0000087ab9 */ /* 0x000fe20000000a00 */
[----:B------:R-:W-:Y:S02]  /*df30*/  UIADD3 UR6, UR5, UR6, URZ ;  /* 0x0000000605067290 */ /* 0x000fe4000fffe03f */
[----:B------:R-:W-:Y:S01]  /*df40*/  UIMAD UR7, UR7, UR8, URZ ;  /* 0x00000008070772a4 */ /* 0x000fe2000f8e023f */
[----:B0-----:R-:W-:-:S05]  /*df50*/  VIADD R4, R0, 0xffffff80 ;  /* 0xffffff8000047836 */ /* 0x001fca0000000000 */
[----:B------:R-:W-:-:S04]  /*df60*/  SHF.R.S32.HI R5, RZ, 0x1f, R4 ;  /* 0x0000001fff057819 */ /* 0x000fc80000011404 */
[CC--:B------:R-:W-:Y:S02]  /*df70*/  LEA.HI R0, R5.reuse, R4.reuse, RZ, 0x7 ;  /* 0x0000000405007211 */ /* 0x0c0fe400078f38ff */
[----:B------:R-:W-:Y:S02]  /*df80*/  LEA.HI R5, R5, R4, RZ, 0x2 ;  /* 0x0000000405057211 */ /* 0x000fe400078f10ff */
[----:B------:R-:W-:Y:S02]  /*df90*/  LOP3.LUT R7, R0, 0xffffff80, RZ, 0xc0, !PT ;  /* 0xffffff8000077812 */ /* 0x000fe400078ec0ff */
[----:B------:R-:W-:-:S03]  /*dfa0*/  LOP3.LUT R5, R5, 0xfffffffc, RZ, 0xc0, !PT ;  /* 0xfffffffc05057812 */ /* 0x000fc600078ec0ff */
[C---:B------:R-:W-:Y:S01]  /*dfb0*/  IMAD.IADD R18, R4.reuse, 0x1, -R7 ;  /* 0x0000000104127824 */ /* 0x040fe200078e0a07 */
[----:B------:R-:W-:Y:S01]  /*dfc0*/  SHF.R.S32.HI R7, RZ, 0x7, R0 ;  /* 0x00000007ff077819 */ /* 0x000fe20000011400 */
[----:B------:R-:W-:-:S03]  /*dfd0*/  IMAD.IADD R5, R4, 0x1, -R5 ;  /* 0x0000000104057824 */ /* 0x000fc600078e0a05 */
[----:B------:R-:W-:Y:S02]  /*dfe0*/  SHF.R.S32.HI R9, RZ, 0x1f, R18 ;  /* 0x0000001fff097819 */ /* 0x000fe40000011412 */
[----:B------:R-:W-:Y:S02]  /*dff0*/  LEA.HI R0, R0, R7, RZ, 0x1 ;  /* 0x0000000700007211 */ /* 0x000fe400078f08ff */
[-C--:B------:R-:W-:Y:S02]  /*e000*/  LEA.HI R20, R9, R18.reuse, RZ, 0x2 ;  /* 0x0000001209147211 */ /* 0x080fe400078f10ff */
[----:B------:R-:W-:Y:S02]  /*e010*/  LOP3.LUT R0, R0, 0x3fffffe, RZ, 0xc0, !PT ;  /* 0x03fffffe00007812 */ /* 0x000fe400078ec0ff */
[--C-:B------:R-:W-:Y:S02]  /*e020*/  SHF.R.S32.HI R6, RZ, 0x2, R20.reuse ;  /* 0x00000002ff067819 */ /* 0x100fe40000011414 */
[----:B------:R-:W-:Y:S01]  /*e030*/  SHF.R.S32.HI R11, RZ, 0x1f, R20 ;  /* 0x0000001fff0b7819 */ /* 0x000fe20000011414 */
[----:B------:R-:W-:Y:S01]  /*e040*/  IMAD.IADD R0, R7, 0x1, -R0 ;  /* 0x0000000107007824 */ /* 0x000fe200078e0a00 */
[----:B------:R-:W-:-:S02]  /*e050*/  LEA.HI R9, R9, R18, RZ, 0x5 ;  /* 0x0000001209097211 */ /* 0x000fc400078f28ff */
[----:B------:R-:W-:Y:S02]  /*e060*/  LEA.HI R11, R11, R6, RZ, 0x3 ;  /* 0x000000060b0b7211 */ /* 0x000fe400078f18ff */
[----:B------:R-:W-:Y:S02]  /*e070*/  SHF.R.S32.HI R7, RZ, 0x5, R9 ;  /* 0x00000005ff077819 */ /* 0x000fe40000011409 */
[----:B------:R-:W-:Y:S01]  /*e080*/  LOP3.LUT R11, R11, 0xfffffff8, RZ, 0xc0, !PT ;  /* 0xfffffff80b0b7812 */ /* 0x000fe200078ec0ff */
[----:B------:R-:W0:Y:S04]  /*e090*/  @P0 LDC R9, c[0x0][0xbec] ;  /* 0x0002fb00ff090b82 */ /* 0x000e280000000800 */
[----:B------:R-:W-:Y:S01]  /*e0a0*/  IMAD.IADD R4, R6, 0x1, -R11 ;  /* 0x0000000106047824 */ /* 0x000fe200078e0a0b */
[----:B------:R-:W-:-:S03]  /*e0b0*/  LEA.HI R6, R5, R5, RZ, 0x1 ;  /* 0x0000000505067211 */ /* 0x000fc600078f08ff */
[----:B------:R-:W2:Y:S01]  /*e0c0*/  LDC.64 R10, c[0x0][0xbd8] ;  /* 0x0002f600ff0a7b82 */ /* 0x000ea20000000a00 */
[----:B------:R-:W-:Y:S01]  /*e0d0*/  LOP3.LUT R6, R6, 0x1ffffffe, RZ, 0xc0, !PT ;  /* 0x1ffffffe06067812 */ /* 0x000fe200078ec0ff */
[----:B------:R-:W-:Y:S02]  /*e0e0*/  IMAD R7, R7, 0x10, R4 ;  /* 0x0000001007077824 */ /* 0x000fe400078e0204 */
[----:B------:R-:W-:Y:S02]  /*e0f0*/  IMAD.U32 R4, RZ, RZ, UR4 ;  /* 0x00000004ff047e24 */ /* 0x000fe4000f8e00ff */
[----:B------:R-:W-:Y:S02]  /*e100*/  IMAD.IADD R23, R5, 0x1, -R6 ;  /* 0x0000000105177824 */ /* 0x000fe400078e0a06 */
[----:B------:R-:W-:Y:S02]  /*e110*/  IMAD R0, R0, 0x40, R7 ;  /* 0x0000004000007824 */ /* 0x000fe400078e0207 */
[----:B------:R-:W-:Y:S01]  /*e120*/  IMAD.U32 R5, RZ, RZ, UR5 ;  /* 0x00000005ff057e24 */ /* 0x000fe2000f8e00ff */
[----:B------:R-:W-:Y:S01]  /*e130*/  UIMAD.WIDE.U32 UR4, UR13, UR8, URZ ;  /* 0x000000080d0472a5 */ /* 0x000fe2000f8e003f */
[----:B------:R-:W-:Y:S01]  /*e140*/  IMAD.U32 R5, RZ, RZ, UR6 ;  /* 0x00000006ff057e24 */ /* 0x000fe2000f8e00ff */
[----:B------:R-:W-:Y:S01]  /*e150*/  UIMAD UR6, UR13, UR9, UR7 ;  /* 0x000000090d0672a4 */ /* 0x000fe2000f8e0207 */
[----:B------:R-:W-:-:S02]  /*e160*/  IMAD R6, R23, 0x8, R0 ;  /* 0x0000000817067824 */ /* 0x000fc400078e0200 */
[----:B------:R-:W-:Y:S01]  /*e170*/  ULDC.64 UR8, c[0x0][0xb28] ;  /* 0x0002ca0000087ab9 */ /* 0x000fe20000000a00 */
[----:B------:R-:W-:Y:S02]  /*e180*/  UIADD3 UR6, UR5, UR6, URZ ;  /* 0x0000000605067290 */ /* 0x000fe4000fffe03f */
[----:B------:R-:W-:Y:S02]  /*e190*/  IMAD.U32 R7, RZ, RZ, UR5 ;  /* 0x00000005ff077e24 */ /* 0x000fe4000f8e00ff */
[----:B-1----:R-:W-:Y:S02]  /*e1a0*/  IMAD R0, R19, 0x80, R0 ;  /* 0x0000008013007824 */ /* 0x002fe400078e0200 */
[----:B------:R-:W-:Y:S01]  /*e1b0*/  IMAD.U32 R7, RZ, RZ, UR6 ;  /* 0x00000006ff077e24 */ /* 0x000fe2000f8e00ff */
[----:B------:R-:W-:Y:S01]  /*e1c0*/  ULDC.64 UR6, c[0x0][0xb48] ;  /* 0x0002d20000067ab9 */ /* 0x000fe20000000a00 */
[C---:B--2---:R-:W-:Y:S02]  /*e1d0*/  IMAD R8, R10.reuse, UR10, RZ ;  /* 0x0000000a0a087c24 */ /* 0x044fe4000f8e02ff */
[----:B------:R-:W-:-:S04]  /*e1e0*/  IMAD.WIDE.U32 R4, R10, UR12, R4 ;  /* 0x0000000c0a047c25 */ /* 0x000fc8000f8e0004 */
[----:B------:R-:W-:Y:S02]  /*e1f0*/  IMAD R11, R11, UR12, R8 ;  /* 0x0000000c0b0b7c24 */ /* 0x000fe4000f8e0208 */
[----:B------:R-:W-:Y:S02]  /*e200*/  IMAD R8, R19, 0x80, R6 ;  /* 0x0000008013087824 */ /* 0x000fe400078e0206 */
[----:B------:R-:W-:Y:S01]  /*e210*/  IMAD.U32 R6, RZ, RZ, UR4 ;  /* 0x00000004ff067e24 */ /* 0x000fe2000f8e00ff */
[----:B------:R-:W-:Y:S01]  /*e220*/  ULDC.64 UR4, c[0x0][0xbe0] ;  /* 0x0002f80000047ab9 */ /* 0x000fe20000000a00 */
[----:B0-----:R-:W-:-:S04]  /*e230*/  @P0 IMAD.HI.U32 R10, R8, R9, RZ ;  /* 0x00000009080a0227 */ /* 0x001fc800078e00ff */
[----:B------:R-:W-:Y:S01]  /*e240*/  IMAD.MOV.U32 R9, RZ, RZ, R8 ;  /* 0x000000ffff097224 */ /* 0x000fe200078e0008 */
[----:B---3--:R-:W-:Y:S01]  /*e250*/  @P0 SHF.R.U32.HI R9, RZ, R13, R10 ;  /* 0x0000000dff090219 */ /* 0x008fe2000001160a */
[----:B------:R-:W-:Y:S01]  /*e260*/  IMAD R13, R15, UR12, R12 ;  /* 0x0000000c0f0d7c24 */ /* 0x000fe2000f8e020c */
[----:B------:R-:W-:Y:S01]  /*e270*/  SHF.R.S32.HI R12, RZ, 0x1f, R21 ;  /* 0x0000001fff0c7819 */ /* 0x000fe20000011415 */
[----:B------:R-:W-:-:S04]  /*e280*/  IMAD.WIDE.U32 R6, R14, UR12, R6 ;  /* 0x0000000c0e067c25 */ /* 0x000fc8000f8e0006 */
[----:B------:R-:W-:Y:S02]  /*e290*/  IMAD.IADD R5, R5, 0x1, R11 ;  /* 0x0000000105057824 */ /* 0x000fe400078e020b */
[----:B-----5:R-:W-:-:S04]  /*e2a0*/  @P0 IMAD.HI.U32 R121, R8, R121, RZ ;  /* 0x0000007908790227 */ /* 0x020fc800078e00ff */
[----:B------:R-:W-:Y:S02]  /*e2b0*/  IMAD.IADD R7, R7, 0x1, R13 ;  /* 0x0000000107077824 */ /* 0x000fe400078e020d */
[----:B------:R-:W-:Y:S02]  /*e2c0*/  IMAD R13, R12, UR6, RZ ;  /* 0x000000060c0d7c24 */ /* 0x000fe4000f8e02ff */
[----:B------:R-:W-:-:S04]  /*e2d0*/  IMAD.WIDE.U32 R4, R21, UR4, R4 ;  /* 0x0000000415047c25 */ /* 0x000fc8000f8e0004 */
[----:B------:R-:W-:Y:S01]  /*e2e0*/  IMAD.MOV.U32 R11, RZ, RZ, R8 ;  /* 0x000000ffff0b7224 */ /* 0x000fe200078e0008 */
[----:B------:R-:W-:Y:S01]  /*e2f0*/  @P0 SHF.R.U32.HI R11, RZ, R22, R121 ;  /* 0x00000016ff0b0219 */ /* 0x000fe20000011679 */
[----:B------:R-:W-:Y:S01]  /*e300*/  IMAD R10, R12, UR4, RZ ;  /* 0x000000040c0a7c24 */ /* 0x000fe2000f8e02ff */
[----:B------:R-:W-:Y:S01]  /*e310*/  IADD3 R4, P0, R9, R4, RZ ;  /* 0x0000000409047210 */ /* 0x000fe20007f1e0ff */
[C---:B------:R-:W-:Y:S01]  /*e320*/  IMAD R15, R21.reuse, UR7, R13 ;  /* 0x00000007150f7c24 */ /* 0x040fe2000f8e020d */
[--C-:B------:R-:W-:Y:S01]  /*e330*/  SHF.R.S32.HI R13, RZ, 0x1f, R9.reuse ;  /* 0x0000001fff0d7819 */ /* 0x100fe20000011409 */
[----:B------:R-:W-:Y:S02]  /*e340*/  IMAD.MOV R9, RZ, RZ, -R9 ;  /* 0x000000ffff097224 */ /* 0x000fe400078e0a09 */
[----:B------:R-:W-:Y:S01]  /*e350*/  IMAD R12, R21, UR5, R10 ;  /* 0x00000005150c7c24 */ /* 0x000fe2000f8e020a */
[--C-:B------:R-:W-:Y:S01]  /*e360*/  SHF.R.S32.HI R10, RZ, 0x1f, R11.reuse ;  /* 0x0000001fff0a7819 */ /* 0x100fe2000001140b */
[----:B------:R-:W-:Y:S01]  /*e370*/  IMAD.MOV R14, RZ, RZ, -R11 ;  /* 0x000000ffff0e7224 */ /* 0x000fe200078e0a0b */
[----:B------:R-:W-:Y:S01]  /*e380*/  ULDC.64 UR4, c[0x0][0xb30] ;  /* 0x0002cc0000047ab9 */ /* 0x000fe20000000a00 */
[----:B------:R-:W-:Y:S01]  /*e390*/  IMAD R9, R17, R9, R8 ;  /* 0x0000000911097224 */ /* 0x000fe200078e0208 */
[----:B------:R-:W-:Y:S01]  /*e3a0*/  IADD3.X R5, R13, R5, R12, P0, !PT ;  /* 0x000000050d057210 */ /* 0x000fe200007fe40c */
[----:B------:R-:W-:Y:S01]  /*e3b0*/  IMAD.WIDE.U32 R6, R21, UR6, R6 ;  /* 0x0000000615067c25 */ /* 0x000fe2000f8e0006 */
[----:B------:R-:W-:-:S03]  /*e3c0*/  ULDC.64 UR6, c[0x0][0xbc8] ;  /* 0x0002f20000067ab9 */ /* 0x000fc60000000a00 */
[----:B------:R-:W-:Y:S02]  /*e3d0*/  IMAD R10, R10, UR4, RZ ;  /* 0x000000040a0a7c24 */ /* 0x000fe4000f8e02ff */
[----:B------:R-:W-:Y:S01]  /*e3e0*/  IMAD R13, R17, R14, R8 ;  /* 0x0000000e110d7224 */ /* 0x000fe200078e0208 */
[----:B------:R-:W-:Y:S01]  /*e3f0*/  SHF.R.S32.HI R8, RZ, 0x1f, R9 ;  /* 0x0000001fff087819 */ /* 0x000fe20000011409 */
[----:B------:R-:W-:Y:S02]  /*e400*/  IMAD.IADD R7, R7, 0x1, R15 ;  /* 0x0000000107077824 */ /* 0x000fe400078e020f */
[C---:B------:R-:W-:Y:S01]  /*e410*/  IMAD R15, R11.reuse, UR5, R10 ;  /* 0x000000050b0f7c24 */ /* 0x040fe2000f8e020a */
[----:B------:R-:W-:Y:S01]  /*e420*/  SHF.R.S32.HI R10, RZ, 0x1f, R13 ;  /* 0x0000001fff0a7819 */ /* 0x000fe2000001140d */
[----:B------:R-:W-:Y:S01]  /*e430*/  IMAD.WIDE.U32 R6, R11, UR4, R6 ;  /* 0x000000040b067c25 */ /* 0x000fe2000f8e0006 */
[----:B------:R-:W0:Y:S01]  /*e440*/  S2UR UR5, SR_CgaCtaId ;  /* 0x00000000000579c3 */ /* 0x000e220000008800 */
[----:B------:R-:W-:-:S02]  /*e450*/  UMOV UR4, 0x400 ;  /* 0x0000040000047882 */ /* 0x000fc40000000000 */
[----:B------:R-:W-:Y:S02]  /*e460*/  IMAD R8, R8, UR6, RZ ;  /* 0x0000000608087c24 */ /* 0x000fe4000f8e02ff */
        /* <DEDUP_REMOVED lines=11> */
[----:B------:R-:W-:Y:S01]  /*e520*/  SHFL.IDX PT, R10, R14, RZ, 0x1c1f ;  /* 0x001c1fff0e0a7589 */ /* 0x000fe200000e0000 */
[----:B------:R-:W-:Y:S01]  /*e530*/  IMAD.IADD R9, R9, 0x1, R15 ;  /* 0x0000000109097824 */ /* 0x000fe200078e020f */
[----:B------:R-:W-:Y:S01]  /*e540*/  LEA R6, P1, R8, UR8, 0x2 ;  /* 0x0000000808067c11 */ /* 0x000fe2000f8210ff */
[----:B0-----:R-:W-:Y:S01]  /*e550*/  ULEA UR4, UR5, UR4, 0x18 ;  /* 0x0000000405047291 */ /* 0x001fe2000f8ec03f */
[----:B------:R-:W-:Y:S01]  /*e560*/  LEA.HI.X R15, R4, UR7, R5, 0x2, P0 ;  /* 0x00000007040f7c11 */ /* 0x000fe200080f1405 */
[----:B------:R-:W-:Y:S01]  /*e570*/  SHFL.IDX PT, R12, R14, 0x1, 0x1c1f ;  /* 0x003c1f000e0c7f89 */ /* 0x000fe200000e0000 */
[----:B------:R-:W-:Y:S01]  /*e580*/  LEA.HI.X R9, R8, UR9, R9, 0x2, P1 ;  /* 0x0000000908097c11 */ /* 0x000fe200088f1409 */
[----:B------:R-:W-:Y:S01]  /*e590*/  IMAD R7, R17, UR6, RZ ;  /* 0x0000000611077c24 */ /* 0x000fe2000f8e02ff */
[----:B------:R-:W-:Y:S01]  /*e5a0*/  LOP3.LUT P0, RZ, R18, 0x3, RZ, 0xc0, !PT ;  /* 0x0000000312ff7812 */ /* 0x000fe2000780c0ff */
[----:B------:R-:W0:Y:S01]  /*e5b0*/  SHFL.IDX PT, R11, R15, RZ, 0x1c1f ;  /* 0x001c1fff0f0b7589 */ /* 0x000e2200000e0000 */
[C---:B------:R-:W-:Y:S01]  /*e5c0*/  VIADD R8, R0.reuse, 0x8 ;  /* 0x0000000800087836 */ /* 0x040fe20000000000 */
[----:B------:R-:W-:Y:S01]  /*e5d0*/  UIADD3 UR4, UR4, 0x30820, URZ ;  /* 0x0003082004047890 */ /* 0x000fe2000fffe03f */
[CC--:B------:R-:W-:Y:S01]  /*e5e0*/  ISETP.GE.OR P1, PT, R0.reuse, R7.reuse, P0 ;  /* 0x000000070000720c */ /* 0x0c0fe20000726670 */
[----:B------:R1:W2:Y:S01]  /*e5f0*/  SHFL.IDX PT, R13, R15, 0x1, 0x1c1f ;  /* 0x003c1f000f0d7f89 */ /* 0x0002a200000e0000 */
[-C--:B------:R-:W-:Y:S01]  /*e600*/  ISETP.GE.AND P2, PT, R0, R7.reuse, PT ;  /* 0x000000070000720c */ /* 0x080fe20003f46270 */
[----:B------:R-:W-:Y:S01]  /*e610*/  UPRMT UR4, URZ, 0x654, UR4 ;  /* 0x000006543f047896 */ /* 0x000fe20008000004 */
[----:B------:R-:W-:Y:S01]  /*e620*/  ISETP.GE.OR P0, PT, R8, R7, P0 ;  /* 0x000000070800720c */ /* 0x000fe20000706670 */
[----:B------:R3:W4:Y:S01]  /*e630*/  SHFL.IDX PT, R4, R6, RZ, 0x1c1f ;  /* 0x001c1fff06047589 */ /* 0x00072200000e0000 */
[----:B-1----:R-:W-:-:S03]  /*e640*/  LOP3.LUT R15, R20, 0x7ffffffc, RZ, 0xc0, !PT ;  /* 0x7ffffffc140f7812 */ /* 0x002fc600078ec0ff */
[----:B------:R3:W1:Y:S03]  /*e650*/  SHFL.IDX PT, R5, R9, RZ, 0x1c1f ;  /* 0x001c1fff09057589 */ /* 0x00066600000e0000 */
[----:B------:R-:W-:Y:S01]  /*e660*/  SYNCS.ARRIVE.TRANS64.RED.A1T0 RZ, [UR4], RZ ;  /* 0x000000ffffff79a7 */ /* 0x000fe20008100404 */
[----:B------:R-:W-:-:S04]  /*e670*/  IMAD.IADD R15, R18, 0x1, -R15 ;  /* 0x00000001120f7824 */ /* 0x000fc800078e0a0f */
[----:B------:R-:W-:Y:S01]  /*e680*/  IMAD.SHL.U32 R0, R15, 0x2, RZ ;  /* 0x000000020f007824 */ /* 0x000fe200078e00ff */
[----:B0-----:R3:W-:Y:S04]  /*e690*/  @!P1 ST.E desc[UR36][R10.64], R3 ;  /* 0x000000030a009985 */ /* 0x0017e8000c101924 */
[----:B--2---:R3:W-:Y:S01]  /*e6a0*/  @!P0 ST.E desc[UR36][R12.64], R2 ;  /* 0x000000020c008985 */ /* 0x0047e2000c101924 */
[----:B------:R-:W-:Y:S05]  /*e6b0*/  @P2 BRA `(.L_x_1059) ;  /* 0x0000000800382947 */ /* 0x000fea0003800000 */
[C---:B---3--:R-:W-:Y:S01]  /*e6c0*/  VIADD R2, R0.reuse, 0x8 ;  /* 0x0000000800027836 */ /* 0x048fe20000000000 */
[----:B------:R-:W-:Y:S01]  /*e6d0*/  ULDC UR4, c[0x0][0xac8] ;  /* 0x0002b20000047ab9 */ /* 0x000fe20000000800 */
[C---:B------:R-:W-:Y:S01]  /*e6e0*/  VIADD R3, R0.reuse, 0x10 ;  /* 0x0000001000037836 */ /* 0x040fe20000000000 */
[C---:B------:R-:W-:Y:S01]  /*e6f0*/  ISETP.GE.AND P0, PT, R0.reuse, UR4, PT ;  /* 0x0000000400007c0c */ /* 0x040fe2000bf06270 */
[----:B------:R-:W-:Y:S01]  /*e700*/  VIADD R14, R0, 0x18 ;  /* 0x00000018000e7836 */ /* 0x000fe20000000000 */
[----:B------:R-:W-:Y:S01]  /*e710*/  ISETP.GE.AND P1, PT, R2, UR4, PT ;  /* 0x0000000402007c0c */ /* 0x000fe2000bf26270 */
[C---:B------:R-:W-:Y:S01]  /*e720*/  VIADD R15, R0.reuse, 0x20 ;  /* 0x00000020000f7836 */ /* 0x040fe20000000000 */
[----:B------:R-:W-:Y:S01]  /*e730*/  ISETP.GE.AND P2, PT, R3, UR4, PT ;  /* 0x0000000403007c0c */ /* 0x000fe2000bf46270 */
[----:B------:R-:W-:Y:S01]  /*e740*/  VIADD R16, R0, 0x28 ;  /* 0x0000002800107836 */ /* 0x000fe20000000000 */
[----:B------:R-:W-:Y:S01]  /*e750*/  ISETP.GE.AND P5, PT, R14, UR4, PT ;  /* 0x000000040e007c0c */ /* 0x000fe2000bfa6270 */
[C---:B------:R-:W-:Y:S01]  /*e760*/  VIADD R17, R0.reuse, 0x30 ;  /* 0x0000003000117836 */ /* 0x040fe20000000000 */
[----:B------:R-:W-:Y:S01]  /*e770*/  ISETP.GE.AND P6, PT, R15, UR4, PT ;  /* 0x000000040f007c0c */ /* 0x000fe2000bfc6270 */
[----:B------:R-:W-:-:S02]  /*e780*/  VIADD R18, R0, 0x38 ;  /* 0x0000003800127836 */ /* 0x000fc40000000000 */
[C---:B------:R-:W-:Y:S01]  /*e790*/  VIADD R19, R0.reuse, 0x40 ;  /* 0x0000004000137836 */ /* 0x040fe20000000000 */
[----:B------:R-:W-:Y:S01]  /*e7a0*/  ISETP.GE.AND P4, PT, R17, UR4, PT ;  /* 0x0000000411007c0c */ /* 0x000fe2000bf86270 */
[----:B------:R-:W-:Y:S01]  /*e7b0*/  VIADD R20, R0, 0x48 ;  /* 0x0000004800147836 */ /* 0x000fe20000000000 */
[----:B------:R-:W-:Y:S01]  /*e7c0*/  ISETP.GE.AND P3, PT, R18, UR4, PT ;  /* 0x0000000412007c0c */ /* 0x000fe2000bf66270 */
[----:B------:R-:W-:Y:S01]  /*e7d0*/  VIADD R22, R0, 0x50 ;  /* 0x0000005000167836 */ /* 0x000fe20000000000 */
[----:B------:R-:W-:Y:S01]  /*e7e0*/  @!P1 LEA.HI R2, R2, R2, RZ, 0x1 ;  /* 0x0000000202029211 */ /* 0x000fe200078f08ff */
[----:B------:R-:W-:Y:S01]  /*e7f0*/  VIADD R23, R0, 0x58 ;  /* 0x0000005800177836 */ /* 0x000fe20000000000 */
[----:B------:R-:W-:Y:S02]  /*e800*/  @!P2 LEA.HI R3, R3, R3, RZ, 0x1 ;  /* 0x000000030303a211 */ /* 0x000fe400078f08ff */
[----:B------:R-:W-:Y:S02]  /*e810*/  @!P1 LOP3.LUT R11, R2, 0xfffffffe, RZ, 0xc0, !PT ;  /* 0xfffffffe020b9812 */ /* 0x000fe400078ec0ff */
[----:B------:R-:W-:Y:S01]  /*e820*/  @!P2 LOP3.LUT R13, R3, 0xfffffffe, RZ, 0xc0, !PT ;  /* 0xfffffffe030da812 */ /* 0x000fe200078ec0ff */
[----:B-1--4-:R-:W-:Y:S01]  /*e830*/  @!P0 IMAD.WIDE R2, R0, 0x4, R4 ;  /* 0x0000000400028825 */ /* 0x012fe200078e0204 */
[----:B------:R-:W-:-:S02]  /*e840*/  @!P5 LEA.HI R14, R14, R14, RZ, 0x1 ;  /* 0x0000000e0e0ed211 */ /* 0x000fc400078f08ff */
[----:B------:R-:W-:Y:S01]  /*e850*/  @!P6 LEA.HI R15, R15, R15, RZ, 0x1 ;  /* 0x0000000f0f0fe211 */ /* 0x000fe200078f08ff */
[--C-:B------:R-:W-:Y:S01]  /*e860*/  @!P1 IMAD.WIDE R10, R11, 0x4, R4.reuse ;  /* 0x000000040b0a9825 */ /* 0x100fe200078e0204 */
[----:B------:R0:W-:Y:S01]  /*e870*/  @!P0 ST.E.64 desc[UR36][R2.64], R24 ;  /* 0x0000001802008985 */ /* 0x0001e2000c101b24 */
[----:B------:R-:W-:Y:S02]  /*e880*/  ISETP.GE.AND P0, PT, R16, UR4, PT ;  /* 0x0000000410007c0c */ /* 0x000fe4000bf06270 */
[----:B------:R-:W-:Y:S01]  /*e890*/  @!P2 IMAD.WIDE R12, R13, 0x4, R4 ;  /* 0x000000040d0ca825 */ /* 0x000fe200078e0204 */
[----:B------:R1:W-:Y:S01]  /*e8a0*/  @!P1 ST.E.64 desc[UR36][R10.64], R28 ;  /* 0x0000001c0a009985 */ /* 0x0003e2000c101b24 */
[----:B------:R-:W-:Y:S02]  /*e8b0*/  ISETP.GE.AND P1, PT, R20, UR4, PT ;  /* 0x0000000414007c0c */ /* 0x000fe4000bf26270 */
[----:B------:R-:W-:Y:S01]  /*e8c0*/  @!P4 LEA.HI R17, R17, R17, RZ, 0x1 ;  /* 0x000000111111c211 */ /* 0x000fe200078f08ff */
[----:B------:R2:W-:Y:S01]  /*e8d0*/  @!P2 ST.E.64 desc[UR36][R12.64], R32 ;  /* 0x000000200c00a985 */ /* 0x0005e2000c101b24 */
[----:B------:R-:W-:-:S02]  /*e8e0*/  ISETP.GE.AND P2, PT, R19, UR4, PT ;  /* 0x0000000413007c0c */ /* 0x000fc4000bf46270 */
[----:B------:R-:W-:Y:S02]  /*e8f0*/  @!P3 LEA.HI R18, R18, R18, RZ, 0x1 ;  /* 0x000000121212b211 */ /* 0x000fe400078f08ff */
[----:B------:R-:W-:Y:S01]  /*e900*/  @!P4 LOP3.LUT R17, R17, 0xfffffffe, RZ, 0xc0, !PT ;  /* 0xfffffffe1111c812 */ /* 0x000fe200078ec0ff */
[----:B0-----:R-:W-:Y:S01]  /*e910*/  VIADD R24, R0, 0x80 ;  /* 0x0000008000187836 */ /* 0x001fe20000000000 */
[----:B------:R-:W-:Y:S02]  /*e920*/  @!P5 LOP3.LUT R3, R14, 0xfffffffe, RZ, 0xc0, !PT ;  /* 0xfffffffe0e03d812 */ /* 0x000fe400078ec0ff */
[----:B------:R-:W-:Y:S02]  /*e930*/  @!P0 LEA.HI R16, R16, R16, RZ, 0x1 ;  /* 0x0000001010108211 */ /* 0x000fe400078f08ff */
[----:B-1----:R-:W-:Y:S01]  /*e940*/  @!P6 LOP3.LUT R11, R15, 0xfffffffe, RZ, 0xc0, !PT ;  /* 0xfffffffe0f0be812 */ /* 0x002fe200078ec0ff */
[----:B------:R-:W-:Y:S01]  /*e950*/  @!P5 IMAD.WIDE R2, R3, 0x4, R4 ;  /* 0x000000040302d825 */ /* 0x000fe200078e0204 */
[----:B------:R-:W-:-:S02]  /*e960*/  @!P1 LEA.HI R20, R20, R20, RZ, 0x1 ;  /* 0x0000001414149211 */ /* 0x000fc400078f08ff */
[----:B------:R-:W-:Y:S01]  /*e970*/  @!P2 LEA.HI R19, R19, R19, RZ, 0x1 ;  /* 0x000000131313a211 */ /* 0x000fe200078f08ff */
[----:B------:R-:W-:Y:S01]  /*e980*/  @!P6 IMAD.WIDE R10, R11, 0x4, R4 ;  /* 0x000000040b0ae825 */ /* 0x000fe200078e0204 */
[----:B--2---:R-:W-:Y:S01]  /*e990*/  @!P0 LOP3.LUT R13, R16, 0xfffffffe, RZ, 0xc0, !PT ;  /* 0xfffffffe100d8812 */ /* 0x004fe200078ec0ff */
[----:B------:R0:W-:Y:S01]  /*e9a0*/  @!P5 ST.E.64 desc[UR36][R2.64], R36 ;  /* 0x000000240200d985 */ /* 0x0001e2000c101b24 */
[----:B------:R-:W-:Y:S01]  /*e9b0*/  @!P3 LOP3.LUT R15, R18, 0xfffffffe, RZ, 0xc0, !PT ;  /* 0xfffffffe120fb812 */ /* 0x000fe200078ec0ff */
[----:B------:R-:W-:Y:S01]  /*e9c0*/  VIADD R18, R0, 0x60 ;  /* 0x0000006000127836 */ /* 0x000fe20000000000 */
[----:B------:R-:W-:Y:S01]  /*e9d0*/  @!P2 LOP3.LUT R19, R19, 0xfffffffe, RZ, 0xc0, !PT ;  /* 0xfffffffe1313a812 */ /* 0x000fe200078ec0ff */
[----:B------:R1:W-:Y:S01]  /*e9e0*/  @!P6 ST.E.64 desc[UR36][R10.64], R40 ;  /* 0x000000280a00e985 */ /* 0x0003e2000c101b24 */
[----:B------:R-:W-:Y:S01]  /*e9f0*/  @!P1 LOP3.LUT R21, R20, 0xfffffffe, RZ, 0xc0, !PT ;  /* 0xfffffffe14159812 */ /* 0x000fe200078ec0ff */
[----:B------:R-:W-:Y:S01]  /*ea00*/  VIADD R20, R0, 0x70 ;  /* 0x0000007000147836 */ /* 0x000fe20000000000 */
[----:B------:R-:W-:-:S02]  /*ea10*/  ISETP.GE.AND P5, PT, R22, UR4, PT ;  /* 0x0000000416007c0c */ /* 0x000fc4000bfa6270 */
        /* <DEDUP_REMOVED lines=8> */
[----:B------:R-:W-:Y:S01]  /*eaa0*/  @!P2 IMAD.WIDE R14, R19, 0x4, R4 ;  /* 0x00000004130ea825 */ /* 0x000fe200078e0204 */
[----:B------:R2:W-:Y:S01]  /*eab0*/  @!P3 ST.E.64 desc[UR36][R12.64], R52 ;  /* 0x000000340c00b985 */ /* 0x0005e2000c101b24 */
[----:B------:R-:W-:-:S02]  /*eac0*/  @!P5 LEA.HI R22, R22, R22, RZ, 0x1 ;  /* 0x000000161616d211 */ /* 0x000fc400078f08ff */
[----:B------:R-:W-:Y:S01]  /*ead0*/  @!P1 IMAD.WIDE R16, R21, 0x4, R4 ;  /* 0x0000000415109825 */ /* 0x000fe200078e0204 */
[----:B------:R3:W-:Y:S01]  /*eae0*/  @!P2 ST.E.64 desc[UR36][R14.64], R56 ;  /* 0x000000380e00a985 */ /* 0x0007e2000c101b24 */
[----:B------:R-:W-:Y:S02]  /*eaf0*/  ISETP.GE.AND P2, PT, R20, UR4, PT ;  /* 0x0000000414007c0c */ /* 0x000fe4000bf46270 */
[C---:B------:R-:W-:Y:S01]  /*eb00*/  VIADD R19, R0.reuse, 0x68 ;  /* 0x0000006800137836 */ /* 0x040fe20000000000 */
[----:B------:R4:W-:Y:S01]  /*eb10*/  @!P1 ST.E.64 desc[UR36][R16.64], R60 ;  /* 0x0000003c10009985 */ /* 0x0009e2000c101b24 */
[----:B------:R-:W-:Y:S01]  /*eb20*/  VIADD R21, R0, 0x78 ;  /* 0x0000007800157836 */ /* 0x000fe20000000000 */
[----:B------:R-:W-:Y:S02]  /*eb30*/  @!P6 LEA.HI R23, R23, R23, RZ, 0x1 ;  /* 0x000000171717e211 */ /* 0x000fe400078f08ff */
[----:B------:R-:W-:Y:S02]  /*eb40*/  ISETP.GE.AND P1, PT, R19, UR4, PT ;  /* 0x0000000413007c0c */ /* 0x000fe4000bf26270 */
[----:B------:R-:W-:-:S02]  /*eb50*/  ISETP.GE.AND P3, PT, R21, UR4, PT ;  /* 0x0000000415007c0c */ /* 0x000fc4000bf66270 */
[----:B0-----:R-:W-:Y:S02]  /*eb60*/  @!P5 LOP3.LUT R3, R22, 0xfffffffe, RZ, 0xc0, !PT ;  /* 0xfffffffe1603d812 */ /* 0x001fe400078ec0ff */
[----:B------:R-:W-:Y:S02]  /*eb70*/  @!P0 LEA.HI R18, R18, R18, RZ, 0x1 ;  /* 0x0000001212128211 */ /* 0x000fe400078f08ff */
[----:B-1----:R-:W-:Y:S01]  /*eb80*/  @!P6 LOP3.LUT R11, R23, 0xfffffffe, RZ, 0xc0, !PT ;  /* 0xfffffffe170be812 */ /* 0x002fe200078ec0ff */
[--C-:B------:R-:W-:Y:S01]  /*eb90*/  @!P5 IMAD.WIDE R2, R3, 0x4, R4.reuse ;  /* 0x000000040302d825 */ /* 0x100fe200078e0204 */
[----:B--2---:R-:W-:Y:S02]  /*eba0*/  @!P0 LOP3.LUT R13, R18, 0xfffffffe, RZ, 0xc0, !PT ;  /* 0xfffffffe120d8812 */ /* 0x004fe400078ec0ff */
[----:B------:R-:W-:Y:S01]  /*ebb0*/  @!P2 LEA.HI R20, R20, R20, RZ, 0x1 ;  /* 0x000000141414a211 */ /* 0x000fe200078f08ff */
[--C-:B------:R-:W-:Y:S01]  /*ebc0*/  @!P6 IMAD.WIDE R10, R11, 0x4, R4.reuse ;  /* 0x000000040b0ae825 */ /* 0x100fe200078e0204 */
[----:B------:R-:W-:Y:S01]  /*ebd0*/  @!P1 LEA.HI R19, R19, R19, RZ, 0x1 ;  /* 0x0000001313139211 */ /* 0x000fe200078f08ff */
[----:B------:R0:W-:Y:S01]  /*ebe0*/  @!P5 ST.E.64 desc[UR36][R2.64], R64 ;  /* 0x000000400200d985 */ /* 0x0001e2000c101b24 */
[----:B------:R-:W-:Y:S01]  /*ebf0*/  @!P3 LEA.HI R21, R21, R21, RZ, 0x1 ;  /* 0x000000151515b211 */ /* 0x000fe200078f08ff */
[----:B------:R-:W-:Y:S01]  /*ec00*/  @!P0 IMAD.WIDE R12, R13, 0x4, R4 ;  /* 0x000000040d0c8825 */ /* 0x000fe200078e0204 */
[----:B------:R-:W-:Y:S01]  /*ec10*/  @!P1 LOP3.LUT R19, R19, 0xfffffffe, RZ, 0xc0, !PT ;  /* 0xfffffffe13139812 */ /* 0x000fe200078ec0ff */
[----:B------:R1:W-:Y:S01]  /*ec20*/  @!P6 ST.E.64 desc[UR36][R10.64], R68 ;  /* 0x000000440a00e985 */ /* 0x0003e2000c101b24 */
[----:B------:R-:W-:Y:S01]  /*ec30*/  @!P4 LEA.HI R24, R24, R24, RZ, 0x1 ;  /* 0x000000181818c211 */ /* 0x000fe200078f08ff */
[----:B------:R-:W-:Y:S01]  /*ec40*/  VIADD R18, R0, 0x88 ;  /* 0x0000008800127836 */ /* 0x000fe20000000000 */
[----:B---3--:R-:W-:Y:S01]  /*ec50*/  @!P2 LOP3.LUT R15, R20, 0xfffffffe, RZ, 0xc0, !PT ;  /* 0xfffffffe140fa812 */ /* 0x008fe200078ec0ff */
[----:B------:R-:W-:Y:S01]  /*ec60*/  @!P0 ST.E.64 desc[UR36][R12.64], R72 ;  /* 0x000000480c008985 */ /* 0x000fe2000c101b24 */
[----:B------:R-:W-:Y:S01]  /*ec70*/  @!P3 LOP3.LUT R21, R21, 0xfffffffe, RZ, 0xc0, !PT ;  /* 0xfffffffe1515b812 */ /* 0x000fe200078ec0ff */
[----:B------:R-:W-:Y:S01]  /*ec80*/  VIADD R20, R0, 0x98 ;  /* 0x0000009800147836 */ /* 0x000fe20000000000 */
[----:B----4-:R-:W-:-:S02]  /*ec90*/  @!P4 LOP3.LUT R17, R24, 0xfffffffe, RZ, 0xc0, !PT ;  /* 0xfffffffe1811c812 */ /* 0x010fc400078ec0ff */
[----:B------:R-:W-:Y:S01]  /*eca0*/  ISETP.GE.AND P0, PT, R18, UR4, PT ;  /* 0x0000000412007c0c */ /* 0x000fe2000bf06270 */
[----:B0-----:R-:W-:-:S04]  /*ecb0*/  @!P1 IMAD.WIDE R2, R19, 0x4, R4 ;  /* 0x0000000413029825 */ /* 0x001fc800078e0204 */
[--C-:B-1----:R-:W-:Y:S01]  /*ecc0*/  @!P2 IMAD.WIDE R10, R15, 0x4, R4.reuse ;  /* 0x000000040f0aa825 */ /* 0x102fe200078e0204 */
[----:B------:R0:W-:Y:S03]  /*ecd0*/  @!P1 ST.E.64 desc[UR36][R2.64], R76 ;  /* 0x0000004c02009985 */ /* 0x0001e6000c101b24 */
[----:B------:R-:W-:Y:S01]  /*ece0*/  VIADD R19, R0, 0x90 ;  /* 0x0000009000137836 */ /* 0x000fe20000000000 */
[----:B------:R1:W-:Y:S01]  /*ecf0*/  @!P2 ST.E.64 desc[UR36][R10.64], R80 ;  /* 0x000000500a00a985 */ /* 0x0003e2000c101b24 */
[--C-:B------:R-:W-:Y:S01]  /*ed00*/  @!P3 IMAD.WIDE R14, R21, 0x4, R4.reuse ;  /* 0x00000004150eb825 */ /* 0x100fe200078e0204 */
[----:B------:R-:W-:Y:S02]  /*ed10*/  ISETP.GE.AND P2, PT, R20, UR4, PT ;  /* 0x0000000414007c0c */ /* 0x000fe4000bf46270 */
[----:B------:R-:W-:Y:S01]  /*ed20*/  ISETP.GE.AND P1, PT, R19, UR4, PT ;  /* 0x0000000413007c0c */ /* 0x000fe2000bf26270 */
[----:B------:R-:W-:Y:S01]  /*ed30*/  @!P4 IMAD.WIDE R16, R17, 0x4, R4 ;  /* 0x000000041110c825 */ /* 0x000fe200078e0204 */
[----:B------:R2:W-:Y:S01]  /*ed40*/  @!P3 ST.E.64 desc[UR36][R14.64], R84 ;  /* 0x000000540e00b985 */ /* 0x0005e2000c101b24 */
[----:B------:R-:W-:-:S02]  /*ed50*/  @!P0 LEA.HI R18, R18, R18, RZ, 0x1 ;  /* 0x0000001212128211 */ /* 0x000fc400078f08ff */
[C---:B------:R-:W-:Y:S01]  /*ed60*/  VIADD R21, R0.reuse, 0xa0 ;  /* 0x000000a000157836 */ /* 0x040fe20000000000 */
[----:B------:R3:W-:Y:S01]  /*ed70*/  @!P4 ST.E.64 desc[UR36][R16.64], R88 ;  /* 0x000000581000c985 */ /* 0x0007e2000c101b24 */
[C---:B0-----:R-:W-:Y:S02]  /*ed80*/  VIADD R3, R0.reuse, 0xb8 ;  /* 0x000000b800037836 */ /* 0x041fe40000000000 */
[C---:B------:R-:W-:Y:S01]  /*ed90*/  VIADD R12, R0.reuse, 0xa8 ;  /* 0x000000a8000c7836 */ /* 0x040fe20000000000 */
[----:B------:R-:W-:Y:S01]  /*eda0*/  ISETP.GE.AND P3, PT, R21, UR4, PT ;  /* 0x0000000415007c0c */ /* 0x000fe2000bf66270 */
[----:B------:R-:W-:Y:S01]  /*edb0*/  VIADD R13, R0, 0xb0 ;  /* 0x000000b0000d7836 */ /* 0x000fe20000000000 */
[----:B------:R-:W-:Y:S02]  /*edc0*/  ISETP.GE.AND P6, PT, R3, UR4, PT ;  /* 0x0000000403007c0c */ /* 0x000fe4000bfc6270 */
[----:B------:R-:W-:Y:S02]  /*edd0*/  ISETP.GE.AND P4, PT, R12, UR4, PT ;  /* 0x000000040c007c0c */ /* 0x000fe4000bf86270 */
[----:B------:R-:W-:-:S02]  /*ede0*/  ISETP.GE.AND P5, PT, R13, UR4, PT ;  /* 0x000000040d007c0c */ /* 0x000fc4000bfa6270 */
[----:B------:R-:W-:Y:S02]  /*edf0*/  @!P1 LEA.HI R19, R19, R19, RZ, 0x1 ;  /* 0x0000001313139211 */ /* 0x000fe400078f08ff */
[----:B------:R-:W-:Y:S02]  /*ee00*/  @!P2 LEA.HI R20, R20, R20, RZ, 0x1 ;  /* 0x000000141414a211 */ /* 0x000fe400078f08ff */
[----:B-1----:R-:W-:Y:S02]  /*ee10*/  @!P1 LOP3.LUT R11, R19, 0xfffffffe, RZ, 0xc0, !PT ;  /* 0xfffffffe130b9812 */ /* 0x002fe400078ec0ff */
[----:B------:R-:W-:Y:S02]  /*ee20*/  @!P3 LEA.HI R21, R21, R21, RZ, 0x1 ;  /* 0x000000151515b211 */ /* 0x000fe400078f08ff */
[----:B------:R-:W-:Y:S02]  /*ee30*/  @!P6 LEA.HI R10, R3, R3, RZ, 0x1 ;  /* 0x00000003030ae211 */ /* 0x000fe400078f08ff */
[----:B------:R-:W-:-:S02]  /*ee40*/  @!P4 LEA.HI R12, R12, R12, RZ, 0x1 ;  /* 0x0000000c0c0cc211 */ /* 0x000fc400078f08ff */
[----:B------:R-:W-:Y:S02]  /*ee50*/  @!P5 LEA.HI R2, R13, R13, RZ, 0x1 ;  /* 0x0000000d0d02d211 */ /* 0x000fe400078f08ff */
[----:B------:R-:W-:Y:S02]  /*ee60*/  @!P0 LOP3.LUT R3, R18, 0xfffffffe, RZ, 0xc0, !PT ;  /* 0xfffffffe12038812 */ /* 0x000fe400078ec0ff */
[----:B------:R-:W-:Y:S02]  /*ee70*/  @!P2 LOP3.LUT R13, R20, 0xfffffffe, RZ, 0xc0, !PT ;  /* 0xfffffffe140da812 */ /* 0x000fe400078ec0ff */
[----:B--2---:R-:W-:Y:S02]  /*ee80*/  @!P3 LOP3.LUT R15, R21, 0xfffffffe, RZ, 0xc0, !PT ;  /* 0xfffffffe150fb812 */ /* 0x004fe400078ec0ff */
[----:B---3--:R-:W-:Y:S01]  /*ee90*/  @!P4 LOP3.LUT R17, R12, 0xfffffffe, RZ, 0xc0, !PT ;  /* 0xfffffffe0c11c812 */ /* 0x008fe200078ec0ff */
[----:B------:R-:W-:Y:S01]  /*eea0*/  @!P2 IMAD.WIDE R12, R13, 0x4, R4 ;  /* 0x000000040d0ca825 */ /* 0x000fe200078e0204 */
[----:B------:R-:W-:-:S02]  /*eeb0*/  @!P5 LOP3.LUT R19, R2, 0xfffffffe, RZ, 0xc0, !PT ;  /* 0xfffffffe0213d812 */ /* 0x000fc400078ec0ff */
        /* <DEDUP_REMOVED lines=14> */
.L_x_1059:
[----:B------:R-:W-:Y:S05]  /*efa0*/  BSYNC B0 ;  /* 0x0000000000007941 */ /* 0x000fea0003800000 */
.L_x_1058:
[----:B------:R-:W-:Y:S01]  /*efb0*/  ISETP.GE.AND P0, PT, R8, R7, PT ;  /* 0x000000070800720c */ /* 0x000fe20003f06270 */
[----:B0--3--:R0:W2:Y:S04]  /*efc0*/  SHFL.IDX PT, R3, R9, 0x1, 0x1c1f ;  /* 0x003c1f0009037f89 */ /* 0x0090a800000e0000 */
[----:B------:R0:W3:Y:S08]  /*efd0*/  SHFL.IDX PT, R2, R6, 0x1, 0x1c1f ;  /* 0x003c1f0006027f89 */ /* 0x0000f000000e0000 */
[----:B0-----:R-:W-:Y:S05]  /*efe0*/  @P0 BRA `(.L_x_970) ;  /* 0x0000004c003c0947 */ /* 0x001fea0003800000 */
[C---:B----4-:R-:W-:Y:S01]  /*eff0*/  VIADD R4, R0.reuse, 0x8 ;  /* 0x0000000800047836 */ /* 0x050fe20000000000 */
[----:B------:R-:W-:Y:S01]  /*f000*/  ULDC UR4, c[0x0][0xac8] ;  /* 0x0002b20000047ab9 */ /* 0x000fe20000000800 */
[C---:B------:R-:W-:Y:S01]  /*f010*/  VIADD R8, R0.reuse, 0x10 ;  /* 0x0000001000087836 */ /* 0x040fe20000000000 */
[C---:B------:R-:W-:Y:S01]  /*f020*/  ISETP.GE.AND P2, PT, R0.reuse, UR4, PT ;  /* 0x0000000400007c0c */ /* 0x040fe2000bf46270 */
[----:B------:R-:W-:Y:S01]  /*f030*/  VIADD R9, R0, 0x18 ;  /* 0x0000001800097836 */ /* 0x000fe20000000000 */
[----:B------:R-:W-:Y:S01]  /*f040*/  ISETP.GE.AND P3, PT, R4, UR4, PT ;  /* 0x0000000404007c0c */ /* 0x000fe2000bf66270 */
[----:B------:R-:W-:Y:S01]  /*f050*/  VIADD R10, R0, 0x20 ;  /* 0x00000020000a7836 */ /* 0x000fe20000000000 */
[----:B------:R-:W-:Y:S01]  /*f060*/  ISETP.GE.AND P0, PT, R8, UR4, PT ;  /* 0x0000000408007c0c */ /* 0x000fe2000bf06270 */
[C---:B------:R-:W-:Y:S01]  /*f070*/  VIADD R11, R0.reuse, 0x28 ;  /* 0x00000028000b7836 */ /* 0x040fe20000000000 */
[----:B------:R-:W-:Y:S01]  /*f080*/  ISETP.GE.AND P1, PT, R9, UR4, PT ;  /* 0x0000000409007c0c */ /* 0x000fe2000bf26270 */
[----:B------:R-:W-:-:S02]  /*f090*/  VIADD R12, R0, 0x30 ;  /* 0x00000030000c7836 */ /* 0x000fc40000000000 */
[C---:B------:R-:W-:Y:S02]  /*f0a0*/  VIADD R13, R0.reuse, 0x38 ;  /* 0x00000038000d7836 */ /* 0x040fe40000000000 */
[----:B------:R-:W-:Y:S01]  /*f0b0*/  VIADD R14, R0, 0x40 ;  /* 0x00000040000e7836 */ /* 0x000fe20000000000 */
[----:B------:R-:W-:Y:S01]  /*f0c0*/  ISETP.GE.AND P4, PT, R12, UR4, PT ;  /* 0x000000040c007c0c */ /* 0x000fe2000bf86270 */
[C---:B------:R-:W-:Y:S01]  /*f0d0*/  VIADD R16, R0.reuse, 0x48 ;  /* 0x0000004800107836 */ /* 0x040fe20000000000 */
[----:B------:R-:W-:Y:S01]  /*f0e0*/  ISETP.GE.AND P5, PT, R13, UR4, PT ;  /* 0x000000040d007c0c */ /* 0x000fe2000bfa6270 */
[----:B------:R-:W-:Y:S01]  /*f0f0*/  VIADD R18, R0, 0x50 ;  /* 0x0000005000127836 */ /* 0x000fe20000000000 */
[----:B------:R-:W-:Y:S01]  /*f100*/  @!P3 LEA.HI R4, R4, R4, RZ, 0x1 ;  /* 0x000000040404b211 */ /* 0x000fe200078f08ff */
[----:B------:R-:W-:Y:S01]  /*f110*/  VIADD R19, R0, 0x70 ;  /* 0x0000007000137836 */ /* 0x000fe20000000000 */
[----:B------:R-:W-:Y:S01]  /*f120*/  ISETP.GE.AND P6, PT, R14, UR4, PT ;  /* 0x000000040e007c0c */ /* 0x000fe2000bfc6270 */
[----:B------:R-:W-:Y:S01]  /*f130*/  VIADD R20, R0, 0x78 ;  /* 0x0000007800147836 */ /* 0x000fe20000000000 */
[----:B------:R-:W-:Y:S01]  /*f140*/  @!P3 LOP3.LUT R7, R4, 0xfffffffe, RZ, 0xc0, !PT ;  /* 0xfffffffe0407b812 */ /* 0x000fe200078ec0ff */
[----:B-123--:R-:W-:Y:S01]  /*f150*/  @!P2 IMAD.WIDE R4, R0, 0x4, R2 ;  /* 0x000000040004a825 */ /* 0x00efe200078e0202 */
[----:B------:R-:W-:-:S02]  /*f160*/  @!P0 LEA.HI R8, R8, R8, RZ, 0x1 ;  /* 0x0000000808088211 */ /* 0x000fc400078f08ff */
[----:B------:R-:W-:Y:S01]  /*f170*/  @!P1 LEA.HI R9, R9, R9, RZ, 0x1 ;  /* 0x0000000909099211 */ /* 0x000fe200078f08ff */
[----:B------:R-:W-:Y:S01]  /*f180*/  @!P3 IMAD.WIDE R6, R7, 0x4, R2 ;  /* 0x000000040706b825 */ /* 0x000fe200078e0202 */
[----:B------:R0:W-:Y:S01]  /*f190*/  @!P2 ST.E.64 desc[UR36][R4.64], R26 ;  /* 0x0000001a0400a985 */ /* 0x0001e2000c101b24 */
[----:B------:R-:W-:Y:S02]  /*f1a0*/  ISETP.GE.AND P2, PT, R10, UR4, PT ;  /* 0x000000040a007c0c */ /* 0x000fe4000bf46270 */
[----:B------:R-:W-:Y:S01]  /*f1b0*/  @!P4 LEA.HI R12, R12, R12, RZ, 0x1 ;  /* 0x0000000c0c0cc211 */ /* 0x000fe200078f08ff */
[----:B------:R1:W-:Y:S01]  /*f1c0*/  @!P3 ST.E.64 desc[UR36][R6.64], R30 ;  /* 0x0000001e0600b985 */ /* 0x0003e2000c101b24 */
[----:B------:R-:W-:Y:S02]  /*f1d0*/  ISETP.GE.AND P3, PT, R11, UR4, PT ;  /* 0x000000040b007c0c */ /* 0x000fe4000bf66270 */
[----:B------:R-:W-:-:S04]  /*f1e0*/  @!P6 LEA.HI R14, R14, R14, RZ, 0x1 ;  /* 0x0000000e0e0ee211 */ /* 0x000fc800078f08ff */
[----:B------:R-:W-:Y:S01]  /*f1f0*/  @!P6 LOP3.LUT R17, R14, 0xfffffffe, RZ, 0xc0, !PT ;  /* 0xfffffffe0e11e812 */ /* 0x000fe200078ec0ff */
[----:B------:R-:W-:Y:S01]  /*f200*/  VIADD R14, R0, 0x58 ;  /* 0x00000058000e7836 */ /* 0x000fe20000000000 */
        /* <DEDUP_REMOVED lines=24> */
[----:B------:R-:W-:-:S02]  /*f390*/  ISETP.GE.AND P4, PT, R19, UR4, PT ;  /* 0x0000000413007c0c */ /* 0x000fc4000bf86270 */
[----:B------:R-:W-:Y:S01]  /*f3a0*/  @!P6 IMAD.WIDE R12, R17, 0x4, R2 ;  /* 0x00000004110ce825 */ /* 0x000fe200078e0202 */
[----:B------:R3:W-:Y:S01]  /*f3b0*/  @!P5 ST.E.64 desc[UR36][R10.64], R54 ;  /* 0x000000360a00d985 */ /* 0x0007e2000c101b24 */
[----:B------:R-:W-:Y:S02]  /*f3c0*/  @!P1 LEA.HI R16, R16, R16, RZ, 0x1 ;  /* 0x0000001010109211 */ /* 0x000fe400078f08ff */
[C---:B------:R-:W-:Y:S01]  /*f3d0*/  VIADD R15, R0.reuse, 0x60 ;  /* 0x00000060000f7836 */ /* 0x040fe20000000000 */
[----:B------:R4:W-:Y:S01]  /*f3e0*/  @!P6 ST.E.64 desc[UR36][R12.64], R58 ;  /* 0x0000003a0c00e985 */ /* 0x0009e2000c101b24 */
[----:B------:R-:W-:Y:S01]  /*f3f0*/  VIADD R17, R0, 0x68 ;  /* 0x0000006800117836 */ /* 0x000fe20000000000 */
[----:B------:R-:W-:Y:S02]  /*f400*/  @!P0 LEA.HI R18, R18, R18, RZ, 0x1 ;  /* 0x0000001212128211 */ /* 0x000fe400078f08ff */
[----:B------:R-:W-:Y:S02]  /*f410*/  ISETP.GE.AND P6, PT, R15, UR4, PT ;  /* 0x000000040f007c0c */ /* 0x000fe4000bfc6270 */
[----:B------:R-:W-:-:S02]  /*f420*/  ISETP.GE.AND P5, PT, R17, UR4, PT ;  /* 0x0000000411007c0c */ /* 0x000fc4000bfa6270 */
[----:B0-----:R-:W-:Y:S01]  /*f430*/  @!P1 LOP3.LUT R5, R16, 0xfffffffe, RZ, 0xc0, !PT ;  /* 0xfffffffe10059812 */ /* 0x001fe200078ec0ff */
[----:B------:R-:W-:Y:S01]  /*f440*/  VIADD R16, R0, 0x80 ;  /* 0x0000008000107836 */ /* 0x000fe20000000000 */
[----:B-1----:R-:W-:Y:S01]  /*f450*/  @!P0 LOP3.LUT R7, R18, 0xfffffffe, RZ, 0xc0, !PT ;  /* 0xfffffffe12078812 */ /* 0x002fe200078ec0ff */
[----:B------:R-:W-:Y:S01]  /*f460*/  VIADD R18, R0, 0x88 ;  /* 0x0000008800127836 */ /* 0x000fe20000000000 */
        /* <DEDUP_REMOVED lines=10> */
[----:B------:R-:W-:Y:S01]  /*f510*/  @!P6 LOP3.LUT R15, R15, 0xfffffffe, RZ, 0xc0, !PT ;  /* 0xfffffffe0f0fe812 */ /* 0x000fe200078ec0ff */
[C---:B------:R-:W-:Y:S01]  /*f520*/  VIADD R14, R0.reuse, 0x90 ;  /* 0x00000090000e7836 */ /* 0x040fe20000000000 */
[----:B------:R-:W-:Y:S02]  /*f530*/  @!P5 LOP3.LUT R17, R17, 0xfffffffe, RZ, 0xc0, !PT ;  /* 0xfffffffe1111d812 */ /* 0x000fe400078ec0ff */
[----:B---3--:R-:W-:Y:S01]  /*f540*/  @!P4 LOP3.LUT R11, R19, 0xfffffffe, RZ, 0xc0, !PT ;  /* 0xfffffffe130bc812 */ /* 0x008fe200078ec0ff */
[----:B------:R-:W-:Y:S01]  /*f550*/  VIADD R19, R0, 0xa8 ;  /* 0x000000a800137836 */ /* 0x000fe20000000000 */
[----:B----4-:R-:W-:Y:S01]  /*f560*/  @!P3 LOP3.LUT R13, R20, 0xfffffffe, RZ, 0xc0, !PT ;  /* 0xfffffffe140db812 */ /* 0x010fe200078ec0ff */
[----:B------:R-:W-:Y:S01]  /*f570*/  VIADD R20, R0, 0xb0 ;  /* 0x000000b000147836 */ /* 0x000fe20000000000 */
[----:B------:R-:W-:Y:S01]  /*f580*/  ISETP.GE.AND P0, PT, R16, UR4, PT ;  /* 0x0000000410007c0c */ /* 0x000fe2000bf06270 */
[----:B0-----:R-:W-:Y:S01]  /*f590*/  @!P2 IMAD.WIDE R4, R9, 0x4, R2 ;  /* 0x000000040904a825 */ /* 0x001fe200078e0202 */
[----:B------:R-:W-:-:S03]  /*f5a0*/  ISETP.GE.AND P1, PT, R18, UR4, PT ;  /* 0x0000000412007c0c */ /* 0x000fc6000bf26270 */
        /* <DEDUP_REMOVED lines=15> */
[----:B------:R-:W-:Y:S01]  /*f6a0*/  @!P1 LEA.HI R18, R18, R18, RZ, 0x1 ;  /* 0x0000001212129211 */ /* 0x000fe200078f08ff */
[----:B------:R-:W-:Y:S01]  /*f6b0*/  VIADD R0, R0, 0xb8 ;  /* 0x000000b800007836 */ /* 0x000fe20000000000 */
[----:B------:R-:W-:Y:S02]  /*f6c0*/  ISETP.GE.AND P3, PT, R15, UR4, PT ;  /* 0x000000040f007c0c */ /* 0x000fe4000bf66270 */
[----:B------:R-:W-:-:S02]  /*f6d0*/  ISETP.GE.AND P4, PT, R17, UR4, PT ;  /* 0x0000000411007c0c */ /* 0x000fc4000bf86270 */
        /* <DEDUP_REMOVED lines=33> */
.L_x_1057:
[----:B------:R-:W0:Y:S02]  /*f8f0*/  S2R R0, SR_TID.X ;  /* 0x0000000000007919 */ /* 0x000e240000002100 */
[----:B0-----:R-:W-:-:S05]  /*f900*/  VIADD R2, R0, 0xffffff80 ;  /* 0xffffff8000027836 */ /* 0x001fca0000000000 */
        /* <DEDUP_REMOVED lines=10> */
[----:B------:R-:W2:Y:S01]  /*f9b0*/  LDL R4, [R1] ;  /* 0x0000000001047983 */ /* 0x000ea20000100800 */
[----:B------:R-:W-:Y:S01]  /*f9c0*/  ISETP.NE.AND P0, PT, R6, 0x1, PT ;  /* 0x000000010600780c */ /* 0x000fe20003f05270 */
[----:B------:R-:W-:Y:S01]  /*f9d0*/  S2UR UR7, SR_CTAID.Z ;  /* 0x00000000000779c3 */ /* 0x000fe20000002700 */
[----:B------:R-:W-:Y:S01]  /*f9e0*/  ULDC.64 UR8, c[0x0][0xbd0] ;  /* 0x0002f40000087ab9 */ /* 0x000fe20000000a00 */
[----:B------:R-:W-:-:S06]  /*f9f0*/  IMAD.MOV.U32 R5, RZ, RZ, R0 ;  /* 0x000000ffff057224 */ /* 0x000fcc00078e0000 */
[----:B------:R-:W0:Y:S08]  /*fa00*/  LDC.64 R10, c[0x0][0xbd8] ;  /* 0x0002f600ff0a7b82 */ /* 0x000e300000000a00 */
[----:B------:R-:W1:Y:S08]  /*fa10*/  @P0 LDC R7, c[0x0][0xbec] ;  /* 0x0002fb00ff070b82 */ /* 0x000e700000000800 */
[----:B------:R-:W3:Y:S08]  /*fa20*/  @P0 LDC R9, c[0x0][0xbf0] ;  /* 0x0002fc00ff090b82 */ /* 0x000ef00000000800 */
[----:B------:R-:W4:Y:S08]  /*fa30*/  S2UR UR10, SR_CTAID.Y ;  /* 0x00000000000a79c3 */ /* 0x000f300000002600 */
[----:B------:R-:W4:Y:S01]  /*fa40*/  LDC R8, c[0x0][0xc50] ;  /* 0x00031400ff087b82 */ /* 0x000f220000000800 */
[----:B--2---:R-:W-:Y:S01]  /*fa50*/  R2UR UR11, R4 ;  /* 0x00000000040b72ca */ /* 0x004fe200000e0000 */
[----:B-1----:R-:W-:-:S05]  /*fa60*/  @P0 IMAD.HI.U32 R4, R0, R7, RZ ;  /* 0x0000000700040227 */ /* 0x002fca00078e00ff */
[----:B---3--:R-:W-:-:S07]  /*fa70*/  @P0 SHF.R.U32.HI R5, RZ, R9, R4 ;  /* 0x00000009ff050219 */ /* 0x008fce0000011604 */
[----:B------:R-:W-:Y:S02]  /*fa80*/  USHF.R.S32.HI UR6, URZ, 0x1f, UR11 ;  /* 0x0000001f3f067899 */ /* 0x000fe4000801140b */
[----:B------:R-:W-:Y:S01]  /*fa90*/  IMAD R7, RZ, RZ, -UR11 ;  /* 0x8000000bff077e24 */ /* 0x000fe2000f8e02ff */
[----:B------:R-:W-:Y:S02]  /*faa0*/  UIMAD.WIDE.U32 UR4, UR11, UR8, URZ ;  /* 0x000000080b0472a5 */ /* 0x000fe4000f8e003f */
[----:B------:R-:W-:Y:S01]  /*fab0*/  UIMAD UR6, UR6, UR8, URZ ;  /* 0x00000008060672a4 */ /* 0x000fe2000f8e023f */
[----:B----4-:R-:W-:Y:S01]  /*fac0*/  IMAD R9, R8, R7, UR10 ;  /* 0x0000000a08097e24 */ /* 0x010fe2000f8e0207 */
[----:B------:R-:W-:Y:S01]  /*fad0*/  USHF.R.S32.HI UR8, URZ, 0x1f, UR7 ;  /* 0x0000001f3f087899 */ /* 0x000fe20008011407 */
[----:B------:R-:W-:Y:S01]  /*fae0*/  IMAD.MOV R7, RZ, RZ, -R5 ;  /* 0x000000ffff077224 */ /* 0x000fe200078e0a05 */
[----:B------:R-:W-:Y:S01]  /*faf0*/  UIMAD UR6, UR11, UR9, UR6 ;  /* 0x000000090b0672a4 */ /* 0x000fe2000f8e0206 */
[----:B------:R-:W-:Y:S01]  /*fb00*/  IMAD.U32 R3, RZ, RZ, UR5 ;  /* 0x00000005ff037e24 */ /* 0x000fe2000f8e00ff */
[----:B------:R-:W-:Y:S01]  /*fb10*/  SHF.R.S32.HI R4, RZ, 0x1f, R9 ;  /* 0x0000001fff047819 */ /* 0x000fe20000011409 */
[----:B------:R-:W-:Y:S01]  /*fb20*/  IMAD.U32 R2, RZ, RZ, UR4 ;  /* 0x00000004ff027e24 */ /* 0x000fe2000f8e00ff */
[----:B------:R-:W-:Y:S01]  /*fb30*/  UIADD3 UR6, UR5, UR6, URZ ;  /* 0x0000000605067290 */ /* 0x000fe2000fffe03f */
[----:B0-----:R-:W-:-:S02]  /*fb40*/  IMAD R12, R10, UR8, RZ ;  /* 0x000000080a0c7c24 */ /* 0x001fc4000f8e02ff */
[----:B------:R-:W-:Y:S01]  /*fb50*/  ULDC.64 UR4, c[0x0][0xbe0] ;  /* 0x0002f80000047ab9 */ /* 0x000fe20000000a00 */
[----:B------:R-:W-:Y:S02]  /*fb60*/  IMAD R7, R6, R7, R0 ;  /* 0x0000000706077224 */ /* 0x000fe400078e0200 */
[----:B------:R-:W-:Y:S02]  /*fb70*/  IMAD.U32 R3, RZ, RZ, UR6 ;  /* 0x00000006ff037e24 */ /* 0x000fe4000f8e00ff */
[----:B------:R-:W-:Y:S01]  /*fb80*/  IMAD R11, R11, UR7, R12 ;  /* 0x000000070b0b7c24 */ /* 0x000fe2000f8e020c */
[----:B------:R-:W-:Y:S01]  /*fb90*/  SHF.R.S32.HI R0, RZ, 0x1f, R7 ;  /* 0x0000001fff007819 */ /* 0x000fe20000011407 */
[----:B------:R-:W-:-:S04]  /*fba0*/  IMAD.WIDE.U32 R2, R10, UR7, R2 ;  /* 0x000000070a027c25 */ /* 0x000fc8000f8e0002 */
[----:B------:R-:W-:Y:S02]  /*fbb0*/  IMAD.IADD R3, R11, 0x1, R3 ;  /* 0x000000010b037824 */ /* 0x000fe400078e0203 */
[----:B------:R-:W-:Y:S02]  /*fbc0*/  IMAD R4, R4, UR4, RZ ;  /* 0x0000000404047c24 */ /* 0x000fe4000f8e02ff */
[----:B------:R-:W-:-:S04]  /*fbd0*/  IMAD.WIDE.U32 R2, R9, UR4, R2 ;  /* 0x0000000409027c25 */ /* 0x000fc8000f8e0002 */
[----:B------:R-:W-:Y:S01]  /*fbe0*/  IMAD R4, R9, UR5, R4 ;  /* 0x0000000509047c24 */ /* 0x000fe2000f8e0204 */
[----:B------:R-:W-:Y:S01]  /*fbf0*/  SHF.R.S32.HI R9, RZ, 0x1f, R5 ;  /* 0x0000001fff097819 */ /* 0x000fe20000011405 */
[----:B------:R-:W-:Y:S01]  /*fc00*/  ULDC.64 UR4, c[0x0][0xbc8] ;  /* 0x0002f20000047ab9 */ /* 0x000fe20000000a00 */
[----:B------:R-:W-:Y:S01]  /*fc10*/  IADD3 R2, P0, R5, R2, RZ ;  /* 0x0000000205027210 */ /* 0x000fe20007f1e0ff */
[----:B------:R-:W-:-:S03]  /*fc20*/  IMAD R0, R0, UR4, RZ ;  /* 0x0000000400007c24 */ /* 0x000fc6000f8e02ff */
[----:B------:R-:W-:Y:S01]  /*fc30*/  IADD3.X R3, R9, R3, R4, P0, !PT ;  /* 0x0000000309037210 */ /* 0x000fe200007fe404 */
        /* <DEDUP_REMOVED lines=9> */
.L_x_968:
        /* <DEDUP_REMOVED lines=18> */
.L_x_1060:
[----:B------:R-:W-:Y:S01]  /*fdf0*/  ULDC UR7, c[0x0][0xc50] ;  /* 0x0003140000077ab9 */ /* 0x000fe20000000800 */
[----:B------:R-:W-:Y:S01]  /*fe00*/  UMOV UR41, UR6 ;  /* 0x0000000600297c82 */ /* 0x000fe20008000000 */
[----:B------:R-:W-:-:S11]  /*fe10*/  UISETP.NE.AND UP0, UPT, UR7, 0x1, UPT ;  /* 0x000000010700788c */ /* 0x000fd6000bf05270 */
[----:B------:R-:W-:Y:S01]  /*fe20*/  @UP0 ULDC UR4, c[0x0][0xc54] ;  /* 0x0003150000040ab9 */ /* 0x000fe20000000800 */
[----:B------:R-:W-:Y:S01]  /*fe30*/  @UP0 ULDC UR8, c[0x0][0xc58] ;  /* 0x0003160000080ab9 */ /* 0x000fe20000000800 */
[----:B------:R-:W-:-:S04]  /*fe40*/  UIMAD.WIDE.U32 UR4, UR6, UR4, URZ ;  /* 0x00000004060472a5 */ /* 0x000fc8000f8e003f */
[----:B------:R-:W-:-:S12]  /*fe50*/  @UP0 USHF.R.U32.HI UR41, URZ, UR8, UR5 ;  /* 0x000000083f290299 */ /* 0x000fd80008011605 */
.L_x_1061:
[----:B------:R-:W-:Y:S01]  /*fe60*/  ISETP.GE.AND P0, PT, R26, RZ, PT ;  /* 0x000000ff1a00720c */ /* 0x000fe20003f06270 */
[----:B------:R-:W-:Y:S01]  /*fe70*/  UIADD3 UR47, -UR41, URZ, URZ ;  /* 0x0000003f292f7290 */ /* 0x000fe2000fffe13f */
[----:B------:R-:W-:Y:S02]  /*fe80*/  IMAD.MOV.U32 R28, RZ, RZ, 0x1 ;  /* 0x00000001ff1c7424 */ /* 0x000fe400078e00ff */
[----:B------:R-:W-:Y:S01]  /*fe90*/  IMAD.MOV.U32 R0, RZ, RZ, RZ ;  /* 0x000000ffff007224 */ /* 0x000fe200078e00ff */
[----:B------:R-:W-:Y:S01]  /*fea0*/  UIMAD UR47, UR7, UR47, UR6 ;  /* 0x0000002f072f72a4 */ /* 0x000fe2000f8e0206 */
[----:B------:R-:W-:-:S07]  /*feb0*/  IMAD.MOV.U32 R6, RZ, RZ, 0x1 ;  /* 0x00000001ff067424 */ /* 0x000fce00078e00ff */
[----:B------:R-:W-:Y:S05]  /*fec0*/  @!P0 BRA `(.L_x_1062) ;  /* 0x0000003800bc8947 */ /* 0x000fea0003800000 */
[----:B------:R-:W0:Y:S01]  /*fed0*/  LDC.64 R2, c[0x0][0xa28] ;  /* 0x00028a00ff027b82 */ /* 0x000e220000000a00 */
[----:B------:R-:W-:Y:S01]  /*fee0*/  IMAD.MOV.U32 R22, RZ, RZ, RZ ;  /* 0x000000ffff167224 */ /* 0x000fe200078e00ff */
[----:B------:R-:W-:Y:S01]  /*fef0*/  ULDC UR4, c[0x0][0x448] ;  /* 0x0001120000047ab9 */ /* 0x000fe20000000800 */
[----:B------:R-:W-:Y:S01]  /*ff00*/  ULDC UR6, c[0x0][0x2f0] ;  /* 0x0000bc0000067ab9 */ /* 0x000fe20000000800 */
[----:B------:R-:W-:Y:S01]  /*ff10*/  ULDC UR10, c[0x0][0x288] ;  /* 0x0000a200000a7ab9 */ /* 0x000fe20000000800 */
[----:B0-----:R-:W-:-:S04]  /*ff20*/  ISETP.NE.U32.AND P0, PT, R2, RZ, PT ;  /* 0x000000ff0200720c */ /* 0x001fc80003f05070 */
[----:B------:R-:W-:-:S13]  /*ff30*/  ISETP.NE.AND.EX P0, PT, R3, RZ, PT, P0 ;  /* 0x000000ff0300720c */ /* 0x000fda0003f05300 */
[----:B------:R-:W0:Y:S02]  /*ff40*/  @P0 LDC.64 R2, c[0x0][0xa28] ;  /* 0x00028a00ff020b82 */ /* 0x000e240000000a00 */
[----:B0-----:R-:W-:-:S05]  /*ff50*/  @P0 IMAD.WIDE R2, R26, 0x4, R2 ;  /* 0x000000041a020825 */ /* 0x001fca00078e0202 */
[----:B------:R0:W5:Y:S01]  /*ff60*/  @P0 LDG.E R22, desc[UR36][R2.64] ;  /* 0x0000002402160981 */ /* 0x000162000c1e1900 */
[----:B------:R-:W1:Y:S01]  /*ff70*/  S2UR UR42, SR_CTAID.X ;  /* 0x00000000002a79c3 */ /* 0x000e620000002500 */
[----:B------:R-:W-:-:S03]  /*ff80*/  UISETP.NE.AND UP1, UPT, UR4, 0x1, UPT ;  /* 0x000000010400788c */ /* 0x000fc6000bf25270 */
[----:B------:R-:W-:Y:S01]  /*ff90*/  ULDC.64 UR4, c[0x0][0x418] ;  /* 0x0001060000047ab9 */ /* 0x000fe20000000a00 */
[----:B------:R-:W-:Y:S02]  /*ffa0*/  UP2UR UR50, UPR, URZ, 0x2 ;  /* 0x000000023f327883 */ /* 0x000fe40008000000 */
[----:B------:R-:W-:-:S03]  /*ffb0*/  UISETP.NE.U32.AND UP0, UPT, UR4, URZ, UPT ;  /* 0x0000003f0400728c */ /* 0x000fc6000bf05070 */
[----:B------:R-:W-:Y:S01]  /*ffc0*/  ULDC UR4, c[0x0][0x424] ;  /* 0x0001090000047ab9 */ /* 0x000fe20000000800 */
[----:B------:R-:W-:Y:S01]  /*ffd0*/  UISETP.NE.AND.EX UP0, UPT, UR5, URZ, UPT, UP0 ;  /* 0x0000003f0500728c */ /* 0x000fe2000bf05300 */
[----:B------:R-:W-:Y:S02]  /*ffe0*/  @UP1 ULDC UR9, c[0x0][0x450] ;  /* 0x0001140000091ab9 */ /* 0x000fe40000000800 */
[----:B------:R-:W-:Y:S01]  /*fff0*/  @UP1 ULDC UR5, c[0x0][0x44c] ;  /* 0x0001130000051ab9 */ /* 0x000fe20000000800 */
[----:B------:R-:W-:-:S04]  /*10000*/  USEL UR43, UR4, 0x1, UP0 ;  /* 0x00000001042b7887 */ /* 0x000fc80008000000 */
[----:B------:R-:W-:Y:S02]  /*10010*/  UIMAD UR7, UR43, UR6, 0x5f ;  /* 0x0000005f2b0774a4 */ /* 0x000fe4000f8e0206 */
[----:B------:R-:W-:Y:S02]  /*10020*/  UIMAD UR43, UR43, UR6, URZ ;  /* 0x000000062b2b72a4 */ /* 0x000fe4000f8e023f */
[----:B------:R-:W-:Y:S02]  /*10030*/  UIMAD.WIDE UR6, UR7, 0x2aaaaaab, URZ ;  /* 0x2aaaaaab070678a5 */ /* 0x000fe4000f8e023f */
[----:B-1----:R-:W-:Y:S02]  /*10040*/  USHF.L.U32 UR42, UR42, 0x7, URZ ;  /* 0x000000072a2a7899 */ /* 0x002fe4000800063f */
[----:B------:R-:W-:Y:S02]  /*10050*/  USHF.R.U32.HI UR44, URZ, 0x1f, UR7 ;  /* 0x0000001f3f2c7899 */ /* 0x000fe40008011607 */
[----:B------:R-:W-:-:S02]  /*10060*/  UIADD3 UR8, UR42, 0x7f, URZ ;  /* 0x0000007f2a087890 */ /* 0x000fc4000fffe03f */
[----:B------:R-:W-:Y:S02]  /*10070*/  ULEA.HI.SX32 UR44, UR7, UR44, 0x1c ;  /* 0x0000002c072c7291 */ /* 0x000fe4000f8fe23f */
[----:B------:R-:W-:-:S04]  /*10080*/  UIMAD.WIDE.U32 UR4, UR8, UR5, URZ ;  /* 0x00000005080472a5 */ /* 0x000fc8000f8e003f */
[----:B------:R-:W-:Y:S02]  /*10090*/  @UP1 USHF.R.U32.HI UR8, URZ, UR9, UR5 ;  /* 0x000000093f081299 */ /* 0x000fe40008011605 */
[----:B------:R-:W-:Y:S01]  /*100a0*/  UIADD3 UR9, UR43, 0x1, -UR10 ;  /* 0x000000012b097890 */ /* 0x000fe2000fffe80a */
[----:B------:R-:W-:Y:S02]  /*100b0*/  ULDC.64 UR4, c[0x0][0x9e0] ;  /* 0x0002780000047ab9 */ /* 0x000fe40000000a00 */
[----:B------:R-:W-:Y:S02]  /*100c0*/  UISETP.GE.AND UP0, UPT, UR5, 0x1, UPT ;  /* 0x000000010500788c */ /* 0x000fe4000bf06270 */
[----:B------:R-:W-:-:S04]  /*100d0*/  UIADD3 UR9, UR9, UR8, URZ ;  /* 0x0000000809097290 */ /* 0x000fc8000fffe03f */
[----:B------:R-:W-:Y:S01]  /*100e0*/  PLOP3.LUT P1, PT, PT, PT, UP0, 0x80, 0x0 ;  /* 0x000000000000781c */ /* 0x000fe20003f2f008 */
[----:B------:R-:W-:-:S12]  /*100f0*/  UIADD3 UR4, UR9, UR4, URZ ;  /* 0x0000000409047290 */ /* 0x000fd8000fffe03f */
[----:B0-----:R-:W-:Y:S05]  /*10100*/  @!P1 BRA `(.L_x_1063) ;  /* 0x0000000000449947 */ /* 0x001fea0003800000 */
        /* <DEDUP_REMOVED lines=10> */
.L_x_1064:
[----:B------:R-:W-:-:S11]  /*101b0*/  UISETP.NE.AND UP0, UPT, UR5, 0x1, UPT ;  /* 0x000000010500788c */ /* 0x000fd6000bf05270 */
[----:B------:R-:W-:Y:S02]  /*101c0*/  @UP0 ULDC.64 UR12, c[0x0][0x9e8] ;  /* 0x00027a00000c0ab9 */ /* 0x000fe40000000a00 */
[----:B------:R-:W-:-:S04]  /*101d0*/  UIMAD.WIDE.U32 UR6, UR8, UR12, URZ ;  /* 0x0000000c080672a5 */ /* 0x000fc8000f8e003f */
[----:B------:R-:W-:-:S12]  /*101e0*/  @UP0 USHF.R.U32.HI UR8, URZ, UR13, UR7 ;  /* 0x0000000d3f080299 */ /* 0x000fd80008011607 */
.L_x_1065:
[----:B------:R-:W-:-:S04]  /*101f0*/  UIMAD UR8, UR8, UR5, UR5 ;  /* 0x00000005080872a4 */ /* 0x000fc8000f8e0205 */
[----:B------:R-:W-:-:S04]  /*10200*/  UISETP.LT.AND UP0, UPT, UR4, UR8, UPT ;  /* 0x000000080400728c */ /* 0x000fc8000bf01270 */
[----:B------:R-:W-:-:S12]  /*10210*/  USEL UR4, UR4, UR8, UP0 ;  /* 0x0000000804047287 */ /* 0x000fd80008000000 */
.L_x_1063:
[----:B------:R-:W-:Y:S02]  /*10220*/  UISETP.NE.AND UP0, UPT, UR50, URZ, UPT ;  /* 0x0000003f3200728c */ /* 0x000fe4000bf05270 */
[----:B------:R-:W-:-:S03]  /*10230*/  UIADD3 UR6, UR4, 0x5f, URZ ;  /* 0x0000005f04067890 */ /* 0x000fc6000fffe03f */
[----:B------:R-:W-:Y:S01]  /*10240*/  UMOV UR4, UR42 ;  /* 0x0000002a00047c82 */ /* 0x000fe20008000000 */
[----:B------:R-:W-:-:S04]  /*10250*/  UIMAD.WIDE UR6, UR6, 0x2aaaaaab, URZ ;  /* 0x2aaaaaab060678a5 */ /* 0x000fc8000f8e023f */
[----:B------:R-:W-:Y:S01]  /*10260*/  USHF.R.U32.HI UR45, URZ, 0x1f, UR7 ;  /* 0x0000001f3f2d7899 */ /* 0x000fe20008011607 */
[----:B------:R-:W-:Y:S02]  /*10270*/  @UP0 ULDC UR8, c[0x0][0x44c] ;  /* 0x0001130000080ab9 */ /* 0x000fe40000000800 */
[----:B------:R-:W-:Y:S01]  /*10280*/  @UP0 ULDC UR6, c[0x0][0x450] ;  /* 0x0001140000060ab9 */ /* 0x000fe20000000800 */
[----:B------:R-:W-:Y:S02]  /*10290*/  UIMAD.WIDE.U32 UR8, UR42, UR8, URZ ;  /* 0x000000082a0872a5 */ /* 0x000fe4000f8e003f */
[----:B------:R-:W-:Y:S02]  /*102a0*/  ULEA.HI.SX32 UR45, UR7, UR45, 0x1c ;  /* 0x0000002d072d7291 */ /* 0x000fe4000f8fe23f */
[----:B------:R-:W-:Y:S02]  /*102b0*/  @UP0 USHF.R.U32.HI UR4, URZ, UR6, UR9 ;  /* 0x000000063f040299 */ /* 0x000fe40008011609 */
[----:B------:R-:W-:-:S02]  /*102c0*/  UISETP.LT.AND UP0, UPT, UR44, UR45, UPT ;  /* 0x0000002d2c00728c */ /* 0x000fc4000bf01270 */
[----:B------:R-:W-:Y:S01]  /*102d0*/  UIADD3 UR4, UR4, -UR10, UR43 ;  /* 0x8000000a04047290 */ /* 0x000fe2000fffe02b */
[----:B------:R-:W-:Y:S01]  /*102e0*/  ULDC UR8, c[0x0][0x9dc] ;  /* 0x0002770000087ab9 */ /* 0x000fe20000000800 */
[----:B------:R-:W-:Y:S02]  /*102f0*/  USEL UR12, UR44, UR45, UP0 ;  /* 0x0000002d2c0c7287 */ /* 0x000fe40008000000 */
[----:B------:R-:W-:Y:S01]  /*10300*/  UIADD3 UR8, UR4, -UR8, URZ ;  /* 0x8000000804087290 */ /* 0x000fe2000fffe03f */
[----:B------:R-:W-:Y:S11]  /*10310*/  @!P1 BRA `(.L_x_1066) ;  /* 0x0000000000449947 */ /* 0x000ff60003800000 */
        /* <DEDUP_REMOVED lines=10> */
.L_x_1067:
[----:B------:R-:W-:-:S11]  /*103c0*/  UISETP.NE.AND UP0, UPT, UR5, 0x1, UPT ;  /* 0x000000010500788c */ /* 0x000fd6000bf05270 */
[----:B------:R-:W-:Y:S02]  /*103d0*/  @UP0 ULDC.64 UR10, c[0x0][0x9e8] ;  /* 0x00027a00000a0ab9 */ /* 0x000fe40000000a00 */
[----:B------:R-:W-:-:S04]  /*103e0*/  UIMAD.WIDE.U32 UR6, UR4, UR10, URZ ;  /* 0x0000000a040672a5 */ /* 0x000fc8000f8e003f */
[----:B------:R-:W-:-:S12]  /*103f0*/  @UP0 USHF.R.U32.HI UR4, URZ, UR11, UR7 ;  /* 0x0000000b3f040299 */ /* 0x000fd80008011607 */
.L_x_1068:
[----:B------:R-:W-:-:S04]  /*10400*/  UIMAD UR4, UR4, UR5, URZ ;  /* 0x00000005040472a4 */ /* 0x000fc8000f8e023f */
[----:B------:R-:W-:-:S04]  /*10410*/  UISETP.LT.AND UP0, UPT, UR8, UR4, UPT ;  /* 0x000000040800728c */ /* 0x000fc8000bf01270 */
[----:B------:R-:W-:-:S12]  /*10420*/  USEL UR8, UR8, UR4, !UP0 ;  /* 0x0000000408087287 */ /* 0x000fd8000c000000 */
.L_x_1066:
[----:B------:R-:W-:Y:S02]  /*10430*/  UIMAD.WIDE UR4, UR8, 0x2aaaaaab, URZ ;  /* 0x2aaaaaab080478a5 */ /* 0x000fe4000f8e023f */
[----:B------:R-:W-:Y:S02]  /*10440*/  USHF.R.U32.HI UR9, URZ, 0x10, UR47 ;  /* 0x000000103f097899 */ /* 0x000fe4000801162f */
[----:B------:R-:W-:Y:S02]  /*10450*/  USHF.R.U32.HI UR4, URZ, 0x1f, UR5 ;  /* 0x0000001f3f047899 */ /* 0x000fe40008011605 */
[----:B------:R-:W-:Y:S02]  /*10460*/  ULOP3.LUT UR47, UR47, 0xffff, URZ, 0xc0, !UPT ;  /* 0x0000ffff2f2f7892 */ /* 0x000fe4000f8ec03f */
[----:B------:R-:W-:Y:S01]  /*10470*/  ULEA.HI.SX32 UR4, UR5, UR4, 0x1c ;  /* 0x0000000405047291 */ /* 0x000fe2000f8fe23f */
[----:B------:R-:W-:-:S03]  /*10480*/  UMOV UR40, URZ ;  /* 0x0000003f00287c82 */ /* 0x000fc60008000000 */
[----:B------:R-:W-:-:S04]  /*10490*/  UISETP.LT.AND UP0, UPT, URZ, UR4, UPT ;  /* 0x000000043f00728c */ /* 0x000fc8000bf01270 */
[----:B------:R-:W-:Y:S02]  /*104a0*/  USEL UR46, URZ, UR4, !UP0 ;  /* 0x000000043f2e7287 */ /* 0x000fe4000c000000 */
[----:B------:R-:W-:Y:S02]  /*104b0*/  UISETP.NE.AND UP0, UPT, UR9, URZ, UPT ;  /* 0x0000003f0900728c */ /* 0x000fe4000bf05270 */
[----:B------:R-:W-:-:S06]  /*104c0*/  UISETP.GT.AND UP1, UPT, UR12, UR46, UPT ;  /* 0x0000002e0c00728c */ /* 0x000fcc000bf24270 */
[----:B------:R-:W-:-:S03]  /*104d0*/  PLOP3.LUT P0, PT, PT, PT, UP1, 0x80, 0x0 ;  /* 0x000000000000781c */ /* 0x000fc60003f0f018 */
[----:B------:R-:W-:-:S10]  /*104e0*/  @!UP0 ULDC UR9, c[0x0][0x9f0] ;  /* 0x00027c0000098ab9 */ /* 0x000fd40000000800 */
[----:B------:R-:W-:Y:S05]  /*104f0*/  @!P0 BRA `(.L_x_1069) ;  /* 0x00000000007c8947 */ /* 0x000fea0003800000 */
[----:B------:R-:W-:Y:S01]  /*10500*/  IABS R0, UR9 ;  /* 0x0000000900007c13 */ /* 0x000fe20008000000 */
[----:B------:R-:W-:Y:S02]  /*10510*/  UIADD3 UR4, UR9, -0x1, UR12 ;  /* 0xffffffff09047890 */ /* 0x000fe4000fffe00c */
[----:B------:R-:W-:Y:S02]  /*10520*/  IABS R4, UR9 ;  /* 0x0000000900047c13 */ /* 0x000fe40008000000 */
[----:B------:R-:W-:Y:S01]  /*10530*/  R2UR UR10, R0 ;  /* 0x00000000000a72ca */ /* 0x000fe200000e0000 */
[----:B------:R-:W-:-:S03]  /*10540*/  UIADD3 UR6, -UR46, UR4, URZ ;  /* 0x000000042e067290 */ /* 0x000fc6000fffe13f */
[----:B------:R-:W-:-:S03]  /*10550*/  UMOV UR4, URZ ;  /* 0x0000003f00047c82 */ /* 0x000fc60008000000 */
[----:B------:R-:W-:Y:S01]  /*10560*/  IABS R3, UR6 ;  /* 0x0000000600037c13 */ /* 0x000fe20008000000 */
[----:B------:R-:W-:-:S03]  /*10570*/  ULOP3.LUT UR6, UR6, UR9, URZ, 0x3c, !UPT ;  /* 0x0000000906067292 */ /* 0x000fc6000f8e3c3f */
[----:B------:R-:W-:Y:S02]  /*10580*/  R2UR UR8, R3 ;  /* 0x00000000030872ca */ /* 0x000fe400000e0000 */
        /* <DEDUP_REMOVED lines=22> */
.L_x_1069:
[----:B------:R-:W-:Y:S02]  /*106f0*/  UIMAD UR51, UR47, UR40, UR46 ;  /* 0x000000282f3372a4 */ /* 0x000fe4000f8e022e */
[----:B------:R-:W-:Y:S02]  /*10700*/  IMAD.U32 R0, RZ, RZ, UR40 ;  /* 0x00000028ff007e24 */ /* 0x000fe4000f8e00ff */
[----:B------:R-:W-:Y:S02]  /*10710*/  IMAD.MOV.U32 R28, RZ, RZ, 0x1 ;  /* 0x00000001ff1c7424 */ /* 0x000fe400078e00ff */
[----:B------:R-:W-:Y:S02]  /*10720*/  IMAD.MOV.U32 R6, RZ, RZ, 0x1 ;  /* 0x00000001ff067424 */ /* 0x000fe400078e00ff */
[----:B------:R-:W-:-:S05]  /*10730*/  IMAD.U32 R19, RZ, RZ, UR51 ;  /* 0x00000033ff137e24 */ /* 0x000fca000f8e00ff */
[----:B------:R-:W-:Y:S01]  /*10740*/  VIADDMNMX R19, R19, R0, UR12, PT ;  /* 0x0000000c13137e46 */ /* 0x000fe2000b800100 */
[----:B------:R-:W-:-:S03]  /*10750*/  IMAD.MOV.U32 R0, RZ, RZ, RZ ;  /* 0x000000ffff007224 */ /* 0x000fc600078e00ff */
[----:B------:R-:W-:-:S13]  /*10760*/  ISETP.GT.AND P0, PT, R19, UR51, PT ;  /* 0x0000003313007c0c */ /* 0x000fda000bf04270 */
        /* <DEDUP_REMOVED lines=24> */
.L_x_1070:
        /* <DEDUP_REMOVED lines=19> */
[----:B-1---5:R-:W-:Y:S05]  /*10a20*/  CALL.ABS.NOINC R2 ;  /* 0x0000000002007343 */ /* 0x022fea0003c00000 */
.L_x_1072:
[----:B------:R0:W1:Y:S01]  /*10a30*/  LDC.64 R2, c[0x4][R16] ;  /* 0x0100000010027b82 */ /* 0x0000620000000a00 */
[----:B------:R-:W-:Y:S01]  /*10a40*/  ULDC.64 UR4, c[0x4][0x88] ;  /* 0x0100220000047ab9 */ /* 0x000fe20000000a00 */
[----:B------:R-:W-:Y:S01]  /*10a50*/  ULDC.64 UR6, c[0x4][0x90] ;  /* 0x0100240000067ab9 */ /* 0x000fe20000000a00 */
[----:B------:R-:W-:Y:S02]  /*10a60*/  IMAD.U32 R4, RZ, RZ, UR4 ;  /* 0x00000004ff047e24 */ /* 0x000fe4000f8e00ff */
        /* <DEDUP_REMOVED lines=11> */
.L_x_1071:
[----:B------:R-:W0:Y:S01]  /*10b20*/  LDC.64 R2, c[0x0][0x9f8] ;  /* 0x00027e00ff027b82 */ /* 0x000e220000000a00 */
[----:B------:R-:W-:-:S07]  /*10b30*/  IMAD.MOV.U32 R36, RZ, RZ, R26 ;  /* 0x000000ffff247224 */ /* 0x000fce00078e001a */
[----:B------:R-:W1:Y:S01]  /*10b40*/  LDC R17, c[0x0][0x430] ;  /* 0x00010c00ff117b82 */ /* 0x000e620000000800 */
[C---:B------:R-:W-:Y:S01]  /*10b50*/  IMAD.SHL.U32 R24, R25.reuse, 0x10, RZ ;  /* 0x0000001019187824 */ /* 0x040fe200078e00ff */
[----:B------:R-:W-:Y:S01]  /*10b60*/  LOP3.LUT R8, R25, 0x7f, RZ, 0xc0, !PT ;  /* 0x0000007f19087812 */ /* 0x000fe200078ec0ff */
[----:B------:R-:W-:Y:S01]  /*10b70*/  VIADD R31, R19, 0xffffffff ;  /* 0xffffffff131f7836 */ /* 0x000fe20000000000 */
[----:B------:R-:W-:Y:S01]  /*10b80*/  LOP3.LUT R16, R16, 0xffffffdf, RZ, 0xc0, !PT ;  /* 0xffffffdf10107812 */ /* 0x000fe200078ec0ff */
[----:B------:R-:W-:Y:S01]  /*10b90*/  ULDC UR4, c[0x0][0x2f4] ;  /* 0x0000bd0000047ab9 */ /* 0x000fe20000000800 */
[----:B0-----:R-:W-:-:S04]  /*10ba0*/  ISETP.NE.U32.AND P0, PT, R2, RZ, PT ;  /* 0x000000ff0200720c */ /* 0x001fc80003f05070 */
[----:B------:R-:W-:-:S13]  /*10bb0*/  ISETP.NE.AND.EX P0, PT, R3, RZ, PT, P0 ;  /* 0x000000ff0300720c */ /* 0x000fda0003f05300 */
[----:B------:R-:W0:Y:S02]  /*10bc0*/  @P0 LDC.64 R2, c[0x0][0x9f8] ;  /* 0x00027e00ff020b82 */ /* 0x000e240000000a00 */
[----:B0-----:R-:W-:-:S05]  /*10bd0*/  @P0 IMAD.WIDE R2, R26, 0x4, R2 ;  /* 0x000000041a020825 */ /* 0x001fca00078e0202 */
[----:B------:R0:W2:Y:S01]  /*10be0*/  @P0 LDG.E R36, desc[UR36][R2.64] ;  /* 0x0000002402240981 */ /* 0x0000a2000c1e1900 */
[----:B------:R-:W-:Y:S02]  /*10bf0*/  LOP3.LUT R24, R24, 0x70, RZ, 0xc0, !PT ;  /* 0x0000007018187812 */ /* 0x000fe400078ec0ff */
[----:B------:R-:W-:Y:S02]  /*10c00*/  SHF.R.U32.HI R0, RZ, 0x3, R8 ;  /* 0x00000003ff007819 */ /* 0x000fe40000011608 */
[----:B-1----:R-:W-:Y:S02]  /*10c10*/  ISETP.NE.AND P1, PT, R17, 0x1, PT ;  /* 0x000000011100780c */ /* 0x002fe40003f25270 */
[----:B------:R-:W-:-:S05]  /*10c20*/  LOP3.LUT R37, R24, R0, RZ, 0xfc, !PT ;  /* 0x0000000018257212 */ /* 0x000fca00078efcff */
[----:B------:R-:W-:-:S04]  /*10c30*/  IMAD R5, R31, 0x60, R37 ;  /* 0x000000601f057824 */ /* 0x000fc800078e0225 */
[C---:B-----5:R-:W-:Y:S01]  /*10c40*/  IMAD.IADD R10, R5.reuse, 0x1, R22 ;  /* 0x00000001050a7824 */ /* 0x060fe200078e0216 */
[----:B------:R-:W-:Y:S01]  /*10c50*/  ISETP.GE.AND P0, PT, R5, UR43, PT ;  /* 0x0000002b05007c0c */ /* 0x000fe2000bf06270 */
[----:B0-----:R-:W0:Y:S01]  /*10c60*/  @P1 LDC R3, c[0x0][0x434] ;  /* 0x00010d00ff031b82 */ /* 0x001e220000000800 */
[----:B------:R-:W-:Y:S01]  /*10c70*/  @P1 LOP3.LUT R16, R16, 0x20, RZ, 0xfc, !PT ;  /* 0x0000002010101812 */ /* 0x000fe200078efcff */
[----:B------:R-:W-:Y:S01]  /*10c80*/  IMAD.MOV.U32 R9, RZ, RZ, R10 ;  /* 0x000000ffff097224 */ /* 0x000fe200078e000a */
[----:B------:R-:W-:-:S05]  /*10c90*/  ISETP.GT.U32.OR P0, PT, R37, 0x5f, P0 ;  /* 0x0000005f2500780c */ /* 0x000fca0000704470 */
[----:B------:R-:W1:Y:S08]  /*10ca0*/  @P1 LDC R11, c[0x0][0x438] ;  /* 0x00010e00ff0b1b82 */ /* 0x000e700000000800 */
[----:B------:R-:W3:Y:S08]  /*10cb0*/  @!P0 LDC.64 R6, c[0x0][0x428] ;  /* 0x00010a00ff068b82 */ /* 0x000ef00000000a00 */
[----:B------:R-:W4:Y:S01]  /*10cc0*/  @!P0 LDC.64 R4, c[0x0][0x418] ;  /* 0x00010600ff048b82 */ /* 0x000f220000000a00 */
[----:B0-----:R-:W-:-:S05]  /*10cd0*/  @P1 IMAD.HI.U32 R0, R10, R3, RZ ;  /* 0x000000030a001227 */ /* 0x001fca00078e00ff */
[----:B-1----:R-:W-:-:S04]  /*10ce0*/  @P1 SHF.R.U32.HI R9, RZ, R11, R0 ;  /* 0x0000000bff091219 */ /* 0x002fc80000011600 */
[--C-:B------:R-:W-:Y:S01]  /*10cf0*/  @!P0 SHF.R.S32.HI R3, RZ, 0x1f, R9.reuse ;  /* 0x0000001fff038819 */ /* 0x100fe20000011409 */
[----:B------:R-:W-:Y:S01]  /*10d00*/  @!P0 IMAD.MOV.U32 R2, RZ, RZ, R9 ;  /* 0x000000ffff028224 */ /* 0x000fe200078e0009 */
[----:B------:R-:W-:Y:S01]  /*10d10*/  LOP3.LUT R16, R16, 0xfffffffb, RZ, 0xc0, !PT ;  /* 0xfffffffb10107812 */ /* 0x000fe200078ec0ff */
[----:B------:R-:W-:Y:S01]  /*10d20*/  UMOV UR5, 0xffffffff ;  /* 0xffffffff00057882 */ /* 0x000fe20000000000 */
[----:B--2---:R-:W-:Y:S01]  /*10d30*/  SHF.R.S32.HI R12, RZ, 0x1f, R36 ;  /* 0x0000001fff0c7819 */ /* 0x004fe20000011424 */
[----:B---3--:R-:W-:-:S04]  /*10d40*/  @!P0 IMAD.WIDE.U32 R2, R36, R6, R2 ;  /* 0x0000000624028225 */ /* 0x008fc800078e0002 */
[----:B------:R-:W-:Y:S01]  /*10d50*/  @!P0 IMAD R0, R12, R6, RZ ;  /* 0x000000060c008224 */ /* 0x000fe200078e02ff */
[----:B----4-:R-:W-:Y:S01]  /*10d60*/  @!P0 LEA R4, P1, R2, R4, 0x2 ;  /* 0x0000000402048211 */ /* 0x010fe200078210ff */
[----:B------:R0:W-:Y:S02]  /*10d70*/  STL [R1], R12 ;  /* 0x0000000c01007387 */ /* 0x0001e40000100800 */
[----:B------:R-:W-:-:S04]  /*10d80*/  @!P0 IMAD R7, R36, R7, R0 ;  /* 0x0000000724078224 */ /* 0x000fc800078e0200 */
[----:B------:R-:W-:-:S05]  /*10d90*/  @!P0 IMAD.IADD R0, R3, 0x1, R7 ;  /* 0x0000000103008824 */ /* 0x000fca00078e0207 */
[----:B------:R-:W-:Y:S01]  /*10da0*/  @!P0 LEA.HI.X R5, R2, R5, R0, 0x2, P1 ;  /* 0x0000000502058211 */ /* 0x000fe200008f1400 */
[----:B------:R-:W-:-:S06]  /*10db0*/  IMAD.MOV.U32 R0, RZ, RZ, RZ ;  /* 0x000000ffff007224 */ /* 0x000fcc00078e00ff */
[----:B------:R1:W5:Y:S02]  /*10dc0*/  @!P0 LDG.E R0, desc[UR36][R4.64] ;  /* 0x0000002404008981 */ /* 0x000364000c1e1900 */
[----:B-1----:R-:W-:-:S05]  /*10dd0*/  IMAD.SHL.U32 R4, R25, 0x8, RZ ;  /* 0x0000000819047824 */ /* 0x002fca00078e00ff */
[----:B------:R-:W-:-:S04]  /*10de0*/  LOP3.LUT R23, R4, 0x38, RZ, 0xc0, !PT ;  /* 0x0000003804177812 */ /* 0x000fc800078ec0ff */
[C---:B------:R-:W-:Y:S02]  /*10df0*/  ISETP.GE.AND P2, PT, R23.reuse, UR4, PT ;  /* 0x0000000417007c0c */ /* 0x040fe4000bf46270 */
[C---:B------:R-:W-:Y:S02]  /*10e00*/  LOP3.LUT R34, R23.reuse, 0x40, RZ, 0xfc, !PT ;  /* 0x0000004017227812 */ /* 0x040fe400078efcff */
[----:B------:R-:W-:Y:S02]  /*10e10*/  LOP3.LUT R33, R23, 0x80, RZ, 0xfc, !PT ;  /* 0x0000008017217812 */ /* 0x000fe400078efcff */
[----:B------:R-:W-:Y:S02]  /*10e20*/  ISETP.GE.AND P1, PT, R34, UR4, PT ;  /* 0x0000000422007c0c */ /* 0x000fe4000bf26270 */
[----:B------:R-:W-:-:S05]  /*10e30*/  ISETP.GE.AND P0, PT, R33, UR4, PT ;  /* 0x0000000421007c0c */ /* 0x000fca000bf06270 */
[----:B------:R-:W-:-:S04]  /*10e40*/  @P2 LOP3.LUT R16, R16, 0x4, RZ, 0xfc, !PT ;  /* 0x0000000410102812 */ /* 0x000fc800078efcff */
[----:B------:R-:W-:-:S04]  /*10e50*/  LOP3.LUT R16, R16, 0xfffffffe, RZ, 0xc0, !PT ;  /* 0xfffffffe10107812 */ /* 0x000fc800078ec0ff */
[----:B------:R-:W-:-:S04]  /*10e60*/  LOP3.LUT R16, R16, 0xfffffffd, RZ, 0xc0, !PT ;  /* 0xfffffffd10107812 */ /* 0x000fc800078ec0ff */
[----:B------:R-:W-:-:S04]  /*10e70*/  @P1 LOP3.LUT R16, R16, 0x2, RZ, 0xfc, !PT ;  /* 0x0000000210101812 */ /* 0x000fc800078efcff */
[----:B------:R-:W-:Y:S01]  /*10e80*/  @P0 LOP3.LUT R16, R16, 0x1, RZ, 0xfc, !PT ;  /* 0x0000000110100812 */ /* 0x000fe200078efcff */
[----:B0-----:R-:W-:Y:S06]  /*10e90*/  BRA.DIV UR5, `(.L_x_1073) ;  /* 0x0000003205707947 */ /* 0x001fec000b800000 */
.L_x_1115:
[----:B------:R-:W2:Y:S01]  /*10ea0*/  LDL R2, [R1+0x4] ;  /* 0x0000040001027983 */ /* 0x000ea20000100800 */
[----:B------:R-:W-:Y:S01]  /*10eb0*/  ISETP.GT.U32.AND P1, PT, R37, 0x5f, PT ;  /* 0x0000005f2500780c */ /* 0x000fe20003f24070 */
[----:B------:R-:W-:Y:S01]  /*10ec0*/  IMAD.U32 R35, RZ, RZ, UR41 ;  /* 0x00000029ff237e24 */ /* 0x000fe2000f8e00ff */
[----:B------:R-:W-:Y:S01]  /*10ed0*/  LOP3.LUT R16, R16, 0xfffffff7, RZ, 0xc0, !PT ;  /* 0xfffffff710107812 */ /* 0x000fe200078ec0ff */
[----:B------:R-:W-:-:S03]  /*10ee0*/  IMAD.MOV R3, RZ, RZ, -R9 ;  /* 0x000000ffff037224 */ /* 0x000fc600078e0a09 */
[----:B------:R-:W-:Y:S01]  /*10ef0*/  SHF.R.S32.HI R35, RZ, 0x1f, R35 ;  /* 0x0000001fff237819 */ /* 0x000fe20000011423 */
[----:B------:R-:W-:-:S06]  /*10f00*/  IMAD R10, R17, R3, R10 ;  /* 0x00000003110a7224 */ /* 0x000fcc00078e020a */
[----:B------:R-:W-:-:S04]  /*10f10*/  @P1 LOP3.LUT R16, R16, 0x8, RZ, 0xfc, !PT ;  /* 0x0000000810101812 */ /* 0x000fc800078efcff */
[----:B------:R-:W-:Y:S02]  /*10f20*/  LOP3.LUT R16, R16, 0xffffffef, RZ, 0xc0, !PT ;  /* 0xffffffef10107812 */ /* 0x000fe400078ec0ff */
[----:B--2---:R-:W-:-:S13]  /*10f30*/  R2UR UR4, R2 ;  /* 0x00000000020472ca */ /* 0x004fda00000e0000 */
[----:B------:R-:W-:-:S06]  /*10f40*/  ULOP3.LUT UR4, UR4, 0x2, URZ, 0xfc, !UPT ;  /* 0x0000000204047892 */ /* 0x000fcc000f8efc3f */
[----:B------:R-:W-:-:S05]  /*10f50*/  IMAD.U32 R2, RZ, RZ, UR4 ;  /* 0x00000004ff027e24 */ /* 0x000fca000f8e00ff */
[----:B------:R-:W-:-:S13]  /*10f60*/  ISETP.NE.AND P0, PT, R2, 0x3, PT ;  /* 0x000000030200780c */ /* 0x000fda0003f05270 */
[----:B------:R-:W-:Y:S01]  /*10f70*/  @P0 LOP3.LUT R16, R16, 0x10, RZ, 0xfc, !PT ;  /* 0x0000001010100812 */ /* 0x000fe200078efcff */
[----:B------:R-:W-:Y:S06]  /*10f80*/  @!P0 BRA `(.L_x_1074) ;  /* 0x0000000000048947 */ /* 0x000fec0003800000 */
[----:B------:R-:W-:Y:S01]  /*10f90*/  BPT.TRAP 0x1 ;  /* 0x000000040000795c */ /* 0x000fe20000300000 */
.L_x_1074:
[----:B------:R-:W-:Y:S01]  /*10fa0*/  SHF.R.S32.HI R6, RZ, 0x1f, R10 ;  /* 0x0000001fff067819 */ /* 0x000fe2000001140a */
[----:B------:R-:W-:Y:S01]  /*10fb0*/  ULDC.64 UR4, c[0x0][0x328] ;  /* 0x0000ca0000047ab9 */ /* 0x000fe20000000a00 */
[----:B------:R-:W-:-:S03]  /*10fc0*/  R2UR UR6, R35 ;  /* 0x00000000230672ca */ /* 0x000fc600000e0000 */
        /* <DEDUP_REMOVED lines=11> */
[----:B------:R-:W-:Y:S01]  /*11080*/  IMAD.U32 R7, RZ, RZ, UR4 ;  /* 0x00000004ff077e24 */ /* 0x000fe2000f8e00ff */
[----:B------:R-:W-:-:S03]  /*11090*/  UIMAD UR4, UR6, UR4, URZ ;  /* 0x00000004060472a4 */ /* 0x000fc6000f8e023f */
[----:B------:R-:W-:Y:S01]  /*110a0*/  IMAD.WIDE.U32 R2, R7, UR41, R2 ;  /* 0x0000002907027c25 */ /* 0x000fe2000f8e0002 */
[----:B------:R-:W-:Y:S01]  /*110b0*/  UIMAD UR4, UR41, UR5, UR4 ;  /* 0x00000005290472a4 */ /* 0x000fe2000f8e0204 */
[----:B------:R-:W-:Y:S02]  /*110c0*/  ULDC.64 UR6, c[0x0][0x318] ;  /* 0x0000c60000067ab9 */ /* 0x000fe40000000a00 */
[----:B------:R-:W-:-:S03]  /*110d0*/  LEA R17, P0, R2, UR6, 0x1 ;  /* 0x0000000602117c11 */ /* 0x000fc6000f8008ff */
[----:B------:R-:W-:-:S05]  /*110e0*/  VIADD R3, R3, UR4 ;  /* 0x0000000403037c36 */ /* 0x000fca0008000000 */
[----:B------:R-:W-:Y:S01]  /*110f0*/  LEA.HI.X R18, R2, UR7, R3, 0x1, P0 ;  /* 0x0000000702127c11 */ /* 0x000fe200080f0c03 */
[----:B------:R-:W-:-:S05]  /*11100*/  IMAD.MOV.U32 R2, RZ, RZ, 0x1 ;  /* 0x00000001ff027424 */ /* 0x000fca00078e00ff */
[----:B------:R-:W-:-:S04]  /*11110*/  SHF.L.U32 R2, R2, 0x1f, RZ ;  /* 0x0000001f02027819 */ /* 0x000fc800000006ff */
[----:B------:R-:W0:Y:S02]  /*11120*/  SYNCS.PHASECHK.TRANS64.TRYWAIT P0, [UR48+0x30840], R2 ;  /* 0x03084002ff0075a7 */ /* 0x000e240008000170 */
[----:B0-----:R-:W-:Y:S05]  /*11130*/  @!P0 BRA `(.L_x_1075) ;  /* 0x0000002c00e88947 */ /* 0x001fea0003800000 */
.L_x_1116:
[----:B------:R-:W-:Y:S01]  /*11140*/  ULDC.64 UR4, c[0x0][0x300] ;  /* 0x0000c00000047ab9 */ /* 0x000fe20000000a00 */
[----:B------:R-:W-:Y:S01]  /*11150*/  R2UR UR6, R35 ;  /* 0x00000000230672ca */ /* 0x000fe200000e0000 */
[----:B0-----:R-:W-:Y:S01]  /*11160*/  IMAD R3, R6, UR4, RZ ;  /* 0x0000000406037c24 */ /* 0x001fe2000f8e02ff */
[----:B------:R-:W-:Y:S01]  /*11170*/  SHF.R.U32.HI R27, RZ, 0x3, R8 ;  /* 0x00000003ff1b7819 */ /* 0x000fe20000011608 */
[----:B------:R-:W-:Y:S01]  /*11180*/  IMAD.MOV.U32 R6, RZ, RZ, -0x60 ;  /* 0xffffffa0ff067424 */ /* 0x000fe200078e00ff */
[----:B------:R-:W-:Y:S01]  /*11190*/  LOP3.LUT P3, RZ, R16, 0x4, RZ, 0xc0, !PT ;  /* 0x0000000410ff7812 */ /* 0x000fe2000786c0ff */
[----:B------:R-:W-:Y:S01]  /*111a0*/  IMAD R7, R10, UR5, R3 ;  /* 0x000000050a077c24 */ /* 0x000fe2000f8e0203 */
[----:B------:R-:W-:Y:S01]  /*111b0*/  LOP3.LUT P2, RZ, R16, 0x2, RZ, 0xc0, !PT ;  /* 0x0000000210ff7812 */ /* 0x000fe2000784c0ff */
[----:B------:R-:W-:Y:S01]  /*111c0*/  IMAD.WIDE.U32 R2, R10, UR4, RZ ;  /* 0x000000040a027c25 */ /* 0x000fe2000f8e00ff */
[----:B------:R-:W-:Y:S01]  /*111d0*/  ULDC.64 UR4, c[0x0][0x310] ;  /* 0x0000c40000047ab9 */ /* 0x000fe20000000a00 */
[----:B------:R-:W-:-:S02]  /*111e0*/  LOP3.LUT P1, RZ, R16, 0x1, RZ, 0xc0, !PT ;  /* 0x0000000110ff7812 */ /* 0x000fc4000782c0ff */
[----:B------:R-:W-:Y:S02]  /*111f0*/  IMAD.IADD R3, R3, 0x1, R7 ;  /* 0x0000000103037824 */ /* 0x000fe400078e0207 */
[----:B------:R-:W-:Y:S02]  /*11200*/  IMAD R5, R5, UR4, RZ ;  /* 0x0000000405057c24 */ /* 0x000fe4000f8e02ff */
[----:B------:R-:W-:-:S04]  /*11210*/  IMAD.WIDE.U32 R2, R0, UR4, R2 ;  /* 0x0000000400027c25 */ /* 0x000fc8000f8e0002 */
[----:B------:R-:W-:Y:S01]  /*11220*/  IMAD R5, R0, UR5, R5 ;  /* 0x0000000500057c24 */ /* 0x000fe2000f8e0205 */
[----:B------:R-:W-:Y:S01]  /*11230*/  ULDC.64 UR4, c[0x0][0x308] ;  /* 0x0000c20000047ab9 */ /* 0x000fe20000000a00 */
[----:B------:R-:W-:Y:S02]  /*11240*/  IMAD R6, R31, R6, UR43 ;  /* 0x0000002b1f067e24 */ /* 0x000fe4000f8e0206 */
[----:B------:R-:W-:Y:S02]  /*11250*/  IMAD.IADD R3, R3, 0x1, R5 ;  /* 0x0000000103037824 */ /* 0x000fe400078e0205 */
[----:B------:R-:W-:Y:S01]  /*11260*/  IMAD.U32 R5, RZ, RZ, UR4 ;  /* 0x00000004ff057e24 */ /* 0x000fe2000f8e00ff */
[----:B------:R-:W-:Y:S01]  /*11270*/  UIMAD UR4, UR6, UR4, URZ ;  /* 0x00000004060472a4 */ /* 0x000fe2000f8e023f */
[----:B------:R-:W-:Y:S02]  /*11280*/  IMAD.IADD R6, R6, 0x1, -R27 ;  /* 0x0000000106067824 */ /* 0x000fe400078e0a1b */
[----:B------:R-:W-:Y:S01]  /*11290*/  IMAD.WIDE.U32 R2, R5, UR41, R2 ;  /* 0x0000002905027c25 */ /* 0x000fe2000f8e0002 */
[----:B------:R-:W-:Y:S01]  /*112a0*/  UIMAD UR4, UR41, UR5, UR4 ;  /* 0x00000005290472a4 */ /* 0x000fe2000f8e0204 */
[----:B------:R-:W-:-:S02]  /*112b0*/  ULDC.64 UR6, c[0x0][0x2e8] ;  /* 0x0000ba0000067ab9 */ /* 0x000fc40000000a00 */
[----:B------:R-:W-:Y:S01]  /*112c0*/  IMAD.SHL.U32 R30, R8, 0x8, RZ ;  /* 0x00000008081e7824 */ /* 0x000fe200078e00ff */
[----:B------:R-:W-:Y:S02]  /*112d0*/  LEA R0, P0, R2, UR6, 0x1 ;  /* 0x0000000602007c11 */ /* 0x000fe4000f8008ff */
[----:B------:R-:W-:Y:S01]  /*112e0*/  VIADD R7, R3, UR4 ;  /* 0x0000000403077c36 */ /* 0x000fe20008000000 */
[----:B------:R-:W-:Y:S01]  /*112f0*/  LOP3.LUT R3, R4, 0x1c0, RZ, 0xc0, !PT ;  /* 0x000001c004037812 */ /* 0x000fe200078ec0ff */
[----:B------:R-:W-:-:S03]  /*11300*/  UMOV UR4, 0xffffffff ;  /* 0xffffffff00047882 */ /* 0x000fc60000000000 */
[----:B------:R-:W-:Y:S02]  /*11310*/  LOP3.LUT R4, R3, 0x38, R4, 0xf8, !PT ;  /* 0x0000003803047812 */ /* 0x000fe400078ef804 */
[----:B------:R-:W-:Y:S02]  /*11320*/  LEA.HI.X R7, R2, UR7, R7, 0x1, P0 ;  /* 0x0000000702077c11 */ /* 0x000fe400080f0c07 */
        /* <DEDUP_REMOVED lines=9> */
[----:B------:R-:W-:Y:S04]  /*113c0*/  SHFL.IDX PT, R8, R7, 0x2, 0x181f ;  /* 0x00581f0007087f89 */ /* 0x000fe800000e0000 */
[----:B------:R-:W1:Y:S04]  /*113d0*/  SHFL.IDX PT, R14, R0, 0x2, 0x181f ;  /* 0x00581f00000e7f89 */ /* 0x000e6800000e0000 */
[----:B------:R-:W2:Y:S01]  /*113e0*/  SHFL.IDX PT, R10, R0, 0x3, 0x181f ;  /* 0x00781f00000a7f89 */ /* 0x000ea200000e0000 */
[----:B0-----:R-:W-:-:S05]  /*113f0*/  @P0 IMAD.WIDE.U32 R2, R23, 0x2, R2 ;  /* 0x0000000217020825 */ /* 0x001fca00078e0002 */
[----:B------:R-:W-:Y:S04]  /*11400*/  @P0 LDGSTS.E.BYPASS.LTC128B.128 [R9+0x1e400], desc[UR36][R2.64], !P3 ;  /* 0x1e40000002090fae */ /* 0x000fe8000d901d64 */
[----:B------:R-:W-:Y:S04]  /*11410*/  @P0 LDGSTS.E.BYPASS.LTC128B.128 [R9+0x21400], desc[UR36][R2.64+0x80], !P2 ;  /* 0x2140008002090fae */ /* 0x000fe8000d101d64 */
[----:B------:R0:W-:Y:S01]  /*11420*/  @P0 LDGSTS.E.BYPASS.LTC128B.128 [R9+0x24400], desc[UR36][R2.64+0x100], !P1 ;  /* 0x2440010002090fae */ /* 0x0001e2000c901d64 */
[----:B------:R-:W-:-:S03]  /*11430*/  ISETP.GE.AND P0, PT, R6, 0x11, PT ;  /* 0x000000110600780c */ /* 0x000fc60003f06270 */
[----:B0-----:R-:W0:Y:S01]  /*11440*/  SHFL.IDX PT, R9, R7, 0x3, 0x181f ;  /* 0x00781f0007097f89 */ /* 0x001e2200000e0000 */
[----:B-1----:R-:W-:-:S09]  /*11450*/  IMAD.MOV.U32 R2, RZ, RZ, R14 ;  /* 0x000000ffff027224 */ /* 0x002fd200078e000e */
[----:B------:R-:W-:Y:S01]  /*11460*/  @P0 LEA R21, R30, UR48, 0x1 ;  /* 0x000000301e150c11 */ /* 0x000fe2000f8e08ff */
[----:B------:R-:W-:Y:S01]  /*11470*/  @P0 IMAD.WIDE.U32 R4, R23, 0x2, R4 ;  /* 0x0000000217040825 */ /* 0x000fe200078e0004 */
[----:B------:R-:W1:Y:S03]  /*11480*/  SHFL.IDX PT, R14, R0, 0x4, 0x181f ;  /* 0x00981f00000e7f89 */ /* 0x000e6600000e0000 */
[----:B------:R-:W-:Y:S01]  /*11490*/  IMAD.MOV.U32 R3, RZ, RZ, R8 ;  /* 0x000000ffff037224 */ /* 0x000fe200078e0008 */
[----:B------:R-:W-:Y:S04]  /*114a0*/  @P0 LDGSTS.E.BYPASS.LTC128B.128 [R21+0x1ec00], desc[UR36][R4.64], !P3 ;  /* 0x1ec0000004150fae */ /* 0x000fe8000d901d64 */
[----:B------:R-:W-:Y:S04]  /*114b0*/  @P0 LDGSTS.E.BYPASS.LTC128B.128 [R21+0x21c00], desc[UR36][R4.64+0x80], !P2 ;  /* 0x21c0008004150fae */ /* 0x000fe8000d101d64 */
[----:B------:R2:W-:Y:S01]  /*114c0*/  @P0 LDGSTS.E.BYPASS.LTC128B.128 [R21+0x24c00], desc[UR36][R4.64+0x100], !P1 ;  /* 0x24c0010004150fae */ /* 0x0005e2000c901d64 */
[----:B------:R-:W-:-:S03]  /*114d0*/  ISETP.GE.AND P0, PT, R6, 0x21, PT ;  /* 0x000000210600780c */ /* 0x000fc60003f06270 */
[----:B------:R-:W3:Y:S04]  /*114e0*/  SHFL.IDX PT, R8, R7, 0x4, 0x181f ;  /* 0x00981f0007087f89 */ /* 0x000ee800000e0000 */
[----:B------:R-:W4:Y:S01]  /*114f0*/  SHFL.IDX PT, R7, R7, 0x5, 0x181f ;  /* 0x00b81f0007077f89 */ /* 0x000f2200000e0000 */
[----:B--2---:R-:W-:-:S05]  /*11500*/  IMAD.MOV.U32 R4, RZ, RZ, R10 ;  /* 0x000000ffff047224 */ /* 0x004fca00078e000a */
[----:B------:R-:W-:Y:S01]  /*11510*/  @P0 IMAD.WIDE.U32 R2, R23, 0x2, R2 ;  /* 0x0000000217020825 */ /* 0x000fe200078e0002 */
[----:B------:R-:W-:-:S03]  /*11520*/  @P0 LEA R25, R30, UR48, 0x1 ;  /* 0x000000301e190c11 */ /* 0x000fc6000f8e08ff */
[----:B0-----:R-:W-:Y:S02]  /*11530*/  IMAD.MOV.U32 R5, RZ, RZ, R9 ;  /* 0x000000ffff057224 */ /* 0x001fe400078e0009 */
[----:B------:R-:W-:Y:S04]  /*11540*/  @P0 LDGSTS.E.BYPASS.LTC128B.128 [R25+0x1f400], desc[UR36][R2.64], !P3 ;  /* 0x1f40000002190fae */ /* 0x000fe8000d901d64 */
[----:B------:R-:W-:Y:S04]  /*11550*/  @P0 LDGSTS.E.BYPASS.LTC128B.128 [R25+0x22400], desc[UR36][R2.64+0x80], !P2 ;  /* 0x2240008002190fae */ /* 0x000fe8000d101d64 */
[----:B------:R1:W-:Y:S01]  /*11560*/  @P0 LDGSTS.E.BYPASS.LTC128B.128 [R25+0x25400], desc[UR36][R2.64+0x100], !P1 ;  /* 0x2540010002190fae */ /* 0x0003e2000c901d64 */
[----:B------:R-:W-:Y:S01]  /*11570*/  ISETP.GE.AND P0, PT, R6, 0x31, PT ;  /* 0x000000310600780c */ /* 0x000fe20003f06270 */
[----:B-1----:R-:W-:-:S12]  /*11580*/  IMAD.MOV.U32 R2, RZ, RZ, R14 ;  /* 0x000000ffff027224 */ /* 0x002fd800078e000e */
[----:B------:R-:W-:Y:S01]  /*11590*/  @P0 IMAD.WIDE.U32 R4, R23, 0x2, R4 ;  /* 0x0000000217040825 */ /* 0x000fe200078e0004 */
[----:B------:R-:W-:Y:S01]  /*115a0*/  @P0 LEA R9, R30, UR48, 0x1 ;  /* 0x000000301e090c11 */ /* 0x000fe2000f8e08ff */
[----:B------:R0:W1:Y:S02]  /*115b0*/  SHFL.IDX PT, R14, R0, 0x5, 0x181f ;  /* 0x00b81f00000e7f89 */ /* 0x00006400000e0000 */
[----:B---3--:R-:W-:Y:S02]  /*115c0*/  IMAD.MOV.U32 R3, RZ, RZ, R8 ;  /* 0x000000ffff037224 */ /* 0x008fe400078e0008 */
        /* <DEDUP_REMOVED lines=8> */
[----:B-1--4-:R0:W-:Y:S02]  /*11650*/  @P0 LDGSTS.E.BYPASS.LTC128B.128 [R21+0x26400], desc[UR36][R2.64+0x100], !P1 ;  /* 0x2640010002150fae */ /* 0x0121e4000c901d64 */
.L_x_1130:
[----:B------:R-:W-:Y:S01]  /*11660*/  ISETP.GE.AND P0, PT, R6, 0x51, PT ;  /* 0x000000510600780c */ /* 0x000fe20003f06270 */
[----:B0-----:R-:W-:Y:S02]  /*11670*/  IMAD.MOV.U32 R2, RZ, RZ, R14 ;  /* 0x000000ffff027224 */ /* 0x001fe400078e000e */
[----:B------:R-:W-:-:S10]  /*11680*/  IMAD.MOV.U32 R3, RZ, RZ, R7 ;  /* 0x000000ffff037224 */ /* 0x000fd400078e0007 */
        /* <DEDUP_REMOVED lines=15> */
.L_x_1077:
        /* <DEDUP_REMOVED lines=18> */
[----:B------:R-:W-:Y:S02]  /*118a0*/  IMAD.U32 R4, RZ, RZ, UR6 ;  /* 0x00000006ff047e24 */ /* 0x000fe4000f8e00ff */
[----:B------:R-:W0:Y:S01]  /*118b0*/  LDC.64 R2, c[0x4][R2] ;  /* 0x0100000002027b82 */ /* 0x000e220000000a00 */
[----:B------:R-:W-:Y:S02]  /*118c0*/  IMAD.U32 R5, RZ, RZ, UR7 ;  /* 0x00000007ff057e24 */ /* 0x000fe4000f8e00ff */
        /* <DEDUP_REMOVED lines=8> */
[----:B0-----:R-:W-:Y:S05]  /*11950*/  CALL.ABS.NOINC R2 ;  /* 0x0000000002007343 */ /* 0x001fea0003c00000 */
.L_x_1078:
[----:B------:R-:W-:Y:S01]  /*11960*/  UISETP.NE.AND UP0, UPT, UR50, URZ, UPT ;  /* 0x0000003f3200728c */ /* 0x000fe2000bf05270 */
[----:B------:R-:W-:Y:S01]  /*11970*/  VIADD R7, R37, UR42 ;  /* 0x0000002a25077c36 */ /* 0x000fe20008000000 */
[----:B------:R-:W0:Y:S01]  /*11980*/  LDC R0, c[0x0][0x448] ;  /* 0x00011200ff007b82 */ /* 0x000e220000000800 */
[----:B------:R-:W-:Y:S01]  /*11990*/  IMAD.U32 R4, RZ, RZ, UR38 ;  /* 0x00000026ff047e24 */ /* 0x000fe2000f8e00ff */
[----:B------:R-:W-:Y:S01]  /*119a0*/  ULDC.64 UR4, c[0x0][0x2e0] ;  /* 0x0000b80000047ab9 */ /* 0x000fe20000000a00 */
[----:B------:R-:W-:Y:S01]  /*119b0*/  IMAD.U32 R3, RZ, RZ, UR49 ;  /* 0x00000031ff037e24 */ /* 0x000fe2000f8e00ff */
[----:B------:R-:W-:Y:S01]  /*119c0*/  PLOP3.LUT P0, PT, PT, PT, UP0, 0x80, 0x0 ;  /* 0x000000000000781c */ /* 0x000fe20003f0f008 */
[----:B------:R-:W-:Y:S02]  /*119d0*/  IMAD.MOV.U32 R2, RZ, RZ, R4 ;  /* 0x000000ffff027224 */ /* 0x000fe400078e0004 */
[----:B------:R-:W-:Y:S02]  /*119e0*/  IMAD R25, R25, UR4, RZ ;  /* 0x0000000419197c24 */ /* 0x000fe4000f8e02ff */
[----:B------:R-:W-:Y:S01]  /*119f0*/  @UP0 ULDC UR6, c[0x0][0x44c] ;  /* 0x0001130000060ab9 */ /* 0x000fe20000000800 */
[----:B------:R-:W-:Y:S01]  /*11a00*/  IMAD.WIDE.U32 R2, R26, UR4, R2 ;  /* 0x000000041a027c25 */ /* 0x000fe2000f8e0002 */
[----:B------:R-:W-:-:S03]  /*11a10*/  @UP0 ULDC UR4, c[0x0][0x450] ;  /* 0x0001140000040ab9 */ /* 0x000fc60000000800 */
[----:B------:R-:W-:Y:S02]  /*11a20*/  IMAD.U32 R5, RZ, RZ, UR39 ;  /* 0x00000027ff057e24 */ /* 0x000fe4000f8e00ff */
[----:B------:R-:W-:Y:S02]  /*11a30*/  IMAD.MOV.U32 R5, RZ, RZ, R7 ;  /* 0x000000ffff057224 */ /* 0x000fe400078e0007 */
[----:B------:R-:W-:Y:S01]  /*11a40*/  @P0 IMAD.HI.U32 R6, R7, UR6, RZ ;  /* 0x0000000607060c27 */ /* 0x000fe2000f8e00ff */
[----:B------:R-:W-:-:S03]  /*11a50*/  PLOP3.LUT P0, PT, PT, PT, UP0, 0x80, 0x0 ;  /* 0x000000000000781c */ /* 0x000fc60003f0f008 */
[----:B------:R-:W-:-:S04]  /*11a60*/  IMAD R25, R26, UR5, R25 ;  /* 0x000000051a197c24 */ /* 0x000fc8000f8e0219 */
[----:B------:R-:W-:-:S06]  /*11a70*/  IMAD.IADD R3, R3, 0x1, R25 ;  /* 0x0000000103037824 */ /* 0x000fcc00078e0219 */
[----:B------:R-:W-:Y:S01]  /*11a80*/  @P0 SHF.R.U32.HI R5, RZ, UR4, R6 ;  /* 0x00000004ff050c19 */ /* 0x000fe20008011606 */
[----:B------:R-:W-:-:S04]  /*11a90*/  ULDC.64 UR4, c[0x0][0x2d0] ;  /* 0x0000b40000047ab9 */ /* 0x000fc80000000a00 */
[----:B------:R-:W-:Y:S02]  /*11aa0*/  IMAD.MOV R4, RZ, RZ, -R5 ;  /* 0x000000ffff047224 */ /* 0x000fe400078e0a05 */
[----:B------:R-:W-:-:S04]  /*11ab0*/  IMAD.WIDE.U32 R2, R5, UR4, R2 ;  /* 0x0000000405027c25 */ /* 0x000fc8000f8e0002 */
[----:B0-----:R-:W-:Y:S01]  /*11ac0*/  IMAD R7, R0, R4, R7 ;  /* 0x0000000400077224 */ /* 0x001fe200078e0207 */
[----:B------:R-:W-:-:S05]  /*11ad0*/  SHF.R.S32.HI R4, RZ, 0x1f, R5 ;  /* 0x0000001fff047819 */ /* 0x000fca0000011405 */
        /* <DEDUP_REMOVED lines=9> */
[C---:B------:R-:W-:Y:S01]  /*11b70*/  LEA R6, P0, R2.reuse, UR4, 0x1 ;  /* 0x0000000402067c11 */ /* 0x040fe2000f8008ff */
[----:B------:R-:W-:Y:S01]  /*11b80*/  IMAD.IADD R3, R3, 0x1, R5 ;  /* 0x0000000103037824 */ /* 0x000fe200078e0205 */
[----:B------:R-:W-:Y:S02]  /*11b90*/  ULDC UR4, c[0x0][0x2b8] ;  /* 0x0000ae0000047ab9 */ /* 0x000fe40000000800 */
[----:B------:R-:W-:Y:S02]  /*11ba0*/  ISETP.GE.AND P3, PT, R23, UR4, PT ;  /* 0x0000000417007c0c */ /* 0x000fe4000bf66270 */
[----:B------:R-:W-:Y:S01]  /*11bb0*/  LEA.HI.X R8, R2, UR5, R3, 0x1, P0 ;  /* 0x0000000502087c11 */ /* 0x000fe200080f0c03 */
[----:B------:R-:W-:Y:S01]  /*11bc0*/  UMOV UR5, 0xffffffff ;  /* 0xffffffff00057882 */ /* 0x000fe20000000000 */
[----:B------:R-:W-:-:S02]  /*11bd0*/  ISETP.GE.AND P2, PT, R34, UR4, PT ;  /* 0x0000000422007c0c */ /* 0x000fc4000bf46270 */
[----:B------:R-:W-:Y:S01]  /*11be0*/  ISETP.GE.AND P0, PT, R33, UR4, PT ;  /* 0x0000000421007c0c */ /* 0x000fe2000bf06270 */
[----:B------:R-:W-:-:S12]  /*11bf0*/  BRA.DIV UR5, `(.L_x_1079) ;  /* 0x0000002e05347947 */ /* 0x000fd8000b800000 */
[----:B------:R-:W-:Y:S01]  /*11c00*/  SHFL.IDX PT, R3, R8, RZ, 0x181f ;  /* 0x00181fff08037589 */ /* 0x000fe200000e0000 */
[----:B------:R-:W-:Y:S01]  /*11c10*/  ULDC UR4, c[0x0][0x288] ;  /* 0x0000a20000047ab9 */ /* 0x000fe20000000800 */
[----:B------:R-:W-:Y:S02]  /*11c20*/  VIADD R7, R27, UR42 ;  /* 0x0000002a1b077c36 */ /* 0x000fe40008000000 */
[----:B------:R-:W0:Y:S01]  /*11c30*/  SHFL.IDX PT, R2, R6, RZ, 0x181f ;  /* 0x00181fff06027589 */ /* 0x000e2200000e0000 */
[----:B------:R-:W-:Y:S02]  /*11c40*/  IMAD R0, R0, UR4, RZ ;  /* 0x0000000400007c24 */ /* 0x000fe4000f8e02ff */
[C---:B------:R-:W-:Y:S01]  /*11c50*/  VIADD R11, R7.reuse, 0x10 ;  /* 0x00000010070b7836 */ /* 0x040fe20000000000 */
        /* <DEDUP_REMOVED lines=61> */
.L_x_1147:
[----:B------:R-:W-:Y:S01]  /*12030*/  VIADD R7, R7, 0x70 ;  /* 0x0000007007077836 */ /* 0x000fe20000000000 */
[----:B------:R-:W-:Y:S01]  /*12040*/  BSSY B0, `(.L_x_1080) ;  /* 0x000000d000007945 */ /* 0x000fe20003800000 */
[----:B-1----:R-:W-:Y:S02]  /*12050*/  IMAD.MOV.U32 R2, RZ, RZ, R14 ;  /* 0x000000ffff027224 */ /* 0x002fe400078e000e */
[----:B--2---:R-:W-:Y:S01]  /*12060*/  IMAD.MOV.U32 R3, RZ, RZ, R4 ;  /* 0x000000ffff037224 */ /* 0x004fe200078e0004 */
[----:B------:R-:W-:-:S13]  /*12070*/  ISETP.GE.AND P1, PT, R7, R0, PT ;  /* 0x000000000700720c */ /* 0x000fda0003f26270 */
        /* <DEDUP_REMOVED lines=9> */
.L_x_1081:
[----:B------:R-:W-:Y:S05]  /*12110*/  BSYNC B0 ;  /* 0x0000000000007941 */ /* 0x000fea0003800000 */
.L_x_1080:
[----:B------:R-:W-:Y:S01]  /*12120*/  NOP ;  /* 0x0000000000007918 */ /* 0x000fe20000000000 */
[----:B------:R-:W-:Y:S01]  /*12130*/  SYNCS.ARRIVE.TRANS64.RED.A0T1 RZ, [UR48+0x30800], RZ ;  /* 0x030800ffffff79a7 */ /* 0x000fe20008200430 */
[----:B------:R-:W-:Y:S01]  /*12140*/  IMAD.MOV.U32 R0, RZ, RZ, 0x1 ;  /* 0x00000001ff007424 */ /* 0x000fe200078e00ff */
[----:B------:R-:W-:Y:S04]  /*12150*/  ARRIVES.LDGSTSBAR.64.TRANSCNT [UR48+0x30800] ;  /* 0x03080000ff0079b0 */ /* 0x000fe80008000ab0 */
[----:B------:R-:W-:Y:S01]  /*12160*/  SHF.L.U32 R0, R0, 0x1f, RZ ;  /* 0x0000001f00007819 */ /* 0x000fe200000006ff */
[----:B------:R-:W-:Y:S01]  /*12170*/  NOP ;  /* 0x0000000000007918 */ /* 0x000fe20000000000 */
[----:B------:R-:W-:Y:S01]  /*12180*/  SYNCS.ARRIVE.TRANS64.A1T0 RZ, [UR48+0x30800], RZ ;  /* 0x030800ffffff79a7 */ /* 0x000fe20008100030 */
[----:B------:R-:W-:Y:S01]  /*12190*/  VIADD R19, R19, 0xfffffffe ;  /* 0xfffffffe13137836 */ /* 0x000fe20000000000 */
[----:B------:R-:W1:Y:S02]  /*121a0*/  SYNCS.PHASECHK.TRANS64.TRYWAIT P0, [UR48+0x30820], R0 ;  /* 0x03082000ff0075a7 */ /* 0x000e640008000170 */
[----:B-1----:R-:W-:Y:S05]  /*121b0*/  @!P0 BRA `(.L_x_1082) ;  /* 0x00000030004c8947 */ /* 0x002fea0003800000 */
.L_x_1148:
[----:B------:R-:W-:Y:S01]  /*121c0*/  ISETP.GE.AND P0, PT, R19, UR51, PT ;  /* 0x0000003313007c0c */ /* 0x000fe2000bf06270 */
[----:B------:R-:W-:Y:S02]  /*121d0*/  IMAD.MOV.U32 R28, RZ, RZ, 0x1 ;  /* 0x00000001ff1c7424 */ /* 0x000fe400078e00ff */
[----:B------:R-:W-:-:S10]  /*121e0*/  IMAD.MOV.U32 R26, RZ, RZ, RZ ;  /* 0x000000ffff1a7224 */ /* 0x000fd400078e00ff */
[----:B------:R-:W-:Y:S05]  /*121f0*/  @!P0 BRA `(.L_x_1083) ;  /* 0x00000010003c8947 */ /* 0x000fea0003800000 */
[----:B0-----:R-:W0:Y:S01]  /*12200*/  S2R R2, SR_TID.X ;  /* 0x0000000000027919 */ /* 0x001e220000002100 */
[----:B------:R-:W-:Y:S01]  /*12210*/  UIADD3 UR4, UR47, 0x1, URZ ;  /* 0x000000012f047890 */ /* 0x000fe2000fffe03f */
[----:B------:R-:W-:Y:S01]  /*12220*/  LOP3.LUT R3, RZ, UR45, RZ, 0x33, !PT ;  /* 0x0000002dff037c12 */ /* 0x000fe2000f8e33ff */
[----:B------:R-:W-:Y:S01]  /*12230*/  BSSY B0, `(.L_x_1083) ;  /* 0x000010b000007945 */ /* 0x000fe20003800000 */
[----:B------:R-:W-:Y:S01]  /*12240*/  LOP3.LUT R5, RZ, UR44, RZ, 0x33, !PT ;  /* 0x0000002cff057c12 */ /* 0x000fe2000f8e33ff */
[----:B------:R-:W-:Y:S01]  /*12250*/  UIMAD UR4, UR4, UR40, URZ ;  /* 0x00000028040472a4 */ /* 0x000fe2000f8e023f */
[----:B------:R-:W-:Y:S02]  /*12260*/  IMAD.MOV.U32 R27, RZ, RZ, 0x1 ;  /* 0x00000001ff1b7424 */ /* 0x000fe400078e00ff */
[----:B------:R-:W-:-:S03]  /*12270*/  IMAD.MOV.U32 R25, RZ, RZ, RZ ;  /* 0x000000ffff197224 */ /* 0x000fc600078e00ff */
[----:B------:R-:W-:Y:S01]  /*12280*/  LOP3.LUT R0, RZ, UR4, RZ, 0x33, !PT ;  /* 0x00000004ff007c12 */ /* 0x000fe2000f8e33ff */
[----:B------:R-:W-:Y:S02]  /*12290*/  ULDC UR4, c[0x0][0x2f4] ;  /* 0x0000bd0000047ab9 */ /* 0x000fe40000000800 */
[----:B------:R-:W-:Y:S02]  /*122a0*/  ISETP.GE.AND P3, PT, R23, UR4, PT ;  /* 0x0000000417007c0c */ /* 0x000fe4000bf66270 */
[----:B------:R-:W-:Y:S02]  /*122b0*/  VIADDMNMX R0, R0, -UR46, R3, !PT ;  /* 0x8000002e00007c46 */ /* 0x000fe4000f800103 */
[----:B------:R-:W-:Y:S02]  /*122c0*/  ISETP.GE.AND P2, PT, R34, UR4, PT ;  /* 0x0000000422007c0c */ /* 0x000fe4000bf46270 */
[----:B------:R-:W-:Y:S02]  /*122d0*/  VIMNMX R0, R0, R5, !PT ;  /* 0x0000000500007248 */ /* 0x000fe40007fe0100 */
[----:B------:R-:W-:-:S02]  /*122e0*/  ISETP.GE.AND P1, PT, R33, UR4, PT ;  /* 0x0000000421007c0c */ /* 0x000fc4000bf26270 */
[----:B------:R-:W-:Y:S02]  /*122f0*/  IADD3 R31, -R0, -0x2, RZ ;  /* 0xfffffffe001f7810 */ /* 0x000fe40007ffe1ff */
[----:B0-----:R-:W-:-:S04]  /*12300*/  LOP3.LUT R2, R2, 0x7f, RZ, 0xc0, !PT ;  /* 0x0000007f02027812 */ /* 0x001fc800078ec0ff */
[----:B------:R-:W-:-:S04]  /*12310*/  SHF.R.U32.HI R2, RZ, 0x3, R2 ;  /* 0x00000003ff027819 */ /* 0x000fc80000011602 */
[----:B------:R-:W-:Y:S02]  /*12320*/  IADD3 R22, R24, R22, R2 ;  /* 0x0000001618167210 */ /* 0x000fe40007ffe002 */
[----:B------:R-:W-:Y:S01]  /*12330*/  IADD3 R3, -R2, UR43, RZ ;  /* 0x0000002b02037c10 */ /* 0x000fe2000fffe1ff */
[----:B------:R-:W-:Y:S02]  /*12340*/  IMAD.SHL.U32 R2, R23, 0x2, RZ ;  /* 0x0000000217027824 */ /* 0x000fe400078e00ff */
[----:B------:R-:W-:Y:S02]  /*12350*/  VIADD R5, R22, 0xfffffee0 ;  /* 0xfffffee016057836 */ /* 0x000fe40000000000 */
[C---:B------:R-:W-:Y:S02]  /*12360*/  IMAD R3, R0.reuse, 0x60, R3 ;  /* 0x0000006000037824 */ /* 0x040fe400078e0203 */
[----:B------:R-:W-:Y:S02]  /*12370*/  IMAD R20, R0, -0x60, R5 ;  /* 0xffffffa000147824 */ /* 0x000fe400078e0205 */
[----:B------:R-:W-:-:S07]  /*12380*/  VIADD R0, R3, 0xc0 ;  /* 0x000000c003007836 */ /* 0x000fce0000000000 */
.L_x_1096:
[----:B------:R-:W2:Y:S01]  /*12390*/  LDL R8, [R1] ;  /* 0x0000000001087983 */ /* 0x000ea20000100800 */
[----:B------:R-:W0:Y:S01]  /*123a0*/  LDC R2, c[0x0][0x430] ;  /* 0x00010c00ff027b82 */ /* 0x000e220000000800 */
[----:B------:R-:W-:Y:S01]  /*123b0*/  ISETP.GT.U32.AND P5, PT, R37, 0x5f, PT ;  /* 0x0000005f2500780c */ /* 0x000fe20003fa4070 */
[----:B------:R-:W-:-:S12]  /*123c0*/  IMAD.MOV.U32 R9, RZ, RZ, R20 ;  /* 0x000000ffff097224 */ /* 0x000fd800078e0014 */
[----:B------:R-:W2:Y:S01]  /*123d0*/  @!P5 LDC.64 R4, c[0x0][0x428] ;  /* 0x00010a00ff04db82 */ /* 0x000ea20000000a00 */
[----:B0-----:R-:W-:-:S13]  /*123e0*/  ISETP.NE.AND P0, PT, R2, 0x1, PT ;  /* 0x000000010200780c */ /* 0x001fda0003f05270 */
[----:B------:R-:W0:Y:S08]  /*123f0*/  @P0 LDC R3, c[0x0][0x434] ;  /* 0x00010d00ff030b82 */ /* 0x000e300000000800 */
[----:B------:R-:W1:Y:S01]  /*12400*/  @P0 LDC R7, c[0x0][0x438] ;  /* 0x00010e00ff070b82 */ /* 0x000e620000000800 */
[----:B0-----:R-:W-:-:S05]  /*12410*/  @P0 IMAD.HI.U32 R2, R20, R3, RZ ;  /* 0x0000000314020227 */ /* 0x001fca00078e00ff */
[----:B-1----:R-:W-:Y:S02]  /*12420*/  @P0 SHF.R.U32.HI R9, RZ, R7, R2 ;  /* 0x00000007ff090219 */ /* 0x002fe40000011602 */
[----:B------:R-:W0:Y:S02]  /*12430*/  @!P5 LDC.64 R6, c[0x0][0x418] ;  /* 0x00010600ff06db82 */ /* 0x000e240000000a00 */
[----:B------:R-:W-:Y:S01]  /*12440*/  @!P5 SHF.R.S32.HI R3, RZ, 0x1f, R9 ;  /* 0x0000001fff03d819 */ /* 0x000fe20000011409 */
[----:B--2---:R-:W-:-:S04]  /*12450*/  @!P5 IMAD R2, R8, R4, RZ ;  /* 0x000000040802d224 */ /* 0x004fc800078e02ff */
[----:B------:R-:W-:Y:S02]  /*12460*/  @!P5 IMAD R5, R36, R5, R2 ;  /* 0x000000052405d224 */ /* 0x000fe400078e0202 */
[----:B------:R-:W-:-:S04]  /*12470*/  @!P5 IMAD.MOV.U32 R2, RZ, RZ, R9 ;  /* 0x000000ffff02d224 */ /* 0x000fc800078e0009 */
[----:B------:R-:W-:-:S04]  /*12480*/  @!P5 IMAD.WIDE.U32 R2, R36, R4, R2 ;  /* 0x000000042402d225 */ /* 0x000fc800078e0002 */
[----:B------:R-:W-:Y:S01]  /*12490*/  @!P5 IMAD.IADD R3, R5, 0x1, R3 ;  /* 0x000000010503d824 */ /* 0x000fe200078e0203 */
[----:B0-----:R-:W-:Y:S01]  /*124a0*/  @!P5 LEA R6, P0, R2, R6, 0x2 ;  /* 0x000000060206d211 */ /* 0x001fe200078010ff */
[----:B------:R-:W-:-:S03]  /*124b0*/  IMAD.MOV.U32 R4, RZ, RZ, RZ ;  /* 0x000000ffff047224 */ /* 0x000fc600078e00ff */
        /* <DEDUP_REMOVED lines=10> */
.L_x_1084:
[----:B------:R-:W-:Y:S01]  /*12560*/  LEA R19, R26, UR48, 0x3 ;  /* 0x000000301a137c11 */ /* 0x000fe2000f8e18ff */
[----:B------:R-:W-:Y:S01]  /*12570*/  BSSY B1, `(.L_x_1085) ;  /* 0x0000004000017945 */ /* 0x000fe20003800000 */
[----:B------:R-:W-:-:S04]  /*12580*/  SHF.L.U32 R2, R28, 0x1f, RZ ;  /* 0x0000001f1c027819 */ /* 0x000fc800000006ff */
[----:B------:R-:W0:Y:S02]  /*12590*/  SYNCS.PHASECHK.TRANS64.TRYWAIT P0, [R19+URZ+0x30840], R2 ;  /* 0x03084002130075a7 */ /* 0x000e24000800017f */
[----:B0-----:R-:W-:Y:S05]  /*125a0*/  @!P0 BRA `(.L_x_1086) ;  /* 0x0000002c00688947 */ /* 0x001fea0003800000 */
.L_x_1149:
[----:B------:R-:W-:Y:S05]  /*125b0*/  BSYNC B1 ;  /* 0x0000000000017941 */ /* 0x000fea0003800000 */
.L_x_1085:
        /* <DEDUP_REMOVED lines=26> */
[----:B------:R-:W-:Y:S01]  /*12760*/  VIADD R3, R3, UR4 ;  /* 0x0000000403037c36 */ /* 0x000fe20008000000 */
[----:B------:R-:W-:-:S04]  /*12770*/  UMOV UR4, 0xffffffff ;  /* 0xffffffff00047882 */ /* 0x000fc80000000000 */
[----:B------:R-:W-:Y:S01]  /*12780*/  LEA.HI.X R24, R2, UR7, R3, 0x1, P0 ;  /* 0x0000000702187c11 */ /* 0x000fe200080f0c03 */
[----:B------:R-:W-:Y:S06]  /*12790*/  BRA.DIV UR4, `(.L_x_1087) ;  /* 0x0000002e04007947 */ /* 0x000fec000b800000 */
        /* <DEDUP_REMOVED lines=8> */
[----:B------:R-:W0:Y:S02]  /*12820*/  SHFL.IDX PT, R14, R21, 0x1, 0x181f ;  /* 0x00381f00150e7f89 */ /* 0x000e2400000e0000 */
[----:B-1----:R-:W-:-:S05]  /*12830*/  IMAD.X R3, RZ, RZ, R3, P0 ;  /* 0x000000ffff037224 */ /* 0x002fca00000e0603 */
        /* <DEDUP_REMOVED lines=15> */
[----:B------:R-:W0:Y:S03]  /*12930*/  SHFL.IDX PT, R2, R21, 0x4, 0x181f ;  /* 0x00981f0015027f89 */ /* 0x000e2600000e0000 */
[----:B-1----:R-:W-:Y:S01]  /*12940*/  IMAD.X R7, RZ, RZ, R3, P0 ;  /* 0x000000ffff077224 */ /* 0x002fe200000e0603 */
[----:B------:R2:W-:Y:S04]  /*12950*/  LDGSTS.E.BYPASS.LTC128B.128 [R22+0x1f400], desc[UR36][R10.64], !P6 ;  /* 0x1f4000000a167fae */ /* 0x0005e8000f101d64 */
[----:B------:R-:W1:Y:S04]  /*12960*/  SHFL.IDX PT, R3, R24, 0x4, 0x181f ;  /* 0x00981f0018037f89 */ /* 0x000e6800000e0000 */
[----:B------:R2:W-:Y:S04]  /*12970*/  LDGSTS.E.BYPASS.LTC128B.128 [R22+0x22400], desc[UR36][R10.64+0x80], !P5 ;  /* 0x224000800a167fae */ /* 0x0005e8000e901d64 */
[----:B------:R2:W-:Y:S04]  /*12980*/  LDGSTS.E.BYPASS.LTC128B.128 [R22+0x25400], desc[UR36][R10.64+0x100], !P4 ;  /* 0x254001000a167fae */ /* 0x0005e8000e101d64 */
[----:B------:R2:W-:Y:S01]  /*12990*/  LDGSTS.E.BYPASS.LTC128B.128 [R22+0x1fc00], desc[UR36][R6.64], !P6 ;  /* 0x1fc0000006167fae */ /* 0x0005e2000f101d64 */
[----:B0-----:R-:W-:-:S03]  /*129a0*/  IADD3 R2, P0, R2, R12, RZ ;  /* 0x0000000c02027210 */ /* 0x001fc60007f1e0ff */
[----:B------:R2:W-:Y:S04]  /*129b0*/  LDGSTS.E.BYPASS.LTC128B.128 [R22+0x22c00], desc[UR36][R6.64+0x80], !P5 ;  /* 0x22c0008006167fae */ /* 0x0005e8000e901d64 */
[----:B------:R2:W-:Y:S01]  /*129c0*/  LDGSTS.E.BYPASS.LTC128B.128 [R22+0x25c00], desc[UR36][R6.64+0x100], !P4 ;  /* 0x25c0010006167fae */ /* 0x0005e2000e101d64 */
[----:B-1----:R-:W-:-:S03]  /*129d0*/  IMAD.X R3, RZ, RZ, R3, P0 ;  /* 0x000000ffff037224 */ /* 0x002fc600000e0603 */
[----:B------:R-:W0:Y:S04]  /*129e0*/  SHFL.IDX PT, R24, R24, 0x5, 0x181f ;  /* 0x00b81f0018187f89 */ /* 0x000e2800000e0000 */
[----:B------:R2:W-:Y:S04]  /*129f0*/  LDGSTS.E.BYPASS.LTC128B.128 [R22+0x20400], desc[UR36][R2.64], !P6 ;  /* 0x2040000002167fae */ /* 0x0005e8000f101d64 */
[----:B------:R2:W-:Y:S04]  /*12a00*/  LDGSTS.E.BYPASS.LTC128B.128 [R22+0x23400], desc[UR36][R2.64+0x80], !P5 ;  /* 0x2340008002167fae */ /* 0x0005e8000e901d64 */
[----:B------:R2:W-:Y:S02]  /*12a10*/  LDGSTS.E.BYPASS.LTC128B.128 [R22+0x26400], desc[UR36][R2.64+0x100], !P4 ;  /* 0x2640010002167fae */ /* 0x0005e4000e101d64 */
.L_x_1163:
[----:B--2---:R-:W-:Y:S01]  /*12a20*/  IMAD.SHL.U32 R2, R23, 0x2, RZ ;  /* 0x0000000217027824 */ /* 0x004fe200078e00ff */
[----:B------:R-:W-:-:S04]  /*12a30*/  LOP3.LUT P6, RZ, R16, 0x4, RZ, 0xc0, !PT ;  /* 0x0000000410ff7812 */ /* 0x000fc800078cc0ff */
[----:B------:R-:W-:-:S05]  /*12a40*/  IADD3 R2, P0, R14, R2, RZ ;  /* 0x000000020e027210 */ /* 0x000fca0007f1e0ff */
[----:B0-----:R-:W-:Y:S01]  /*12a50*/  IMAD.X R3, RZ, RZ, R24, P0 ;  /* 0x000000ffff037224 */ /* 0x001fe200000e0618 */
[----:B------:R-:W-:-:S04]  /*12a60*/  PLOP3.LUT P0, PT, PT, PT, PT, 0x80, 0x0 ;  /* 0x000000000000781c */ /* 0x000fc80003f0f070 */
[----:B------:R-:W-:Y:S01]  /*12a70*/  @!PT LDS RZ, [RZ] ;  /* 0x00000000fffff984 */ /* 0x000fe20000000800 */
[----:B------:R-:W-:Y:S01]  /*12a80*/  @!PT LDS RZ, [RZ] ;  /* 0x00000000fffff984 */ /* 0x000fe20000000800 */
[----:B------:R-:W-:Y:S01]  /*12a90*/  @!PT LDS RZ, [RZ] ;  /* 0x00000000fffff984 */ /* 0x000fe20000000800 */
[----:B------:R0:W-:Y:S04]  /*12aa0*/  LDGSTS.E.BYPASS.LTC128B.128 [R22+0x20c00], desc[UR36][R2.64], !P6 ;  /* 0x20c0000002167fae */ /* 0x0001e8000f101d64 */
[----:B------:R0:W-:Y:S04]  /*12ab0*/  LDGSTS.E.BYPASS.LTC128B.128 [R22+0x23c00], desc[UR36][R2.64+0x80], !P5 ;  /* 0x23c0008002167fae */ /* 0x0001e8000e901d64 */
[----:B------:R0:W-:Y:S01]  /*12ac0*/  LDGSTS.E.BYPASS.LTC128B.128 [R22+0x26c00], desc[UR36][R2.64+0x100], !P4 ;  /* 0x26c0010002167fae */ /* 0x0001e2000e101d64 */
[----:B------:R-:W-:Y:S01]  /*12ad0*/  NOP ;  /* 0x0000000000007918 */ /* 0x000fe20000000000 */
.L_x_1088:
        /* <DEDUP_REMOVED lines=10> */
.L_x_1089:
[----:B------:R1:W-:Y:S01]  /*12b80*/  SYNCS.ARRIVE.TRANS64.A1T0 RZ, [R19+URZ+0x30830], RZ ;  /* 0x030830ff13ff79a7 */ /* 0x0003e2000810003f */
[----:B------:R-:W-:Y:S05]  /*12b90*/  @!P5 BRA `(.L_x_1090) ;  /* 0x000000000004d947 */ /* 0x000fea0003800000 */
[----:B------:R-:W-:Y:S01]  /*12ba0*/  BPT.TRAP 0x1 ;  /* 0x000000040000795c */ /* 0x000fe20000300000 */
.L_x_1090:
[----:B0-----:R-:W-:Y:S01]  /*12bb0*/  SHF.L.U32 R3, R27, 0x1f, RZ ;  /* 0x0000001f1b037819 */ /* 0x001fe200000006ff */
[----:B------:R-:W-:Y:S01]  /*12bc0*/  BSSY B1, `(.L_x_1091) ;  /* 0x0000004000017945 */ /* 0x000fe20003800000 */
[----:B------:R-:W-:-:S04]  /*12bd0*/  LEA R6, R25, UR48, 0x3 ;  /* 0x0000003019067c11 */ /* 0x000fc8000f8e18ff */
[----:B------:R-:W0:Y:S02]  /*12be0*/  SYNCS.PHASECHK.TRANS64.TRYWAIT P0, [R6+URZ+0x30860], R3 ;  /* 0x03086003060075a7 */ /* 0x000e24000800017f */
[----:B0-----:R-:W-:Y:S05]  /*12bf0*/  @!P0 BRA `(.L_x_1092) ;  /* 0x0000002c00b88947 */ /* 0x001fea0003800000 */
.L_x_1164:
[----:B------:R-:W-:Y:S05]  /*12c00*/  BSYNC B1 ;  /* 0x0000000000017941 */ /* 0x000fea0003800000 */
.L_x_1091:
        /* <DEDUP_REMOVED lines=18> */
[----:B------:R-:W0:Y:S03]  /*12d30*/  SHFL.IDX PT, R14, R17, 0x2, 0x181f ;  /* 0x00581f00110e7f89 */ /* 0x000e2600000e0000 */
[----:B------:R-:W-:Y:S01]  /*12d40*/  IMAD.X R3, RZ, RZ, R8, P0 ;  /* 0x000000ffff037224 */ /* 0x000fe200000e0608 */
        /* <DEDUP_REMOVED lines=28> */
[----:B------:R0:W3:Y:S03]  /*12f10*/  SHFL.IDX PT, R14, R17, 0x5, 0x181f ;  /* 0x00b81f00110e7f89 */ /* 0x0000e600000e0000 */
[----:B--2---:R-:W-:Y:S01]  /*12f20*/  IMAD.X R3, RZ, RZ, R8, P0 ;  /* 0x000000ffff037224 */ /* 0x004fe200000e0608 */
[----:B------:R-:W-:Y:S01]  /*12f30*/  ISETP.LT.OR P0, PT, R0, 0x41, P3 ;  /* 0x000000410000780c */ /* 0x000fe20001f01670 */
[----:B------:R0:W2:-:S12]  /*12f40*/  SHFL.IDX PT, R8, R18, 0x5, 0x181f ;  /* 0x00b81f0012087f89 */ /* 0x00009800000e0000 */
[----:B------:R0:W-:Y:S01]  /*12f50*/  LDGSTS.E.BYPASS.LTC128B.128 [R7+0x2400], desc[UR36][R2.64], !P0 ;  /* 0x0240000002077fae */ /* 0x0001e2000c101d64 */
[----:B------:R-:W-:-:S13]  /*12f60*/  ISETP.LT.OR P0, PT, R0, 0x41, P2 ;  /* 0x000000410000780c */ /* 0x000fda0001701670 */
[----:B------:R0:W-:Y:S01]  /*12f70*/  LDGSTS.E.BYPASS.LTC128B.128 [R7+0x5400], desc[UR36][R2.64+0x80], !P0 ;  /* 0x0540008002077fae */ /* 0x0001e2000c101d64 */
[----:B------:R-:W-:-:S13]  /*12f80*/  ISETP.LT.OR P0, PT, R0, 0x41, P1 ;  /* 0x000000410000780c */ /* 0x000fda0000f01670 */
[----:B--23--:R0:W-:Y:S02]  /*12f90*/  LDGSTS.E.BYPASS.LTC128B.128 [R7+0x8400], desc[UR36][R2.64+0x100], !P0 ;  /* 0x0840010002077fae */ /* 0x00c1e4000c101d64 */
.L_x_1178:
        /* <DEDUP_REMOVED lines=21> */
[----:B------:R-:W-:-:S04]  /*130f0*/  IMAD R5, R4, UR5, R5 ;  /* 0x0000000504057c24 */ /* 0x000fc8000f8e0205 */
[----:B-1----:R-:W-:-:S07]  /*13100*/  IMAD.IADD R19, R3, 0x1, R5 ;  /* 0x0000000103137824 */ /* 0x002fce00078e0205 */
.L_x_1094:
        /* <DEDUP_REMOVED lines=10> */
.L_x_1095:
[----:B------:R-:W-:Y:S01]  /*131b0*/  R2UR UR4, R35 ;  /* 0x00000000230472ca */ /* 0x000fe200000e0000 */
[----:B------:R-:W-:Y:S01]  /*131c0*/  ULDC.64 UR6, c[0x0][0x330] ;  /* 0x0000cc0000067ab9 */ /* 0x000fe20000000a00 */
[----:B------:R-:W-:Y:S01]  /*131d0*/  IMAD.MOV.U32 R18, RZ, RZ, R2 ;  /* 0x000000ffff127224 */ /* 0x000fe200078e0002 */
[----:B------:R0:W-:Y:S01]  /*131e0*/  SYNCS.ARRIVE.TRANS64.A1T0 RZ, [R6+URZ+0x30850], RZ ;  /* 0x030850ff06ff79a7 */ /* 0x0001e2000810003f */
[----:B------:R-:W-:Y:S02]  /*131f0*/  IMAD.U32 R3, RZ, RZ, UR6 ;  /* 0x00000006ff037e24 */ /* 0x000fe4000f8e00ff */
[----:B------:R-:W-:Y:S02]  /*13200*/  VIADD R31, R31, 0xffffffff ;  /* 0xffffffff1f1f7836 */ /* 0x000fe40000000000 */
[----:B------:R-:W-:-:S04]  /*13210*/  IMAD.WIDE.U32 R18, R3, UR41, R18 ;  /* 0x0000002903127c25 */ /* 0x000fc8000f8e0012 */
[----:B------:R-:W-:Y:S01]  /*13220*/  VIADD R0, R0, 0x60 ;  /* 0x0000006000007836 */ /* 0x000fe20000000000 */
[----:B------:R-:W-:Y:S01]  /*13230*/  UIMAD UR4, UR4, UR6, URZ ;  /* 0x00000006040472a4 */ /* 0x000fe2000f8e023f */
[----:B------:R-:W-:Y:S02]  /*13240*/  VIADD R20, R20, 0xffffffa0 ;  /* 0xffffffa014147836 */ /* 0x000fe40000000000 */
[----:B------:R-:W-:Y:S01]  /*13250*/  IMAD.MOV.U32 R25, RZ, RZ, R26 ;  /* 0x000000ffff197224 */ /* 0x000fe200078e001a */
[----:B------:R-:W-:Y:S01]  /*13260*/  UIMAD UR4, UR41, UR7, UR4 ;  /* 0x00000007290472a4 */ /* 0x000fe2000f8e0204 */
[----:B------:R-:W-:Y:S02]  /*13270*/  IMAD.MOV.U32 R27, RZ, RZ, R28 ;  /* 0x000000ffff1b7224 */ /* 0x000fe400078e001c */
[----:B------:R-:W-:Y:S02]  /*13280*/  ULDC.64 UR6, c[0x0][0x318] ;  /* 0x0000c60000067ab9 */ /* 0x000fe40000000a00 */
[----:B------:R-:W-:Y:S01]  /*13290*/  LEA R17, P0, R18, UR6, 0x1 ;  /* 0x0000000612117c11 */ /* 0x000fe2000f8008ff */
[----:B------:R-:W-:-:S05]  /*132a0*/  VIADD R3, R19, UR4 ;  /* 0x0000000413037c36 */ /* 0x000fca0008000000 */
[----:B------:R-:W-:Y:S02]  /*132b0*/  LEA.HI.X R18, R18, UR7, R3, 0x1, P0 ;  /* 0x0000000712127c11 */ /* 0x000fe400080f0c03 */
[----:B------:R-:W-:-:S13]  /*132c0*/  ISETP.GT.AND P0, PT, R31, UR51, PT ;  /* 0x000000331f007c0c */ /* 0x000fda000bf04270 */
[----:B0-----:R-:W-:Y:S05]  /*132d0*/  @P0 BRA `(.L_x_1096) ;  /* 0xfffffff0002c0947 */ /* 0x001fea000383ffff */
[----:B------:R-:W-:Y:S05]  /*132e0*/  BSYNC B0 ;  /* 0x0000000000007941 */ /* 0x000fea0003800000 */
.L_x_1083:
[----:B------:R-:W-:-:S13]  /*132f0*/  LOP3.LUT P0, RZ, R16, 0x10, RZ, 0xc0, !PT ;  /* 0x0000001010ff7812 */ /* 0x000fda000780c0ff */
[----:B------:R-:W-:Y:S05]  /*13300*/  @!P0 BRA `(.L_x_1097) ;  /* 0x0000000000048947 */ /* 0x000fea0003800000 */
[----:B------:R-:W-:Y:S01]  /*13310*/  BPT.TRAP 0x1 ;  /* 0x000000040000795c */ /* 0x000fe20000300000 */
.L_x_1097:
[----:B0-----:R-:W-:Y:S01]  /*13320*/  LEA R0, R26, UR48, 0x3 ;  /* 0x000000301a007c11 */ /* 0x001fe2000f8e18ff */
[----:B------:R-:W0:Y:S01]  /*13330*/  S2R R6, SR_TID.X ;  /* 0x0000000000067919 */ /* 0x000e220000002100 */
[----:B------:R-:W-:Y:S01]  /*13340*/  SHF.L.U32 R3, R28, 0x1f, RZ ;  /* 0x0000001f1c037819 */ /* 0x000fe200000006ff */
[----:B------:R-:W-:Y:S01]  /*13350*/  IMAD.MOV.U32 R2, RZ, RZ, -0x60 ;  /* 0xffffffa0ff027424 */ /* 0x000fe200078e00ff */
[----:B------:R-:W-:Y:S01]  /*13360*/  BSSY B0, `(.L_x_1098) ;  /* 0x0000008000007945 */ /* 0x000fe20003800000 */
[----:B------:R-:W-:Y:S01]  /*13370*/  IMAD R4, R26, 0x4800, R30 ;  /* 0x000048001a047824 */ /* 0x000fe200078e021e */
[----:B------:R-:W1:Y:S01]  /*13380*/  SYNCS.PHASECHK.TRANS64.TRYWAIT P0, [R0+URZ+0x30860], R3 ;  /* 0x03086003000075a7 */ /* 0x000e62000800017f */
[----:B------:R-:W-:Y:S01]  /*13390*/  IMAD R5, R31, R2, UR43 ;  /* 0x0000002b1f057e24 */ /* 0x000fe2000f8e0202 */
[----:B0-----:R-:W-:-:S04]  /*133a0*/  LOP3.LUT R6, R6, 0x7f, RZ, 0xc0, !PT ;  /* 0x0000007f06067812 */ /* 0x001fc800078ec0ff */
[----:B------:R-:W-:-:S05]  /*133b0*/  SHF.R.U32.HI R6, RZ, 0x3, R6 ;  /* 0x00000003ff067819 */ /* 0x000fca0000011606 */
[----:B------:R-:W-:Y:S01]  /*133c0*/  IMAD.IADD R5, R5, 0x1, -R6 ;  /* 0x0000000105057824 */ /* 0x000fe200078e0a06 */
[----:B-1----:R-:W-:Y:S06]  /*133d0*/  @!P0 BRA `(.L_x_1099) ;  /* 0x0000003000008947 */ /* 0x002fec0003800000 */
.L_x_1179:
[----:B------:R-:W-:Y:S05]  /*133e0*/  BSYNC B0 ;  /* 0x0000000000007941 */ /* 0x000fea0003800000 */
.L_x_1098:
        /* <DEDUP_REMOVED lines=8> */
[----:B------:R-:W-:Y:S01]  /*13470*/  SHFL.IDX PT, R6, R18, 0x1, 0x181f ;  /* 0x00381f0012067f89 */ /* 0x000fe200000e0000 */
[----:B------:R-:W-:Y:S02]  /*13480*/  ISETP.GE.AND P0, PT, R33, UR4, PT ;  /* 0x0000000421007c0c */ /* 0x000fe4000bf06270 */
[C---:B------:R-:W-:Y:S01]  /*13490*/  ISETP.LT.OR P3, PT, R5.reuse, 0x1, P2 ;  /* 0x000000010500780c */ /* 0x040fe20001761670 */
[----:B------:R-:W1:Y:S01]  /*134a0*/  SHFL.IDX PT, R14, R17, 0x1, 0x181f ;  /* 0x00381f00110e7f89 */ /* 0x000e6200000e0000 */
[----:B------:R-:W-:-:S02]  /*134b0*/  ISETP.LT.OR P4, PT, R5, 0x1, P1 ;  /* 0x000000010500780c */ /* 0x000fc40000f81670 */
[----:B------:R-:W-:Y:S01]  /*134c0*/  ISETP.LT.OR P5, PT, R5, 0x1, P0 ;  /* 0x000000010500780c */ /* 0x000fe200007a1670 */
[----:B------:R-:W-:Y:S04]  /*134d0*/  SHFL.IDX PT, R7, R18, 0x2, 0x181f ;  /* 0x00581f0012077f89 */ /* 0x000fe800000e0000 */
[----:B------:R-:W2:Y:S01]  /*134e0*/  SHFL.IDX PT, R8, R17, 0x2, 0x181f ;  /* 0x00581f0011087f89 */ /* 0x000ea200000e0000 */
[----:B0-----:R-:W-:-:S05]  /*134f0*/  IMAD.WIDE.U32 R2, R23, 0x2, R2 ;  /* 0x0000000217027825 */ /* 0x001fca00078e0002 */
[----:B------:R-:W-:Y:S01]  /*13500*/  LDGSTS.E.BYPASS.LTC128B.128 [R4+0x400], desc[UR36][R2.64], !P3 ;  /* 0x0040000002047fae */ /* 0x000fe2000d901d64 */
[----:B------:R-:W-:-:S03]  /*13510*/  ISETP.LT.OR P3, PT, R5, 0x11, P2 ;  /* 0x000000110500780c */ /* 0x000fc60001761670 */
[----:B------:R-:W-:Y:S01]  /*13520*/  LDGSTS.E.BYPASS.LTC128B.128 [R4+0x3400], desc[UR36][R2.64+0x80], !P4 ;  /* 0x0340008002047fae */ /* 0x000fe2000e101d64 */
[----:B------:R-:W-:-:S03]  /*13530*/  ISETP.LT.OR P4, PT, R5, 0x11, P1 ;  /* 0x000000110500780c */ /* 0x000fc60000f81670 */
[----:B------:R1:W-:Y:S01]  /*13540*/  LDGSTS.E.BYPASS.LTC128B.128 [R4+0x6400], desc[UR36][R2.64+0x100], !P5 ;  /* 0x0640010002047fae */ /* 0x0003e2000e901d64 */
[----:B------:R-:W-:Y:S01]  /*13550*/  ISETP.LT.OR P5, PT, R5, 0x11, P0 ;  /* 0x000000110500780c */ /* 0x000fe200007a1670 */
[----:B-1----:R-:W-:Y:S02]  /*13560*/  IMAD.MOV.U32 R2, RZ, RZ, R14 ;  /* 0x000000ffff027224 */ /* 0x002fe400078e000e */
[----:B------:R-:W-:Y:S01]  /*13570*/  IMAD.MOV.U32 R3, RZ, RZ, R6 ;  /* 0x000000ffff037224 */ /* 0x000fe200078e0006 */
[----:B------:R-:W0:Y:S01]  /*13580*/  SHFL.IDX PT, R14, R17, 0x3, 0x181f ;  /* 0x00781f00110e7f89 */ /* 0x000e2200000e0000 */
[----:B------:R-:W-:-:S03]  /*13590*/  IMAD.WIDE.U32 R2, R23, 0x2, R2 ;  /* 0x0000000217027825 */ /* 0x000fc600078e0002 */
[----:B------:R-:W1:Y:S04]  /*135a0*/  SHFL.IDX PT, R6, R18, 0x3, 0x181f ;  /* 0x00781f0012067f89 */ /* 0x000e6800000e0000 */
[----:B------:R-:W-:Y:S01]  /*135b0*/  LDGSTS.E.BYPASS.LTC128B.128 [R4+0xc00], desc[UR36][R2.64], !P3 ;  /* 0x00c0000002047fae */ /* 0x000fe2000d901d64 */
[----:B------:R-:W-:-:S03]  /*135c0*/  ISETP.LT.OR P3, PT, R5, 0x21, P2 ;  /* 0x000000210500780c */ /* 0x000fc60001761670 */
[----:B------:R-:W-:Y:S01]  /*135d0*/  LDGSTS.E.BYPASS.LTC128B.128 [R4+0x3c00], desc[UR36][R2.64+0x80], !P4 ;  /* 0x03c0008002047fae */ /* 0x000fe2000e101d64 */
[----:B------:R-:W-:-:S03]  /*135e0*/  ISETP.LT.OR P4, PT, R5, 0x21, P1 ;  /* 0x000000210500780c */ /* 0x000fc60000f81670 */
[----:B------:R2:W-:Y:S01]  /*135f0*/  LDGSTS.E.BYPASS.LTC128B.128 [R4+0x6c00], desc[UR36][R2.64+0x100], !P5 ;  /* 0x06c0010002047fae */ /* 0x0005e2000e901d64 */
[----:B------:R-:W-:Y:S01]  /*13600*/  ISETP.LT.OR P5, PT, R5, 0x21, P0 ;  /* 0x000000210500780c */ /* 0x000fe200007a1670 */
[----:B--2---:R-:W-:Y:S02]  /*13610*/  IMAD.MOV.U32 R2, RZ, RZ, R8 ;  /* 0x000000ffff027224 */ /* 0x004fe400078e0008 */
[----:B------:R-:W-:Y:S01]  /*13620*/  IMAD.MOV.U32 R3, RZ, RZ, R7 ;  /* 0x000000ffff037224 */ /* 0x000fe200078e0007 */
[----:B------:R-:W2:Y:S01]  /*13630*/  SHFL.IDX PT, R8, R17, 0x4, 0x181f ;  /* 0x00981f0011087f89 */ /* 0x000ea200000e0000 */
[----:B------:R-:W-:-:S03]  /*13640*/  IMAD.WIDE.U32 R2, R23, 0x2, R2 ;  /* 0x0000000217027825 */ /* 0x000fc600078e0002 */
[----:B------:R-:W3:Y:S04]  /*13650*/  SHFL.IDX PT, R7, R18, 0x4, 0x181f ;  /* 0x00981f0012077f89 */ /* 0x000ee800000e0000 */
[----:B------:R-:W-:Y:S01]  /*13660*/  LDGSTS.E.BYPASS.LTC128B.128 [R4+0x1400], desc[UR36][R2.64], !P3 ;  /* 0x0140000002047fae */ /* 0x000fe2000d901d64 */
[----:B------:R-:W-:-:S03]  /*13670*/  ISETP.LT.OR P3, PT, R5, 0x31, P2 ;  /* 0x000000310500780c */ /* 0x000fc60001761670 */
[----:B------:R-:W-:Y:S01]  /*13680*/  LDGSTS.E.BYPASS.LTC128B.128 [R4+0x4400], desc[UR36][R2.64+0x80], !P4 ;  /* 0x0440008002047fae */ /* 0x000fe2000e101d64 */
[----:B------:R-:W-:-:S03]  /*13690*/  ISETP.LT.OR P4, PT, R5, 0x31, P1 ;  /* 0x000000310500780c */ /* 0x000fc60000f81670 */
[----:B------:R0:W-:Y:S01]  /*136a0*/  LDGSTS.E.BYPASS.LTC128B.128 [R4+0x7400], desc[UR36][R2.64+0x100], !P5 ;  /* 0x0740010002047fae */ /* 0x0001e2000e901d64 */
[----:B------:R-:W-:-:S03]  /*136b0*/  ISETP.LT.OR P5, PT, R5, 0x31, P0 ;  /* 0x000000310500780c */ /* 0x000fc600007a1670 */
[----:B------:R-:W4:Y:S01]  /*136c0*/  SHFL.IDX PT, R18, R18, 0x5, 0x181f ;  /* 0x00b81f0012127f89 */ /* 0x000f2200000e0000 */
[----:B0-----:R-:W-:Y:S02]  /*136d0*/  IMAD.MOV.U32 R2, RZ, RZ, R14 ;  /* 0x000000ffff027224 */ /* 0x001fe400078e000e */
[----:B-1----:R-:W-:Y:S01]  /*136e0*/  IMAD.MOV.U32 R3, RZ, RZ, R6 ;  /* 0x000000ffff037224 */ /* 0x002fe200078e0006 */
[----:B------:R0:W1:Y:S01]  /*136f0*/  SHFL.IDX PT, R14, R17, 0x5, 0x181f ;  /* 0x00b81f00110e7f89 */ /* 0x00006200000e0000 */
[----:B------:R-:W-:Y:S02]  /*13700*/  IMAD.MOV.U32 R6, RZ, RZ, RZ ;  /* 0x000000ffff067224 */ /* 0x000fe400078e00ff */
[----:B------:R-:W-:-:S05]  /*13710*/  IMAD.WIDE.U32 R2, R23, 0x2, R2 ;  /* 0x0000000217027825 */ /* 0x000fca00078e0002 */
[----:B------:R-:W-:Y:S01]  /*13720*/  LDGSTS.E.BYPASS.LTC128B.128 [R4+0x1c00], desc[UR36][R2.64], !P3 ;  /* 0x01c0000002047fae */ /* 0x000fe2000d901d64 */
[----:B------:R-:W-:-:S03]  /*13730*/  ISETP.LT.OR P3, PT, R5, 0x41, P2 ;  /* 0x000000410500780c */ /* 0x000fc60001761670 */
[----:B------:R-:W-:Y:S01]  /*13740*/  LDGSTS.E.BYPASS.LTC128B.128 [R4+0x4c00], desc[UR36][R2.64+0x80], !P4 ;  /* 0x04c0008002047fae */ /* 0x000fe2000e101d64 */
[----:B------:R-:W-:-:S03]  /*13750*/  ISETP.LT.OR P4, PT, R5, 0x41, P1 ;  /* 0x000000410500780c */ /* 0x000fc60000f81670 */
[----:B------:R2:W-:Y:S01]  /*13760*/  LDGSTS.E.BYPASS.LTC128B.128 [R4+0x7c00], desc[UR36][R2.64+0x100], !P5 ;  /* 0x07c0010002047fae */ /* 0x0005e2000e901d64 */
[----:B------:R-:W-:Y:S01]  /*13770*/  ISETP.LT.OR P5, PT, R5, 0x41, P0 ;  /* 0x000000410500780c */ /* 0x000fe200007a1670 */
[----:B--2---:R-:W-:Y:S02]  /*13780*/  IMAD.MOV.U32 R2, RZ, RZ, R8 ;  /* 0x000000ffff027224 */ /* 0x004fe400078e0008 */
[----:B---3--:R-:W-:Y:S02]  /*13790*/  IMAD.MOV.U32 R3, RZ, RZ, R7 ;  /* 0x000000ffff037224 */ /* 0x008fe400078e0007 */
[----:B------:R-:W-:-:S05]  /*137a0*/  IMAD.WIDE.U32 R2, R23, 0x2, R2 ;  /* 0x0000000217027825 */ /* 0x000fca00078e0002 */
[----:B------:R0:W-:Y:S04]  /*137b0*/  LDGSTS.E.BYPASS.LTC128B.128 [R4+0x2400], desc[UR36][R2.64], !P3 ;  /* 0x0240000002047fae */ /* 0x0001e8000d901d64 */
[----:B------:R0:W-:Y:S04]  /*137c0*/  LDGSTS.E.BYPASS.LTC128B.128 [R4+0x5400], desc[UR36][R2.64+0x80], !P4 ;  /* 0x0540008002047fae */ /* 0x0001e8000e101d64 */
[----:B-1--4-:R0:W-:Y:S02]  /*137d0*/  LDGSTS.E.BYPASS.LTC128B.128 [R4+0x8400], desc[UR36][R2.64+0x100], !P5 ;  /* 0x0840010002047fae */ /* 0x0121e4000e901d64 */
.L_x_1193:
[C---:B------:R-:W-:Y:S01]  /*137e0*/  ISETP.LT.OR P2, PT, R5.reuse, 0x51, P2 ;  /* 0x000000510500780c */ /* 0x040fe20001741670 */
[----:B0-----:R-:W-:Y:S01]  /*137f0*/  IMAD.MOV.U32 R2, RZ, RZ, R14 ;  /* 0x000000ffff027224 */ /* 0x001fe200078e000e */
[C---:B------:R-:W-:Y:S01]  /*13800*/  ISETP.LT.OR P1, PT, R5.reuse, 0x51, P1 ;  /* 0x000000510500780c */ /* 0x040fe20000f21670 */
[----:B------:R-:W-:Y:S01]  /*13810*/  IMAD.MOV.U32 R3, RZ, RZ, R18 ;  /* 0x000000ffff037224 */ /* 0x000fe200078e0012 */
[----:B------:R-:W-:Y:S01]  /*13820*/  ISETP.LT.OR P0, PT, R5, 0x51, P0 ;  /* 0x000000510500780c */ /* 0x000fe20000701670 */
[----:B------:R-:W-:-:S08]  /*13830*/  IMAD.WIDE.U32 R2, R23, 0x2, R2 ;  /* 0x0000000217027825 */ /* 0x000fd000078e0002 */
        /* <DEDUP_REMOVED lines=8> */
.L_x_1101:
        /* <DEDUP_REMOVED lines=10> */
.L_x_1102:
[----:B------:R1:W-:Y:S02]  /*13960*/  SYNCS.ARRIVE.TRANS64.A1T0 RZ, [R0+URZ+0x30850], RZ ;  /* 0x030850ff00ff79a7 */ /* 0x0003e4000810003f */
[----:B-1----:R-:W-:-:S05]  /*13970*/  VIADD R0, R26, 0x1 ;  /* 0x000000011a007836 */ /* 0x002fca0000000000 */
[----:B------:R-:W-:-:S04]  /*13980*/  ISETP.NE.AND P0, PT, R0, 0x2, PT ;  /* 0x000000020000780c */ /* 0x000fc80003f05270 */
[----:B0-----:R-:W-:Y:S02]  /*13990*/  SEL R3, RZ, 0x1, P0 ;  /* 0x00000001ff037807 */ /* 0x001fe40000000000 */
[----:B------:R-:W-:Y:S02]  /*139a0*/  SEL R0, R0, RZ, P0 ;  /* 0x000000ff00007207 */ /* 0x000fe40000000000 */
[----:B------:R-:W-:-:S07]  /*139b0*/  LOP3.LUT R28, R28, R3, RZ, 0x3c, !PT ;  /* 0x000000031c1c7212 */ /* 0x000fce00078e3cff */
.L_x_1062:
[----:B------:R-:W0:Y:S01]  /*139c0*/  S2R R3, SR_CgaCtaId ;  /* 0x0000000000037919 */ /* 0x000e220000008800 */
[----:B------:R-:W-:Y:S02]  /*139d0*/  MOV R2, 0x400 ;  /* 0x0000040000027802 */ /* 0x000fe40000000f00 */
[----:B------:R-:W-:Y:S02]  /*139e0*/  SHF.L.U32 R6, R6, 0x1f, RZ ;  /* 0x0000001f06067819 */ /* 0x000fe400000006ff */
[----:B0-----:R-:W-:-:S04]  /*139f0*/  LEA R7, R3, R2, 0x18 ;  /* 0x0000000203077211 */ /* 0x001fc800078ec0ff */
[----:B------:R-:W0:Y:S02]  /*13a00*/  SYNCS.PHASECHK.TRANS64.TRYWAIT P0, [R7+URZ+0x30820], R6 ;  /* 0x03082006070075a7 */ /* 0x000e24000800017f */
[----:B0-----:R-:W-:Y:S05]  /*13a10*/  @!P0 BRA `(.L_x_1103) ;  /* 0x0000003000a08947 */ /* 0x001fea0003800000 */
.L_x_1194:
[----:B------:R-:W-:-:S03]  /*13a20*/  UMOV UR4, 0xffffffff ;  /* 0xffffffff00047882 */ /* 0x000fc60000000000 */
[----:B------:R-:W-:Y:S05]  /*13a30*/  BRA.DIV UR4, `(.L_x_1104) ;  /* 0x0000003204ac7947 */ /* 0x000fea000b800000 */
[----:B------:R-:W1:Y:S02]  /*13a40*/  S2R R2, SR_TID.X ;  /* 0x0000000000027919 */ /* 0x000e640000002100 */
[----:B-1----:R-:W-:-:S04]  /*13a50*/  SHF.R.U32.HI R2, RZ, 0x5, R2 ;  /* 0x00000005ff027819 */ /* 0x002fc80000011602 */
[----:B------:R-:W-:-:S05]  /*13a60*/  LOP3.LUT R2, R2, 0x3, RZ, 0xc0, !PT ;  /* 0x0000000302027812 */ /* 0x000fca00078ec0ff */
[----:B------:R1:W2:Y:S02]  /*13a70*/  SHFL.IDX PT, R14, R2, RZ, 0x1f ;  /* 0x00001fff020e7589 */ /* 0x0002a400000e0000 */
.L_x_1197:
[----:B--2---:R-:W-:-:S13]  /*13a80*/  ISETP.NE.AND P0, PT, R14, RZ, PT ;  /* 0x000000ff0e00720c */ /* 0x004fda0003f05270 */
[----:B------:R-:W-:Y:S05]  /*13a90*/  @P0 BRA `(.L_x_970) ;  /* 0x0000000000900947 */ /* 0x000fea0003800000 */
[----:B------:R-:W-:-:S03]  /*13aa0*/  UMOV UR4, 0xffffffff ;  /* 0xffffffff00047882 */ /* 0x000fc60000000000 */
[----:B------:R-:W-:Y:S05]  /*13ab0*/  BRA.DIV UR4, `(.L_x_1105) ;  /* 0x0000003204c07947 */ /* 0x000fea000b800000 */
[----:B------:R-:W-:-:S13]  /*13ac0*/  ELECT P6, URZ, PT ;  /* 0x00000000003f782f */ /* 0x000fda00038c0000 */
.L_x_1200:
        /* <DEDUP_REMOVED lines=8> */
.L_x_1106:
[----:B------:R-:W-:Y:S01]  /*13b50*/  IMAD R5, R0, 0x8, R7 ;  /* 0x0000000800057824 */ /* 0x000fe200078e0207 */
[----:B------:R-:W-:Y:S01]  /*13b60*/  SHF.L.U32 R2, R28, 0x1f, RZ ;  /* 0x0000001f1c027819 */ /* 0x000fe200000006ff */
[----:B------:R-:W-:-:S03]  /*13b70*/  VIADD R0, R0, 0x1 ;  /* 0x0000000100007836 */ /* 0x000fc60000000000 */
[----:B------:R-:W1:Y:S02]  /*13b80*/  SYNCS.PHASECHK.TRANS64.TRYWAIT P1, [R5+URZ+0x30840], R2 ;  /* 0x03084002050075a7 */ /* 0x000e64000802017f */
[----:B------:R-:W-:-:S04]  /*13b90*/  ISETP.NE.AND P2, PT, R0, 0x2, PT ;  /* 0x000000020000780c */ /* 0x000fc80003f45270 */
[----:B------:R-:W-:Y:S01]  /*13ba0*/  SEL R3, RZ, 0x1, P2 ;  /* 0x00000001ff037807 */ /* 0x000fe20001000000 */
[----:B-1----:R-:W-:Y:S08]  /*13bb0*/  @!P1 BRA `(.L_x_1107) ;  /* 0x0000003000a09947 */ /* 0x002ff00003800000 */
.L_x_1201:
[----:B------:R-:W-:Y:S02]  /*13bc0*/  SEL R0, R0, RZ, P2 ;  /* 0x000000ff00007207 */ /* 0x000fe40001000000 */
[----:B------:R-:W-:Y:S01]  /*13bd0*/  LOP3.LUT R3, R28, R3, RZ, 0x3c, !PT ;  /* 0x000000031c037212 */ /* 0x000fe200078e3cff */
[----:B------:R-:W-:Y:S06]  /*13be0*/  @!P0 BRA `(.L_x_1108) ;  /* 0x0000000000048947 */ /* 0x000fec0003800000 */
[----:B------:R-:W-:Y:S01]  /*13bf0*/  BPT.TRAP 0x1 ;  /* 0x000000040000795c */ /* 0x000fe20000300000 */
.L_x_1108:
[----:B0-----:R-:W-:Y:S01]  /*13c00*/  IMAD R7, R0, 0x8, R7 ;  /* 0x0000000800077824 */ /* 0x001fe200078e0207 */
[----:B------:R-:W-:-:S04]  /*13c10*/  SHF.L.U32 R0, R3, 0x1f, RZ ;  /* 0x0000001f03007819 */ /* 0x000fc800000006ff */
[----:B------:R-:W0:Y:S02]  /*13c20*/  SYNCS.PHASECHK.TRANS64.TRYWAIT P1, [R7+URZ+0x30840], R0 ;  /* 0x03084000070075a7 */ /* 0x000e24000802017f */
[----:B0-----:R-:W-:Y:S05]  /*13c30*/  @!P1 BRA `(.L_x_1109) ;  /* 0x0000003000949947 */ /* 0x001fea0003800000 */
.L_x_1202:
[----:B------:R-:W-:Y:S05]  /*13c40*/  @!P0 BRA `(.L_x_1110) ;  /* 0x0000000000048947 */ /* 0x000fea0003800000 */
[----:B------:R-:W-:Y:S01]  /*13c50*/  BPT.TRAP 0x1 ;  /* 0x000000040000795c */ /* 0x000fe20000300000 */
.L_x_1110:
[----:B------:R-:W2:Y:S02]  /*13c60*/  SYNCS.PHASECHK.TRANS64.TRYWAIT P1, [R5+URZ+0x30860], R2 ;  /* 0x03086002050075a7 */ /* 0x000ea4000802017f */
[----:B--2---:R-:W-:Y:S05]  /*13c70*/  @!P1 BRA `(.L_x_1111) ;  /* 0x0000003000989947 */ /* 0x004fea0003800000 */
.L_x_1203:
[----:B------:R-:W-:Y:S05]  /*13c80*/  @!P0 BRA `(.L_x_1112) ;  /* 0x0000000000048947 */ /* 0x000fea0003800000 */
[----:B------:R-:W-:Y:S01]  /*13c90*/  BPT.TRAP 0x1 ;  /* 0x000000040000795c */ /* 0x000fe20000300000 */
.L_x_1112:
[----:B---3--:R3:W4:Y:S02]  /*13ca0*/  SYNCS.PHASECHK.TRANS64.TRYWAIT P0, [R7+URZ+0x30860], R0 ;  /* 0x03086000070075a7 */ /* 0x008724000800017f */
[----:B----4-:R-:W-:Y:S05]  /*13cb0*/  @!P0 NANOSLEEP.SYNCS 0x989680 ;  /* 0x009896800000895d */ /* 0x010fea0003900000 */
[----:B------:R-:W4:Y:S02]  /*13cc0*/  @!P0 SYNCS.PHASECHK.TRANS64 P0, [R7+URZ+0x30860], R0 ;  /* 0x03086000070085a7 */ /* 0x000f24000800007f */
[----:B----4-:R-:W-:Y:S05]  /*13cd0*/  @!P0 BRA `(.L_x_1112) ;  /* 0xfffffffc00f08947 */ /* 0x010fea000383ffff */
.L_x_970:
[----:B------:R-:W-:Y:S05]  /*13ce0*/  BSYNC B6 ;  /* 0x0000000000067941 */ /* 0x000fea0003800000 */
.L_x_967:
[----:B------:R-:W-:Y:S05]  /*13cf0*/  EXIT ;  /* 0x000000000000794d */ /* 0x000fea0003800000 */
.L_x_980:
[----:B0-----:R-:W-:-:S04]  /*13d00*/  IMAD.U32 R3, RZ, RZ, UR38 ;  /* 0x00000026ff037e24 */ /* 0x001fc8000f8e00ff */
[----:B------:R0:W1:Y:S03]  /*13d10*/  SYNCS.PHASECHK.TRANS64.TRYWAIT P0, [R3+URZ+0x30800], R0 ;  /* 0x03080000030075a7 */ /* 0x000066000800017f */
[----:B-1----:R-:W-:Y:S05]  /*13d20*/  @!P0 NANOSLEEP.SYNCS 0x989680 ;  /* 0x009896800000895d */ /* 0x002fea0003900000 */
[----:B------:R-:W1:Y:S02]  /*13d30*/  @!P0 SYNCS.PHASECHK.TRANS64 P0, [R3+URZ+0x30800], R0 ;  /* 0x03080000030085a7 */ /* 0x000e64000800007f */
[----:B-1----:R-:W-:Y:S05]  /*13d40*/  @!P0 BRA `(.L_x_980) ;  /* 0xfffffffc00ec8947 */ /* 0x002fea000383ffff */
[----:B------:R-:W-:Y:S05]  /*13d50*/  BRA `(.L_x_1113) ;  /* 0xfffffed800c47947 */ /* 0x000fea000383ffff */
.L_x_984:
[----:B0-----:R-:W-:-:S04]  /*13d60*/  IMAD.U32 R3, RZ, RZ, UR38 ;  /* 0x00000026ff037e24 */ /* 0x001fc8000f8e00ff */
[----:B------:R0:W2:Y:S03]  /*13d70*/  SYNCS.PHASECHK.TRANS64.TRYWAIT P1, [R3+URZ+0x30830], R0 ;  /* 0x03083000030075a7 */ /* 0x0000a6000802017f */
[----:B--2---:R-:W-:Y:S05]  /*13d80*/  @!P1 NANOSLEEP.SYNCS 0x989680 ;  /* 0x009896800000995d */ /* 0x004fea0003900000 */
[----:B------:R-:W2:Y:S02]  /*13d90*/  @!P1 SYNCS.PHASECHK.TRANS64 P1, [R3+URZ+0x30830], R0 ;  /* 0x03083000030095a7 */ /* 0x000ea4000802007f */
[----:B--2---:R-:W-:Y:S05]  /*13da0*/  @!P1 BRA `(.L_x_984) ;  /* 0xfffffffc00ec9947 */ /* 0x004fea000383ffff */
[----:B------:R-:W-:Y:S05]  /*13db0*/  BRA `(.L_x_983) ;  /* 0xfffffed800e87947 */ /* 0x000fea000383ffff */
.L_x_1001:
[----:B-1----:R-:W-:-:S04]  /*13dc0*/  IMAD.U32 R5, RZ, RZ, UR39 ;  /* 0x00000027ff057e24 */ /* 0x002fc8000f8e00ff */
[----:B------:R1:W2:Y:S03]  /*13dd0*/  SYNCS.PHASECHK.TRANS64.TRYWAIT P1, [R5+URZ+0x30830], R0 ;  /* 0x03083000050075a7 */ /* 0x0002a6000802017f */
[----:B--2---:R-:W-:Y:S05]  /*13de0*/  @!P1 NANOSLEEP.SYNCS 0x989680 ;  /* 0x009896800000995d */ /* 0x004fea0003900000 */
[----:B------:R-:W2:Y:S02]  /*13df0*/  @!P1 SYNCS.PHASECHK.TRANS64 P1, [R5+URZ+0x30830], R0 ;  /* 0x03083000050095a7 */ /* 0x000ea4000802007f */
[----:B--2---:R-:W-:Y:S05]  /*13e00*/  @!P1 BRA `(.L_x_1001) ;  /* 0xfffffffc00ec9947 */ /* 0x004fea000383ffff */
[----:B------:R-:W-:Y:S05]  /*13e10*/  BRA `(.L_x_1000) ;  /* 0xffffff0800dc7947 */ /* 0x000fea000383ffff */
.L_x_1005:
[----:B-1----:R-:W-:-:S04]  /*13e20*/  IMAD.U32 R3, RZ, RZ, UR14 ;  /* 0x0000000eff037e24 */ /* 0x002fc8000f8e00ff */
[----:B------:R1:W2:Y:S03]  /*13e30*/  SYNCS.PHASECHK.TRANS64.TRYWAIT P1, [R3+URZ+0x30850], R0 ;  /* 0x03085000030075a7 */ /* 0x0002a6000802017f */
[----:B--2---:R-:W-:Y:S05]  /*13e40*/  @!P1 NANOSLEEP.SYNCS 0x989680 ;  /* 0x009896800000995d */ /* 0x004fea0003900000 */
[----:B------:R-:W2:Y:S02]  /*13e50*/  @!P1 SYNCS.PHASECHK.TRANS64 P1, [R3+URZ+0x30850], R0 ;  /* 0x03085000030095a7 */ /* 0x000ea4000802007f */
[----:B--2---:R-:W-:Y:S05]  /*13e60*/  @!P1 BRA `(.L_x_1005) ;  /* 0xfffffffc00ec9947 */ /* 0x004fea000383ffff */
[----:B------:R-:W-:Y:S05]  /*13e70*/  BRA `(.L_x_1004) ;  /* 0xffffff14006c7947 */ /* 0x000fea000383ffff */
.L_x_1024:
[----:B-1----:R-:W-:-:S04]  /*13e80*/  IMAD.U32 R5, RZ, RZ, UR5 ;  /* 0x00000005ff057e24 */ /* 0x002fc8000f8e00ff */
[----:B------:R1:W2:Y:S03]  /*13e90*/  SYNCS.PHASECHK.TRANS64.TRYWAIT P1, [R5+URZ+0x30830], R0 ;  /* 0x03083000050075a7 */ /* 0x0002a6000802017f */
[----:B--2---:R-:W-:Y:S05]  /*13ea0*/  @!P1 NANOSLEEP.SYNCS 0x989680 ;  /* 0x009896800000995d */ /* 0x004fea0003900000 */
[----:B------:R-:W2:Y:S02]  /*13eb0*/  @!P1 SYNCS.PHASECHK.TRANS64 P1, [R5+URZ+0x30830], R0 ;  /* 0x03083000050095a7 */ /* 0x000ea4000802007f */
[----:B--2---:R-:W-:Y:S05]  /*13ec0*/  @!P1 BRA `(.L_x_1024) ;  /* 0xfffffffc00ec9947 */ /* 0x004fea000383ffff */
[----:B------:R-:W-:Y:S05]  /*13ed0*/  BRA `(.L_x_1023) ;  /* 0xffffff3c00d07947 */ /* 0x000fea000383ffff */
.L_x_1028:
[----:B-1----:R-:W-:-:S04]  /*13ee0*/  IMAD.U32 R3, RZ, RZ, UR5 ;  /* 0x00000005ff037e24 */ /* 0x002fc8000f8e00ff */
[----:B------:R1:W2:Y:S03]  /*13ef0*/  SYNCS.PHASECHK.TRANS64.TRYWAIT P1, [R3+URZ+0x30850], R0 ;  /* 0x03085000030075a7 */ /* 0x0002a6000802017f */
[----:B--2---:R-:W-:Y:S05]  /*13f00*/  @!P1 NANOSLEEP.SYNCS 0x989680 ;  /* 0x009896800000995d */ /* 0x004fea0003900000 */
[----:B------:R-:W2:Y:S02]  /*13f10*/  @!P1 SYNCS.PHASECHK.TRANS64 P1, [R3+URZ+0x30850], R0 ;  /* 0x03085000030095a7 */ /* 0x000ea4000802007f */
[----:B--2---:R-:W-:Y:S05]  /*13f20*/  @!P1 BRA `(.L_x_1028) ;  /* 0xfffffffc00ec9947 */ /* 0x004fea000383ffff */
[----:B------:R-:W-:Y:S05]  /*13f30*/  BRA `(.L_x_1027) ;  /* 0xffffff4800607947 */ /* 0x000fea000383ffff */
.L_x_1036:
[----:B-1----:R-:W-:-:S04]  /*13f40*/  IMAD.U32 R5, RZ, RZ, UR39 ;  /* 0x00000027ff057e24 */ /* 0x002fc8000f8e00ff */
[----:B------:R1:W2:Y:S03]  /*13f50*/  SYNCS.PHASECHK.TRANS64.TRYWAIT P1, [R5+URZ+0x30830], R0 ;  /* 0x03083000050075a7 */ /* 0x0002a6000802017f */
[----:B--2---:R-:W-:Y:S05]  /*13f60*/  @!P1 NANOSLEEP.SYNCS 0x989680 ;  /* 0x009896800000995d */ /* 0x004fea0003900000 */
[----:B------:R-:W2:Y:S02]  /*13f70*/  @!P1 SYNCS.PHASECHK.TRANS64 P1, [R5+URZ+0x30830], R0 ;  /* 0x03083000050095a7 */ /* 0x000ea4000802007f */
[----:B--2---:R-:W-:Y:S05]  /*13f80*/  @!P1 BRA `(.L_x_1036) ;  /* 0xfffffffc00ec9947 */ /* 0x004fea000383ffff */
[----:B------:R-:W-:Y:S05]  /*13f90*/  BRA `(.L_x_1035) ;  /* 0xffffff5c00287947 */ /* 0x000fea000383ffff */
.L_x_1040:
[----:B-1----:R-:W-:-:S04]  /*13fa0*/  IMAD.U32 R3, RZ, RZ, UR5 ;  /* 0x00000005ff037e24 */ /* 0x002fc8000f8e00ff */
[----:B------:R1:W2:Y:S03]  /*13fb0*/  SYNCS.PHASECHK.TRANS64.TRYWAIT P1, [R3+URZ+0x30850], R0 ;  /* 0x03085000030075a7 */ /* 0x0002a6000802017f */
[----:B--2---:R-:W-:Y:S05]  /*13fc0*/  @!P1 NANOSLEEP.SYNCS 0x989680 ;  /* 0x009896800000995d */ /* 0x004fea0003900000 */
[----:B------:R-:W2:Y:S02]  /*13fd0*/  @!P1 SYNCS.PHASECHK.TRANS64 P1, [R3+URZ+0x30850], R0 ;  /* 0x03085000030095a7 */ /* 0x000ea4000802007f */
[----:B--2---:R-:W-:Y:S05]  /*13fe0*/  @!P1 BRA `(.L_x_1040) ;  /* 0xfffffffc00ec9947 */ /* 0x004fea000383ffff */
[----:B------:R-:W-:Y:S05]  /*13ff0*/  BRA `(.L_x_1039) ;  /* 0xffffff6400b87947 */ /* 0x000fea000383ffff */
.L_x_1055:
[----:B-1----:R-:W-:-:S04]  /*14000*/  IMAD.U32 R3, RZ, RZ, UR5 ;  /* 0x00000005ff037e24 */ /* 0x002fc8000f8e00ff */
[----:B------:R1:W2:Y:S03]  /*14010*/  SYNCS.PHASECHK.TRANS64.TRYWAIT P1, [R3+URZ+0x30850], R2 ;  /* 0x03085002030075a7 */ /* 0x0002a6000802017f */
[----:B--2---:R-:W-:Y:S05]  /*14020*/  @!P1 NANOSLEEP.SYNCS 0x989680 ;  /* 0x009896800000995d */ /* 0x004fea0003900000 */
[----:B------:R-:W2:Y:S02]  /*14030*/  @!P1 SYNCS.PHASECHK.TRANS64 P1, [R3+URZ+0x30850], R2 ;  /* 0x03085002030095a7 */ /* 0x000ea4000802007f */
[----:B--2---:R-:W-:Y:S05]  /*14040*/  @!P1 BRA `(.L_x_1055) ;  /* 0xfffffffc00ec9947 */ /* 0x004fea000383ffff */
[----:B------:R-:W-:Y:S05]  /*14050*/  BRA `(.L_x_1054) ;  /* 0xffffff9000c07947 */ /* 0x000fea000383ffff */
.L_x_1073:
[----:B------:R-:W-:Y:S02]  /*14060*/  IMAD.MOV.U32 R13, RZ, RZ, R18 ;  /* 0x000000ffff0d7224 */ /* 0x000fe400078e0012 */
[----:B------:R-:W-:Y:S02]  /*14070*/  IMAD.MOV.U32 R12, RZ, RZ, RZ ;  /* 0x000000ffff0c7224 */ /* 0x000fe400078e00ff */
[----:B------:R-:W-:Y:S02]  /*14080*/  IMAD.MOV.U32 R11, RZ, RZ, 0x1f ;  /* 0x0000001fff0b7424 */ /* 0x000fe400078e00ff */
[----:B------:R-:W-:-:S07]  /*14090*/  IMAD.MOV.U32 R15, RZ, RZ, -0x1 ;  /* 0xffffffffff0f7424 */ /* 0x000fce00078e00ff */
[----:B-----5:R-:W-:Y:S05]  /*140a0*/  WARPSYNC.COLLECTIVE R15, `(.L_x_1114) ;  /* 0x000000000f087348 */ /* 0x020fea0003c00000 */
[----:B------:R0:W1:Y:S02]  /*140b0*/  SHFL.IDX P6, R14, R13, R12, R11 ;  /* 0x0000000c0d0e7389 */ /* 0x00006400000c000b */
[----:B01---5:R-:W-:Y:S01]  /*140c0*/  ENDCOLLECTIVE ;  /* 0x000000000000791b */ /* 0x023fe20003800000 */
.L_x_1114:
[----:B------:R-:W-:Y:S05]  /*140d0*/  BRA `(.L_x_1115) ;  /* 0xffffffcc00707947 */ /* 0x000fea000383ffff */
.L_x_1075:
[----:B0-----:R-:W-:-:S04]  /*140e0*/  IMAD.U32 R3, RZ, RZ, UR48 ;  /* 0x00000030ff037e24 */ /* 0x001fc8000f8e00ff */
[----:B------:R0:W1:Y:S03]  /*140f0*/  SYNCS.PHASECHK.TRANS64.TRYWAIT P0, [R3+URZ+0x30840], R2 ;  /* 0x03084002030075a7 */ /* 0x000066000800017f */
[----:B-1----:R-:W-:Y:S05]  /*14100*/  @!P0 NANOSLEEP.SYNCS 0x989680 ;  /* 0x009896800000895d */ /* 0x002fea0003900000 */
[----:B------:R-:W1:Y:S02]  /*14110*/  @!P0 SYNCS.PHASECHK.TRANS64 P0, [R3+URZ+0x30840], R2 ;  /* 0x03084002030085a7 */ /* 0x000e64000800007f */
[----:B-1----:R-:W-:Y:S05]  /*14120*/  @!P0 BRA `(.L_x_1075) ;  /* 0xfffffffc00ec8947 */ /* 0x002fea000383ffff */
[----:B------:R-:W-:Y:S05]  /*14130*/  BRA `(.L_x_1116) ;  /* 0xffffffd000007947 */ /* 0x000fea000383ffff */
.L_x_1076:
        /* <DEDUP_REMOVED lines=8> */
.L_x_1118:
[----:B------:R-:W-:Y:S05]  /*141c0*/  BSYNC B0 ;  /* 0x0000000000007941 */ /* 0x000fea0003800000 */
.L_x_1117:
[----:B------:R-:W-:Y:S01]  /*141d0*/  IMAD.MOV.U32 R13, RZ, RZ, R0 ;  /* 0x000000ffff0d7224 */ /* 0x000fe200078e0000 */
[----:B------:R-:W-:Y:S01]  /*141e0*/  @P0 LEA R9, R30, UR48, 0x1 ;  /* 0x000000301e090c11 */ /* 0x000fe2000f8e08ff */
[----:B------:R-:W-:Y:S02]  /*141f0*/  IMAD.MOV.U32 R12, RZ, RZ, RZ ;  /* 0x000000ffff0c7224 */ /* 0x000fe400078e00ff */
[----:B------:R-:W-:Y:S02]  /*14200*/  IMAD.MOV.U32 R11, RZ, RZ, 0x181f ;  /* 0x0000181fff0b7424 */ /* 0x000fe400078e00ff */
[----:B------:R-:W-:Y:S02]  /*14210*/  IMAD.MOV.U32 R15, RZ, RZ, -0x1 ;  /* 0xffffffffff0f7424 */ /* 0x000fe400078e00ff */
[----:B------:R-:W-:-:S07]  /*14220*/  IMAD.MOV.U32 R3, RZ, RZ, R14 ;  /* 0x000000ffff037224 */ /* 0x000fce00078e000e */
[----:B------:R-:W-:Y:S05]  /*14230*/  WARPSYNC.COLLECTIVE R15, `(.L_x_1119) ;  /* 0x000000000f087348 */ /* 0x000fea0003c00000 */
[----:B------:R0:W1:Y:S02]  /*14240*/  SHFL.IDX P6, R14, R13, R12, R11 ;  /* 0x0000000c0d0e7389 */ /* 0x00006400000c000b */
[----:B01----:R-:W-:Y:S01]  /*14250*/  ENDCOLLECTIVE ;  /* 0x000000000000791b */ /* 0x003fe20003800000 */
.L_x_1119:
[----:B------:R-:W-:Y:S02]  /*14260*/  IMAD.MOV.U32 R13, RZ, RZ, R7 ;  /* 0x000000ffff0d7224 */ /* 0x000fe400078e0007 */
[----:B------:R-:W-:Y:S02]  /*14270*/  IMAD.MOV.U32 R12, RZ, RZ, 0x1 ;  /* 0x00000001ff0c7424 */ /* 0x000fe400078e00ff */
[----:B------:R-:W-:-:S07]  /*14280*/  IMAD.MOV.U32 R2, RZ, RZ, R14 ;  /* 0x000000ffff027224 */ /* 0x000fce00078e000e */
[----:B------:R-:W-:Y:S05]  /*14290*/  WARPSYNC.COLLECTIVE R15, `(.L_x_1120) ;  /* 0x000000000f087348 */ /* 0x000fea0003c00000 */
[----:B------:R0:W1:Y:S02]  /*142a0*/  SHFL.IDX P6, R14, R13, R12, R11 ;  /* 0x0000000c0d0e7389 */ /* 0x00006400000c000b */
[----:B01----:R-:W-:Y:S01]  /*142b0*/  ENDCOLLECTIVE ;  /* 0x000000000000791b */ /* 0x003fe20003800000 */
.L_x_1120:
        /* <DEDUP_REMOVED lines=13> */
.L_x_1121:
[----:B------:R-:W-:Y:S01]  /*14390*/  @P0 LEA R21, R30, UR48, 0x1 ;  /* 0x000000301e150c11 */ /* 0x000fe2000f8e08ff */
[----:B------:R-:W-:Y:S02]  /*143a0*/  IMAD.MOV.U32 R13, RZ, RZ, R7 ;  /* 0x000000ffff0d7224 */ /* 0x000fe400078e0007 */
[----:B------:R-:W-:Y:S02]  /*143b0*/  IMAD.MOV.U32 R12, RZ, RZ, 0x2 ;  /* 0x00000002ff0c7424 */ /* 0x000fe400078e00ff */
[----:B------:R-:W-:-:S07]  /*143c0*/  IMAD.MOV.U32 R4, RZ, RZ, R14 ;  /* 0x000000ffff047224 */ /* 0x000fce00078e000e */
[----:B------:R-:W-:Y:S05]  /*143d0*/  WARPSYNC.COLLECTIVE R15, `(.L_x_1122) ;  /* 0x000000000f087348 */ /* 0x000fea0003c00000 */
[----:B------:R0:W1:Y:S02]  /*143e0*/  SHFL.IDX P6, R14, R13, R12, R11 ;  /* 0x0000000c0d0e7389 */ /* 0x00006400000c000b */
[----:B01----:R-:W-:Y:S01]  /*143f0*/  ENDCOLLECTIVE ;  /* 0x000000000000791b */ /* 0x003fe20003800000 */
.L_x_1122:
        /* <DEDUP_REMOVED lines=13> */
.L_x_1123:
[----:B------:R-:W-:Y:S01]  /*144d0*/  IMAD.MOV.U32 R3, RZ, RZ, R8 ;  /* 0x000000ffff037224 */ /* 0x000fe200078e0008 */
[----:B------:R-:W-:Y:S01]  /*144e0*/  @P0 LEA R25, R30, UR48, 0x1 ;  /* 0x000000301e190c11 */ /* 0x000fe2000f8e08ff */
[----:B------:R-:W-:Y:S02]  /*144f0*/  IMAD.MOV.U32 R13, RZ, RZ, R7 ;  /* 0x000000ffff0d7224 */ /* 0x000fe400078e0007 */
[----:B------:R-:W-:Y:S02]  /*14500*/  IMAD.MOV.U32 R12, RZ, RZ, 0x3 ;  /* 0x00000003ff0c7424 */ /* 0x000fe400078e00ff */
[----:B------:R-:W-:-:S07]  /*14510*/  IMAD.MOV.U32 R2, RZ, RZ, R14 ;  /* 0x000000ffff027224 */ /* 0x000fce00078e000e */
[----:B------:R-:W-:Y:S05]  /*14520*/  WARPSYNC.COLLECTIVE R15, `(.L_x_1124) ;  /* 0x000000000f087348 */ /* 0x000fea0003c00000 */
[----:B------:R0:W1:Y:S02]  /*14530*/  SHFL.IDX P6, R14, R13, R12, R11 ;  /* 0x0000000c0d0e7389 */ /* 0x00006400000c000b */
[----:B01----:R-:W-:Y:S01]  /*14540*/  ENDCOLLECTIVE ;  /* 0x000000000000791b */ /* 0x003fe20003800000 */
.L_x_1124:
        /* <DEDUP_REMOVED lines=13> */
.L_x_1125:
        /* <DEDUP_REMOVED lines=8> */
.L_x_1126:
[----:B------:R-:W-:-:S04]  /*146a0*/  IMAD.MOV.U32 R4, RZ, RZ, R10 ;  /* 0x000000ffff047224 */ /* 0x000fc800078e000a */
        /* <DEDUP_REMOVED lines=13> */
.L_x_1127:
        /* <DEDUP_REMOVED lines=8> */
.L_x_1128:
        /* <DEDUP_REMOVED lines=12> */
.L_x_1129:
[----:B------:R-:W-:Y:S05]  /*148c0*/  BRA `(.L_x_1130) ;  /* 0xffffffcc00647947 */ /* 0x000fea000383ffff */
.L_x_1079:
[----:B------:R-:W-:Y:S02]  /*148d0*/  IMAD.MOV.U32 R13, RZ, RZ, R8 ;  /* 0x000000ffff0d7224 */ /* 0x000fe400078e0008 */
[----:B------:R-:W-:Y:S02]  /*148e0*/  IMAD.MOV.U32 R12, RZ, RZ, RZ ;  /* 0x000000ffff0c7224 */ /* 0x000fe400078e00ff */
[----:B------:R-:W-:Y:S02]  /*148f0*/  IMAD.MOV.U32 R11, RZ, RZ, 0x181f ;  /* 0x0000181fff0b7424 */ /* 0x000fe400078e00ff */
[----:B------:R-:W-:Y:S02]  /*14900*/  IMAD.MOV.U32 R15, RZ, RZ, -0x1 ;  /* 0xffffffffff0f7424 */ /* 0x000fe400078e00ff */
[----:B------:R-:W-:-:S07]  /*14910*/  VIADD R7, R27, UR42 ;  /* 0x0000002a1b077c36 */ /* 0x000fce0008000000 */
[----:B------:R-:W-:Y:S05]  /*14920*/  WARPSYNC.COLLECTIVE R15, `(.L_x_1131) ;  /* 0x000000000f087348 */ /* 0x000fea0003c00000 */
[----:B------:R0:W1:Y:S02]  /*14930*/  SHFL.IDX P6, R14, R13, R12, R11 ;  /* 0x0000000c0d0e7389 */ /* 0x00006400000c000b */
[----:B01----:R-:W-:Y:S01]  /*14940*/  ENDCOLLECTIVE ;  /* 0x000000000000791b */ /* 0x003fe20003800000 */
.L_x_1131:
[----:B------:R-:W-:Y:S02]  /*14950*/  VIADD R5, R7, 0x10 ;  /* 0x0000001007057836 */ /* 0x000fe40000000000 */
[----:B------:R-:W-:Y:S02]  /*14960*/  IMAD.MOV.U32 R13, RZ, RZ, R6 ;  /* 0x000000ffff0d7224 */ /* 0x000fe400078e0006 */
[----:B------:R-:W-:-:S07]  /*14970*/  IMAD.MOV.U32 R3, RZ, RZ, R14 ;  /* 0x000000ffff037224 */ /* 0x000fce00078e000e */
[----:B------:R-:W-:Y:S05]  /*14980*/  WARPSYNC.COLLECTIVE R15, `(.L_x_1132) ;  /* 0x000000000f087348 */ /* 0x000fea0003c00000 */
[----:B------:R0:W1:Y:S02]  /*14990*/  SHFL.IDX P6, R14, R13, R12, R11 ;  /* 0x0000000c0d0e7389 */ /* 0x00006400000c000b */
[----:B01----:R-:W-:Y:S01]  /*149a0*/  ENDCOLLECTIVE ;  /* 0x000000000000791b */ /* 0x003fe20003800000 */
.L_x_1132:
[----:B------:R-:W-:Y:S02]  /*149b0*/  ULDC UR4, c[0x0][0x288] ;  /* 0x0000a20000047ab9 */ /* 0x000fe40000000800 */
[----:B------:R-:W-:-:S05]  /*149c0*/  IMAD R0, R0, UR4, RZ ;  /* 0x0000000400007c24 */ /* 0x000fca000f8e02ff */
[----:B------:R-:W-:Y:S01]  /*149d0*/  ISETP.GE.AND P1, PT, R7, R0, PT ;  /* 0x000000000700720c */ /* 0x000fe20003f26270 */
[----:B------:R-:W-:Y:S02]  /*149e0*/  IMAD.MOV.U32 R13, RZ, RZ, R8 ;  /* 0x000000ffff0d7224 */ /* 0x000fe400078e0008 */
[----:B------:R-:W-:-:S10]  /*149f0*/  IMAD.MOV.U32 R12, RZ, RZ, 0x1 ;  /* 0x00000001ff0c7424 */ /* 0x000fd400078e00ff */
[----:B------:R-:W-:Y:S01]  /*14a00*/  @!P1 LEA R9, R30, UR48, 0x1 ;  /* 0x000000301e099c11 */ /* 0x000fe2000f8e08ff */
[----:B------:R-:W-:-:S07]  /*14a10*/  IMAD.MOV.U32 R2, RZ, RZ, R14 ;  /* 0x000000ffff027224 */ /* 0x000fce00078e000e */
[----:B------:R-:W-:Y:S05]  /*14a20*/  WARPSYNC.COLLECTIVE R15, `(.L_x_1133) ;  /* 0x000000000f087348 */ /* 0x000fea0003c00000 */
[----:B------:R0:W1:Y:S02]  /*14a30*/  SHFL.IDX P6, R14, R13, R12, R11 ;  /* 0x0000000c0d0e7389 */ /* 0x00006400000c000b */
[----:B01----:R-:W-:Y:S01]  /*14a40*/  ENDCOLLECTIVE ;  /* 0x000000000000791b */ /* 0x003fe20003800000 */
.L_x_1133:
        /* <DEDUP_REMOVED lines=8> */
[----:B------:R-:W-:Y:S01]  /*14ad0*/  ISETP.GE.AND P1, PT, R5, R0, PT ;  /* 0x000000000500720c */ /* 0x000fe20003f26270 */
[----:B------:R-:W-:-:S12]  /*14ae0*/  IMAD.MOV.U32 R5, RZ, RZ, R14 ;  /* 0x000000ffff057224 */ /* 0x000fd800078e000e */
[----:B0-----:R-:W-:Y:S05]  /*14af0*/  WARPSYNC.COLLECTIVE R15, `(.L_x_1134) ;  /* 0x000000000f087348 */ /* 0x001fea0003c00000 */
[----:B------:R1:W2:Y:S02]  /*14b00*/  SHFL.IDX P6, R14, R13, R12, R11 ;  /* 0x0000000c0d0e7389 */ /* 0x0002a400000c000b */
[----:B012---:R-:W-:Y:S01]  /*14b10*/  ENDCOLLECTIVE ;  /* 0x000000000000791b */ /* 0x007fe20003800000 */
.L_x_1134:
[----:B------:R-:W-:Y:S01]  /*14b20*/  VIADD R3, R7, 0x20 ;  /* 0x0000002007037836 */ /* 0x000fe20000000000 */
[----:B------:R-:W-:Y:S01]  /*14b30*/  @!P1 LEA R21, R30, UR48, 0x1 ;  /* 0x000000301e159c11 */ /* 0x000fe2000f8e08ff */
[----:B------:R-:W-:Y:S02]  /*14b40*/  IMAD.MOV.U32 R13, RZ, RZ, R8 ;  /* 0x000000ffff0d7224 */ /* 0x000fe400078e0008 */
[----:B------:R-:W-:Y:S02]  /*14b50*/  IMAD.MOV.U32 R12, RZ, RZ, 0x2 ;  /* 0x00000002ff0c7424 */ /* 0x000fe400078e00ff */
[----:B------:R-:W-:-:S07]  /*14b60*/  IMAD.MOV.U32 R4, RZ, RZ, R14 ;  /* 0x000000ffff047224 */ /* 0x000fce00078e000e */
[----:B------:R-:W-:Y:S05]  /*14b70*/  WARPSYNC.COLLECTIVE R15, `(.L_x_1135) ;  /* 0x000000000f087348 */ /* 0x000fea0003c00000 */
[----:B------:R0:W1:Y:S02]  /*14b80*/  SHFL.IDX P6, R14, R13, R12, R11 ;  /* 0x0000000c0d0e7389 */ /* 0x00006400000c000b */
[----:B01----:R-:W-:Y:S01]  /*14b90*/  ENDCOLLECTIVE ;  /* 0x000000000000791b */ /* 0x003fe20003800000 */
.L_x_1135:
        /* <DEDUP_REMOVED lines=13> */
.L_x_1136:
        /* <DEDUP_REMOVED lines=8> */
.L_x_1137:
        /* <DEDUP_REMOVED lines=13> */
.L_x_1138:
        /* <DEDUP_REMOVED lines=8> */
.L_x_1139:
        /* <DEDUP_REMOVED lines=13> */
.L_x_1140:
        /* <DEDUP_REMOVED lines=8> */
.L_x_1141:
        /* <DEDUP_REMOVED lines=13> */
.L_x_1142:
        /* <DEDUP_REMOVED lines=8> */
.L_x_1143:
        /* <DEDUP_REMOVED lines=13> */
.L_x_1144:
[----:B------:R-:W-:Y:S01]  /*151b0*/  @!P1 LEA R9, R30, UR48, 0x1 ;  /* 0x000000301e099c11 */ /* 0x000fe2000f8e08ff */
[----:B------:R-:W-:Y:S02]  /*151c0*/  IMAD.MOV.U32 R13, RZ, RZ, R8 ;  /* 0x000000ffff0d7224 */ /* 0x000fe400078e0008 */
[----:B------:R-:W-:Y:S02]  /*151d0*/  IMAD.MOV.U32 R12, RZ, RZ, 0x7 ;  /* 0x00000007ff0c7424 */ /* 0x000fe400078e00ff */
[----:B------:R-:W-:-:S07]  /*151e0*/  IMAD.MOV.U32 R2, RZ, RZ, R14 ;  /* 0x000000ffff027224 */ /* 0x000fce00078e000e */
[----:B------:R-:W-:Y:S05]  /*151f0*/  WARPSYNC.COLLECTIVE R15, `(.L_x_1145) ;  /* 0x000000000f087348 */ /* 0x000fea0003c00000 */
[----:B------:R0:W1:Y:S02]  /*15200*/  SHFL.IDX P6, R14, R13, R12, R11 ;  /* 0x0000000c0d0e7389 */ /* 0x00006400000c000b */
[----:B01----:R-:W-:Y:S01]  /*15210*/  ENDCOLLECTIVE ;  /* 0x000000000000791b */ /* 0x003fe20003800000 */
.L_x_1145:
        /* <DEDUP_REMOVED lines=12> */
.L_x_1146:
[----:B------:R-:W-:Y:S05]  /*152e0*/  BRA `(.L_x_1147) ;  /* 0xffffffcc00507947 */ /* 0x000fea000383ffff */
.L_x_1082:
[----:B0-----:R-:W-:-:S04]  /*152f0*/  IMAD.U32 R3, RZ, RZ, UR48 ;  /* 0x00000030ff037e24 */ /* 0x001fc8000f8e00ff */
[----:B------:R0:W1:Y:S03]  /*15300*/  SYNCS.PHASECHK.TRANS64.TRYWAIT P0, [R3+URZ+0x30820], R0 ;  /* 0x03082000030075a7 */ /* 0x000066000800017f */
[----:B-1----:R-:W-:Y:S05]  /*15310*/  @!P0 NANOSLEEP.SYNCS 0x989680 ;  /* 0x009896800000895d */ /* 0x002fea0003900000 */
[----:B------:R-:W1:Y:S02]  /*15320*/  @!P0 SYNCS.PHASECHK.TRANS64 P0, [R3+URZ+0x30820], R0 ;  /* 0x03082000030085a7 */ /* 0x000e64000800007f */
[----:B-1----:R-:W-:Y:S05]  /*15330*/  @!P0 BRA `(.L_x_1082) ;  /* 0xfffffffc00ec8947 */ /* 0x002fea000383ffff */
[----:B------:R-:W-:Y:S05]  /*15340*/  BRA `(.L_x_1148) ;  /* 0xffffffcc009c7947 */ /* 0x000fea000383ffff */
.L_x_1086:
[----:B0-----:R0:W1:Y:S02]  /*15350*/  SYNCS.PHASECHK.TRANS64.TRYWAIT P0, [R19+URZ+0x30840], R2 ;  /* 0x03084002130075a7 */ /* 0x001064000800017f */
[----:B-1----:R-:W-:Y:S05]  /*15360*/  @!P0 NANOSLEEP.SYNCS 0x989680 ;  /* 0x009896800000895d */ /* 0x002fea0003900000 */
[----:B------:R-:W1:Y:S02]  /*15370*/  @!P0 SYNCS.PHASECHK.TRANS64 P0, [R19+URZ+0x30840], R2 ;  /* 0x03084002130085a7 */ /* 0x000e64000800007f */
[----:B-1----:R-:W-:Y:S05]  /*15380*/  @!P0 BRA `(.L_x_1086) ;  /* 0xfffffffc00f08947 */ /* 0x002fea000383ffff */
[----:B------:R-:W-:Y:S05]  /*15390*/  BRA `(.L_x_1149) ;  /* 0xffffffd000847947 */ /* 0x000fea000383ffff */
.L_x_1087:
        /* <DEDUP_REMOVED lines=8> */
.L_x_1151:
[----:B------:R-:W-:Y:S05]  /*15420*/  BSYNC B1 ;  /* 0x0000000000017941 */ /* 0x000fea0003800000 */
.L_x_1150:
[----:B------:R-:W-:Y:S01]  /*15430*/  IMAD.MOV.U32 R13, RZ, RZ, R21 ;  /* 0x000000ffff0d7224 */ /* 0x000fe200078e0015 */
[----:B------:R-:W-:Y:S01]  /*15440*/  P2R R6, PR, RZ, 0x2 ;  /* 0x00000002ff067803 */ /* 0x000fe20000000000 */
[----:B------:R-:W-:Y:S01]  /*15450*/  IMAD.MOV.U32 R12, RZ, RZ, RZ ;  /* 0x000000ffff0c7224 */ /* 0x000fe200078e00ff */
[----:B------:R-:W-:Y:S01]  /*15460*/  LOP3.LUT P1, RZ, R16, 0x4, RZ, 0xc0, !PT ;  /* 0x0000000410ff7812 */ /* 0x000fe2000782c0ff */
[----:B------:R-:W-:Y:S01]  /*15470*/  IMAD.MOV.U32 R11, RZ, RZ, 0x181f ;  /* 0x0000181fff0b7424 */ /* 0x000fe200078e00ff */
[----:B------:R-:W-:Y:S01]  /*15480*/  LEA R22, R22, UR48, 0x1 ;  /* 0x0000003016167c11 */ /* 0x000fe2000f8e08ff */
[----:B------:R-:W-:Y:S02]  /*15490*/  IMAD.MOV.U32 R15, RZ, RZ, -0x1 ;  /* 0xffffffffff0f7424 */ /* 0x000fe400078e00ff */
[----:B------:R-:W-:Y:S02]  /*154a0*/  IMAD.MOV.U32 R3, RZ, RZ, R14 ;  /* 0x000000ffff037224 */ /* 0x000fe400078e000e */
[----:B------:R-:W-:-:S07]  /*154b0*/  IMAD.SHL.U32 R8, R23, 0x2, RZ ;  /* 0x0000000217087824 */ /* 0x000fce00078e00ff */
[----:B------:R-:W-:Y:S05]  /*154c0*/  WARPSYNC.COLLECTIVE R15, `(.L_x_1152) ;  /* 0x000000000f087348 */ /* 0x000fea0003c00000 */
[----:B------:R0:W1:Y:S02]  /*154d0*/  SHFL.IDX P6, R14, R13, R12, R11 ;  /* 0x0000000c0d0e7389 */ /* 0x00006400000c000b */
[----:B01----:R-:W-:Y:S01]  /*154e0*/  ENDCOLLECTIVE ;  /* 0x000000000000791b */ /* 0x003fe20003800000 */
.L_x_1152:
[----:B------:R-:W-:Y:S02]  /*154f0*/  IMAD.MOV.U32 R13, RZ, RZ, R24 ;  /* 0x000000ffff0d7224 */ /* 0x000fe400078e0018 */
[----:B------:R-:W-:Y:S01]  /*15500*/  IMAD.MOV.U32 R12, RZ, RZ, 0x1 ;  /* 0x00000001ff0c7424 */ /* 0x000fe200078e00ff */
[----:B------:R-:W-:-:S13]  /*15510*/  IADD3 R2, P0, R14, R8, RZ ;  /* 0x000000080e027210 */ /* 0x000fda0007f1e0ff */
[----:B------:R-:W-:Y:S05]  /*15520*/  WARPSYNC.COLLECTIVE R15, `(.L_x_1153) ;  /* 0x000000000f087348 */ /* 0x000fea0003c00000 */
[----:B------:R0:W1:Y:S02]  /*15530*/  SHFL.IDX P6, R14, R13, R12, R11 ;  /* 0x0000000c0d0e7389 */ /* 0x00006400000c000b */
[----:B01----:R-:W-:Y:S01]  /*15540*/  ENDCOLLECTIVE ;  /* 0x000000000000791b */ /* 0x003fe20003800000 */
.L_x_1153:
        /* <DEDUP_REMOVED lines=12> */
.L_x_1154:
[----:B------:R-:W-:Y:S02]  /*15610*/  IMAD.MOV.U32 R13, RZ, RZ, R24 ;  /* 0x000000ffff0d7224 */ /* 0x000fe400078e0018 */
[----:B------:R-:W-:Y:S01]  /*15620*/  IMAD.MOV.U32 R12, RZ, RZ, 0x2 ;  /* 0x00000002ff0c7424 */ /* 0x000fe200078e00ff */
[----:B------:R-:W-:-:S13]  /*15630*/  IADD3 R2, P0, R14, R8, RZ ;  /* 0x000000080e027210 */ /* 0x000fda0007f1e0ff */
[----:B------:R-:W-:Y:S05]  /*15640*/  WARPSYNC.COLLECTIVE R15, `(.L_x_1155) ;  /* 0x000000000f087348 */ /* 0x000fea0003c00000 */
[----:B------:R0:W1:Y:S02]  /*15650*/  SHFL.IDX P6, R14, R13, R12, R11 ;  /* 0x0000000c0d0e7389 */ /* 0x00006400000c000b */
[----:B01----:R-:W-:Y:S01]  /*15660*/  ENDCOLLECTIVE ;  /* 0x000000000000791b */ /* 0x003fe20003800000 */
.L_x_1155:
        /* <DEDUP_REMOVED lines=12> */
.L_x_1156:
[----:B------:R-:W-:Y:S02]  /*15730*/  IMAD.MOV.U32 R13, RZ, RZ, R24 ;  /* 0x000000ffff0d7224 */ /* 0x000fe400078e0018 */
[----:B------:R-:W-:Y:S02]  /*15740*/  IMAD.MOV.U32 R12, RZ, RZ, 0x3 ;  /* 0x00000003ff0c7424 */ /* 0x000fe400078e00ff */
[----:B------:R-:W-:-:S07]  /*15750*/  IMAD.MOV.U32 R10, RZ, RZ, R14 ;  /* 0x000000ffff0a7224 */ /* 0x000fce00078e000e */
[----:B------:R-:W-:Y:S05]  /*15760*/  WARPSYNC.COLLECTIVE R15, `(.L_x_1157) ;  /* 0x000000000f087348 */ /* 0x000fea0003c00000 */
[----:B------:R0:W1:Y:S02]  /*15770*/  SHFL.IDX P6, R14, R13, R12, R11 ;  /* 0x0000000c0d0e7389 */ /* 0x00006400000c000b */
[----:B01----:R-:W-:Y:S01]  /*15780*/  ENDCOLLECTIVE ;  /* 0x000000000000791b */ /* 0x003fe20003800000 */
.L_x_1157:
        /* <DEDUP_REMOVED lines=13> */
.L_x_1158:
[----:B------:R-:W-:Y:S02]  /*15860*/  IMAD.MOV.U32 R13, RZ, RZ, R24 ;  /* 0x000000ffff0d7224 */ /* 0x000fe400078e0018 */
[----:B------:R-:W-:Y:S02]  /*15870*/  IMAD.MOV.U32 R12, RZ, RZ, 0x4 ;  /* 0x00000004ff0c7424 */ /* 0x000fe400078e00ff */
[----:B------:R-:W-:-:S07]  /*15880*/  IMAD.MOV.U32 R2, RZ, RZ, R14 ;  /* 0x000000ffff027224 */ /* 0x000fce00078e000e */
[----:B------:R-:W-:Y:S05]  /*15890*/  WARPSYNC.COLLECTIVE R15, `(.L_x_1159) ;  /* 0x000000000f087348 */ /* 0x000fea0003c00000 */
[----:B------:R0:W1:Y:S02]  /*158a0*/  SHFL.IDX P6, R14, R13, R12, R11 ;  /* 0x0000000c0d0e7389 */ /* 0x00006400000c000b */
[----:B01----:R-:W-:Y:S01]  /*158b0*/  ENDCOLLECTIVE ;  /* 0x000000000000791b */ /* 0x003fe20003800000 */
.L_x_1159:
        /* <DEDUP_REMOVED lines=13> */
.L_x_1160:
[----:B------:R-:W-:Y:S02]  /*15990*/  IMAD.MOV.U32 R13, RZ, RZ, R24 ;  /* 0x000000ffff0d7224 */ /* 0x000fe400078e0018 */
[----:B------:R-:W-:Y:S02]  /*159a0*/  IMAD.MOV.U32 R12, RZ, RZ, 0x5 ;  /* 0x00000005ff0c7424 */ /* 0x000fe400078e00ff */
[----:B------:R-:W-:-:S07]  /*159b0*/  IMAD.MOV.U32 R2, RZ, RZ, R14 ;  /* 0x000000ffff027224 */ /* 0x000fce00078e000e */
[----:B------:R-:W-:Y:S05]  /*159c0*/  WARPSYNC.COLLECTIVE R15, `(.L_x_1161) ;  /* 0x000000000f087348 */ /* 0x000fea0003c00000 */
[----:B------:R0:W1:Y:S02]  /*159d0*/  SHFL.IDX P6, R14, R13, R12, R11 ;  /* 0x0000000c0d0e7389 */ /* 0x00006400000c000b */
[----:B01----:R-:W-:Y:S01]  /*159e0*/  ENDCOLLECTIVE ;  /* 0x000000000000791b */ /* 0x003fe20003800000 */
.L_x_1161:
[----:B------:R-:W-:-:S05]  /*159f0*/  IADD3 R2, P0, R2, R8, RZ ;  /* 0x0000000802027210 */ /* 0x000fca0007f1e0ff */
[----:B------:R-:W-:-:S05]  /*15a00*/  IMAD.X R3, RZ, RZ, R3, P0 ;  /* 0x000000ffff037224 */ /* 0x000fca00000e0603 */
[----:B------:R-:W-:Y:S01]  /*15a10*/  @!PT LDS RZ, [RZ] ;  /* 0x00000000fffff984 */ /* 0x000fe20000000800 */
[----:B------:R-:W-:Y:S01]  /*15a20*/  @!PT LDS RZ, [RZ] ;  /* 0x00000000fffff984 */ /* 0x000fe20000000800 */
[----:B------:R-:W-:Y:S01]  /*15a30*/  @!PT LDS RZ, [RZ] ;  /* 0x00000000fffff984 */ /* 0x000fe20000000800 */
[----:B------:R0:W-:Y:S01]  /*15a40*/  LDGSTS.E.BYPASS.LTC128B.128 [R22+0x20400], desc[UR36][R2.64], !P1 ;  /* 0x2040000002167fae */ /* 0x0001e2000c901d64 */
[----:B------:R-:W-:Y:S01]  /*15a50*/  IMAD.MOV.U32 R13, RZ, RZ, R21 ;  /* 0x000000ffff0d7224 */ /* 0x000fe200078e0015 */
[----:B------:R-:W-:Y:S02]  /*15a60*/  ISETP.NE.AND P1, PT, R6, RZ, PT ;  /* 0x000000ff0600720c */ /* 0x000fe40003f25270 */
[----:B------:R0:W-:Y:S04]  /*15a70*/  LDGSTS.E.BYPASS.LTC128B.128 [R22+0x23400], desc[UR36][R2.64+0x80], !P5 ;  /* 0x2340008002167fae */ /* 0x0001e8000e901d64 */
[----:B------:R0:W-:Y:S01]  /*15a80*/  LDGSTS.E.BYPASS.LTC128B.128 [R22+0x26400], desc[UR36][R2.64+0x100], !P4 ;  /* 0x2640010002167fae */ /* 0x0001e2000e101d64 */
[----:B------:R-:W-:-:S07]  /*15a90*/  IMAD.MOV.U32 R24, RZ, RZ, R14 ;  /* 0x000000ffff187224 */ /* 0x000fce00078e000e */
[----:B0-----:R-:W-:Y:S05]  /*15aa0*/  WARPSYNC.COLLECTIVE R15, `(.L_x_1162) ;  /* 0x000000000f087348 */ /* 0x001fea0003c00000 */
[----:B------:R1:W2:Y:S02]  /*15ab0*/  SHFL.IDX P6, R14, R13, R12, R11 ;  /* 0x0000000c0d0e7389 */ /* 0x0002a400000c000b */
[----:B012---:R-:W-:Y:S01]  /*15ac0*/  ENDCOLLECTIVE ;  /* 0x000000000000791b */ /* 0x007fe20003800000 */
.L_x_1162:
[----:B------:R-:W-:Y:S05]  /*15ad0*/  BRA `(.L_x_1163) ;  /* 0xffffffcc00d07947 */ /* 0x000fea000383ffff */
.L_x_1092:
[----:B0-----:R0:W2:Y:S02]  /*15ae0*/  SYNCS.PHASECHK.TRANS64.TRYWAIT P0, [R6+URZ+0x30860], R3 ;  /* 0x03086003060075a7 */ /* 0x0010a4000800017f */
[----:B--2---:R-:W-:Y:S05]  /*15af0*/  @!P0 NANOSLEEP.SYNCS 0x989680 ;  /* 0x009896800000895d */ /* 0x004fea0003900000 */
[----:B------:R-:W2:Y:S02]  /*15b00*/  @!P0 SYNCS.PHASECHK.TRANS64 P0, [R6+URZ+0x30860], R3 ;  /* 0x03086003060085a7 */ /* 0x000ea4000800007f */
[----:B--2---:R-:W-:Y:S05]  /*15b10*/  @!P0 BRA `(.L_x_1092) ;  /* 0xfffffffc00f08947 */ /* 0x004fea000383ffff */
[----:B------:R-:W-:Y:S05]  /*15b20*/  BRA `(.L_x_1164) ;  /* 0xffffffd000347947 */ /* 0x000fea000383ffff */
.L_x_1093:
[----:B------:R-:W-:Y:S01]  /*15b30*/  BSSY B1, `(.L_x_1165) ;  /* 0x0000008000017945 */ /* 0x000fe20003800000 */
[----:B------:R-:W-:Y:S02]  /*15b40*/  IMAD.MOV.U32 R13, RZ, RZ, R18 ;  /* 0x000000ffff0d7224 */ /* 0x000fe400078e0012 */
[----:B------:R-:W-:Y:S02]  /*15b50*/  IMAD.MOV.U32 R12, RZ, RZ, RZ ;  /* 0x000000ffff0c7224 */ /* 0x000fe400078e00ff */
[----:B------:R-:W-:Y:S02]  /*15b60*/  IMAD.MOV.U32 R11, RZ, RZ, 0x181f ;  /* 0x0000181fff0b7424 */ /* 0x000fe400078e00ff */
[----:B------:R-:W-:-:S07]  /*15b70*/  IMAD.MOV.U32 R15, RZ, RZ, -0x1 ;  /* 0xffffffffff0f7424 */ /* 0x000fce00078e00ff */
[----:B01----:R-:W-:Y:S05]  /*15b80*/  WARPSYNC.COLLECTIVE R15, `(.L_x_1166) ;  /* 0x000000000f087348 */ /* 0x003fea0003c00000 */
[----:B------:R2:W3:Y:S02]  /*15b90*/  SHFL.IDX P6, R14, R13, R12, R11 ;  /* 0x0000000c0d0e7389 */ /* 0x0004e400000c000b */
[----:B0123--:R-:W-:Y:S01]  /*15ba0*/  ENDCOLLECTIVE ;  /* 0x000000000000791b */ /* 0x00ffe20003800000 */
.L_x_1166:
[----:B------:R-:W-:Y:S05]  /*15bb0*/  BSYNC B1 ;  /* 0x0000000000017941 */ /* 0x000fea0003800000 */
.L_x_1165:
[----:B------:R-:W-:Y:S01]  /*15bc0*/  IMAD.MOV.U32 R13, RZ, RZ, R17 ;  /* 0x000000ffff0d7224 */ /* 0x000fe200078e0011 */
[----:B------:R-:W-:Y:S01]  /*15bd0*/  LEA R7, R7, UR48, 0x1 ;  /* 0x0000003007077c11 */ /* 0x000fe2000f8e08ff */
[----:B------:R-:W-:Y:S02]  /*15be0*/  IMAD.MOV.U32 R12, RZ, RZ, RZ ;  /* 0x000000ffff0c7224 */ /* 0x000fe400078e00ff */
[----:B------:R-:W-:Y:S02]  /*15bf0*/  IMAD.MOV.U32 R11, RZ, RZ, 0x181f ;  /* 0x0000181fff0b7424 */ /* 0x000fe400078e00ff */
[----:B------:R-:W-:Y:S02]  /*15c00*/  IMAD.MOV.U32 R15, RZ, RZ, -0x1 ;  /* 0xffffffffff0f7424 */ /* 0x000fe400078e00ff */
[----:B------:R-:W-:-:S07]  /*15c10*/  IMAD.MOV.U32 R3, RZ, RZ, R14 ;  /* 0x000000ffff037224 */ /* 0x000fce00078e000e */
[----:B------:R-:W-:Y:S05]  /*15c20*/  WARPSYNC.COLLECTIVE R15, `(.L_x_1167) ;  /* 0x000000000f087348 */ /* 0x000fea0003c00000 */
[----:B------:R0:W1:Y:S02]  /*15c30*/  SHFL.IDX P6, R14, R13, R12, R11 ;  /* 0x0000000c0d0e7389 */ /* 0x00006400000c000b */
[----:B01----:R-:W-:Y:S01]  /*15c40*/  ENDCOLLECTIVE ;  /* 0x000000000000791b */ /* 0x003fe20003800000 */
.L_x_1167:
[----:B------:R-:W-:Y:S02]  /*15c50*/  IMAD.MOV.U32 R13, RZ, RZ, R18 ;  /* 0x000000ffff0d7224 */ /* 0x000fe400078e0012 */
[----:B------:R-:W-:Y:S01]  /*15c60*/  IMAD.MOV.U32 R12, RZ, RZ, 0x1 ;  /* 0x00000001ff0c7424 */ /* 0x000fe200078e00ff */
[----:B------:R-:W-:-:S13]  /*15c70*/  IADD3 R2, P0, R14, R9, RZ ;  /* 0x000000090e027210 */ /* 0x000fda0007f1e0ff */
[----:B------:R-:W-:Y:S05]  /*15c80*/  WARPSYNC.COLLECTIVE R15, `(.L_x_1168) ;  /* 0x000000000f087348 */ /* 0x000fea0003c00000 */
[----:B------:R0:W1:Y:S02]  /*15c90*/  SHFL.IDX P6, R14, R13, R12, R11 ;  /* 0x0000000c0d0e7389 */ /* 0x00006400000c000b */
[----:B01----:R-:W-:Y:S01]  /*15ca0*/  ENDCOLLECTIVE ;  /* 0x000000000000791b */ /* 0x003fe20003800000 */
.L_x_1168:
        /* <DEDUP_REMOVED lines=12> */
.L_x_1169:
        /* <DEDUP_REMOVED lines=12> */
.L_x_1170:
        /* <DEDUP_REMOVED lines=12> */
.L_x_1171:
        /* <DEDUP_REMOVED lines=12> */
.L_x_1172:
        /* <DEDUP_REMOVED lines=12> */
.L_x_1173:
        /* <DEDUP_REMOVED lines=12> */
.L_x_1174:
        /* <DEDUP_REMOVED lines=12> */
.L_x_1175:
        /* <DEDUP_REMOVED lines=12> */
.L_x_1176:
        /* <DEDUP_REMOVED lines=12> */
.L_x_1177:
[----:B------:R-:W-:Y:S01]  /*16370*/  @!PT LDS RZ, [RZ] ;  /* 0x00000000fffff984 */ /* 0x000fe20000000800 */
[----:B------:R-:W-:Y:S01]  /*16380*/  @!PT LDS RZ, [RZ] ;  /* 0x00000000fffff984 */ /* 0x000fe20000000800 */
[----:B------:R-:W-:Y:S01]  /*16390*/  @!PT LDS RZ, [RZ] ;  /* 0x00000000fffff984 */ /* 0x000fe20000000800 */
[----:B------:R2:W-:Y:S01]  /*163a0*/  LDGSTS.E.BYPASS.LTC128B.128 [R7+0x5400], desc[UR36][R2.64+0x80], !P0 ;  /* 0x0540008002077fae */ /* 0x0005e2000c101d64 */
[----:B------:R-:W-:-:S13]  /*163b0*/  ISETP.LT.OR P0, PT, R0, 0x41, P1 ;  /* 0x000000410000780c */ /* 0x000fda0000f01670 */
[----:B------:R2:W-:Y:S01]  /*163c0*/  LDGSTS.E.BYPASS.LTC128B.128 [R7+0x8400], desc[UR36][R2.64+0x100], !P0 ;  /* 0x0840010002077fae */ /* 0x0005e2000c101d64 */
[----:B------:R-:W-:Y:S05]  /*163d0*/  BRA `(.L_x_1178) ;  /* 0xffffffc800f07947 */ /* 0x000fea000383ffff */
.L_x_1099:
[----:B0-----:R0:W1:Y:S02]  /*163e0*/  SYNCS.PHASECHK.TRANS64.TRYWAIT P0, [R0+URZ+0x30860], R3 ;  /* 0x03086003000075a7 */ /* 0x001064000800017f */
[----:B-1----:R-:W-:Y:S05]  /*163f0*/  @!P0 NANOSLEEP.SYNCS 0x989680 ;  /* 0x009896800000895d */ /* 0x002fea0003900000 */
[----:B------:R-:W1:Y:S02]  /*16400*/  @!P0 SYNCS.PHASECHK.TRANS64 P0, [R0+URZ+0x30860], R3 ;  /* 0x03086003000085a7 */ /* 0x000e64000800007f */
[----:B-1----:R-:W-:Y:S05]  /*16410*/  @!P0 BRA `(.L_x_1099) ;  /* 0xfffffffc00f08947 */ /* 0x002fea000383ffff */
[----:B------:R-:W-:Y:S05]  /*16420*/  BRA `(.L_x_1179) ;  /* 0xffffffcc00ec7947 */ /* 0x000fea000383ffff */
.L_x_1100:
        /* <DEDUP_REMOVED lines=8> */
.L_x_1181:
[----:B------:R-:W-:Y:S05]  /*164b0*/  BSYNC B0 ;  /* 0x0000000000007941 */ /* 0x000fea0003800000 */
.L_x_1180:
        /* <DEDUP_REMOVED lines=9> */
.L_x_1182:
[----:B------:R-:W-:Y:S02]  /*16550*/  ULDC UR4, c[0x0][0x2f4] ;  /* 0x0000bd0000047ab9 */ /* 0x000fe40000000800 */
[----:B------:R-:W-:Y:S02]  /*16560*/  ISETP.GE.AND P1, PT, R34, UR4, PT ;  /* 0x0000000422007c0c */ /* 0x000fe4000bf26270 */
[----:B------:R-:W-:Y:S02]  /*16570*/  ISETP.GE.AND P0, PT, R33, UR4, PT ;  /* 0x0000000421007c0c */ /* 0x000fe4000bf06270 */
[----:B------:R-:W-:Y:S02]  /*16580*/  ISETP.GE.AND P2, PT, R23, UR4, PT ;  /* 0x0000000417007c0c */ /* 0x000fe4000bf46270 */
[C---:B------:R-:W-:Y:S02]  /*16590*/  ISETP.LT.OR P4, PT, R5.reuse, 0x1, P1 ;  /* 0x000000010500780c */ /* 0x040fe40000f81670 */
[----:B------:R-:W-:-:S02]  /*165a0*/  ISETP.LT.OR P3, PT, R5, 0x1, P2 ;  /* 0x000000010500780c */ /* 0x000fc40001761670 */
[----:B------:R-:W-:Y:S01]  /*165b0*/  ISETP.LT.OR P5, PT, R5, 0x1, P0 ;  /* 0x000000010500780c */ /* 0x000fe200007a1670 */
[----:B------:R-:W-:Y:S02]  /*165c0*/  IMAD.MOV.U32 R13, RZ, RZ, R18 ;  /* 0x000000ffff0d7224 */ /* 0x000fe400078e0012 */
[----:B------:R-:W-:Y:S02]  /*165d0*/  IMAD.MOV.U32 R12, RZ, RZ, 0x1 ;  /* 0x00000001ff0c7424 */ /* 0x000fe400078e00ff */
[----:B------:R-:W-:-:S08]  /*165e0*/  IMAD.MOV.U32 R2, RZ, RZ, R14 ;  /* 0x000000ffff027224 */ /* 0x000fd000078e000e */
[----:B------:R-:W-:Y:S05]  /*165f0*/  WARPSYNC.COLLECTIVE R15, `(.L_x_1183) ;  /* 0x000000000f087348 */ /* 0x000fea0003c00000 */
[----:B------:R0:W1:Y:S02]  /*16600*/  SHFL.IDX P6, R14, R13, R12, R11 ;  /* 0x0000000c0d0e7389 */ /* 0x00006400000c000b */
[----:B01----:R-:W-:Y:S01]  /*16610*/  ENDCOLLECTIVE ;  /* 0x000000000000791b */ /* 0x003fe20003800000 */
.L_x_1183:
        /* <DEDUP_REMOVED lines=15> */
.L_x_1184:
[----:B------:R-:W-:Y:S02]  /*16710*/  IMAD.MOV.U32 R3, RZ, RZ, R6 ;  /* 0x000000ffff037224 */ /* 0x000fe400078e0006 */
[----:B------:R-:W-:Y:S02]  /*16720*/  IMAD.MOV.U32 R13, RZ, RZ, R18 ;  /* 0x000000ffff0d7224 */ /* 0x000fe400078e0012 */
[----:B------:R-:W-:Y:S02]  /*16730*/  IMAD.MOV.U32 R12, RZ, RZ, 0x2 ;  /* 0x00000002ff0c7424 */ /* 0x000fe400078e00ff */
[----:B------:R-:W-:-:S07]  /*16740*/  IMAD.MOV.U32 R2, RZ, RZ, R14 ;  /* 0x000000ffff027224 */ /* 0x000fce00078e000e */
[----:B------:R-:W-:Y:S05]  /*16750*/  WARPSYNC.COLLECTIVE R15, `(.L_x_1185) ;  /* 0x000000000f087348 */ /* 0x000fea0003c00000 */
[----:B------:R0:W1:Y:S02]  /*16760*/  SHFL.IDX P6, R14, R13, R12, R11 ;  /* 0x0000000c0d0e7389 */ /* 0x00006400000c000b */
[----:B01----:R-:W-:Y:S01]  /*16770*/  ENDCOLLECTIVE ;  /* 0x000000000000791b */ /* 0x003fe20003800000 */
.L_x_1185:
        /* <DEDUP_REMOVED lines=15> */
.L_x_1186:
[----:B------:R-:W-:Y:S02]  /*16870*/  IMAD.MOV.U32 R3, RZ, RZ, R7 ;  /* 0x000000ffff037224 */ /* 0x000fe400078e0007 */
[----:B------:R-:W-:Y:S02]  /*16880*/  IMAD.MOV.U32 R13, RZ, RZ, R18 ;  /* 0x000000ffff0d7224 */ /* 0x000fe400078e0012 */
[----:B------:R-:W-:Y:S02]  /*16890*/  IMAD.MOV.U32 R12, RZ, RZ, 0x3 ;  /* 0x00000003ff0c7424 */ /* 0x000fe400078e00ff */
[----:B------:R-:W-:-:S07]  /*168a0*/  IMAD.MOV.U32 R8, RZ, RZ, R14 ;  /* 0x000000ffff087224 */ /* 0x000fce00078e000e */
[----:B------:R-:W-:Y:S05]  /*168b0*/  WARPSYNC.COLLECTIVE R15, `(.L_x_1187) ;  /* 0x000000000f087348 */ /* 0x000fea0003c00000 */
[----:B------:R0:W1:Y:S02]  /*168c0*/  SHFL.IDX P6, R14, R13, R12, R11 ;  /* 0x0000000c0d0e7389 */ /* 0x00006400000c000b */
[----:B01----:R-:W-:Y:S01]  /*168d0*/  ENDCOLLECTIVE ;  /* 0x000000000000791b */ /* 0x003fe20003800000 */
.L_x_1187:
[----:B------:R-:W-:-:S04]  /*168e0*/  IMAD.MOV.U32 R2, RZ, RZ, R8 ;  /* 0x000000ffff027224 */ /* 0x000fc800078e0008 */
[----:B------:R-:W-:-:S05]  /*168f0*/  IMAD.WIDE.U32 R2, R23, 0x2, R2 ;  /* 0x0000000217027825 */ /* 0x000fca00078e0002 */
[----:B------:R-:W-:Y:S01]  /*16900*/  @!PT LDS RZ, [RZ] ;  /* 0x00000000fffff984 */ /* 0x000fe20000000800 */
[----:B------:R-:W-:Y:S01]  /*16910*/  @!PT LDS RZ, [RZ] ;  /* 0x00000000fffff984 */ /* 0x000fe20000000800 */
[----:B------:R-:W-:Y:S01]  /*16920*/  @!PT LDS RZ, [RZ] ;  /* 0x00000000fffff984 */ /* 0x000fe20000000800 */
[----:B------:R0:W-:Y:S01]  /*16930*/  LDGSTS.E.BYPASS.LTC128B.128 [R4+0x1400], desc[UR36][R2.64], !P3 ;  /* 0x0140000002047fae */ /* 0x0001e2000d901d64 */
[C---:B------:R-:W-:Y:S01]  /*16940*/  ISETP.LT.OR P3, PT, R5.reuse, 0x31, P2 ;  /* 0x000000310500780c */ /* 0x040fe20001761670 */
[----:B------:R-:W-:Y:S02]  /*16950*/  IMAD.MOV.U32 R13, RZ, RZ, R17 ;  /* 0x000000ffff0d7224 */ /* 0x000fe400078e0011 */
        /* <DEDUP_REMOVED lines=8> */
.L_x_1188:
[----:B------:R-:W-:Y:S02]  /*169e0*/  IMAD.MOV.U32 R3, RZ, RZ, R6 ;  /* 0x000000ffff037224 */ /* 0x000fe400078e0006 */
[----:B------:R-:W-:Y:S02]  /*169f0*/  IMAD.MOV.U32 R6, RZ, RZ, RZ ;  /* 0x000000ffff067224 */ /* 0x000fe400078e00ff */
[----:B------:R-:W-:Y:S02]  /*16a00*/  IMAD.MOV.U32 R13, RZ, RZ, R18 ;  /* 0x000000ffff0d7224 */ /* 0x000fe400078e0012 */
[----:B------:R-:W-:Y:S02]  /*16a10*/  IMAD.MOV.U32 R12, RZ, RZ, 0x4 ;  /* 0x00000004ff0c7424 */ /* 0x000fe400078e00ff */
[----:B------:R-:W-:-:S07]  /*16a20*/  IMAD.MOV.U32 R2, RZ, RZ, R14 ;  /* 0x000000ffff027224 */ /* 0x000fce00078e000e */
[----:B------:R-:W-:Y:S05]  /*16a30*/  WARPSYNC.COLLECTIVE R15, `(.L_x_1189) ;  /* 0x000000000f087348 */ /* 0x000fea0003c00000 */
[----:B------:R0:W1:Y:S02]  /*16a40*/  SHFL.IDX P6, R14, R13, R12, R11 ;  /* 0x0000000c0d0e7389 */ /* 0x00006400000c000b */
[----:B01----:R-:W-:Y:S01]  /*16a50*/  ENDCOLLECTIVE ;  /* 0x000000000000791b */ /* 0x003fe20003800000 */
.L_x_1189:
        /* <DEDUP_REMOVED lines=15> */
.L_x_1190:
[----:B------:R-:W-:Y:S02]  /*16b50*/  IMAD.MOV.U32 R3, RZ, RZ, R7 ;  /* 0x000000ffff037224 */ /* 0x000fe400078e0007 */
[----:B------:R-:W-:Y:S02]  /*16b60*/  IMAD.MOV.U32 R13, RZ, RZ, R18 ;  /* 0x000000ffff0d7224 */ /* 0x000fe400078e0012 */
[----:B------:R-:W-:Y:S02]  /*16b70*/  IMAD.MOV.U32 R12, RZ, RZ, 0x5 ;  /* 0x00000005ff0c7424 */ /* 0x000fe400078e00ff */
[----:B------:R-:W-:-:S07]  /*16b80*/  IMAD.MOV.U32 R8, RZ, RZ, R14 ;  /* 0x000000ffff087224 */ /* 0x000fce00078e000e */
[----:B------:R-:W-:Y:S05]  /*16b90*/  WARPSYNC.COLLECTIVE R15, `(.L_x_1191) ;  /* 0x000000000f087348 */ /* 0x000fea0003c00000 */
[----:B------:R0:W1:Y:S02]  /*16ba0*/  SHFL.IDX P6, R14, R13, R12, R11 ;  /* 0x0000000c0d0e7389 */ /* 0x00006400000c000b */
[----:B01----:R-:W-:Y:S01]  /*16bb0*/  ENDCOLLECTIVE ;  /* 0x000000000000791b */ /* 0x003fe20003800000 */
.L_x_1191:
        /* <DEDUP_REMOVED lines=13> */
.L_x_1192:
[----:B------:R-:W-:Y:S05]  /*16c90*/  BRA `(.L_x_1193) ;  /* 0xffffffc800d07947 */ /* 0x000fea000383ffff */
.L_x_1103:
[----:B0-----:R0:W1:Y:S02]  /*16ca0*/  SYNCS.PHASECHK.TRANS64.TRYWAIT P0, [R7+URZ+0x30820], R6 ;  /* 0x03082006070075a7 */ /* 0x001064000800017f */
[----:B-1----:R-:W-:Y:S05]  /*16cb0*/  @!P0 NANOSLEEP.SYNCS 0x989680 ;  /* 0x009896800000895d */ /* 0x002fea0003900000 */
[----:B------:R-:W1:Y:S02]  /*16cc0*/  @!P0 SYNCS.PHASECHK.TRANS64 P0, [R7+URZ+0x30820], R6 ;  /* 0x03082006070085a7 */ /* 0x000e64000800007f */
[----:B-1----:R-:W-:Y:S05]  /*16cd0*/  @!P0 BRA `(.L_x_1103) ;  /* 0xfffffffc00f08947 */ /* 0x002fea000383ffff */
[----:B------:R-:W-:Y:S05]  /*16ce0*/  BRA `(.L_x_1194) ;  /* 0xffffffcc004c7947 */ /* 0x000fea000383ffff */
.L_x_1104:
        /* <DEDUP_REMOVED lines=11> */
.L_x_1196:
[----:B------:R-:W-:Y:S05]  /*16da0*/  BSYNC B0 ;  /* 0x0000000000007941 */ /* 0x000fea0003800000 */
.L_x_1195:
[----:B------:R-:W-:Y:S05]  /*16db0*/  BRA `(.L_x_1197) ;  /* 0xffffffcc00307947 */ /* 0x000fea000383ffff */
.L_x_1105:
[----:B------:R-:W-:Y:S01]  /*16dc0*/  BSSY B0, `(.L_x_1198) ;  /* 0x0000006000007945 */ /* 0x000fe20003800000 */
[----:B------:R-:W-:-:S07]  /*16dd0*/  IMAD.MOV.U32 R15, RZ, RZ, -0x1 ;  /* 0xffffffffff0f7424 */ /* 0x000fce00078e00ff */
[----:B01---5:R-:W-:Y:S05]  /*16de0*/  WARPSYNC.COLLECTIVE R15, `(.L_x_1199) ;  /* 0x000000000f0c7348 */ /* 0x023fea0003c00000 */
[----:B------:R-:W-:Y:S02]  /*16df0*/  ELECT P6, UR62, PT ;  /* 0x00000000003e782f */ /* 0x000fe400038c0000 */
[----:B------:R-:W-:Y:S01]  /*16e00*/  MOV R14, UR62 ;  /* 0x0000003e000e7c02 */ /* 0x000fe20008000f00 */
[----:B01---5:R-:W-:Y:S10]  /*16e10*/  ENDCOLLECTIVE ;  /* 0x000000000000791b */ /* 0x023ff40003800000 */
.L_x_1199:
[----:B------:R-:W-:Y:S05]  /*16e20*/  BSYNC B0 ;  /* 0x0000000000007941 */ /* 0x000fea0003800000 */
.L_x_1198:
[----:B------:R-:W-:Y:S05]  /*16e30*/  BRA `(.L_x_1200) ;  /* 0xffffffcc00247947 */ /* 0x000fea000383ffff */
.L_x_1107:
[----:B-1----:R1:W2:Y:S02]  /*16e40*/  SYNCS.PHASECHK.TRANS64.TRYWAIT P1, [R5+URZ+0x30840], R2 ;  /* 0x03084002050075a7 */ /* 0x0022a4000802017f */
[----:B--2---:R-:W-:Y:S05]  /*16e50*/  @!P1 NANOSLEEP.SYNCS 0x989680 ;  /* 0x009896800000995d */ /* 0x004fea0003900000 */
[----:B------:R-:W2:Y:S02]  /*16e60*/  @!P1 SYNCS.PHASECHK.TRANS64 P1, [R5+URZ+0x30840], R2 ;  /* 0x03084002050095a7 */ /* 0x000ea4000802007f */
[----:B--2---:R-:W-:Y:S05]  /*16e70*/  @!P1 BRA `(.L_x_1107) ;  /* 0xfffffffc00f09947 */ /* 0x004fea000383ffff */
[----:B------:R-:W-:Y:S05]  /*16e80*/  BRA `(.L_x_1201) ;  /* 0xffffffcc004c7947 */ /* 0x000fea000383ffff */
.L_x_1109:
[----:B0-----:R0:W2:Y:S02]  /*16e90*/  SYNCS.PHASECHK.TRANS64.TRYWAIT P1, [R7+URZ+0x30840], R0 ;  /* 0x03084000070075a7 */ /* 0x0010a4000802017f */
[----:B--2---:R-:W-:Y:S05]  /*16ea0*/  @!P1 NANOSLEEP.SYNCS 0x989680 ;  /* 0x009896800000995d */ /* 0x004fea0003900000 */
[----:B------:R-:W2:Y:S02]  /*16eb0*/  @!P1 SYNCS.PHASECHK.TRANS64 P1, [R7+URZ+0x30840], R0 ;  /* 0x03084000070095a7 */ /* 0x000ea4000802007f */
[----:B--2---:R-:W-:Y:S05]  /*16ec0*/  @!P1 BRA `(.L_x_1109) ;  /* 0xfffffffc00f09947 */ /* 0x004fea000383ffff */
[----:B------:R-:W-:Y:S05]  /*16ed0*/  BRA `(.L_x_1202) ;  /* 0xffffffcc00587947 */ /* 0x000fea000383ffff */
.L_x_1111:
[----:B--2---:R2:W3:Y:S02]  /*16ee0*/  SYNCS.PHASECHK.TRANS64.TRYWAIT P1, [R5+URZ+0x30860], R2 ;  /* 0x03086002050075a7 */ /* 0x0044e4000802017f */
[----:B---3--:R-:W-:Y:S05]  /*16ef0*/  @!P1 NANOSLEEP.SYNCS 0x989680 ;  /* 0x009896800000995d */ /* 0x008fea0003900000 */
[----:B------:R-:W3:Y:S02]  /*16f00*/  @!P1 SYNCS.PHASECHK.TRANS64 P1, [R5+URZ+0x30860], R2 ;  /* 0x03086002050095a7 */ /* 0x000ee4000802007f */
[----:B---3--:R-:W-:Y:S05]  /*16f10*/  @!P1 BRA `(.L_x_1111) ;  /* 0xfffffffc00f09947 */ /* 0x008fea000383ffff */
[----:B------:R-:W-:Y:S05]  /*16f20*/  BRA `(.L_x_1203) ;  /* 0xffffffcc00547947 */ /* 0x000fea000383ffff */
.L_x_1204:
        /* <DEDUP_REMOVED lines=13> */
.L_x_3213:


//--------------------- .text._ZN7cutlass13device_kernelIN5flash11enable_sm90INS1_16FlashAttnFwdSm90INS1_25CollectiveMainloopFwdSm90ILi2EN4cute5tupleIJNS5_1CILi1EEES8_S8_EEENS6_IJNS7_ILi128EEENS7_ILi96EEENS7_ILi192EEEEEELi192ENS_10bfloat16_tEfNS_4arch4Sm90ELb0ELb1ELb0ELb1ELb1ELb0ELb0ELb1ELb1ELb1ELb1ELb0EEENS1_21CollectiveEpilogueFwdINS6_IJSA_SC_SB_EEES9_SE_SG_Li256ELb1ELb1ELb1ELb0EEENS1_36VarlenDynamicPersistentTileSchedulerILi128ELi96ELi256ELi128ELb1ELb1ELb1ELb1ELb0ELb1EEEEEEEEEvNT_6ParamsE --------------------------
	.section	.text._ZN7cutlass13device_kernelIN5flash11enable_sm90INS1_16FlashAttnFwdSm90INS1_25CollectiveMainloopFwdSm90ILi2EN4cute5tupleIJNS5_1CILi1EEES8_S8_EEENS6_IJNS7_ILi128EEENS7_ILi96EEENS7_ILi192EEEEEELi192ENS_10bfloat16_tEfNS_4arch4Sm90ELb0ELb1ELb0ELb1ELb1ELb0ELb0ELb1ELb1ELb1ELb1ELb0EEENS1_21CollectiveEpilogueFwdINS6_IJSA_SC_SB_EEES9_SE_SG_Li256ELb1ELb1ELb1ELb0EEENS1_36VarlenDynamicPersistentTileSchedulerILi128ELi96ELi256ELi128ELb1ELb1ELb1ELb1ELb0ELb1EEEEEEEEEvNT_6ParamsE,"ax",@progbits
	.align	128
.text._ZN7cutlass13device_kernelIN5flash11enable_sm90INS1_16FlashAttnFwdSm90INS1_25CollectiveMainloopFwdSm90ILi2EN4cute5tupleIJNS5_1CILi1EEES8_S8_EEENS6_IJNS7_ILi128EEENS7_ILi96EEENS7_ILi192EEEEEELi192ENS_10bfloat16_tEfNS_4arch4Sm90ELb0ELb1ELb0ELb1ELb1ELb0ELb0ELb1ELb1ELb1ELb1ELb0EEENS1_21CollectiveEpilogueFwdINS6_IJSA_SC_SB_EEES9_SE_SG_Li256ELb1ELb1ELb1ELb0EEENS1_36VarlenDynamicPersistentTileSchedulerILi128ELi96ELi256ELi128ELb1ELb1ELb1ELb1ELb0ELb1EEEEEEEEEvNT_6ParamsE:
        .type           _ZN7cutlass13device_kernelIN5flash11enable_sm90INS1_16FlashAttnFwdSm90INS1_25CollectiveMainloopFwdSm90ILi2EN4cute5tupleIJNS5_1CILi1EEES8_S8_EEENS6_IJNS7_ILi128EEENS7_ILi96EEENS7_ILi192EEEEEELi192ENS_10bfloat16_tEfNS_4arch4Sm90ELb0ELb1ELb0ELb1ELb1ELb0ELb0ELb1ELb1ELb1ELb1ELb0EEENS1_21CollectiveEpilogueFwdINS6_IJSA_SC_SB_EEES9_SE_SG_Li256ELb1ELb1ELb1ELb0EEENS1_36VarlenDynamicPersistentTileSchedulerILi128ELi96ELi256ELi128ELb1ELb1ELb1ELb1ELb0ELb1EEEEEEEEEvNT_6ParamsE,@function
        .size           _ZN7cutlass13device_kernelIN5flash11enable_sm90INS1_16FlashAttnFwdSm90INS1_25CollectiveMainloopFwdSm90ILi2EN4cute5tupleIJNS5_1CILi1EEES8_S8_EEENS6_IJNS7_ILi128EEENS7_ILi96EEENS7_ILi192EEEEEELi192ENS_10bfloat16_tEfNS_4arch4Sm90ELb0ELb1ELb0ELb1ELb1ELb0ELb0ELb1ELb1ELb1ELb1ELb0EEENS1_21CollectiveEpilogueFwdINS6_IJSA_SC_SB_EEES9_SE_SG_Li256ELb1ELb1ELb1ELb0EEENS1_36VarlenDynamicPersistentTileSchedulerILi128ELi96ELi256ELi128ELb1ELb1ELb1ELb1ELb0ELb1EEEEEEEEEvNT_6ParamsE,(.L_x_3214 - _ZN7cutlass13device_kernelIN5flash11enable_sm90INS1_16FlashAttnFwdSm90INS1_25CollectiveMainloopFwdSm90ILi2EN4cute5tupleIJNS5_1CILi1EEES8_S8_EEENS6_IJNS7_ILi128EEENS7_ILi96EEENS7_ILi192EEEEEELi192ENS_10bfloat16_tEfNS_4arch4Sm90ELb0ELb1ELb0ELb1ELb1ELb0ELb0ELb1ELb1ELb1ELb1ELb0EEENS1_21CollectiveEpilogueFwdINS6_IJSA_SC_SB_EEES9_SE_SG_Li256ELb1ELb1ELb1ELb0EEENS1_36VarlenDynamicPersistentTileSchedulerILi128ELi96ELi256ELi128ELb1ELb1ELb1ELb1ELb0ELb1EEEEEEEEEvNT_6ParamsE)
        .other          _ZN7cutlass13device_kernelIN5flash11enable_sm90INS1_16FlashAttnFwdSm90INS1_25CollectiveMainloopFwdSm90ILi2EN4cute5tupleIJNS5_1CILi1EEES8_S8_EEENS6_IJNS7_ILi128EEENS7_ILi96EEENS7_ILi192EEEEEELi192ENS_10bfloat16_tEfNS_4arch4Sm90ELb0ELb1ELb0ELb1ELb1ELb0ELb0ELb1ELb1ELb1ELb1ELb0EEENS1_21CollectiveEpilogueFwdINS6_IJSA_SC_SB_EEES9_SE_SG_Li256ELb1ELb1ELb1ELb0EEENS1_36VarlenDynamicPersistentTileSchedulerILi128ELi96ELi256ELi128ELb1ELb1ELb1ELb1ELb0ELb1EEEEEEEEEvNT_6ParamsE,@"STO_CUDA_ENTRY STV_DEFAULT"
_ZN7cutlass13device_kernelIN5flash11enable_sm90INS1_16FlashAttnFwdSm90INS1_25CollectiveMainloopFwdSm90ILi2EN4cute5tupleIJNS5_1CILi1EEES8_S8_EEENS6_IJNS7_ILi128EEENS7_ILi96EEENS7_ILi192EEEEEELi192ENS_10bfloat16_tEfNS_4arch4Sm90ELb0ELb1ELb0ELb1ELb1ELb0ELb0ELb1ELb1ELb1ELb1ELb0EEENS1_21CollectiveEpilogueFwdINS6_IJSA_SC_SB_EEES9_SE_SG_Li256ELb1ELb1ELb1ELb0EEENS1_36VarlenDynamicPersistentTileSchedulerILi128ELi96ELi256ELi128ELb1ELb1ELb1ELb1ELb0ELb1EEEEEEEEEvNT_6ParamsE:
        /* <DEDUP_REMOVED lines=45> */
.L_x_1205:
        /* <DEDUP_REMOVED lines=22> */
.L_x_1206:
        /* <DEDUP_REMOVED lines=18> */
.L_x_1207:
        /* <DEDUP_REMOVED lines=22> */
.L_x_1208:
        /* <DEDUP_REMOVED lines=23> */
.L_x_1209:
        /* <DEDUP_REMOVED lines=10> */
.L_x_1211:
        /* <DEDUP_REMOVED lines=66> */
[----:B------:R-:W-:Y:S02]  /*0ce0*/  VIADD R218, R19, 0x8 ;  /* 0x0000000813da7836 */ /* 0x000fe40000000000 */
[----:B------:R-:W-:Y:S02]  /*0cf0*/  IMAD R7, R7, 0x10, R10 ;  /* 0x0000001007077824 */ /* 0x000fe400078e020a */
[----:B------:R-:W-:Y:S02]  /*0d00*/  VIADD R217, R19, 0x80 ;  /* 0x0000008013d97836 */ /* 0x000fe40000000000 */
[----:B------:R-:W-:-:S02]  /*0d10*/  IMAD R5, R2, 0x40, R7 ;  /* 0x0000004002057824 */ /* 0x000fc400078e0207 */
[----:B------:R-:W-:Y:S01]  /*0d20*/  IMAD.U32 R2, RZ, RZ, UR4 ;  /* 0x00000004ff027e24 */ /* 0x000fe2000f8e00ff */
[----:B------:R-:W-:Y:S01]  /*0d30*/  UMOV UR4, URZ ;  /* 0x0000003f00047c82 */ /* 0x000fe20008000000 */
[C---:B------:R-:W-:Y:S01]  /*0d40*/  VIADD R216, R19.reuse, 0x88 ;  /* 0x0000008813d87836 */ /* 0x040fe20000000000 */
[----:B------:R-:W-:Y:S01]  /*0d50*/  STL [R1+0xc], R5 ;  /* 0x00000c0501007387 */ /* 0x000fe20000100800 */
        /* <DEDUP_REMOVED lines=13> */
[----:B0-----:R-:W-:Y:S01]  /*0e30*/  SHF.R.S32.HI R2, RZ, 0x1f, R218 ;  /* 0x0000001fff027819 */ /* 0x001fe200000114da */
[C---:B------:R-:W-:Y:S01]  /*0e40*/  VIADD R207, R19.reuse, 0x10 ;  /* 0x0000001013cf7836 */ /* 0x040fe20000000000 */
[----:B------:R-:W-:Y:S01]  /*0e50*/  SHF.R.S32.HI R225, RZ, 0x1f, R212 ;  /* 0x0000001fffe17819 */ /* 0x000fe200000114d4 */
[C---:B------:R-:W-:Y:S01]  /*0e60*/  VIADD R206, R19.reuse, 0x28 ;  /* 0x0000002813ce7836 */ /* 0x040fe20000000000 */
[----:B------:R-:W-:Y:S01]  /*0e70*/  SHF.R.S32.HI R224, RZ, 0x1f, R211 ;  /* 0x0000001fffe07819 */ /* 0x000fe200000114d3 */
[C---:B------:R-:W-:Y:S01]  /*0e80*/  VIADD R205, R19.reuse, 0x30 ;  /* 0x0000003013cd7836 */ /* 0x040fe20000000000 */
[----:B------:R-:W-:Y:S01]  /*0e90*/  SHF.R.S32.HI R223, RZ, 0x1f, R210 ;  /* 0x0000001fffdf7819 */ /* 0x000fe200000114d2 */
[----:B------:R-:W-:-:S02]  /*0ea0*/  VIADD R204, R19, 0x38 ;  /* 0x0000003813cc7836 */ /* 0x000fc40000000000 */
[C---:B------:R-:W-:Y:S02]  /*0eb0*/  VIADD R203, R19.reuse, 0x40 ;  /* 0x0000004013cb7836 */ /* 0x040fe40000000000 */
[C---:B------:R-:W-:Y:S02]  /*0ec0*/  VIADD R202, R19.reuse, 0x48 ;  /* 0x0000004813ca7836 */ /* 0x040fe40000000000 */
[C---:B------:R-:W-:Y:S02]  /*0ed0*/  VIADD R201, R19.reuse, 0x50 ;  /* 0x0000005013c97836 */ /* 0x040fe40000000000 */
[C---:B------:R-:W-:Y:S02]  /*0ee0*/  VIADD R200, R19.reuse, 0x58 ;  /* 0x0000005813c87836 */ /* 0x040fe40000000000 */
[C---:B------:R-:W-:Y:S02]  /*0ef0*/  VIADD R199, R19.reuse, 0x60 ;  /* 0x0000006013c77836 */ /* 0x040fe40000000000 */
[----:B------:R-:W-:-:S02]  /*0f00*/  VIADD R198, R19, 0x68 ;  /* 0x0000006813c67836 */ /* 0x000fc40000000000 */
[C---:B------:R-:W-:Y:S02]  /*0f10*/  VIADD R197, R19.reuse, 0x70 ;  /* 0x0000007013c57836 */ /* 0x040fe40000000000 */
[----:B------:R-:W-:Y:S02]  /*0f20*/  VIADD R196, R19, 0x78 ;  /* 0x0000007813c47836 */ /* 0x000fe40000000000 */
[----:B------:R-:W-:-:S07]  /*0f30*/  IMAD R192, R4, 0x8, R5 ;  /* 0x0000000804c07824 */ /* 0x000fce00078e0205 */
.L_x_1323:
[----:B------:R-:W-:Y:S01]  /*0f40*/  ULDC.64 UR8, c[0x0][0xa28] ;  /* 0x00028a0000087ab9 */ /* 0x000fe20000000a00 */
[----:B0-23--:R-:W0:Y:S01]  /*0f50*/  LDC.64 R8, c[0x0][0x418] ;  /* 0x00010600ff087b82 */ /* 0x00de220000000a00 */
[----:B------:R-:W-:Y:S01]  /*0f60*/  UISETP.NE.U32.AND UP0, UPT, UR8, URZ, UPT ;  /* 0x0000003f0800728c */ /* 0x000fe2000bf05070 */
[----:B----4-:R-:W-:-:S03]  /*0f70*/  IMAD.MOV.U32 R6, RZ, RZ, RZ ;  /* 0x000000ffff067224 */ /* 0x010fc600078e00ff */
[----:B------:R-:W-:-:S03]  /*0f80*/  UISETP.NE.AND.EX UP0, UPT, UR9, URZ, UPT, UP0 ;  /* 0x0000003f0900728c */ /* 0x000fc6000bf05300 */
[----:B------:R-:W-:Y:S01]  /*0f90*/  ULDC.64 UR8, c[0x0][0xa18] ;  /* 0x0002860000087ab9 */ /* 0x000fe20000000a00 */
[----:B-1----:R-:W1:Y:S01]  /*0fa0*/  LDC R0, c[0x0][0x424] ;  /* 0x00010900ff007b82 */ /* 0x002e620000000800 */
[----:B------:R-:W-:Y:S01]  /*0fb0*/  UISETP.NE.U32.AND UP1, UPT, UR8, URZ, UPT ;  /* 0x0000003f0800728c */ /* 0x000fe2000bf25070 */
[----:B------:R-:W-:-:S03]  /*0fc0*/  PLOP3.LUT P0, PT, PT, PT, UP0, 0x80, 0x0 ;  /* 0x000000000000781c */ /* 0x000fc60003f0f008 */
[----:B------:R-:W-:-:S03]  /*0fd0*/  UISETP.NE.AND.EX UP1, UPT, UR9, URZ, UPT, UP1 ;  /* 0x0000003f0900728c */ /* 0x000fc6000bf25310 */
[----:B------:R-:W-:Y:S01]  /*0fe0*/  @UP0 ULDC.64 UR8, c[0x0][0xa28] ;  /* 0x00028a0000080ab9 */ /* 0x000fe20000000a00 */
[----:B------:R-:W2:Y:S01]  /*0ff0*/  LDC R17, c[0x0][0x2f0] ;  /* 0x0000bc00ff117b82 */ /* 0x000ea20000000800 */
[----:B------:R-:W-:Y:S01]  /*1000*/  @UP0 UIMAD.WIDE UR8, UR7, 0x4, UR8 ;  /* 0x00000004070808a5 */ /* 0x000fe2000f8e0208 */
[----:B------:R-:W-:-:S05]  /*1010*/  PLOP3.LUT P2, PT, PT, PT, UP1, 0x80, 0x0 ;  /* 0x000000000000781c */ /* 0x000fca0003f4f018 */
[----:B------:R-:W-:Y:S01]  /*1020*/  @UP1 ULDC.64 UR10, c[0x0][0xa18] ;  /* 0x00028600000a1ab9 */ /* 0x000fe20000000a00 */
[----:B------:R-:W-:Y:S02]  /*1030*/  IMAD.U32 R2, RZ, RZ, UR8 ;  /* 0x00000008ff027e24 */ /* 0x000fe4000f8e00ff */
[----:B------:R-:W-:Y:S01]  /*1040*/  IMAD.U32 R3, RZ, RZ, UR9 ;  /* 0x00000009ff037e24 */ /* 0x000fe2000f8e00ff */
[----:B------:R-:W-:Y:S02]  /*1050*/  @UP1 UIMAD.WIDE UR8, UR7, 0x4, UR10 ;  /* 0x00000004070818a5 */ /* 0x000fe4000f8e020a */
[----:B------:R-:W-:Y:S02]  /*1060*/  ULOP3.LUT UR4, UR5, 0xffff, URZ, 0xc0, !UPT ;  /* 0x0000ffff05047892 */ /* 0x000fe4000f8ec03f */
[----:B------:R3:W5:Y:S02]  /*1070*/  @P0 LDG.E R6, desc[UR36][R2.64] ;  /* 0x0000002402060981 */ /* 0x000764000c1e1900 */
[----:B------:R-:W-:-:S02]  /*1080*/  IMAD.U32 R4, RZ, RZ, UR8 ;  /* 0x00000008ff047e24 */ /* 0x000fc4000f8e00ff */
[----:B------:R-:W-:Y:S01]  /*1090*/  IMAD.U32 R5, RZ, RZ, UR9 ;  /* 0x00000009ff057e24 */ /* 0x000fe2000f8e00ff */
[----:B------:R-:W-:-:S04]  /*10a0*/  ULDC.64 UR8, c[0x0][0xa20] ;  /* 0x0002880000087ab9 */ /* 0x000fc80000000a00 */
[----:B------:R3:W5:Y:S01]  /*10b0*/  @P2 LDG.E R18, desc[UR36][R4.64] ;  /* 0x0000002404122981 */ /* 0x000762000c1e1900 */
[----:B0-----:R-:W-:Y:S01]  /*10c0*/  ISETP.NE.U32.AND P0, PT, R8, RZ, PT ;  /* 0x000000ff0800720c */ /* 0x001fe20003f05070 */
[----:B------:R-:W-:Y:S01]  /*10d0*/  IMAD.U32 R209, RZ, RZ, UR4 ;  /* 0x00000004ffd17e24 */ /* 0x000fe2000f8e00ff */
[----:B------:R-:W-:Y:S02]  /*10e0*/  ISETP.NE.U32.AND P1, PT, RZ, UR8, PT ;  /* 0x00000008ff007c0c */ /* 0x000fe4000bf25070 */
[----:B------:R-:W-:Y:S02]  /*10f0*/  ISETP.NE.AND.EX P0, PT, R9, RZ, PT, P0 ;  /* 0x000000ff0900720c */ /* 0x000fe40003f05300 */
[----:B------:R-:W-:Y:S02]  /*1100*/  ISETP.NE.AND.EX P1, PT, RZ, UR9, PT, P1 ;  /* 0x00000009ff007c0c */ /* 0x000fe4000bf25310 */
[----:B-1----:R-:W-:Y:S01]  /*1110*/  SEL R0, R0, 0x1, P0 ;  /* 0x0000000100007807 */ /* 0x002fe20000000000 */
[----:B---3--:R-:W-:Y:S10]  /*1120*/  @P2 BRA `(.L_x_1212) ;  /* 0x0000000000302947 */ /* 0x008ff40003800000 */
[----:B------:R-:W-:Y:S01]  /*1130*/  ULDC.64 UR8, c[0x0][0xa00] ;  /* 0x0002800000087ab9 */ /* 0x000fe20000000a00 */
[----:B-----5:R-:W0:Y:S01]  /*1140*/  LDC R18, c[0x0][0x288] ;  /* 0x0000a200ff127b82 */ /* 0x020e220000000800 */
[----:B------:R-:W-:-:S04]  /*1150*/  ISETP.NE.U32.AND P0, PT, RZ, UR8, PT ;  /* 0x00000008ff007c0c */ /* 0x000fc8000bf05070 */
[----:B------:R-:W-:-:S13]  /*1160*/  ISETP.NE.AND.EX P0, PT, RZ, UR9, PT, P0 ;  /* 0x00000009ff007c0c */ /* 0x000fda000bf05300 */
[----:B------:R-:W-:Y:S05]  /*1170*/  @!P0 BRA `(.L_x_1212) ;  /* 0x00000000001c8947 */ /* 0x000fea0003800000 */
[----:B------:R-:W-:Y:S02]  /*1180*/  ULDC.64 UR8, c[0x0][0xa00] ;  /* 0x0002800000087ab9 */ /* 0x000fe40000000a00 */
[----:B------:R-:W-:-:S06]  /*1190*/  UIMAD.WIDE UR8, UR7, 0x4, UR8 ;  /* 0x00000004070878a5 */ /* 0x000fcc000f8e0208 */
[----:B------:R-:W-:Y:S02]  /*11a0*/  IMAD.U32 R2, RZ, RZ, UR8 ;  /* 0x00000008ff027e24 */ /* 0x000fe4000f8e00ff */
[----:B------:R-:W-:-:S05]  /*11b0*/  IMAD.U32 R3, RZ, RZ, UR9 ;  /* 0x00000009ff037e24 */ /* 0x000fca000f8e00ff */
[----:B0-----:R-:W3:Y:S04]  /*11c0*/  LDG.E R18, desc[UR36][R2.64] ;  /* 0x0000002402127981 */ /* 0x001ee8000c1e1900 */
[----:B------:R-:W3:Y:S02]  /*11d0*/  LDG.E R5, desc[UR36][R2.64+0x4] ;  /* 0x0000042402057981 */ /* 0x000ee4000c1e1900 */
[----:B---3--:R-:W-:-:S07]  /*11e0*/  IMAD.IADD R18, R5, 0x1, -R18 ;  /* 0x0000000105127824 */ /* 0x008fce00078e0a12 */
.L_x_1212:
[----:B--2---:R-:W-:Y:S02]  /*11f0*/  IMAD R17, R0, R17, RZ ;  /* 0x0000001100117224 */ /* 0x004fe400078e02ff */
[----:B------:R-:W-:Y:S01]  /*1200*/  IMAD.U32 R220, RZ, RZ, UR7 ;  /* 0x00000007ffdc7e24 */ /* 0x000fe2000f8e00ff */
[----:B------:R-:W-:Y:S06]  /*1210*/  @!P1 BRA `(.L_x_1213) ;  /* 0x0000000000189947 */ /* 0x000fec0003800000 */
[----:B------:R-:W-:Y:S02]  /*1220*/  ULDC.64 UR8, c[0x0][0xa20] ;  /* 0x0002880000087ab9 */ /* 0x000fe40000000a00 */
[----:B------:R-:W-:-:S06]  /*1230*/  UIMAD.WIDE UR8, UR7, 0x4, UR8 ;  /* 0x00000004070878a5 */ /* 0x000fcc000f8e0208 */
[----:B------:R-:W-:Y:S02]  /*1240*/  IMAD.U32 R2, RZ, RZ, UR8 ;  /* 0x00000008ff027e24 */ /* 0x000fe4000f8e00ff */
[----:B------:R-:W-:-:S05]  /*1250*/  IMAD.U32 R3, RZ, RZ, UR9 ;  /* 0x00000009ff037e24 */ /* 0x000fca000f8e00ff */
[----:B------:R1:W5:Y:S01]  /*1260*/  LDG.E R17, desc[UR36][R2.64] ;  /* 0x0000002402117981 */ /* 0x000362000c1e1900 */
[----:B------:R-:W-:Y:S05]  /*1270*/  BRA `(.L_x_1214) ;  /* 0x00000000002c7947 */ /* 0x000fea0003800000 */
.L_x_1213:
[----:B------:R-:W-:Y:S02]  /*1280*/  ULDC.64 UR8, c[0x0][0xa08] ;  /* 0x0002820000087ab9 */ /* 0x000fe40000000a00 */
[----:B------:R-:W-:-:S04]  /*1290*/  ISETP.NE.U32.AND P0, PT, RZ, UR8, PT ;  /* 0x00000008ff007c0c */ /* 0x000fc8000bf05070 */
[----:B------:R-:W-:-:S13]  /*12a0*/  ISETP.NE.AND.EX P0, PT, RZ, UR9, PT, P0 ;  /* 0x00000009ff007c0c */ /* 0x000fda000bf05300 */
[----:B------:R-:W-:Y:S05]  /*12b0*/  @!P0 BRA `(.L_x_1214) ;  /* 0x00000000001c8947 */ /* 0x000fea0003800000 */
[----:B------:R-:W-:Y:S02]  /*12c0*/  ULDC.64 UR8, c[0x0][0xa08] ;  /* 0x0002820000087ab9 */ /* 0x000fe40000000a00 */
[----:B------:R-:W-:-:S06]  /*12d0*/  UIMAD.WIDE UR8, UR7, 0x4, UR8 ;  /* 0x00000004070878a5 */ /* 0x000fcc000f8e0208 */
[----:B------:R-:W-:Y:S02]  /*12e0*/  IMAD.U32 R2, RZ, RZ, UR8 ;  /* 0x00000008ff027e24 */ /* 0x000fe4000f8e00ff */
[----:B------:R-:W-:-:S05]  /*12f0*/  IMAD.U32 R3, RZ, RZ, UR9 ;  /* 0x00000009ff037e24 */ /* 0x000fca000f8e00ff */
[----:B------:R-:W2:Y:S04]  /*1300*/  LDG.E R17, desc[UR36][R2.64] ;  /* 0x0000002402117981 */ /* 0x000ea8000c1e1900 */
[----:B------:R-:W2:Y:S02]  /*1310*/  LDG.E R0, desc[UR36][R2.64+0x4] ;  /* 0x0000042402007981 */ /* 0x000ea4000c1e1900 */
[----:B--2---:R-:W-:-:S07]  /*1320*/  IMAD.IADD R17, R0, 0x1, -R17 ;  /* 0x0000000100117824 */ /* 0x004fce00078e0a11 */
.L_x_1214:
[----:B------:R-:W-:Y:S01]  /*1330*/  ULDC UR4, c[0x0][0x448] ;  /* 0x0001120000047ab9 */ /* 0x000fe20000000800 */
[----:B-----5:R-:W-:Y:S01]  /*1340*/  IMAD.IADD R17, R17, 0x1, -R6 ;  /* 0x0000000111117824 */ /* 0x020fe200078e0a06 */
[----:B------:R-:W-:Y:S02]  /*1350*/  UISETP.NE.AND UP0, UPT, UR4, 0x1, UPT ;  /* 0x000000010400788c */ /* 0x000fe4000bf05270 */
[----:B------:R-:W-:Y:S02]  /*1360*/  USHF.L.U32 UR6, UR6, 0x7, URZ ;  /* 0x0000000706067899 */ /* 0x000fe4000800063f */
[----:B0-----:R-:W-:Y:S01]  /*1370*/  IADD3 R0, R17, 0x1, -R18 ;  /* 0x0000000111007810 */ /* 0x001fe20007ffe812 */
[----:B------:R-:W-:Y:S02]  /*1380*/  UP2UR UR7, UPR, URZ, 0x1 ;  /* 0x000000013f077883 */ /* 0x000fe40008000000 */
[----:B------:R-:W-:Y:S01]  /*1390*/  UIADD3 UR4, UR6, 0x7f, URZ ;  /* 0x0000007f06047890 */ /* 0x000fe2000fffe03f */
[----:B------:R-:W-:Y:S01]  /*13a0*/  R2UR UR10, R0 ;  /* 0x00000000000a72ca */ /* 0x000fe200000e0000 */
[----:B------:R-:W-:-:S02]  /*13b0*/  IMAD.U32 R23, RZ, RZ, UR6 ;  /* 0x00000006ff177e24 */ /* 0x000fc4000f8e00ff */
[----:B------:R-:W-:Y:S01]  /*13c0*/  @UP0 ULDC UR8, c[0x0][0x44c] ;  /* 0x0001130000080ab9 */ /* 0x000fe20000000800 */
[----:B------:R-:W-:Y:S01]  /*13d0*/  IMAD.U32 R22, RZ, RZ, UR7 ;  /* 0x00000007ff167e24 */ /* 0x000fe2000f8e00ff */
[----:B------:R-:W-:Y:S01]  /*13e0*/  UIMAD.WIDE.U32 UR8, UR4, UR8, URZ ;  /* 0x00000008040872a5 */ /* 0x000fe2000f8e003f */
[----:B------:R-:W-:Y:S01]  /*13f0*/  @UP0 ULDC UR11, c[0x0][0x450] ;  /* 0x00011400000b0ab9 */ /* 0x000fe20000000800 */
[----:B------:R-:W-:Y:S02]  /*1400*/  ULDC.64 UR6, c[0x0][0x9e0] ;  /* 0x0002780000067ab9 */ /* 0x000fe40000000a00 */
[----:B------:R-:W-:Y:S02]  /*1410*/  @UP0 USHF.R.U32.HI UR4, URZ, UR11, UR9 ;  /* 0x0000000b3f040299 */ /* 0x000fe40008011609 */
[----:B------:R-:W-:Y:S02]  /*1420*/  UISETP.GE.AND UP0, UPT, UR7, 0x1, UPT ;  /* 0x000000010700788c */ /* 0x000fe4000bf06270 */
[----:B------:R-:W-:-:S02]  /*1430*/  UIADD3 UR8, UR10, UR4, URZ ;  /* 0x000000040a087290 */ /* 0x000fc4000fffe03f */
[----:B------:R-:W-:Y:S02]  /*1440*/  UP2UR UR61, UPR, URZ, 0x1 ;  /* 0x000000013f3d7883 */ /* 0x000fe40008000000 */
[----:B------:R-:W-:Y:S01]  /*1450*/  PLOP3.LUT P0, PT, PT, PT, UP0, 0x40, 0x0 ;  /* 0x000000000000781c */ /* 0x000fe20003f0e808 */
[----:B------:R-:W-:-:S06]  /*1460*/  UIADD3 UR6, UR8, UR6, URZ ;  /* 0x0000000608067290 */ /* 0x000fcc000fffe03f */
[----:B------:R-:W-:-:S06]  /*1470*/  IMAD.U32 R0, RZ, RZ, UR6 ;  /* 0x00000006ff007e24 */ /* 0x000fcc000f8e00ff */
[----:B------:R-:W-:Y:S05]  /*1480*/  @P0 BRA `(.L_x_1215) ;  /* 0x0000000000400947 */ /* 0x000fea0003800000 */
        /* <DEDUP_REMOVED lines=10> */
.L_x_1216:
[----:B------:R-:W-:-:S11]  /*1530*/  UISETP.NE.AND UP0, UPT, UR7, 0x1, UPT ;  /* 0x000000010700788c */ /* 0x000fd6000bf05270 */
[----:B------:R-:W-:Y:S02]  /*1540*/  @UP0 ULDC.64 UR10, c[0x0][0x9e8] ;  /* 0x00027a00000a0ab9 */ /* 0x000fe40000000a00 */
[----:B------:R-:W-:-:S04]  /*1550*/  UIMAD.WIDE.U32 UR8, UR4, UR10, URZ ;  /* 0x0000000a040872a5 */ /* 0x000fc8000f8e003f */
[----:B------:R-:W-:-:S12]  /*1560*/  @UP0 USHF.R.U32.HI UR4, URZ, UR11, UR9 ;  /* 0x0000000b3f040299 */ /* 0x000fd80008011609 */
.L_x_1217:
[----:B------:R-:W-:-:S06]  /*1570*/  UIMAD UR4, UR4, UR7, UR7 ;  /* 0x00000007040472a4 */ /* 0x000fcc000f8e0207 */
[----:B------:R-:W-:-:S07]  /*1580*/  VIMNMX R0, R0, UR4, PT ;  /* 0x0000000400007c48 */ /* 0x000fce000bfe0100 */
.L_x_1215:
[----:B------:R-:W-:Y:S01]  /*1590*/  R2UR UR6, R22 ;  /* 0x00000000160672ca */ /* 0x000fe200000e0000 */
[----:B------:R-:W-:Y:S01]  /*15a0*/  IMAD.IADD R73, R17, 0x1, -R18 ;  /* 0x0000000111497824 */ /* 0x000fe200078e0a12 */
[----:B------:R-:W-:Y:S01]  /*15b0*/  R2UR UR4, R23 ;  /* 0x00000000170472ca */ /* 0x000fe200000e0000 */
[----:B-1----:R-:W-:Y:S02]  /*15c0*/  VIADD R2, R0, 0x5f ;  /* 0x0000005f00027836 */ /* 0x002fe40000000000 */
[----:B------:R-:W-:Y:S02]  /*15d0*/  VIADD R0, R17, 0x5f ;  /* 0x0000005f11007836 */ /* 0x000fe40000000000 */
[----:B------:R-:W-:-:S04]  /*15e0*/  IMAD.HI R2, R2, 0x2aaaaaab, RZ ;  /* 0x2aaaaaab02027827 */ /* 0x000fc800078e02ff */
[----:B------:R-:W-:Y:S01]  /*15f0*/  IMAD.HI R0, R0, 0x2aaaaaab, RZ ;  /* 0x2aaaaaab00007827 */ /* 0x000fe200078e02ff */
[----:B------:R-:W-:Y:S01]  /*1600*/  SHF.R.U32.HI R5, RZ, 0x1f, R2 ;  /* 0x0000001fff057819 */ /* 0x000fe20000011602 */
[----:B------:R-:W-:Y:S01]  /*1610*/  UISETP.NE.AND UP0, UPT, UR6, URZ, UPT ;  /* 0x0000003f0600728c */ /* 0x000fe2000bf05270 */
[----:B------:R-:W-:Y:S02]  /*1620*/  R2UR UR6, R73 ;  /* 0x00000000490672ca */ /* 0x000fe400000e0000 */
[----:B------:R-:W-:Y:S02]  /*1630*/  SHF.R.U32.HI R3, RZ, 0x1f, R0 ;  /* 0x0000001fff037819 */ /* 0x000fe40000011600 */
[----:B------:R-:W-:Y:S02]  /*1640*/  LEA.HI.SX32 R2, R2, R5, 0x1c ;  /* 0x0000000502027211 */ /* 0x000fe400078fe2ff */
[----:B------:R-:W-:-:S04]  /*1650*/  LEA.HI.SX32 R3, R0, R3, 0x1c ;  /* 0x0000000300037211 */ /* 0x000fc800078fe2ff */
        /* <DEDUP_REMOVED lines=21> */
.L_x_1219:
[----:B------:R-:W-:-:S11]  /*17b0*/  UISETP.NE.AND UP0, UPT, UR7, 0x1, UPT ;  /* 0x000000010700788c */ /* 0x000fd6000bf05270 */
[----:B------:R-:W-:Y:S02]  /*17c0*/  @UP0 ULDC.64 UR10, c[0x0][0x9e8] ;  /* 0x00027a00000a0ab9 */ /* 0x000fe40000000a00 */
[----:B------:R-:W-:-:S04]  /*17d0*/  UIMAD.WIDE.U32 UR8, UR4, UR10, URZ ;  /* 0x0000000a040872a5 */ /* 0x000fc8000f8e003f */
[----:B------:R-:W-:-:S12]  /*17e0*/  @UP0 USHF.R.U32.HI UR4, URZ, UR11, UR9 ;  /* 0x0000000b3f040299 */ /* 0x000fd80008011609 */
.L_x_1220:
[----:B------:R-:W-:-:S04]  /*17f0*/  UIMAD UR4, UR4, UR7, URZ ;  /* 0x00000007040472a4 */ /* 0x000fc8000f8e023f */
[----:B------:R-:W-:-:S04]  /*1800*/  UISETP.LT.AND UP0, UPT, UR6, UR4, UPT ;  /* 0x000000040600728c */ /* 0x000fc8000bf01270 */
[----:B------:R-:W-:-:S12]  /*1810*/  USEL UR6, UR6, UR4, !UP0 ;  /* 0x0000000406067287 */ /* 0x000fd8000c000000 */
.L_x_1218:
[----:B------:R-:W-:-:S04]  /*1820*/  UIMAD.WIDE UR6, UR6, 0x2aaaaaab, URZ ;  /* 0x2aaaaaab060678a5 */ /* 0x000fc8000f8e023f */
[----:B------:R-:W-:-:S04]  /*1830*/  USHF.R.U32.HI UR4, URZ, 0x1f, UR7 ;  /* 0x0000001f3f047899 */ /* 0x000fc80008011607 */
[----:B------:R-:W-:Y:S02]  /*1840*/  ULEA.HI.SX32 UR7, UR7, UR4, 0x1c ;  /* 0x0000000407077291 */ /* 0x000fe4000f8fe23f */
[----:B------:R-:W-:Y:S02]  /*1850*/  ULOP3.LUT UR4, UR5, 0xff000000, URZ, 0xc0, !UPT ;  /* 0xff00000005047892 */ /* 0x000fe4000f8ec03f */
[----:B------:R-:W-:Y:S02]  /*1860*/  UISETP.LT.AND UP0, UPT, URZ, UR7, UPT ;  /* 0x000000073f00728c */ /* 0x000fe4000bf01270 */
[----:B------:R-:W-:Y:S02]  /*1870*/  ULOP3.LUT UR5, UR5, 0xff0000, URZ, 0xc0, !UPT ;  /* 0x00ff000005057892 */ /* 0x000fe4000f8ec03f */
[----:B------:R-:W-:Y:S02]  /*1880*/  USEL UR9, URZ, UR7, !UP0 ;  /* 0x000000073f097287 */ /* 0x000fe4000c000000 */
[----:B------:R-:W-:-:S04]  /*1890*/  USHF.R.U32.HI UR4, URZ, 0x8, UR4 ;  /* 0x000000083f047899 */ /* 0x000fc80008011604 */
[----:B------:R-:W-:Y:S01]  /*18a0*/  ISETP.GT.AND P0, PT, R72, UR9, PT ;  /* 0x0000000948007c0c */ /* 0x000fe2000bf04270 */
[----:B------:R-:W-:-:S03]  /*18b0*/  ULEA.HI UR5, UR5, UR4, URZ, 0x10 ;  /* 0x0000000405057291 */ /* 0x000fc6000f8f803f */
[----:B------:R-:W-:Y:S01]  /*18c0*/  UMOV UR4, URZ ;  /* 0x0000003f00047c82 */ /* 0x000fe20008000000 */
[----:B------:R-:W-:Y:S02]  /*18d0*/  ULOP3.LUT UR6, UR5, 0xff, URZ, 0xc0, !UPT ;  /* 0x000000ff05067892 */ /* 0x000fe4000f8ec03f */
[----:B------:R-:W-:-:S04]  /*18e0*/  USHF.R.U32.HI UR5, URZ, 0x10, UR5 ;  /* 0x000000103f057899 */ /* 0x000fc80008011605 */
[----:B------:R-:W-:Y:S02]  /*18f0*/  IMAD.U32 R208, RZ, RZ, UR6 ;  /* 0x00000006ffd07e24 */ /* 0x000fe4000f8e00ff */
[----:B------:R-:W-:Y:S01]  /*1900*/  IMAD.U32 R195, RZ, RZ, UR5 ;  /* 0x00000005ffc37e24 */ /* 0x000fe2000f8e00ff */
[----:B------:R-:W-:Y:S06]  /*1910*/  @!P0 BRA `(.L_x_1221) ;  /* 0x00000000009c8947 */ /* 0x000fec0003800000 */
[----:B------:R-:W-:Y:S01]  /*1920*/  R2UR UR5, R195 ;  /* 0x00000000c30572ca */ /* 0x000fe200000e0000 */
[----:B------:R-:W-:-:S12]  /*1930*/  ULDC UR4, c[0x0][0x9f0] ;  /* 0x00027c0000047ab9 */ /* 0x000fd80000000800 */
[----:B------:R-:W-:-:S04]  /*1940*/  UISETP.NE.AND UP0, UPT, UR5, URZ, UPT ;  /* 0x0000003f0500728c */ /* 0x000fc8000bf05270 */
[----:B------:R-:W-:-:S03]  /*1950*/  USEL UR10, UR5, UR4, UP0 ;  /* 0x00000004050a7287 */ /* 0x000fc60008000000 */
[----:B------:R-:W-:-:S03]  /*1960*/  UMOV UR4, URZ ;  /* 0x0000003f00047c82 */ /* 0x000fc60008000000 */
[----:B------:R-:W-:-:S05]  /*1970*/  IMAD.U32 R5, RZ, RZ, UR10 ;  /* 0x0000000aff057e24 */ /* 0x000fca000f8e00ff */
        /* <DEDUP_REMOVED lines=33> */
.L_x_1221:
[----:B------:R-:W-:Y:S01]  /*1b90*/  R2UR UR5, R208 ;  /* 0x00000000d00572ca */ /* 0x000fe200000e0000 */
[----:B------:R-:W-:Y:S01]  /*1ba0*/  IMAD.U32 R3, RZ, RZ, UR4 ;  /* 0x00000004ff037e24 */ /* 0x000fe2000f8e00ff */
[----:B------:R-:W-:Y:S01]  /*1bb0*/  PLOP3.LUT P0, PT, PT, PT, PT, 0x80, 0x0 ;  /* 0x000000000000781c */ /* 0x000fe20003f0f070 */
[----:B------:R-:W-:Y:S01]  /*1bc0*/  IMAD.MOV.U32 R2, RZ, RZ, RZ ;  /* 0x000000ffff027224 */ /* 0x000fe200078e00ff */
        /* <DEDUP_REMOVED lines=9> */
[----:B------:R-:W-:Y:S01]  /*1c60*/  UIMAD UR5, UR5, UR4, UR9 ;  /* 0x00000004050572a4 */ /* 0x000fe2000f8e0209 */
[----:B------:R-:W-:Y:S02]  /*1c70*/  CS2R R126, SRZ ;  /* 0x00000000007e7805 */ /* 0x000fe4000001ff00 */
[----:B------:R-:W-:-:S02]  /*1c80*/  CS2R R20, SRZ ;  /* 0x0000000000147805 */ /* 0x000fc4000001ff00 */
[----:B------:R-:W-:Y:S02]  /*1c90*/  CS2R R124, SRZ ;  /* 0x00000000007c7805 */ /* 0x000fe4000001ff00 */
[----:B------:R-:W-:Y:S02]  /*1ca0*/  CS2R R6, SRZ ;  /* 0x0000000000067805 */ /* 0x000fe4000001ff00 */
[----:B------:R-:W-:Y:S02]  /*1cb0*/  CS2R R94, SRZ ;  /* 0x00000000005e7805 */ /* 0x000fe4000001ff00 */
[----:B------:R-:W-:Y:S01]  /*1cc0*/  VIADDMNMX R72, R3, UR5, R72, PT ;  /* 0x0000000503487c46 */ /* 0x000fe2000b800148 */
[----:B------:R-:W-:Y:S01]  /*1cd0*/  IMAD.U32 R193, RZ, RZ, UR5 ;  /* 0x00000005ffc17e24 */ /* 0x000fe2000f8e00ff */
[----:B------:R-:W-:Y:S02]  /*1ce0*/  CS2R R92, SRZ ;  /* 0x00000000005c7805 */ /* 0x000fe4000001ff00 */
[----:B------:R-:W-:-:S02]  /*1cf0*/  CS2R R90, SRZ ;  /* 0x00000000005a7805 */ /* 0x000fc4000001ff00 */
[----:B------:R-:W-:Y:S02]  /*1d00*/  ISETP.GT.AND P1, PT, R72, UR5, PT ;  /* 0x0000000548007c0c */ /* 0x000fe4000bf24270 */
        /* <DEDUP_REMOVED lines=70> */
.L_x_1223:
[----:B------:R-:W2:Y:S01]  /*2170*/  LDL R2, [R1+0x14] ;  /* 0x0000140001027983 */ /* 0x000ea20000100800 */
[----:B------:R-:W-:-:S13]  /*2180*/  R2UR UR6, R221 ;  /* 0x00000000dd0672ca */ /* 0x000fda00000e0000 */
[----:B------:R-:W-:-:S04]  /*2190*/  ULEA.HI UR4, UR6, UR6, URZ, 0x1 ;  /* 0x0000000606047291 */ /* 0x000fc8000f8f083f */
[----:B------:R-:W-:-:S04]  /*21a0*/  ULOP3.LUT UR4, UR4, 0xfffffffe, URZ, 0xc0, !UPT ;  /* 0xfffffffe04047892 */ /* 0x000fc8000f8ec03f */
[----:B------:R-:W-:-:S06]  /*21b0*/  UIADD3 UR4, UR6, -UR4, URZ ;  /* 0x8000000406047290 */ /* 0x000fcc000fffe03f */
[----:B------:R-:W-:-:S05]  /*21c0*/  IMAD.U32 R0, RZ, RZ, UR4 ;  /* 0x00000004ff007e24 */ /* 0x000fca000f8e00ff */
[----:B------:R-:W-:-:S04]  /*21d0*/  SHF.L.U32 R0, R0, 0x1f, RZ ;  /* 0x0000001f00007819 */ /* 0x000fc800000006ff */
[----:B------:R-:W0:Y:S01]  /*21e0*/  SYNCS.PHASECHK.TRANS64.TRYWAIT P1, [UR60+0x30800], R0 ;  /* 0x03080000ff0075a7 */ /* 0x000e22000802017c */
[----:B--2---:R-:W-:-:S13]  /*21f0*/  R2UR UR5, R2 ;  /* 0x00000000020572ca */ /* 0x004fda00000e0000 */
[----:B------:R-:W-:-:S05]  /*2200*/  IMAD.U32 R2, RZ, RZ, UR5 ;  /* 0x00000005ff027e24 */ /* 0x000fca000f8e00ff */
[----:B------:R-:W-:Y:S01]  /*2210*/  ISETP.NE.AND P0, PT, R2, 0x3, PT ;  /* 0x000000030200780c */ /* 0x000fe20003f05270 */
[----:B0-----:R-:W-:-:S12]  /*2220*/  @!P1 BRA `(.L_x_1224) ;  /* 0x0000016400c49947 */ /* 0x001fd80003800000 */
.L_x_1420:
[----:B------:R-:W-:Y:S05]  /*2230*/  @!P0 BRA `(.L_x_1225) ;  /* 0x0000000000048947 */ /* 0x000fea0003800000 */
[----:B------:R-:W-:Y:S01]  /*2240*/  BPT.TRAP 0x1 ;  /* 0x000000040000795c */ /* 0x000fe20000300000 */
.L_x_1225:
[----:B0-----:R-:W-:Y:S02]  /*2250*/  IMAD.U32 R3, RZ, RZ, UR39 ;  /* 0x00000027ff037e24 */ /* 0x001fe4000f8e00ff */
[----:B------:R-:W-:-:S03]  /*2260*/  IMAD.U32 R0, RZ, RZ, UR38 ;  /* 0x00000026ff007e24 */ /* 0x000fc6000f8e00ff */
[----:B------:R-:W-:Y:S02]  /*2270*/  LEA R3, R3, UR60, 0x3 ;  /* 0x0000003c03037c11 */ /* 0x000fe4000f8e18ff */
[----:B------:R-:W-:-:S04]  /*2280*/  SHF.L.U32 R0, R0, 0x1f, RZ ;  /* 0x0000001f00007819 */ /* 0x000fc800000006ff */
[----:B------:R0:W1:Y:S01]  /*2290*/  SYNCS.PHASECHK.TRANS64.TRYWAIT P1, [R3+URZ+0x30830], R0 ;  /* 0x03083000030075a7 */ /* 0x000062000802017f */
[----:B------:R-:W-:Y:S05]  /*22a0*/  @!P0 BRA `(.L_x_1226) ;  /* 0x0000000000048947 */ /* 0x000fea0003800000 */
[----:B------:R-:W-:Y:S01]  /*22b0*/  BPT.TRAP 0x1 ;  /* 0x000000040000795c */ /* 0x000fe20000300000 */
.L_x_1226:
[----:B-1----:R-:W-:Y:S05]  /*22c0*/  @P1 BRA `(.L_x_1227) ;  /* 0x0000000000081947 */ /* 0x002fea0003800000 */
[----:B------:R-:W1:Y:S02]  /*22d0*/  SYNCS.PHASECHK.TRANS64.TRYWAIT P1, [R3+URZ+0x30830], R0 ;  /* 0x03083000030075a7 */ /* 0x000e64000802017f */
[----:B-1----:R-:W-:Y:S05]  /*22e0*/  @!P1 BRA `(.L_x_1228) ;  /* 0x0000016400ac9947 */ /* 0x002fea0003800000 */
.L_x_1227:
[----:B------:R-:W-:Y:S05]  /*22f0*/  WARPSYNC.ALL ;  /* 0x0000000000007948 */ /* 0x000fea0003800000 */
[----:B------:R-:W-:Y:S01]  /*2300*/  UIADD3 UR4, UR60, 0x1e400, URZ ;  /* 0x0001e4003c047890 */ /* 0x000fe2000fffe03f */
[----:B------:R-:W-:Y:S01]  /*2310*/  WARPGROUP.ARRIVE ;  /* 0x00000000000079c5 */ /* 0x000fe20000000000 */
[----:B------:R-:W-:Y:S01]  /*2320*/  UMOV UR9, 0x40000040 ;  /* 0x4000004000097882 */ /* 0x000fe20000000000 */
[----:B------:R-:W-:Y:S01]  /*2330*/  UMOV UR11, 0x40000040 ;  /* 0x40000040000b7882 */ /* 0x000fe20000000000 */
[----:B------:R-:W-:Y:S01]  /*2340*/  USHF.R.U32.HI UR4, URZ, 0x4, UR4 ;  /* 0x000000043f047899 */ /* 0x000fe20008011604 */
[----:B------:R-:W-:Y:S01]  /*2350*/  IMAD.U32 R7, RZ, RZ, UR9 ;  /* 0x00000009ff077e24 */ /* 0x000fe2000f8e00ff */
[----:B------:R-:W-:Y:S01]  /*2360*/  UMOV UR57, 0x40000040 ;  /* 0x4000004000397882 */ /* 0x000fe20000000000 */
[----:B------:R-:W-:Y:S01]  /*2370*/  UMOV UR59, 0x40000040 ;  /* 0x40000040003b7882 */ /* 0x000fe20000000000 */
[----:B------:R-:W-:Y:S01]  /*2380*/  ULOP3.LUT UR4, UR4, 0x3fff, URZ, 0xc0, !UPT ;  /* 0x00003fff04047892 */ /* 0x000fe2000f8ec03f */
[----:B------:R-:W-:Y:S01]  /*2390*/  UMOV UR53, 0x40000040 ;  /* 0x4000004000357882 */ /* 0x000fe20000000000 */
[----:B------:R-:W-:-:S02]  /*23a0*/  UMOV UR55, 0x40000040 ;  /* 0x4000004000377882 */ /* 0x000fc40000000000 */
[----:B------:R-:W-:Y:S02]  /*23b0*/  ULOP3.LUT UR5, UR4, 0x10000, URZ, 0xfc, !UPT ;  /* 0x0001000004057892 */ /* 0x000fe4000f8efc3f */
[----:B------:R-:W-:Y:S01]  /*23c0*/  ULOP3.LUT UR4, UR40, 0x10000, URZ, 0xfc, !UPT ;  /* 0x0001000028047892 */ /* 0x000fe2000f8efc3f */
[----:B------:R-:W-:Y:S01]  /*23d0*/  UMOV UR13, 0x40000040 ;  /* 0x40000040000d7882 */ /* 0x000fe20000000000 */
[----:B------:R-:W-:Y:S02]  /*23e0*/  UMOV UR15, 0x40000040 ;  /* 0x40000040000f7882 */ /* 0x000fe40000000000 */
[----:B------:R-:W-:Y:S01]  /*23f0*/  IMAD.U32 R9, RZ, RZ, UR5 ;  /* 0x00000005ff097e24 */ /* 0x000fe2000f8e00ff */
[----:B------:R-:W-:Y:S02]  /*2400*/  UIMAD UR5, UR39, 0x900, UR5 ;  /* 0x00000900270578a4 */ /* 0x000fe4000f8e0205 */
[----:B------:R-:W-:Y:S01]  /*2410*/  UMOV UR8, UR4 ;  /* 0x0000000400087c82 */ /* 0x000fe20008000000 */
[----:B------:R-:W-:Y:S01]  /*2420*/  UIADD3 UR56, UR4, 0x2, URZ ;  /* 0x0000000204387890 */ /* 0x000fe2000fffe03f */
[----:B------:R-:W-:Y:S01]  /*2430*/  IMAD.U32 R6, RZ, RZ, UR8 ;  /* 0x00000008ff067e24 */ /* 0x000fe2000f8e00ff */
[----:B------:R-:W-:-:S02]  /*2440*/  UIADD3 UR58, UR5, 0x2, URZ ;  /* 0x00000002053a7890 */ /* 0x000fc4000fffe03f */
[----:B------:R-:W-:Y:S01]  /*2450*/  UMOV UR10, UR5 ;  /* 0x00000005000a7c82 */ /* 0x000fe20008000000 */
[----:B------:R-:W-:Y:S01]  /*2460*/  UIADD3 UR52, UR4, 0x4, URZ ;  /* 0x0000000404347890 */ /* 0x000fe2000fffe03f */
[----:B------:R-:W-:Y:S01]  /*2470*/  HGMMA.64x96x16.F32.BF16 R24, gdesc[UR8], RZ, !UPT, gsb0 ;  /* 0x01600000081879f0 */ /* 0x000fe2000c0018ff */
[----:B------:R-:W-:Y:S02]  /*2480*/  UIADD3 UR54, UR5, 0x4, URZ ;  /* 0x0000000405367890 */ /* 0x000fe4000fffe03f */
[----:B------:R-:W-:Y:S02]  /*2490*/  UIADD3 UR8, UR4, 0x6, URZ ;  /* 0x0000000604087890 */ /* 0x000fe4000fffe03f */
[----:B------:R-:W-:Y:S01]  /*24a0*/  UIADD3 UR10, UR5, 0x6, URZ ;  /* 0x00000006050a7890 */ /* 0x000fe2000fffe03f */
[----:B------:R-:W-:Y:S01]  /*24b0*/  UMOV UR9, 0x40000040 ;  /* 0x4000004000097882 */ /* 0x000fe20000000000 */
[----:B------:R-:W-:Y:S01]  /*24c0*/  UMOV UR11, 0x40000040 ;  /* 0x40000040000b7882 */ /* 0x000fe20000000000 */
[----:B------:R-:W-:-:S02]  /*24d0*/  UIADD3 UR12, UR4, 0x400, URZ ;  /* 0x00000400040c7890 */ /* 0x000fc4000fffe03f */
[----:B------:R-:W-:Y:S02]  /*24e0*/  UIADD3 UR14, UR5, 0x300, URZ ;  /* 0x00000300050e7890 */ /* 0x000fe4000fffe03f */
        /* <DEDUP_REMOVED lines=64> */
.L_x_1229:
[----:B------:R-:W-:Y:S01]  /*28f0*/  R2UR UR4, R22 ;  /* 0x00000000160472ca */ /* 0x000fe200000e0000 */
[----:B------:R-:W2:Y:S01]  /*2900*/  S2UR UR6, SR_CgaCtaId ;  /* 0x00000000000679c3 */ /* 0x000ea20000008800 */
[----:B------:R-:W-:Y:S01]  /*2910*/  R2UR UR5, R23 ;  /* 0x00000000170572ca */ /* 0x000fe200000e0000 */
[----:B------:R-:W-:Y:S01]  /*2920*/  UISETP.NE.AND UP0, UPT, UR61, URZ, UPT ;  /* 0x0000003f3d00728c */ /* 0x000fe2000bf05270 */
[----:B------:R-:W-:Y:S01]  /*2930*/  ULDC UR14, c[0x0][0x9dc] ;  /* 0x00027700000e7ab9 */ /* 0x000fe20000000800 */
[----:B------:R-:W-:-:S08]  /*2940*/  ULDC UR10, c[0x0][0x9e0] ;  /* 0x00027800000a7ab9 */ /* 0x000fd00000000800 */
[----:B------:R-:W-:Y:S01]  /*2950*/  UISETP.NE.AND UP1, UPT, UR4, URZ, UPT ;  /* 0x0000003f0400728c */ /* 0x000fe2000bf25270 */
[----:B------:R-:W-:Y:S01]  /*2960*/  R2UR UR4, R3 ;  /* 0x00000000030472ca */ /* 0x000fe200000e0000 */
[----:B01----:R-:W-:-:S04]  /*2970*/  VIADD R0, R192, UR5 ;  /* 0x00000005c0007c36 */ /* 0x003fc80008000000 */
[----:B------:R-:W-:Y:S01]  /*2980*/  PLOP3.LUT P1, PT, PT, PT, UP1, 0x80, 0x0 ;  /* 0x000000000000781c */ /* 0x000fe20003f2f018 */
[----:B------:R-:W-:Y:S01]  /*2990*/  IMAD.MOV.U32 R2, RZ, RZ, R0 ;  /* 0x000000ffff027224 */ /* 0x000fe200078e0000 */
[----:B------:R-:W-:-:S03]  /*29a0*/  PLOP3.LUT P2, PT, PT, PT, UP1, 0x80, 0x0 ;  /* 0x000000000000781c */ /* 0x000fc60003f4f018 */
[----:B------:R-:W-:-:S03]  /*29b0*/  @UP1 ULDC UR5, c[0x0][0x44c] ;  /* 0x0001130000051ab9 */ /* 0x000fc60000000800 */
[----:B------:R-:W-:-:S04]  /*29c0*/  UIADD3 UR4, UR4, 0x30840, URZ ;  /* 0x0003084004047890 */ /* 0x000fc8000fffe03f */
[----:B--2---:R-:W-:Y:S01]  /*29d0*/  UPRMT UR4, UR6, 0x654, UR4 ;  /* 0x0000065406047896 */ /* 0x004fe20008000004 */
[----:B------:R-:W-:Y:S01]  /*29e0*/  @P1 IMAD.HI.U32 R3, R0, UR5, RZ ;  /* 0x0000000500031c27 */ /* 0x000fe2000f8e00ff */
[----:B------:R-:W-:Y:S01]  /*29f0*/  @UP1 ULDC UR5, c[0x0][0x450] ;  /* 0x0001140000051ab9 */ /* 0x000fe20000000800 */
[----:B------:R-:W-:Y:S02]  /*2a00*/  PLOP3.LUT P1, PT, PT, PT, UP0, 0x40, 0x0 ;  /* 0x000000000000781c */ /* 0x000fe40003f2e808 */
[C---:B------:R-:W-:Y:S01]  /*2a10*/  IMAD R0, R72.reuse, -0x60, R17 ;  /* 0xffffffa048007824 */ /* 0x040fe200078e0211 */
[----:B------:R-:W-:Y:S01]  /*2a20*/  @P2 SHF.R.U32.HI R2, RZ, UR5, R3 ;  /* 0x00000005ff022c19 */ /* 0x000fe20008011603 */
[----:B------:R-:W-:Y:S02]  /*2a30*/  IMAD.MOV.U32 R3, RZ, RZ, -0x60 ;  /* 0xffffffa0ff037424 */ /* 0x000fe400078e00ff */
[----:B------:R-:W-:Y:S01]  /*2a40*/  SYNCS.ARRIVE.TRANS64.RED.A1T0 RZ, [UR4], RZ ;  /* 0x000000ffffff79a7 */ /* 0x000fe20008100404 */
[----:B------:R-:W-:Y:S01]  /*2a50*/  ULOP3.LUT UR4, URZ, UR14, URZ, 0x33, !UPT ;  /* 0x0000000e3f047292 */ /* 0x000fe2000f8e333f */
[----:B------:R-:W0:Y:S01]  /*2a60*/  SHFL.IDX PT, R5, R2, RZ, 0x1c1f ;  /* 0x001c1fff02057589 */ /* 0x000e2200000e0000 */
[----:B------:R-:W-:Y:S01]  /*2a70*/  IMAD R4, R72, R3, 0x61 ;  /* 0x0000006148047424 */ /* 0x000fe200078e0203 */
[----:B------:R-:W-:-:S03]  /*2a80*/  IADD3 R8, -R19, 0x60, R0 ;  /* 0x0000006013087810 */ /* 0x000fc60007ffe100 */
[----:B------:R-:W-:Y:S01]  /*2a90*/  VIADD R12, R4, 0xffffffff ;  /* 0xffffffff040c7836 */ /* 0x000fe20000000000 */
[----:B------:R-:W-:-:S03]  /*2aa0*/  IADD3 R3, R17, R4, -R19 ;  /* 0x0000000411037210 */ /* 0x000fc60007ffe813 */
[----:B------:R-:W-:Y:S02]  /*2ab0*/  IMAD.IADD R14, R12, 0x1, -R19 ;  /* 0x000000010c0e7824 */ /* 0x000fe400078e0a13 */
[----:B------:R-:W-:-:S04]  /*2ac0*/  IMAD.IADD R3, R3, 0x1, -R18 ;  /* 0x0000000103037824 */ /* 0x000fc800078e0a12 */
[C---:B------:R-:W-:Y:S02]  /*2ad0*/  VIADD R11, R3.reuse, UR10 ;  /* 0x0000000a030b7c36 */ /* 0x040fe40008000000 */
[----:B------:R-:W-:-:S03]  /*2ae0*/  VIADD R10, R3, UR4 ;  /* 0x00000004030a7c36 */ /* 0x000fc60008000000 */
[----:B0-----:R-:W-:Y:S01]  /*2af0*/  VIADDMNMX R0, R5, R11, R8, PT ;  /* 0x0000000b05007246 */ /* 0x001fe20003800108 */
[----:B------:R-:W-:Y:S01]  /*2b00*/  IMAD.IADD R3, R10, 0x1, R5 ;  /* 0x000000010a037824 */ /* 0x000fe200078e0205 */
[----:B------:R-:W-:Y:S06]  /*2b10*/  @P1 BRA `(.L_x_1230) ;  /* 0x00000000005c1947 */ /* 0x000fec0003800000 */
[----:B------:R-:W-:Y:S01]  /*2b20*/  IADD3 R5, -R18, R17, R5 ;  /* 0x0000001112057210 */ /* 0x000fe20007ffe105 */
        /* <DEDUP_REMOVED lines=12> */
.L_x_1232:
[----:B------:R-:W-:Y:S02]  /*2bf0*/  ULDC UR4, c[0x0][0x9e4] ;  /* 0x0002790000047ab9 */ /* 0x000fe40000000800 */
[----:B------:R-:W-:-:S05]  /*2c00*/  IMAD.U32 R13, RZ, RZ, UR4 ;  /* 0x00000004ff0d7e24 */ /* 0x000fca000f8e00ff */
[----:B------:R-:W-:-:S13]  /*2c10*/  ISETP.NE.AND P1, PT, R13, 0x1, PT ;  /* 0x000000010d00780c */ /* 0x000fda0003f25270 */
[----:B------:R-:W0:Y:S02]  /*2c20*/  @P1 LDC.64 R20, c[0x0][0x9e8] ;  /* 0x00027a00ff141b82 */ /* 0x000e240000000a00 */
[----:B0-----:R-:W-:-:S05]  /*2c30*/  @P1 IMAD.HI.U32 R4, R5, R20, RZ ;  /* 0x0000001405041227 */ /* 0x001fca00078e00ff */
[----:B------:R-:W-:-:S07]  /*2c40*/  @P1 SHF.R.U32.HI R5, RZ, R21, R4 ;  /* 0x00000015ff051219 */ /* 0x000fce0000011604 */
.L_x_1233:
[----:B------:R-:W-:Y:S05]  /*2c50*/  BSYNC B0 ;  /* 0x0000000000007941 */ /* 0x000fea0003800000 */
.L_x_1231:
[----:B------:R-:W-:-:S05]  /*2c60*/  IMAD R5, R5, R13, R14 ;  /* 0x0000000d05057224 */ /* 0x000fca00078e020e */
[----:B------:R-:W-:Y:S02]  /*2c70*/  VIADDMNMX R0, R5, R13, R0, PT ;  /* 0x0000000d05007246 */ /* 0x000fe40003800100 */
[----:B------:R-:W-:-:S07]  /*2c80*/  VIMNMX R3, R3, R5, !PT ;  /* 0x0000000503037248 */ /* 0x000fce0007fe0100 */
.L_x_1230:
[C---:B------:R-:W-:Y:S01]  /*2c90*/  ISETP.GE.AND P2, PT, R12.reuse, 0x9, PT ;  /* 0x000000090c00780c */ /* 0x040fe20003f46270 */
[----:B------:R-:W0:Y:S01]  /*2ca0*/  SHFL.IDX PT, R5, R2, 0x1, 0x1c1f ;  /* 0x003c1f0002057f89 */ /* 0x000e2200000e0000 */
[----:B------:R-:W-:Y:S01]  /*2cb0*/  ISETP.GE.AND P1, PT, R12, 0x2, PT ;  /* 0x000000020c00780c */ /* 0x000fe20003f26270 */
[----:B------:R-:W-:Y:S01]  /*2cc0*/  UISETP.NE.AND UP0, UPT, UR61, URZ, UPT ;  /* 0x0000003f3d00728c */ /* 0x000fe2000bf05270 */
[C---:B------:R-:W-:Y:S02]  /*2cd0*/  ISETP.GT.AND P3, PT, R3.reuse, 0x8, !P2 ;  /* 0x000000080300780c */ /* 0x040fe40005764270 */
[----:B------:R-:W-:Y:S02]  /*2ce0*/  ISETP.GT.AND P4, PT, R3, 0x1, !P1 ;  /* 0x000000010300780c */ /* 0x000fe40004f84270 */
[----:B------:R-:W-:Y:S02]  /*2cf0*/  ISETP.LT.OR P3, PT, R0, 0x9, P3 ;  /* 0x000000090000780c */ /* 0x000fe40001f61670 */
[----:B------:R-:W-:-:S02]  /*2d00*/  ISETP.GE.AND P5, PT, R12, 0x11, PT ;  /* 0x000000110c00780c */ /* 0x000fc40003fa6270 */
[----:B------:R-:W-:Y:S02]  /*2d10*/  FSEL R15, R28, -INF , !P3 ;  /* 0xff8000001c0f7808 */ /* 0x000fe40005800000 */
[----:B------:R-:W-:Y:S02]  /*2d20*/  ISETP.LT.OR P4, PT, R0, 0x2, P4 ;  /* 0x000000020000780c */ /* 0x000fe40002781670 */
[----:B------:R-:W-:Y:S02]  /*2d30*/  ISETP.GT.AND P3, PT, R3, 0x10, !P5 ;  /* 0x000000100300780c */ /* 0x000fe40006f64270 */
[----:B------:R-:W-:Y:S02]  /*2d40*/  ISETP.GE.AND P6, PT, R12, 0xa, PT ;  /* 0x0000000a0c00780c */ /* 0x000fe40003fc6270 */
[----:B------:R-:W-:Y:S02]  /*2d50*/  FSEL R25, R25, -INF , !P4 ;  /* 0xff80000019197808 */ /* 0x000fe40006000000 */
[----:B------:R-:W-:-:S02]  /*2d60*/  P2R R75, PR, RZ, 0x20 ;  /* 0x00000020ff4b7803 */ /* 0x000fc40000000000 */
[----:B------:R-:W-:Y:S02]  /*2d70*/  ISETP.LT.OR P3, PT, R0, 0x11, P3 ;  /* 0x000000110000780c */ /* 0x000fe40001f61670 */
[C---:B------:R-:W-:Y:S02]  /*2d80*/  ISETP.GT.AND P4, PT, R3.reuse, 0x9, !P6 ;  /* 0x000000090300780c */ /* 0x040fe40007784270 */
        /* <DEDUP_REMOVED lines=28> */
[C---:B------:R-:W-:Y:S02]  /*2f50*/  ISETP.GT.AND P3, PT, R3.reuse, 0x28, !P4 ;  /* 0x000000280300780c */ /* 0x040fe40006764270 */
        /* <DEDUP_REMOVED lines=51> */
[----:B------:R-:W-:-:S04]  /*3290*/  ISETP.GT.AND P4, PT, R3, 0x50, !P3 ;  /* 0x000000500300780c */ /* 0x000fc80005f84270 */
        /* <DEDUP_REMOVED lines=19> */
[----:B0-----:R-:W-:Y:S01]  /*33d0*/  VIADDMNMX R0, R5, R11, R8, PT ;  /* 0x0000000b05007246 */ /* 0x001fe20003800108 */
[----:B------:R-:W-:Y:S01]  /*33e0*/  IMAD.IADD R8, R10, 0x1, R5 ;  /* 0x000000010a087824 */ /* 0x000fe200078e0205 */
[----:B------:R-:W-:Y:S02]  /*33f0*/  FSEL R69, R69, -INF , !P6 ;  /* 0xff80000045457808 */ /* 0x000fe40007000000 */
[----:B------:R-:W-:-:S13]  /*3400*/  PLOP3.LUT P6, PT, PT, PT, UP0, 0x40, 0x0 ;  /* 0x000000000000781c */ /* 0x000fda0003fce808 */
[----:B------:R-:W-:Y:S05]  /*3410*/  @P6 BRA `(.L_x_1234) ;  /* 0x00000000005c6947 */ /* 0x000fea0003800000 */
        /* <DEDUP_REMOVED lines=13> */
.L_x_1236:
[----:B------:R-:W-:Y:S02]  /*34f0*/  ULDC UR4, c[0x0][0x9e4] ;  /* 0x0002790000047ab9 */ /* 0x000fe40000000800 */
[----:B------:R-:W-:-:S05]  /*3500*/  IMAD.U32 R4, RZ, RZ, UR4 ;  /* 0x00000004ff047e24 */ /* 0x000fca000f8e00ff */
[----:B------:R-:W-:-:S13]  /*3510*/  ISETP.NE.AND P6, PT, R4, 0x1, PT ;  /* 0x000000010400780c */ /* 0x000fda0003fc5270 */
[----:B------:R-:W0:Y:S02]  /*3520*/  @P6 LDC.64 R2, c[0x0][0x9e8] ;  /* 0x00027a00ff026b82 */ /* 0x000e240000000a00 */
[----:B0-----:R-:W-:-:S05]  /*3530*/  @P6 IMAD.HI.U32 R2, R5, R2, RZ ;  /* 0x0000000205026227 */ /* 0x001fca00078e00ff */
[----:B------:R-:W-:-:S07]  /*3540*/  @P6 SHF.R.U32.HI R5, RZ, R3, R2 ;  /* 0x00000003ff056219 */ /* 0x000fce0000011602 */
.L_x_1237:
[----:B------:R-:W-:Y:S05]  /*3550*/  BSYNC B0 ;  /* 0x0000000000007941 */ /* 0x000fea0003800000 */
.L_x_1235:
[----:B------:R-:W-:-:S05]  /*3560*/  IMAD R5, R5, R4, R14 ;  /* 0x0000000405057224 */ /* 0x000fca00078e020e */
[----:B------:R-:W-:Y:S02]  /*3570*/  VIADDMNMX R0, R5, R4, R0, PT ;  /* 0x0000000405007246 */ /* 0x000fe40003800100 */
[----:B------:R-:W-:-:S07]  /*3580*/  VIMNMX R8, R8, R5, !PT ;  /* 0x0000000508087248 */ /* 0x000fce0007fe0100 */
.L_x_1234:
[C---:B------:R-:W-:Y:S01]  /*3590*/  ISETP.GT.AND P1, PT, R8.reuse, 0x1, !P1 ;  /* 0x000000010800780c */ /* 0x040fe20004f24270 */
[----:B------:R-:W-:Y:S01]  /*35a0*/  ULDC UR6, c[0x0][0x988] ;  /* 0x0002620000067ab9 */ /* 0x000fe20000000800 */
[----:B------:R-:W-:Y:S01]  /*35b0*/  ISETP.GT.AND P2, PT, R8, 0x8, !P2 ;  /* 0x000000080800780c */ /* 0x000fe20005744270 */
[----:B------:R-:W-:Y:S01]  /*35c0*/  UISETP.NE.AND UP0, UPT, UR61, URZ, UPT ;  /* 0x0000003f3d00728c */ /* 0x000fe2000bf05270 */
        /* <DEDUP_REMOVED lines=8> */
[----:B------:R-:W-:Y:S02]  /*3650*/  FMNMX.FTZ R2, R13, R25, !PT ;  /* 0x000000190d027209 */ /* 0x000fe40007810000 */
[----:B------:R-:W-:-:S02]  /*3660*/  FSEL R31, R31, -INF , !P1 ;  /* 0xff8000001f1f7808 */ /* 0x000fc40004800000 */
[----:B------:R-:W-:Y:S02]  /*3670*/  ISETP.NE.AND P1, PT, R75, RZ, PT ;  /* 0x000000ff4b00720c */ /* 0x000fe40003f25270 */
[----:B------:R-:W-:Y:S02]  /*3680*/  ISETP.NE.AND P6, PT, R32, RZ, PT ;  /* 0x000000ff2000720c */ /* 0x000fe40003fc5270 */
        /* <DEDUP_REMOVED lines=11> */
[----:B------:R-:W-:Y:S02]  /*3740*/  FMNMX.FTZ R2, R36, R3, !PT ;  /* 0x0000000324027209 */ /* 0x000fe40007810000 */
        /* <DEDUP_REMOVED lines=41> */
[----:B------:R-:W-:Y:S01]  /*39e0*/  ISETP.NE.AND P2, PT, R85, RZ, PT ;  /* 0x000000ff5500720c */ /* 0x000fe20003f45270 */
[----:B------:R-:W0:Y:S01]  /*39f0*/  SHFL.BFLY PT, R3, R2, 0x2, 0x1f ;  /* 0x0c401f0002037f89 */ /* 0x000e2200000e0000 */
[----:B------:R-:W-:Y:S02]  /*3a00*/  ISETP.LT.OR P1, PT, R0, 0x31, P1 ;  /* 0x000000310000780c */ /* 0x000fe40000f21670 */
[----:B------:R-:W-:Y:S02]  /*3a10*/  ISETP.NE.AND P6, PT, R20, RZ, PT ;  /* 0x000000ff1400720c */ /* 0x000fe40003fc5270 */
[----:B------:R-:W-:Y:S02]  /*3a20*/  FSEL R50, R50, -INF , !P1 ;  /* 0xff80000032327808 */ /* 0x000fe40004800000 */
[----:B------:R-:W-:-:S02]  /*3a30*/  ISETP.NE.AND P1, PT, R82, RZ, PT ;  /* 0x000000ff5200720c */ /* 0x000fc40003f25270 */
[C---:B------:R-:W-:Y:S02]  /*3a40*/  ISETP.GT.AND P3, PT, R8.reuse, 0x50, !P3 ;  /* 0x000000500800780c */ /* 0x040fe40005f64270 */
[C---:B------:R-:W-:Y:S02]  /*3a50*/  ISETP.GT.AND P1, PT, R8.reuse, 0x31, !P1 ;  /* 0x000000310800780c */ /* 0x040fe40004f24270 */
[----:B------:R-:W-:Y:S02]  /*3a60*/  ISETP.GT.AND P4, PT, R8, 0x51, !P4 ;  /* 0x000000510800780c */ /* 0x000fe40006784270 */
[C---:B------:R-:W-:Y:S02]  /*3a70*/  ISETP.LT.OR P1, PT, R0.reuse, 0x32, P1 ;  /* 0x000000320000780c */ /* 0x040fe40000f21670 */
[----:B------:R-:W-:Y:S02]  /*3a80*/  ISETP.LT.OR P3, PT, R0, 0x51, P3 ;  /* 0x000000510000780c */ /* 0x000fe40001f61670 */
[----:B------:R-:W-:-:S02]  /*3a90*/  FSEL R51, R51, -INF , !P1 ;  /* 0xff80000033337808 */ /* 0x000fc40004800000 */
[----:B------:R-:W-:Y:S02]  /*3aa0*/  ISETP.NE.AND P1, PT, R83, RZ, PT ;  /* 0x000000ff5300720c */ /* 0x000fe40003f25270 */
[C---:B------:R-:W-:Y:S02]  /*3ab0*/  ISETP.GT.AND P5, PT, R8.reuse, 0x58, !P5 ;  /* 0x000000580800780c */ /* 0x040fe40006fa4270 */
[----:B------:R-:W-:Y:S02]  /*3ac0*/  ISETP.GT.AND P1, PT, R8, 0x38, !P1 ;  /* 0x000000380800780c */ /* 0x000fe40004f24270 */
[----:B0-----:R-:W-:Y:S02]  /*3ad0*/  FMNMX.FTZ R5, R2, R3, !PT ;  /* 0x0000000302057209 */ /* 0x001fe40007810000 */
[C---:B------:R-:W-:Y:S02]  /*3ae0*/  ISETP.LT.OR P1, PT, R0.reuse, 0x39, P1 ;  /* 0x000000390000780c */ /* 0x040fe40000f21670 */
[----:B------:R-:W-:Y:S01]  /*3af0*/  ISETP.LT.OR P4, PT, R0, 0x52, P4 ;  /* 0x000000520000780c */ /* 0x000fe20002781670 */
[----:B------:R-:W0:Y:S01]  /*3b00*/  SHFL.BFLY PT, R4, R5, 0x1, 0x1f ;  /* 0x0c201f0005047f89 */ /* 0x000e2200000e0000 */
[----:B------:R-:W-:-:S02]  /*3b10*/  FSEL R54, R54, -INF , !P1 ;  /* 0xff80000036367808 */ /* 0x000fc40004800000 */
[----:B------:R-:W-:Y:S02]  /*3b20*/  ISETP.NE.AND P1, PT, R84, RZ, PT ;  /* 0x000000ff5400720c */ /* 0x000fe40003f25270 */
[----:B------:R-:W-:Y:S02]  /*3b30*/  FSEL R66, R66, -INF , !P3 ;  /* 0xff80000042427808 */ /* 0x000fe40005800000 */
[----:B------:R-:W-:Y:S02]  /*3b40*/  ISETP.GT.AND P1, PT, R8, 0x39, !P1 ;  /* 0x000000390800780c */ /* 0x000fe40004f24270 */
[C---:B------:R-:W-:Y:S02]  /*3b50*/  ISETP.LT.OR P5, PT, R0.reuse, 0x59, P5 ;  /* 0x000000590000780c */ /* 0x040fe40002fa1670 */
[----:B------:R-:W-:Y:S02]  /*3b60*/  ISETP.LT.OR P1, PT, R0, 0x3a, P1 ;  /* 0x0000003a0000780c */ /* 0x000fe40000f21670 */
[----:B------:R-:W-:-:S02]  /*3b70*/  FSEL R67, R67, -INF , !P4 ;  /* 0xff80000043437808 */ /* 0x000fc40006000000 */
[----:B------:R-:W-:Y:S02]  /*3b80*/  FSEL R55, R55, -INF , !P1 ;  /* 0xff80000037377808 */ /* 0x000fe40004800000 */
[----:B------:R-:W-:Y:S02]  /*3b90*/  ISETP.GT.AND P1, PT, R8, 0x40, !P2 ;  /* 0x000000400800780c */ /* 0x000fe40005724270 */
[----:B------:R-:W-:Y:S02]  /*3ba0*/  ISETP.NE.AND P2, PT, R88, RZ, PT ;  /* 0x000000ff5800720c */ /* 0x000fe40003f45270 */
[----:B------:R-:W-:Y:S02]  /*3bb0*/  ISETP.LT.OR P1, PT, R0, 0x41, P1 ;  /* 0x000000410000780c */ /* 0x000fe40000f21670 */
[----:B------:R-:W-:Y:S02]  /*3bc0*/  ISETP.GT.AND P2, PT, R8, 0x49, !P2 ;  /* 0x000000490800780c */ /* 0x000fe40005744270 */
[----:B------:R-:W-:-:S02]  /*3bd0*/  FSEL R58, R58, -INF , !P1 ;  /* 0xff8000003a3a7808 */ /* 0x000fc40004800000 */
[----:B------:R-:W-:Y:S02]  /*3be0*/  ISETP.GT.AND P1, PT, R8, RZ, !P6 ;  /* 0x000000ff0800720c */ /* 0x000fe40007724270 */
[----:B0-----:R-:W-:Y:S02]  /*3bf0*/  FMNMX.FTZ R4, R5, R4, !PT ;  /* 0x0000000405047209 */ /* 0x001fe40007810000 */
[----:B------:R-:W-:Y:S02]  /*3c00*/  ISETP.LT.OR P1, PT, R0, 0x1, P1 ;  /* 0x000000010000780c */ /* 0x000fe40000f21670 */
[----:B------:R-:W-:Y:S01]  /*3c10*/  ISETP.NE.AND P6, PT, R86, RZ, PT ;  /* 0x000000ff5600720c */ /* 0x000fe20003fc5270 */
[----:B------:R-:W-:Y:S01]  /*3c20*/  FMUL.FTZ R3, R4, UR6 ;  /* 0x0000000604037c20 */ /* 0x000fe20008410000 */
[----:B------:R-:W-:Y:S02]  /*3c30*/  FSEL R26, R26, -INF , !P1 ;  /* 0xff8000001a1a7808 */ /* 0x000fe40004800000 */
[----:B------:R-:W-:-:S02]  /*3c40*/  FSETP.NEU.FTZ.AND P1, PT, R4, -INF , PT ;  /* 0xff8000000400780b */ /* 0x000fc40003f3d000 */
[----:B------:R-:W-:Y:S02]  /*3c50*/  ISETP.LT.OR P2, PT, R0, 0x4a, P2 ;  /* 0x0000004a0000780c */ /* 0x000fe40001741670 */
[----:B------:R-:W-:Y:S02]  /*3c60*/  FSEL R10, R3, RZ, P1 ;  /* 0x000000ff030a7208 */ /* 0x000fe40000800000 */
[----:B------:R-:W-:Y:S02]  /*3c70*/  FMNMX.FTZ R3, R26, R27, !PT ;  /* 0x0000001b1a037209 */ /* 0x000fe40007810000 */
[----:B------:R-:W-:Y:S01]  /*3c80*/  ISETP.GT.AND P1, PT, R8, 0x41, !P6 ;  /* 0x000000410800780c */ /* 0x000fe20007724270 */
[--C-:B------:R-:W-:Y:S01]  /*3c90*/  FFMA.FTZ R188, R13, UR6, -R10.reuse ;  /* 0x000000060dbc7c23 */ /* 0x100fe2000801080a */
[----:B------:R-:W-:Y:S01]  /*3ca0*/  FMNMX.FTZ R2, R30, R3, !PT ;  /* 0x000000031e027209 */ /* 0x000fe20007810000 */
[--C-:B------:R-:W-:Y:S01]  /*3cb0*/  FFMA.FTZ R5, R25, UR6, -R10.reuse ;  /* 0x0000000619057c23 */ /* 0x100fe2000801080a */
[----:B------:R-:W-:Y:S01]  /*3cc0*/  ISETP.LT.OR P1, PT, R0, 0x42, P1 ;  /* 0x000000420000780c */ /* 0x000fe20000f21670 */
[--C-:B------:R-:W-:Y:S01]  /*3cd0*/  FFMA.FTZ R190, R15, UR6, -R10.reuse ;  /* 0x000000060fbe7c23 */ /* 0x100fe2000801080a */
[----:B------:R-:W-:Y:S01]  /*3ce0*/  FMNMX.FTZ R3, R31, R2, !PT ;  /* 0x000000021f037209 */ /* 0x000fe20007810000 */
[----:B------:R-:W-:Y:S01]  /*3cf0*/  MUFU.EX2 R188, R188 ;  /* 0x000000bc00bc7308 */ /* 0x000fe20000000800 */
[----:B------:R-:W-:Y:S01]  /*3d00*/  FSEL R59, R59, -INF , !P1 ;  /* 0xff8000003b3b7808 */ /* 0x000fe20004800000 */
[--C-:B------:R-:W-:Y:S01]  /*3d10*/  FFMA.FTZ R11, R29, UR6, -R10.reuse ;  /* 0x000000061d0b7c23 */ /* 0x100fe2000801080a */
[----:B------:R-:W-:Y:S01]  /*3d20*/  FMNMX.FTZ R2, R34, R3, !PT ;  /* 0x0000000322027209 */ /* 0x000fe20007810000 */
[--C-:B------:R-:W-:Y:S01]  /*3d30*/  FFMA.FTZ R184, R21, UR6, -R10.reuse ;  /* 0x0000000615b87c23 */ /* 0x100fe2000801080a */
[----:B------:R-:W-:Y:S01]  /*3d40*/  ISETP.NE.AND P1, PT, R87, RZ, PT ;  /* 0x000000ff5700720c */ /* 0x000fe20003f25270 */
[--C-:B------:R-:W-:Y:S01]  /*3d50*/  FFMA.FTZ R13, R33, UR6, -R10.reuse ;  /* 0x00000006210d7c23 */ /* 0x100fe2000801080a */
[----:B------:R-:W-:Y:S01]  /*3d60*/  FMNMX.FTZ R3, R35, R2, !PT ;  /* 0x0000000223037209 */ /* 0x000fe20007810000 */
[----:B------:R-:W0:Y:S01]  /*3d70*/  MUFU.EX2 R5, R5 ;  /* 0x0000000500057308 */ /* 0x000e220000000800 */
        /* <DEDUP_REMOVED lines=12> */
[----:B------:R-:W-:Y:S01]  /*3e40*/  FSEL R63, R63, -INF , !P2 ;  /* 0xff8000003f3f7808 */ /* 0x000fe20005000000 */
[--C-:B------:R-:W-:Y:S01]  /*3e50*/  FFMA.FTZ R45, R45, UR6, -R10.reuse ;  /* 0x000000062d2d7c23 */ /* 0x100fe2000801080a */
[----:B------:R-:W-:Y:S01]  /*3e60*/  FMNMX.FTZ R3, R43, R2, !PT ;  /* 0x000000022b037209 */ /* 0x000fe20007810000 */
[----:B------:R-:W-:Y:S01]  /*3e70*/  MUFU.EX2 R11, R11 ;  /* 0x0000000b000b7308 */ /* 0x000fe20000000800 */
[----:B------:R-:W-:Y:S01]  /*3e80*/  ISETP.NE.AND P6, PT, R12, RZ, PT ;  /* 0x000000ff0c00720c */ /* 0x000fe20003fc5270 */
[----:B0-----:R-:W-:Y:S01]  /*3e90*/  FADD.FTZ R25, R188, R5 ;  /* 0x00000005bc197221 */ /* 0x001fe20000010000 */
[----:B------:R-:W-:Y:S01]  /*3ea0*/  FMNMX.FTZ R2, R46, R3, !PT ;  /* 0x000000032e027209 */ /* 0x000fe20007810000 */
[--C-:B------:R-:W-:Y:S01]  /*3eb0*/  FFMA.FTZ R48, R48, UR6, -R10.reuse ;  /* 0x0000000630307c23 */ /* 0x100fe2000801080a */
[----:B------:R-:W-:Y:S01]  /*3ec0*/  ISETP.GT.AND P6, PT, R8, 0x59, !P6 ;  /* 0x000000590800780c */ /* 0x000fe200077c4270 */
[--C-:B------:R-:W-:Y:S01]  /*3ed0*/  FFMA.FTZ R49, R49, UR6, -R10.reuse ;  /* 0x0000000631317c23 */ /* 0x100fe2000801080a */
[----:B------:R-:W-:Y:S01]  /*3ee0*/  FMNMX.FTZ R3, R47, R2, !PT ;  /* 0x000000022f037209 */ /* 0x000fe20007810000 */
[----:B------:R-:W-:Y:S01]  /*3ef0*/  MUFU.EX2 R184, R184 ;  /* 0x000000b800b87308 */ /* 0x000fe20000000800 */
[----:B------:R-:W-:Y:S01]  /*3f00*/  ISETP.LT.OR P6, PT, R0, 0x5a, P6 ;  /* 0x0000005a0000780c */ /* 0x000fe200037c1670 */
[--C-:B------:R-:W-:Y:S01]  /*3f10*/  FFMA.FTZ R52, R52, UR6, -R10.reuse ;  /* 0x0000000634347c23 */ /* 0x100fe2000801080a */
[----:B------:R-:W-:Y:S01]  /*3f20*/  FMNMX.FTZ R2, R50, R3, !PT ;  /* 0x0000000332027209 */ /* 0x000fe20007810000 */
[--C-:B------:R-:W-:Y:S01]  /*3f30*/  FFMA.FTZ R53, R53, UR6, -R10.reuse ;  /* 0x0000000635357c23 */ /* 0x100fe2000801080a */
[----:B------:R-:W-:Y:S01]  /*3f40*/  FSEL R70, R70, -INF , !P5 ;  /* 0xff80000046467808 */ /* 0x000fe20006800000 */
[--C-:B------:R-:W-:Y:S01]  /*3f50*/  FFMA.FTZ R56, R56, UR6, -R10.reuse ;  /* 0x0000000638387c23 */ /* 0x100fe2000801080a */
[----:B------:R-:W-:Y:S01]  /*3f60*/  FMNMX.FTZ R3, R51, R2, !PT ;  /* 0x0000000233037209 */ /* 0x000fe20007810000 */
[----:B------:R-:W-:Y:S01]  /*3f70*/  MUFU.EX2 R13, R13 ;  /* 0x0000000d000d7308 */ /* 0x000fe20000000800 */
[----:B------:R-:W-:Y:S01]  /*3f80*/  FSEL R71, R71, -INF , !P6 ;  /* 0xff80000047477808 */ /* 0x000fe20007000000 */
[--C-:B------:R-:W-:Y:S01]  /*3f90*/  FFMA.FTZ R57, R57, UR6, -R10.reuse ;  /* 0x0000000639397c23 */ /* 0x100fe2000801080a */
[----:B------:R-:W-:Y:S01]  /*3fa0*/  FMNMX.FTZ R2, R54, R3, !PT ;  /* 0x0000000336027209 */ /* 0x000fe20007810000 */
[--C-:B------:R-:W-:Y:S01]  /*3fb0*/  FFMA.FTZ R60, R60, UR6, -R10.reuse ;  /* 0x000000063c3c7c23 */ /* 0x100fe2000801080a */
[----:B------:R-:W-:Y:S01]  /*3fc0*/  F2FP.BF16.F32.PACK_AB R188, R5, R188 ;  /* 0x000000bc05bc723e */ /* 0x000fe200000010ff */
[--C-:B------:R-:W-:Y:S01]  /*3fd0*/  FFMA.FTZ R61, R61, UR6, -R10.reuse ;  /* 0x000000063d3d7c23 */ /* 0x100fe2000801080a */
[----:B------:R-:W-:Y:S01]  /*3fe0*/  FMNMX.FTZ R3, R55, R2, !PT ;  /* 0x0000000237037209 */ /* 0x000fe20007810000 */
[----:B------:R-:W-:Y:S01]  /*3ff0*/  MUFU.EX2 R186, R186 ;  /* 0x000000ba00ba7308 */ /* 0x000fe20000000800 */
[----:B------:R-:W-:Y:S01]  /*4000*/  R2UR UR4, R22 ;  /* 0x00000000160472ca */ /* 0x000fe200000e0000 */
[--C-:B------:R-:W-:Y:S01]  /*4010*/  FFMA.FTZ R64, R64, UR6, -R10.reuse ;  /* 0x0000000640407c23 */ /* 0x100fe2000801080a */
[----:B------:R-:W-:Y:S01]  /*4020*/  FMNMX.FTZ R2, R58, R3, !PT ;  /* 0x000000033a027209 */ /* 0x000fe20007810000 */
[--C-:B------:R-:W-:Y:S01]  /*4030*/  FFMA.FTZ R65, R65, UR6, -R10.reuse ;  /* 0x0000000641417c23 */ /* 0x100fe2000801080a */
[----:B------:R-:W-:Y:S01]  /*4040*/  R2UR UR7, R23 ;  /* 0x00000000170772ca */ /* 0x000fe200000e0000 */
[--C-:B------:R-:W-:Y:S01]  /*4050*/  FFMA.FTZ R68, R68, UR6, -R10.reuse ;  /* 0x0000000644447c23 */ /* 0x100fe2000801080a */
[----:B------:R-:W-:Y:S01]  /*4060*/  FMNMX.FTZ R3, R59, R2, !PT ;  /* 0x000000023b037209 */ /* 0x000fe20007810000 */
[----:B------:R-:W-:Y:S01]  /*4070*/  MUFU.EX2 R15, R15 ;  /* 0x0000000f000f7308 */ /* 0x000fe20000000800 */
[----:B------:R-:W-:Y:S01]  /*4080*/  FFMA.FTZ R10, R69, UR6, -R10 ;  /* 0x00000006450a7c23 */ /* 0x000fe2000801080a */
[----:B------:R-:W-:Y:S01]  /*4090*/  R2UR UR11, R73 ;  /* 0x00000000490b72ca */ /* 0x000fe200000e0000 */
[----:B------:R-:W-:Y:S01]  /*40a0*/  VIADD R12, R72, 0xfffffffe ;  /* 0xfffffffe480c7836 */ /* 0x000fe20000000000 */
[----:B------:R-:W-:-:S02]  /*40b0*/  FMNMX.FTZ R2, R62, R3, !PT ;  /* 0x000000033e027209 */ /* 0x000fc40007810000 */
[----:B------:R-:W-:Y:S02]  /*40c0*/  UISETP.NE.AND UP1, UPT, UR4, URZ, UPT ;  /* 0x0000003f0400728c */ /* 0x000fe4000bf25270 */
[----:B------:R-:W-:Y:S01]  /*40d0*/  FMNMX.FTZ R3, R63, R2, !PT ;  /* 0x000000023f037209 */ /* 0x000fe20007810000 */
[----:B------:R-:W-:Y:S03]  /*40e0*/  MUFU.EX2 R40, R40 ;  /* 0x0000002800287308 */ /* 0x000fe60000000800 */
[----:B------:R-:W-:-:S04]  /*40f0*/  FMNMX.FTZ R2, R66, R3, !PT ;  /* 0x0000000342027209 */ /* 0x000fc80007810000 */
[----:B------:R-:W-:Y:S01]  /*4100*/  FMNMX.FTZ R3, R67, R2, !PT ;  /* 0x0000000243037209 */ /* 0x000fe20007810000 */
[----:B------:R-:W0:Y:S01]  /*4110*/  MUFU.EX2 R41, R41 ;  /* 0x0000002900297308 */ /* 0x000e220000000800 */
[----:B------:R-:W-:Y:S01]  /*4120*/  @UP1 ULDC UR4, c[0x0][0x44c] ;  /* 0x0001130000041ab9 */ /* 0x000fe20000000800 */
[----:B------:R-:W-:Y:S01]  /*4130*/  @UP1 ULDC UR15, c[0x0][0x450] ;  /* 0x00011400000f1ab9 */ /* 0x000fe20000000800 */
[----:B------:R-:W-:Y:S01]  /*4140*/  FMNMX.FTZ R0, R70, R3, !PT ;  /* 0x0000000346007209 */ /* 0x000fe20007810000 */
[----:B------:R-:W-:-:S03]  /*4150*/  UIMAD.WIDE.U32 UR4, UR7, UR4, URZ ;  /* 0x00000004070472a5 */ /* 0x000fc6000f8e003f */
[----:B------:R-:W-:Y:S01]  /*4160*/  FMNMX.FTZ R0, R71, R0, !PT ;  /* 0x0000000047007209 */ /* 0x000fe20007810000 */
[----:B------:R-:W-:Y:S01]  /*4170*/  MUFU.EX2 R44, R44 ;  /* 0x0000002c002c7308 */ /* 0x000fe20000000800 */
[----:B------:R-:W-:-:S03]  /*4180*/  @UP1 USHF.R.U32.HI UR7, URZ, UR15, UR5 ;  /* 0x0000000f3f071299 */ /* 0x000fc60008011605 */
[----:B------:R-:W1:Y:S01]  /*4190*/  SHFL.BFLY PT, R3, R0, 0x2, 0x1f ;  /* 0x0c401f0000037f89 */ /* 0x000e6200000e0000 */
[----:B------:R-:W-:-:S03]  /*41a0*/  UIADD3 UR4, UR11, UR7, URZ ;  /* 0x000000070b047290 */ /* 0x000fc6000fffe03f */
[----:B------:R-:W2:Y:S01]  /*41b0*/  MUFU.EX2 R45, R45 ;  /* 0x0000002d002d7308 */ /* 0x000ea20000000800 */
[----:B------:R-:W-:Y:S01]  /*41c0*/  UIADD3 UR7, UR4, UR10, URZ ;  /* 0x0000000a04077290 */ /* 0x000fe2000fffe03f */
[----:B0-----:R-:W-:-:S06]  /*41d0*/  F2FP.BF16.F32.PACK_AB R180, R41, R40 ;  /* 0x0000002829b4723e */ /* 0x001fcc00000010ff */
[----:B------:R-:W-:Y:S08]  /*41e0*/  MUFU.EX2 R48, R48 ;  /* 0x0000003000307308 */ /* 0x000ff00000000800 */
[----:B------:R-:W0:Y:S01]  /*41f0*/  MUFU.EX2 R49, R49 ;  /* 0x0000003100317308 */ /* 0x000e220000000800 */
[----:B--2---:R-:W-:Y:S02]  /*4200*/  F2FP.BF16.F32.PACK_AB R182, R45, R44 ;  /* 0x0000002c2db6723e */ /* 0x004fe400000010ff */
[----:B-1----:R-:W-:-:S05]  /*4210*/  FMNMX.FTZ R2, R0, R3, !PT ;  /* 0x0000000300027209 */ /* 0x002fca0007810000 */
[----:B------:R-:W-:Y:S01]  /*4220*/  MUFU.EX2 R52, R52 ;  /* 0x0000003400347308 */ /* 0x000fe20000000800 */
[----:B------:R-:W1:Y:S07]  /*4230*/  SHFL.BFLY PT, R3, R2, 0x1, 0x1f ;  /* 0x0c201f0002037f89 */ /* 0x000e6e00000e0000 */
[----:B------:R-:W2:Y:S01]  /*4240*/  MUFU.EX2 R53, R53 ;  /* 0x0000003500357308 */ /* 0x000ea20000000800 */
[----:B0-----:R-:W-:-:S07]  /*4250*/  F2FP.BF16.F32.PACK_AB R176, R49, R48 ;  /* 0x0000003031b0723e */ /* 0x001fce00000010ff */
[----:B------:R-:W-:Y:S08]  /*4260*/  MUFU.EX2 R56, R56 ;  /* 0x0000003800387308 */ /* 0x000ff00000000800 */
[----:B------:R-:W-:Y:S01]  /*4270*/  MUFU.EX2 R57, R57 ;  /* 0x0000003900397308 */ /* 0x000fe20000000800 */
[----:B-1----:R-:W-:Y:S01]  /*4280*/  FMNMX.FTZ R3, R2, R3, !PT ;  /* 0x0000000302037209 */ /* 0x002fe20007810000 */
[----:B------:R-:W-:Y:S01]  /*4290*/  FADD.FTZ R2, R190, R25 ;  /* 0x00000019be027221 */ /* 0x000fe20000010000 */
[----:B------:R-:W-:-:S02]  /*42a0*/  F2FP.BF16.F32.PACK_AB R190, R11, R190 ;  /* 0x000000be0bbe723e */ /* 0x000fc400000010ff */
[C---:B------:R-:W-:Y:S01]  /*42b0*/  FSETP.NEU.FTZ.AND P1, PT, R3.reuse, -INF , PT ;  /* 0xff8000000300780b */ /* 0x040fe20003f3d000 */
[----:B------:R-:W-:Y:S01]  /*42c0*/  FMUL.FTZ R0, R3, UR6 ;  /* 0x0000000603007c20 */ /* 0x000fe20008410000 */
[----:B------:R-:W-:Y:S01]  /*42d0*/  FADD.FTZ R25, R11, R2 ;  /* 0x000000020b197221 */ /* 0x000fe20000010000 */
[----:B------:R-:W-:Y:S01]  /*42e0*/  MUFU.EX2 R60, R60 ;  /* 0x0000003c003c7308 */ /* 0x000fe20000000800 */
[----:B--2---:R-:W-:Y:S02]  /*42f0*/  F2FP.BF16.F32.PACK_AB R178, R53, R52 ;  /* 0x0000003435b2723e */ /* 0x004fe400000010ff */
[----:B------:R-:W-:Y:S01]  /*4300*/  FSEL R0, R0, RZ, P1 ;  /* 0x000000ff00007208 */ /* 0x000fe20000800000 */
[----:B------:R-:W-:Y:S01]  /*4310*/  FADD.FTZ R2, R184, R25 ;  /* 0x00000019b8027221 */ /* 0x000fe20000010000 */
[----:B------:R-:W-:Y:S02]  /*4320*/  PLOP3.LUT P1, PT, PT, PT, UP0, 0x40, 0x0 ;  /* 0x000000000000781c */ /* 0x000fe40003f2e808 */
[----:B------:R-:W-:Y:S01]  /*4330*/  F2FP.BF16.F32.PACK_AB R184, R13, R184 ;  /* 0x000000b80db8723e */ /* 0x000fe200000010ff */
[--C-:B------:R-:W-:Y:S01]  /*4340*/  FFMA.FTZ R26, R26, UR6, -R0.reuse ;  /* 0x000000061a1a7c23 */ /* 0x100fe20008010800 */
[--C-:B------:R-:W-:Y:S01]  /*4350*/  FFMA.FTZ R27, R27, UR6, -R0.reuse ;  /* 0x000000061b1b7c23 */ /* 0x100fe20008010800 */
[--C-:B------:R-:W-:Y:S01]  /*4360*/  FFMA.FTZ R30, R30, UR6, -R0.reuse ;  /* 0x000000061e1e7c23 */ /* 0x100fe20008010800 */
[----:B------:R-:W-:Y:S01]  /*4370*/  FFMA.FTZ R31, R31, UR6, -R0 ;  /* 0x000000061f1f7c23 */ /* 0x000fe20008010800 */
[----:B------:R-:W-:Y:S01]  /*4380*/  FADD.FTZ R25, R13, R2 ;  /* 0x000000020d197221 */ /* 0x000fe20000010000 */
[--C-:B------:R-:W-:Y:S01]  /*4390*/  FFMA.FTZ R34, R34, UR6, -R0.reuse ;  /* 0x0000000622227c23 */ /* 0x100fe20008010800 */
[----:B------:R-:W-:Y:S01]  /*43a0*/  MUFU.EX2 R26, R26 ;  /* 0x0000001a001a7308 */ /* 0x000fe20000000800 */
[--C-:B------:R-:W-:Y:S01]  /*43b0*/  FFMA.FTZ R35, R35, UR6, -R0.reuse ;  /* 0x0000000623237c23 */ /* 0x100fe20008010800 */
[----:B------:R-:W-:Y:S01]  /*43c0*/  FADD.FTZ R2, R186, R25 ;  /* 0x00000019ba027221 */ /* 0x000fe20000010000 */
[--C-:B------:R-:W-:Y:S01]  /*43d0*/  FFMA.FTZ R38, R38, UR6, -R0.reuse ;  /* 0x0000000626267c23 */ /* 0x100fe20008010800 */
[--C-:B------:R-:W-:Y:S01]  /*43e0*/  FFMA.FTZ R39, R39, UR6, -R0.reuse ;  /* 0x0000000627277c23 */ /* 0x100fe20008010800 */
[----:B------:R-:W-:Y:S01]  /*43f0*/  FFMA.FTZ R42, R42, UR6, -R0 ;  /* 0x000000062a2a7c23 */ /* 0x000fe20008010800 */
[----:B------:R-:W-:Y:S01]  /*4400*/  FADD.FTZ R25, R15, R2 ;  /* 0x000000020f197221 */ /* 0x000fe20000010000 */
[--C-:B------:R-:W-:Y:S01]  /*4410*/  FFMA.FTZ R43, R43, UR6, -R0.reuse ;  /* 0x000000062b2b7c23 */ /* 0x100fe20008010800 */
[----:B------:R-:W0:Y:S01]  /*4420*/  MUFU.EX2 R27, R27 ;  /* 0x0000001b001b7308 */ /* 0x000e220000000800 */
[--C-:B------:R-:W-:Y:S01]  /*4430*/  FFMA.FTZ R46, R46, UR6, -R0.reuse ;  /* 0x000000062e2e7c23 */ /* 0x100fe20008010800 */
[----:B------:R-:W-:Y:S01]  /*4440*/  FADD.FTZ R2, R40, R25 ;  /* 0x0000001928027221 */ /* 0x000fe20000010000 */
[--C-:B------:R-:W-:Y:S01]  /*4450*/  FFMA.FTZ R47, R47, UR6, -R0.reuse ;  /* 0x000000062f2f7c23 */ /* 0x100fe20008010800 */
[--C-:B------:R-:W-:Y:S01]  /*4460*/  FFMA.FTZ R50, R50, UR6, -R0.reuse ;  /* 0x0000000632327c23 */ /* 0x100fe20008010800 */
[----:B------:R-:W-:Y:S01]  /*4470*/  FFMA.FTZ R51, R51, UR6, -R0 ;  /* 0x0000000633337c23 */ /* 0x000fe20008010800 */
[----:B------:R-:W-:Y:S01]  /*4480*/  FADD.FTZ R29, R41, R2 ;  /* 0x00000002291d7221 */ /* 0x000fe20000010000 */
[--C-:B------:R-:W-:Y:S01]  /*4490*/  FFMA.FTZ R54, R54, UR6, -R0.reuse ;  /* 0x0000000636367c23 */ /* 0x100fe20008010800 */
[----:B------:R-:W1:Y:S01]  /*44a0*/  MUFU.EX2 R30, R30 ;  /* 0x0000001e001e7308 */ /* 0x000e620000000800 */
[--C-:B------:R-:W-:Y:S01]  /*44b0*/  FFMA.FTZ R55, R55, UR6, -R0.reuse ;  /* 0x0000000637377c23 */ /* 0x100fe20008010800 */
[----:B------:R-:W-:Y:S01]  /*44c0*/  FADD.FTZ R8, R44, R29 ;  /* 0x0000001d2c087221 */ /* 0x000fe20000010000 */
[--C-:B------:R-:W-:Y:S01]  /*44d0*/  FFMA.FTZ R58, R58, UR6, -R0.reuse ;  /* 0x000000063a3a7c23 */ /* 0x100fe20008010800 */
[--C-:B------:R-:W-:Y:S01]  /*44e0*/  FFMA.FTZ R59, R59, UR6, -R0.reuse ;  /* 0x000000063b3b7c23 */ /* 0x100fe20008010800 */
[----:B------:R-:W-:Y:S01]  /*44f0*/  FFMA.FTZ R62, R62, UR6, -R0 ;  /* 0x000000063e3e7c23 */ /* 0x000fe20008010800 */
[----:B------:R-:W-:Y:S01]  /*4500*/  FADD.FTZ R29, R45, R8 ;  /* 0x000000082d1d7221 */ /* 0x000fe20000010000 */
[--C-:B------:R-:W-:Y:S01]  /*4510*/  FFMA.FTZ R63, R63, UR6, -R0.reuse ;  /* 0x000000063f3f7c23 */ /* 0x100fe20008010800 */
[----:B------:R-:W2:Y:S01]  /*4520*/  MUFU.EX2 R31, R31 ;  /* 0x0000001f001f7308 */ /* 0x000ea20000000800 */
[----:B0-----:R-:W-:Y:S01]  /*4530*/  FADD.FTZ R25, R26, R27 ;  /* 0x0000001b1a197221 */ /* 0x001fe20000010000 */
[----:B------:R-:W-:Y:S01]  /*4540*/  FADD.FTZ R8, R48, R29 ;  /* 0x0000001d30087221 */ /* 0x000fe20000010000 */
[--C-:B------:R-:W-:Y:S01]  /*4550*/  FFMA.FTZ R66, R66, UR6, -R0.reuse ;  /* 0x0000000642427c23 */ /* 0x100fe20008010800 */
[--C-:B------:R-:W-:Y:S01]  /*4560*/  FFMA.FTZ R67, R67, UR6, -R0.reuse ;  /* 0x0000000643437c23 */ /* 0x100fe20008010800 */
[----:B------:R-:W-:Y:S01]  /*4570*/  FFMA.FTZ R70, R70, UR6, -R0 ;  /* 0x0000000646467c23 */ /* 0x000fe20008010800 */
[----:B------:R-:W-:Y:S01]  /*4580*/  FADD.FTZ R29, R49, R8 ;  /* 0x00000008311d7221 */ /* 0x000fe20000010000 */
[----:B------:R-:W-:Y:S01]  /*4590*/  FFMA.FTZ R0, R71, UR6, -R0 ;  /* 0x0000000647007c23 */ /* 0x000fe20008010800 */
[----:B------:R-:W0:Y:S01]  /*45a0*/  MUFU.EX2 R34, R34 ;  /* 0x0000002200227308 */ /* 0x000e220000000800 */
[----:B-1----:R-:W-:Y:S01]  /*45b0*/  FADD.FTZ R2, R30, R25 ;  /* 0x000000191e027221 */ /* 0x002fe20000010000 */
[----:B------:R-:W-:Y:S01]  /*45c0*/  FADD.FTZ R8, R52, R29 ;  /* 0x0000001d34087221 */ /* 0x000fe20000010000 */
[----:B------:R-:W-:-:S02]  /*45d0*/  F2FP.BF16.F32.PACK_AB R186, R15, R186 ;  /* 0x000000ba0fba723e */ /* 0x000fc400000010ff */
[----:B------:R-:W-:Y:S01]  /*45e0*/  F2FP.BF16.F32.PACK_AB R172, R57, R56 ;  /* 0x0000003839ac723e */ /* 0x000fe200000010ff */
[----:B------:R-:W-:Y:S01]  /*45f0*/  FADD.FTZ R29, R53, R8 ;  /* 0x00000008351d7221 */ /* 0x000fe20000010000 */
[----:B------:R-:W-:Y:S01]  /*4600*/  F2FP.BF16.F32.PACK_AB R189, R27, R26 ;  /* 0x0000001a1bbd723e */ /* 0x000fe200000010ff */
[----:B------:R-:W1:Y:S01]  /*4610*/  MUFU.EX2 R35, R35 ;  /* 0x0000002300237308 */ /* 0x000e620000000800 */
[C---:B--2---:R-:W-:Y:S01]  /*4620*/  FADD.FTZ R25, R31.reuse, R2 ;  /* 0x000000021f197221 */ /* 0x044fe20000010000 */
[----:B------:R-:W-:Y:S01]  /*4630*/  FADD.FTZ R8, R56, R29 ;  /* 0x0000001d38087221 */ /* 0x000fe20000010000 */
[----:B------:R-:W-:-:S03]  /*4640*/  F2FP.BF16.F32.PACK_AB R191, R31, R30 ;  /* 0x0000001e1fbf723e */ /* 0x000fc600000010ff */
[----:B------:R-:W-:Y:S02]  /*4650*/  FADD.FTZ R11, R57, R8 ;  /* 0x00000008390b7221 */ /* 0x000fe40000010000 */
[----:B------:R-:W2:Y:S01]  /*4660*/  MUFU.EX2 R38, R38 ;  /* 0x0000002600267308 */ /* 0x000ea20000000800 */
[----:B0-----:R-:W-:Y:S01]  /*4670*/  FADD.FTZ R2, R34, R25 ;  /* 0x0000001922027221 */ /* 0x001fe20000010000 */
[----:B------:R-:W-:-:S06]  /*4680*/  FADD.FTZ R8, R60, R11 ;  /* 0x0000000b3c087221 */ /* 0x000fcc0000010000 */
        /* <DEDUP_REMOVED lines=9> */
[----:B-1----:R-:W-:-:S07]  /*4720*/  FADD.FTZ R2, R42, R25 ;  /* 0x000000192a027221 */ /* 0x002fce0000010000 */
[----:B------:R-:W1:Y:S01]  /*4730*/  MUFU.EX2 R47, R47 ;  /* 0x0000002f002f7308 */ /* 0x000e620000000800 */
[C---:B--2---:R-:W-:Y:S01]  /*4740*/  FADD.FTZ R5, R43.reuse, R2 ;  /* 0x000000022b057221 */ /* 0x044fe20000010000 */
[----:B------:R-:W-:-:S06]  /*4750*/  F2FP.BF16.F32.PACK_AB R181, R43, R42 ;  /* 0x0000002a2bb5723e */ /* 0x000fcc00000010ff */
        /* <DEDUP_REMOVED lines=36> */
[C---:B--2---:R-:W-:Y:S01]  /*49a0*/  FADD.FTZ R11, R65.reuse, R8 ;  /* 0x00000008410b7221 */ /* 0x044fe20000010000 */
[----:B------:R-:W-:-:S06]  /*49b0*/  F2FP.BF16.F32.PACK_AB R168, R65, R64 ;  /* 0x0000004041a8723e */ /* 0x000fcc00000010ff */
[----:B------:R0:W2:Y:S08]  /*49c0*/  MUFU.EX2 R171, R0 ;  /* 0x0000000000ab7308 */ /* 0x0000b00000000800 */
[----:B------:R-:W3:Y:S01]  /*49d0*/  MUFU.EX2 R21, R10 ;  /* 0x0000000a00157308 */ /* 0x000ee20000000800 */
[----:B0-----:R-:W-:Y:S01]  /*49e0*/  FADD.FTZ R0, R70, R5 ;  /* 0x0000000546007221 */ /* 0x001fe20000010000 */
[----:B-1----:R-:W-:-:S03]  /*49f0*/  FADD.FTZ R8, R68, R11 ;  /* 0x0000000b44087221 */ /* 0x002fc60000010000 */
[C---:B--2---:R-:W-:Y:S01]  /*4a00*/  FADD.FTZ R5, R171.reuse, R0 ;  /* 0x00000000ab057221 */ /* 0x044fe20000010000 */
[----:B------:R-:W-:Y:S01]  /*4a10*/  F2FP.BF16.F32.PACK_AB R171, R171, R70 ;  /* 0x00000046abab723e */ /* 0x000fe200000010ff */
[C---:B---3--:R-:W-:Y:S01]  /*4a20*/  FADD.FTZ R8, R21.reuse, R8 ;  /* 0x0000000815087221 */ /* 0x048fe20000010000 */
        /* <DEDUP_REMOVED lines=13> */
.L_x_1239:
[----:B------:R-:W-:Y:S02]  /*4b00*/  ULDC UR15, c[0x0][0x9e4] ;  /* 0x00027900000f7ab9 */ /* 0x000fe40000000800 */
[----:B------:R-:W-:-:S11]  /*4b10*/  UISETP.NE.AND UP0, UPT, UR15, 0x1, UPT ;  /* 0x000000010f00788c */ /* 0x000fd6000bf05270 */
[----:B------:R-:W-:Y:S02]  /*4b20*/  @UP0 ULDC.64 UR4, c[0x0][0x9e8] ;  /* 0x00027a0000040ab9 */ /* 0x000fe40000000a00 */
[----:B------:R-:W-:-:S04]  /*4b30*/  UIMAD.WIDE.U32 UR10, UR18, UR4, URZ ;  /* 0x00000004120a72a5 */ /* 0x000fc8000f8e003f */
[----:B------:R-:W-:-:S12]  /*4b40*/  @UP0 USHF.R.U32.HI UR18, URZ, UR5, UR11 ;  /* 0x000000053f120299 */ /* 0x000fd8000801160b */
.L_x_1240:
[----:B------:R-:W-:-:S04]  /*4b50*/  UIMAD UR15, UR18, UR15, UR15 ;  /* 0x0000000f120f72a4 */ /* 0x000fc8000f8e020f */
[----:B------:R-:W-:-:S04]  /*4b60*/  UISETP.LT.AND UP0, UPT, UR7, UR15, UPT ;  /* 0x0000000f0700728c */ /* 0x000fc8000bf01270 */
[----:B------:R-:W-:-:S12]  /*4b70*/  USEL UR7, UR7, UR15, UP0 ;  /* 0x0000000f07077287 */ /* 0x000fd80008000000 */
.L_x_1238:
[----:B------:R-:W-:Y:S01]  /*4b80*/  R2UR UR10, R193 ;  /* 0x00000000c10a72ca */ /* 0x000fe200000e0000 */
[----:B------:R-:W-:Y:S01]  /*4b90*/  UIMAD.WIDE UR4, UR7, 0x2aaaaaab, URZ ;  /* 0x2aaaaaab070478a5 */ /* 0x000fe2000f8e023f */
[----:B------:R-:W-:Y:S01]  /*4ba0*/  IMAD.MOV.U32 R2, RZ, RZ, 0x3f800000 ;  /* 0x3f800000ff027424 */ /* 0x000fe200078e00ff */
[----:B------:R-:W-:Y:S01]  /*4bb0*/  CS2R R118, SRZ ;  /* 0x0000000000767805 */ /* 0x000fe2000001ff00 */
[----:B------:R-:W-:Y:S01]  /*4bc0*/  IMAD.MOV.U32 R0, RZ, RZ, 0x3f800000 ;  /* 0x3f800000ff007424 */ /* 0x000fe200078e00ff */
[----:B------:R-:W-:Y:S01]  /*4bd0*/  USHF.R.U32.HI UR4, URZ, 0x1f, UR5 ;  /* 0x0000001f3f047899 */ /* 0x000fe20008011605 */
[----:B------:R-:W-:Y:S02]  /*4be0*/  CS2R R116, SRZ ;  /* 0x0000000000747805 */ /* 0x000fe4000001ff00 */
        /* <DEDUP_REMOVED lines=12> */
[----:B------:R-:W-:Y:S02]  /*4cb0*/  CS2R R96, SRZ ;  /* 0x0000000000607805 */ /* 0x000fe4000001ff00 */
[----:B------:R-:W-:Y:S02]  /*4cc0*/  CS2R R94, SRZ ;  /* 0x00000000005e7805 */ /* 0x000fe4000001ff00 */
[----:B------:R-:W-:Y:S02]  /*4cd0*/  CS2R R92, SRZ ;  /* 0x00000000005c7805 */ /* 0x000fe4000001ff00 */
[----:B------:R-:W-:Y:S02]  /*4ce0*/  CS2R R90, SRZ ;  /* 0x00000000005a7805 */ /* 0x000fe4000001ff00 */
[----:B------:R-:W-:Y:S02]  /*4cf0*/  ISETP.GE.AND P1, PT, R12, UR50, PT ;  /* 0x000000320c007c0c */ /* 0x000fe4000bf26270 */
        /* <DEDUP_REMOVED lines=33> */
[----:B------:R-:W-:Y:S06]  /*4f10*/  @!P1 BRA `(.L_x_1241) ;  /* 0x0000003000689947 */ /* 0x000fec0003800000 */
[----:B------:R-:W-:Y:S01]  /*4f20*/  IMAD.MOV.U32 R11, RZ, RZ, R3 ;  /* 0x000000ffff0b7224 */ /* 0x000fe200078e0003 */
[----:B------:R-:W-:Y:S01]  /*4f30*/  UMOV UR7, UR38 ;  /* 0x0000002600077c82 */ /* 0x000fe20008000000 */
[----:B------:R-:W-:Y:S01]  /*4f40*/  IMAD.MOV.U32 R10, RZ, RZ, R4 ;  /* 0x000000ffff0a7224 */ /* 0x000fe200078e0004 */
[----:B------:R-:W-:Y:S01]  /*4f50*/  UMOV UR4, UR39 ;  /* 0x0000002700047c82 */ /* 0x000fe20008000000 */
[----:B------:R-:W-:Y:S01]  /*4f60*/  IMAD.MOV.U32 R2, RZ, RZ, 0x3f800000 ;  /* 0x3f800000ff027424 */ /* 0x000fe200078e00ff */
[----:B------:R-:W-:Y:S01]  /*4f70*/  ULDC UR51, c[0x0][0x9e4] ;  /* 0x0002790000337ab9 */ /* 0x000fe20000000800 */
[----:B------:R-:W-:Y:S01]  /*4f80*/  IMAD.MOV.U32 R119, RZ, RZ, RZ ;  /* 0x000000ffff777224 */ /* 0x000fe200078e00ff */
[----:B------:R-:W-:Y:S01]  /*4f90*/  ULDC UR55, c[0x0][0x9dc] ;  /* 0x0002770000377ab9 */ /* 0x000fe20000000800 */
[----:B------:R-:W-:Y:S01]  /*4fa0*/  ULDC UR54, c[0x0][0x988] ;  /* 0x0002620000367ab9 */ /* 0x000fe20000000800 */
[----:B------:R-:W-:-:S05]  /*4fb0*/  ULDC UR58, c[0x0][0x9e0] ;  /* 0x00027800003a7ab9 */ /* 0x000fca0000000800 */
.L_x_1260:
[----:B------:R-:W-:-:S04]  /*4fc0*/  UISETP.NE.AND UP0, UPT, UR4, 0x1, UPT ;  /* 0x000000010400788c */ /* 0x000fc8000bf05270 */
[----:B------:R-:W-:-:S04]  /*4fd0*/  USEL UR38, URZ, 0x1, UP0 ;  /* 0x000000013f267887 */ /* 0x000fc80008000000 */
[----:B------:R-:W-:Y:S01]  /*4fe0*/  ULOP3.LUT UR38, UR7, UR38, URZ, 0x3c, !UPT ;  /* 0x0000002607267292 */ /* 0x000fe2000f8e3c3f */
[----:B------:R-:W-:Y:S11]  /*4ff0*/  @!P0 BRA `(.L_x_1242) ;  /* 0x0000000000048947 */ /* 0x000ff60003800000 */
[----:B------:R-:W-:Y:S01]  /*5000*/  BPT.TRAP 0x1 ;  /* 0x000000040000795c */ /* 0x000fe20000300000 */
.L_x_1242:
        /* <DEDUP_REMOVED lines=9> */
.L_x_1243:
[----:B-1----:R-:W-:Y:S05]  /*50a0*/  @P1 BRA `(.L_x_1244) ;  /* 0x0000000000081947 */ /* 0x002fea0003800000 */
[----:B------:R-:W1:Y:S02]  /*50b0*/  SYNCS.PHASECHK.TRANS64.TRYWAIT P1, [UR5+0x30830], R3 ;  /* 0x03083003ff0075a7 */ /* 0x000e640008020145 */
[----:B-1----:R-:W-:Y:S05]  /*50c0*/  @!P1 BRA `(.L_x_1245) ;  /* 0x0000013800489947 */ /* 0x002fea0003800000 */
.L_x_1244:
        /* <DEDUP_REMOVED lines=15> */
[-C--:B------:R-:W-:Y:S01]  /*51c0*/  FMUL.FTZ R25, R25, R0.reuse ;  /* 0x0000000019197220 */ /* 0x080fe20000410000 */
[-C--:B------:R-:W-:Y:S01]  /*51d0*/  FMUL.FTZ R28, R28, R0.reuse ;  /* 0x000000001c1c7220 */ /* 0x080fe20000410000 */
[----:B------:R-:W-:Y:S01]  /*51e0*/  UIADD3 UR10, UR6, 0x6, URZ ;  /* 0x00000006060a7890 */ /* 0x000fe2000fffe03f */
[-C--:B------:R-:W-:Y:S01]  /*51f0*/  FMUL.FTZ R29, R29, R0.reuse ;  /* 0x000000001d1d7220 */ /* 0x080fe20000410000 */
[----:B------:R-:W-:Y:S01]  /*5200*/  UIADD3 UR14, UR6, 0x300, URZ ;  /* 0x00000300060e7890 */ /* 0x000fe2000fffe03f */
[-C--:B------:R-:W-:Y:S01]  /*5210*/  FMUL.FTZ R32, R32, R0.reuse ;  /* 0x0000000020207220 */ /* 0x080fe20000410000 */
[----:B------:R-:W-:Y:S01]  /*5220*/  UMOV UR46, UR6 ;  /* 0x00000006002e7c82 */ /* 0x000fe20008000000 */
[----:B------:R-:W-:Y:S01]  /*5230*/  UIADD3 UR18, UR6, 0x302, URZ ;  /* 0x0000030206127890 */ /* 0x000fe2000fffe03f */
[----:B------:R-:W-:Y:S01]  /*5240*/  HGMMA.64x96x16.F32.BF16 R120, gdesc[UR44], RZ, !UPT, gsb0 ;  /* 0x016000002c7879f0 */ /* 0x000fe2000c0018ff */
[----:B------:R-:W-:Y:S01]  /*5250*/  UIADD3 UR46, UR6, 0x2, URZ ;  /* 0x00000002062e7890 */ /* 0x000fe2000fffe03f */
[-C--:B------:R-:W-:Y:S01]  /*5260*/  FMUL.FTZ R33, R33, R0.reuse ;  /* 0x0000000021217220 */ /* 0x080fe20000410000 */
[----:B------:R-:W-:Y:S01]  /*5270*/  UMOV UR44, UR56 ;  /* 0x00000038002c7c82 */ /* 0x000fe20008000000 */
[----:B------:R-:W-:Y:S01]  /*5280*/  UMOV UR45, UR57 ;  /* 0x00000039002d7c82 */ /* 0x000fe20008000000 */
[----:B------:R-:W-:Y:S01]  /*5290*/  UMOV UR47, 0x40000040 ;  /* 0x40000040002f7882 */ /* 0x000fe20000000000 */
        /* <DEDUP_REMOVED lines=139> */
.L_x_1246:
[----:B------:R-:W-:Y:S01]  /*5b50*/  ULEA UR10, UR4, UR60, 0x3 ;  /* 0x0000003c040a7291 */ /* 0x000fe2000f8e183f */
[----:B------:R-:W-:-:S05]  /*5b60*/  IMAD.U32 R0, RZ, RZ, UR7 ;  /* 0x00000007ff007e24 */ /* 0x000fca000f8e00ff */
[----:B------:R-:W-:-:S04]  /*5b70*/  SHF.L.U32 R0, R0, 0x1f, RZ ;  /* 0x0000001f00007819 */ /* 0x000fc800000006ff */
[----:B------:R2:W3:Y:S01]  /*5b80*/  SYNCS.PHASECHK.TRANS64.TRYWAIT P1, [UR10+0x30850], R0 ;  /* 0x03085000ff0075a7 */ /* 0x0004e2000802014a */
[----:B------:R-:W-:Y:S05]  /*5b90*/  @!P0 BRA `(.L_x_1247) ;  /* 0x0000000000048947 */ /* 0x000fea0003800000 */
[----:B------:R-:W-:Y:S01]  /*5ba0*/  BPT.TRAP 0x1 ;  /* 0x000000040000795c */ /* 0x000fe20000300000 */
.L_x_1247:
[----:B---3--:R-:W-:Y:S05]  /*5bb0*/  @P1 BRA `(.L_x_1248) ;  /* 0x0000000000081947 */ /* 0x008fea0003800000 */
[----:B------:R-:W3:Y:S02]  /*5bc0*/  SYNCS.PHASECHK.TRANS64.TRYWAIT P1, [UR10+0x30850], R0 ;  /* 0x03085000ff0075a7 */ /* 0x000ee4000802014a */
[----:B---3--:R-:W-:Y:S05]  /*5bd0*/  @!P1 BRA `(.L_x_1249) ;  /* 0x0000012c009c9947 */ /* 0x008fea0003800000 */
.L_x_1248:
        /* <DEDUP_REMOVED lines=37> */
.L_x_1250:
[----:B------:R-:W-:Y:S01]  /*5e30*/  R2UR UR6, R22 ;  /* 0x00000000160672ca */ /* 0x000fe200000e0000 */
[----:B------:R-:W-:Y:S01]  /*5e40*/  UISETP.NE.AND UP0, UPT, UR61, URZ, UPT ;  /* 0x0000003f3d00728c */ /* 0x000fe2000bf05270 */
[----:B------:R-:W-:Y:S01]  /*5e50*/  R2UR UR4, R23 ;  /* 0x00000000170472ca */ /* 0x000fe200000e0000 */
[----:B------:R-:W-:Y:S01]  /*5e60*/  IMAD R20, R12, -0x60, RZ ;  /* 0xffffffa00c147824 */ /* 0x000fe200078e02ff */
[----:B------:R-:W-:Y:S01]  /*5e70*/  UIADD3 UR5, UR5, 0x30840, URZ ;  /* 0x0003084005057890 */ /* 0x000fe2000fffe03f */
[----:B------:R-:W-:-:S08]  /*5e80*/  UMOV UR14, UR55 ;  /* 0x00000037000e7c82 */ /* 0x000fd00008000000 */
[----:B------:R-:W-:Y:S01]  /*5e90*/  UISETP.NE.AND UP1, UPT, UR6, URZ, UPT ;  /* 0x0000003f0600728c */ /* 0x000fe2000bf25270 */
[----:B------:R-:W4:Y:S01]  /*5ea0*/  S2UR UR6, SR_CgaCtaId ;  /* 0x00000000000679c3 */ /* 0x000f220000008800 */
[----:B------:R-:W-:-:S04]  /*5eb0*/  VIADD R21, R192, UR4 ;  /* 0x00000004c0157c36 */ /* 0x000fc80008000000 */
[----:B------:R-:W-:Y:S02]  /*5ec0*/  PLOP3.LUT P1, PT, PT, PT, UP1, 0x80, 0x0 ;  /* 0x000000000000781c */ /* 0x000fe40003f2f018 */
[----:B------:R-:W-:-:S03]  /*5ed0*/  PLOP3.LUT P2, PT, PT, PT, UP1, 0x80, 0x0 ;  /* 0x000000000000781c */ /* 0x000fc60003f4f018 */
[----:B------:R-:W-:-:S08]  /*5ee0*/  @UP1 ULDC UR4, c[0x0][0x44c] ;  /* 0x0001130000041ab9 */ /* 0x000fd00000000800 */
[----:B--23--:R-:W-:Y:S01]  /*5ef0*/  @P1 IMAD.HI.U32 R0, R21, UR4, RZ ;  /* 0x0000000415001c27 */ /* 0x00cfe2000f8e00ff */
[----:B------:R-:W-:Y:S01]  /*5f00*/  @UP1 ULDC UR4, c[0x0][0x450] ;  /* 0x0001140000041ab9 */ /* 0x000fe20000000800 */
[----:B------:R-:W-:-:S03]  /*5f10*/  PLOP3.LUT P1, PT, PT, PT, UP0, 0x40, 0x0 ;  /* 0x000000000000781c */ /* 0x000fc60003f2e808 */
[----:B------:R-:W-:Y:S01]  /*5f20*/  @P2 SHF.R.U32.HI R21, RZ, UR4, R0 ;  /* 0x00000004ff152c19 */ /* 0x000fe20008011600 */
[----:B----4-:R-:W-:Y:S01]  /*5f30*/  UPRMT UR5, UR6, 0x654, UR5 ;  /* 0x0000065406057896 */ /* 0x010fe20008000005 */
[----:B------:R-:W-:Y:S01]  /*5f40*/  IADD3 R0, -R19, 0x1, R20 ;  /* 0x0000000113007810 */ /* 0x000fe20007ffe114 */
[----:B------:R-:W-:Y:S02]  /*5f50*/  ULOP3.LUT UR4, URZ, UR14, URZ, 0x33, !UPT ;  /* 0x0000000e3f047292 */ /* 0x000fe4000f8e333f */
[----:B------:R-:W2:Y:S01]  /*5f60*/  SHFL.IDX PT, R169, R21, RZ, 0x1c1f ;  /* 0x001c1fff15a97589 */ /* 0x000ea200000e0000 */
[----:B------:R-:W-:-:S04]  /*5f70*/  IADD3 R0, -R18, R0, R17 ;  /* 0x0000000012007210 */ /* 0x000fc80007ffe111 */
[----:B------:R-:W-:Y:S01]  /*5f80*/  SYNCS.ARRIVE.TRANS64.RED.A1T0 RZ, [UR5], RZ ;  /* 0x000000ffffff79a7 */ /* 0x000fe20008100405 */
[C---:B------:R-:W-:Y:S02]  /*5f90*/  VIADD R15, R0.reuse, UR58 ;  /* 0x0000003a000f7c36 */ /* 0x040fe40008000000 */
[----:B------:R-:W-:Y:S02]  /*5fa0*/  VIADD R14, R0, UR4 ;  /* 0x00000004000e7c36 */ /* 0x000fe40008000000 */
[----:B------:R-:W-:Y:S02]  /*5fb0*/  IMAD.IADD R0, R20, 0x1, -R19 ;  /* 0x0000000114007824 */ /* 0x000fe400078e0a13 */
[--C-:B--2---:R-:W-:Y:S02]  /*5fc0*/  IMAD.IADD R13, R15, 0x1, R169.reuse ;  /* 0x000000010f0d7824 */ /* 0x104fe400078e02a9 */
[----:B-1----:R-:W-:Y:S01]  /*5fd0*/  IMAD.IADD R4, R14, 0x1, R169 ;  /* 0x000000010e047824 */ /* 0x002fe200078e02a9 */
[----:B------:R-:W-:Y:S06]  /*5fe0*/  @P1 BRA `(.L_x_1251) ;  /* 0x0000000000541947 */ /* 0x000fec0003800000 */
[----:B------:R-:W-:Y:S01]  /*5ff0*/  IADD3 R169, -R18, R17, R169 ;  /* 0x0000001112a97210 */ /* 0x000fe20007ffe1a9 */
[----:B------:R-:W-:Y:S03]  /*6000*/  BSSY B0, `(.L_x_1252) ;  /* 0x0000010000007945 */ /* 0x000fe60003800000 */
[----:B------:R-:W-:-:S13]  /*6010*/  ISETP.GT.AND P1, PT, R169, -0x1, PT ;  /* 0xffffffffa900780c */ /* 0x000fda0003f24270 */
[----:B------:R-:W-:Y:S05]  /*6020*/  @P1 BRA `(.L_x_1253) ;  /* 0x0000000000201947 */ /* 0x000fea0003800000 */
[----:B------:R-:W-:Y:S01]  /*6030*/  IMAD.U32 R168, RZ, RZ, UR51 ;  /* 0x00000033ffa87e24 */ /* 0x000fe2000f8e00ff */
[----:B------:R-:W-:-:S04]  /*6040*/  LOP3.LUT R169, RZ, R169, RZ, 0x33, !PT ;  /* 0x000000a9ffa97212 */ /* 0x000fc800078e33ff */
[----:B------:R-:W-:-:S13]  /*6050*/  ISETP.NE.AND P1, PT, R168, 0x1, PT ;  /* 0x00000001a800780c */ /* 0x000fda0003f25270 */
[----:B0-----:R-:W0:Y:S02]  /*6060*/  @P1 LDC.64 R2, c[0x0][0x9e8] ;  /* 0x00027a00ff021b82 */ /* 0x001e240000000a00 */
[----:B0-----:R-:W-:-:S05]  /*6070*/  @P1 IMAD.HI.U32 R2, R169, R2, RZ ;  /* 0x00000002a9021227 */ /* 0x001fca00078e00ff */
[----:B------:R-:W-:-:S04]  /*6080*/  @P1 SHF.R.U32.HI R169, RZ, R3, R2 ;  /* 0x00000003ffa91219 */ /* 0x000fc80000011602 */
[----:B------:R-:W-:Y:S01]  /*6090*/  LOP3.LUT R169, RZ, R169, RZ, 0x33, !PT ;  /* 0x000000a9ffa97212 */ /* 0x000fe200078e33ff */
[----:B------:R-:W-:Y:S06]  /*60a0*/  BRA `(.L_x_1254) ;  /* 0x0000000000147947 */ /* 0x000fec0003800000 */
.L_x_1253:
[----:B------:R-:W-:-:S05]  /*60b0*/  IMAD.U32 R168, RZ, RZ, UR51 ;  /* 0x00000033ffa87e24 */ /* 0x000fca000f8e00ff */
[----:B------:R-:W-:-:S13]  /*60c0*/  ISETP.NE.AND P1, PT, R168, 0x1, PT ;  /* 0x00000001a800780c */ /* 0x000fda0003f25270 */
[----:B0-----:R-:W0:Y:S02]  /*60d0*/  @P1 LDC.64 R2, c[0x0][0x9e8] ;  /* 0x00027a00ff021b82 */ /* 0x001e240000000a00 */
[----:B0-----:R-:W-:-:S05]  /*60e0*/  @P1 IMAD.HI.U32 R2, R169, R2, RZ ;  /* 0x00000002a9021227 */ /* 0x001fca00078e00ff */
[----:B------:R-:W-:-:S07]  /*60f0*/  @P1 SHF.R.U32.HI R169, RZ, R3, R2 ;  /* 0x00000003ffa91219 */ /* 0x000fce0000011602 */
.L_x_1254:
[----:B------:R-:W-:Y:S05]  /*6100*/  BSYNC B0 ;  /* 0x0000000000007941 */ /* 0x000fea0003800000 */
.L_x_1252:
[----:B------:R-:W-:-:S05]  /*6110*/  IMAD R169, R169, R168, R0 ;  /* 0x000000a8a9a97224 */ /* 0x000fca00078e0200 */
[----:B------:R-:W-:Y:S02]  /*6120*/  VIADDMNMX R13, R169, R168, R13, PT ;  /* 0x000000a8a90d7246 */ /* 0x000fe4000380010d */
[----:B------:R-:W-:-:S07]  /*6130*/  VIMNMX R4, R4, R169, !PT ;  /* 0x000000a904047248 */ /* 0x000fce0007fe0100 */
.L_x_1251:
[C---:B------:R-:W-:Y:S01]  /*6140*/  ISETP.GE.AND P6, PT, R20.reuse, 0xa, PT ;  /* 0x0000000a1400780c */ /* 0x040fe20003fc6270 */
[----:B------:R-:W-:Y:S01]  /*6150*/  UISETP.NE.AND UP0, UPT, UR61, URZ, UPT ;  /* 0x0000003f3d00728c */ /* 0x000fe2000bf05270 */
        /* <DEDUP_REMOVED lines=33> */
[----:B------:R-:W-:-:S04]  /*6370*/  ISETP.GT.AND P3, PT, R4, 0x19, !P4 ;  /* 0x000000190400780c */ /* 0x000fc80006764270 */
[----:B------:R-:W-:Y:S02]  /*6380*/  ISETP.LT.OR P3, PT, R13, 0x1a, P3 ;  /* 0x0000001a0d00780c */ /* 0x000fe40001f61670 */
        /* <DEDUP_REMOVED lines=95> */
[----:B------:R-:W-:-:S04]  /*6980*/  ISETP.GT.AND P6, PT, R4, 0x59, !P6 ;  /* 0x000000590400780c */ /* 0x000fc800077c4270 */
[----:B------:R-:W-:Y:S02]  /*6990*/  ISETP.LT.OR P6, PT, R13, 0x5a, P6 ;  /* 0x0000005a0d00780c */ /* 0x000fe400037c1670 */
[----:B------:R-:W1:Y:S02]  /*69a0*/  SHFL.IDX PT, R13, R21, 0x1, 0x1c1f ;  /* 0x003c1f00150d7f89 */ /* 0x000e6400000e0000 */
[----:B------:R-:W-:Y:S02]  /*69b0*/  FSEL R165, R165, -INF , !P6 ;  /* 0xff800000a5a57808 */ /* 0x000fe40007000000 */
[----:B------:R-:W-:Y:S01]  /*69c0*/  PLOP3.LUT P6, PT, PT, PT, UP0, 0x40, 0x0 ;  /* 0x000000000000781c */ /* 0x000fe20003fce808 */
[--C-:B-1----:R-:W-:Y:S02]  /*69d0*/  IMAD.IADD R15, R15, 0x1, R13.reuse ;  /* 0x000000010f0f7824 */ /* 0x102fe400078e020d */
[----:B------:R-:W-:-:S10]  /*69e0*/  IMAD.IADD R14, R14, 0x1, R13 ;  /* 0x000000010e0e7824 */ /* 0x000fd400078e020d */
[----:B------:R-:W-:Y:S05]  /*69f0*/  @P6 BRA `(.L_x_1255) ;  /* 0x0000000000546947 */ /* 0x000fea0003800000 */
        /* <DEDUP_REMOVED lines=12> */
.L_x_1257:
[----:B------:R-:W-:-:S05]  /*6ac0*/  IMAD.U32 R4, RZ, RZ, UR51 ;  /* 0x00000033ff047e24 */ /* 0x000fca000f8e00ff */
[----:B------:R-:W-:-:S13]  /*6ad0*/  ISETP.NE.AND P6, PT, R4, 0x1, PT ;  /* 0x000000010400780c */ /* 0x000fda0003fc5270 */
[----:B0-----:R-:W0:Y:S02]  /*6ae0*/  @P6 LDC.64 R2, c[0x0][0x9e8] ;  /* 0x00027a00ff026b82 */ /* 0x001e240000000a00 */
[----:B0-----:R-:W-:-:S05]  /*6af0*/  @P6 IMAD.HI.U32 R2, R13, R2, RZ ;  /* 0x000000020d026227 */ /* 0x001fca00078e00ff */
[----:B------:R-:W-:-:S07]  /*6b00*/  @P6 SHF.R.U32.HI R13, RZ, R3, R2 ;  /* 0x00000003ff0d6219 */ /* 0x000fce0000011602 */
.L_x_1258:
[----:B------:R-:W-:Y:S05]  /*6b10*/  BSYNC B0 ;  /* 0x0000000000007941 */ /* 0x000fea0003800000 */
.L_x_1256:
[----:B------:R-:W-:-:S05]  /*6b20*/  IMAD R0, R13, R4, R0 ;  /* 0x000000040d007224 */ /* 0x000fca00078e0200 */
[----:B------:R-:W-:Y:S02]  /*6b30*/  VIADDMNMX R15, R0, R4, R15, PT ;  /* 0x00000004000f7246 */ /* 0x000fe4000380010f */
[----:B------:R-:W-:-:S07]  /*6b40*/  VIMNMX R14, R14, R0, !PT ;  /* 0x000000000e0e7248 */ /* 0x000fce0007fe0100 */
.L_x_1255:
[----:B------:R-:W-:Y:S01]  /*6b50*/  ISETP.GT.AND P1, PT, R14, 0x1, !P1 ;  /* 0x000000010e00780c */ /* 0x000fe20004f24270 */
[----:B------:R-:W-:Y:S01]  /*6b60*/  UMOV UR6, UR54 ;  /* 0x0000003600067c82 */ /* 0x000fe20008000000 */
[----:B------:R-:W-:Y:S02]  /*6b70*/  LOP3.LUT P6, RZ, R16, 0x20000, RZ, 0xc0, !PT ;  /* 0x0002000010ff7812 */ /* 0x000fe400078cc0ff */
[----:B------:R-:W-:Y:S02]  /*6b80*/  ISETP.LT.OR P1, PT, R15, 0x2, P1 ;  /* 0x000000020f00780c */ /* 0x000fe40000f21670 */
[----:B------:R-:W-:Y:S02]  /*6b90*/  ISETP.GT.AND P2, PT, R14, 0x8, !P2 ;  /* 0x000000080e00780c */ /* 0x000fe40005744270 */
[----:B------:R-:W-:Y:S02]  /*6ba0*/  FSEL R123, R123, -INF , !P1 ;  /* 0xff8000007b7b7808 */ /* 0x000fe40004800000 */
[----:B------:R-:W-:-:S02]  /*6bb0*/  LOP3.LUT P1, RZ, R16, 0x4, RZ, 0xc0, !PT ;  /* 0x0000000410ff7812 */ /* 0x000fc4000782c0ff */
[C---:B------:R-:W-:Y:S02]  /*6bc0*/  ISETP.LT.OR P2, PT, R15.reuse, 0x9, P2 ;  /* 0x000000090f00780c */ /* 0x040fe40001741670 */
[----:B------:R-:W-:Y:S02]  /*6bd0*/  ISETP.GT.AND P1, PT, R14, 0x9, !P1 ;  /* 0x000000090e00780c */ /* 0x000fe40004f24270 */
[----:B------:R-:W-:Y:S02]  /*6be0*/  FSEL R126, R126, -INF , !P2 ;  /* 0xff8000007e7e7808 */ /* 0x000fe40005000000 */
[----:B------:R-:W-:Y:S02]  /*6bf0*/  ISETP.LT.OR P1, PT, R15, 0xa, P1 ;  /* 0x0000000a0f00780c */ /* 0x000fe40000f21670 */
[----:B------:R-:W-:Y:S02]  /*6c00*/  LOP3.LUT P2, RZ, R16, 0x10000, RZ, 0xc0, !PT ;  /* 0x0001000010ff7812 */ /* 0x000fe4000784c0ff */
[----:B------:R-:W-:-:S02]  /*6c10*/  FSEL R127, R127, -INF , !P1 ;  /* 0xff8000007f7f7808 */ /* 0x000fc40004800000 */
[----:B------:R-:W-:Y:S02]  /*6c20*/  LOP3.LUT P1, RZ, R16, 0x8, RZ, 0xc0, !PT ;  /* 0x0000000810ff7812 */ /* 0x000fe4000782c0ff */
[----:B------:R-:W-:Y:S02]  /*6c30*/  FMNMX.FTZ R0, R169, R10, !PT ;  /* 0x0000000aa9007209 */ /* 0x000fe40007810000 */
[----:B------:R-:W-:Y:S02]  /*6c40*/  ISETP.GT.AND P1, PT, R14, 0x10, !P1 ;  /* 0x000000100e00780c */ /* 0x000fe40004f24270 */
[----:B0-----:R-:W-:Y:S02]  /*6c50*/  FMNMX.FTZ R3, R121, R0, !PT ;  /* 0x0000000079037209 */ /* 0x001fe40007810000 */
        /* <DEDUP_REMOVED lines=48> */
[----:B------:R-:W-:Y:S02]  /*6f60*/  LOP3.LUT P1, RZ, R16, 0x1000, RZ, 0xc0, !PT ;  /* 0x0000100010ff7812 */ /* 0x000fe4000782c0ff */
[----:B------:R-:W-:-:S02]  /*6f70*/  FMNMX.FTZ R0, R164, R3, !PT ;  /* 0x00000003a4007209 */ /* 0x000fc40007810000 */
[----:B------:R-:W-:Y:S02]  /*6f80*/  ISETP.GT.AND P1, PT, R14, 0x30, !P1 ;  /* 0x000000300e00780c */ /* 0x000fe40004f24270 */
[----:B------:R-:W-:Y:S02]  /*6f90*/  FMNMX.FTZ R2, R165, R0, !PT ;  /* 0x00000000a5027209 */ /* 0x000fe40007810000 */
[----:B------:R-:W-:Y:S02]  /*6fa0*/  ISETP.LT.OR P1, PT, R15, 0x31, P1 ;  /* 0x000000310f00780c */ /* 0x000fe40000f21670 */
[----:B------:R-:W-:Y:S01]  /*6fb0*/  LOP3.LUT P6, RZ, R16, 0x80, RZ, 0xc0, !PT ;  /* 0x0000008010ff7812 */ /* 0x000fe200078cc0ff */
[----:B------:R-:W0:Y:S01]  /*6fc0*/  SHFL.BFLY PT, R3, R2, 0x2, 0x1f ;  /* 0x0c401f0002037f89 */ /* 0x000e2200000e0000 */
[----:B------:R-:W-:Y:S02]  /*6fd0*/  FSEL R146, R146, -INF , !P1 ;  /* 0xff80000092927808 */ /* 0x000fe40004800000 */
[----:B------:R-:W-:-:S02]  /*6fe0*/  LOP3.LUT P1, RZ, R16, 0x800, RZ, 0xc0, !PT ;  /* 0x0000080010ff7812 */ /* 0x000fc4000782c0ff */
[----:B------:R-:W-:Y:S02]  /*6ff0*/  LOP3.LUT P2, RZ, R16, 0x40, RZ, 0xc0, !PT ;  /* 0x0000004010ff7812 */ /* 0x000fe4000784c0ff */
[C---:B------:R-:W-:Y:S02]  /*7000*/  ISETP.GT.AND P1, PT, R14.reuse, 0x31, !P1 ;  /* 0x000000310e00780c */ /* 0x040fe40004f24270 */
[C---:B------:R-:W-:Y:S02]  /*7010*/  ISETP.GT.AND P3, PT, R14.reuse, 0x50, !P3 ;  /* 0x000000500e00780c */ /* 0x040fe40005f64270 */
[----:B------:R-:W-:Y:S02]  /*7020*/  ISETP.LT.OR P1, PT, R15, 0x32, P1 ;  /* 0x000000320f00780c */ /* 0x000fe40000f21670 */
[----:B------:R-:W-:Y:S02]  /*7030*/  ISETP.GT.AND P4, PT, R14, 0x51, !P4 ;  /* 0x000000510e00780c */ /* 0x000fe40006784270 */
[----:B------:R-:W-:-:S02]  /*7040*/  FSEL R147, R147, -INF , !P1 ;  /* 0xff80000093937808 */ /* 0x000fc40004800000 */
[----:B------:R-:W-:Y:S02]  /*7050*/  LOP3.LUT P1, RZ, R16, 0x400, RZ, 0xc0, !PT ;  /* 0x0000040010ff7812 */ /* 0x000fe4000782c0ff */
[C---:B------:R-:W-:Y:S02]  /*7060*/  ISETP.GT.AND P5, PT, R14.reuse, 0x58, !P5 ;  /* 0x000000580e00780c */ /* 0x040fe40006fa4270 */
[----:B------:R-:W-:Y:S02]  /*7070*/  ISETP.GT.AND P1, PT, R14, 0x38, !P1 ;  /* 0x000000380e00780c */ /* 0x000fe40004f24270 */
[C---:B------:R-:W-:Y:S02]  /*7080*/  ISETP.LT.OR P3, PT, R15.reuse, 0x51, P3 ;  /* 0x000000510f00780c */ /* 0x040fe40001f61670 */
[----:B------:R-:W-:Y:S02]  /*7090*/  ISETP.LT.OR P1, PT, R15, 0x39, P1 ;  /* 0x000000390f00780c */ /* 0x000fe40000f21670 */
[----:B0-----:R-:W-:-:S02]  /*70a0*/  FMNMX.FTZ R3, R2, R3, !PT ;  /* 0x0000000302037209 */ /* 0x001fc40007810000 */
[----:B------:R-:W-:Y:S02]  /*70b0*/  FSEL R150, R150, -INF , !P1 ;  /* 0xff80000096967808 */ /* 0x000fe40004800000 */
[----:B------:R-:W-:Y:S01]  /*70c0*/  LOP3.LUT P1, RZ, R16, 0x200, RZ, 0xc0, !PT ;  /* 0x0000020010ff7812 */ /* 0x000fe2000782c0ff */
[----:B------:R-:W0:Y:S01]  /*70d0*/  SHFL.BFLY PT, R4, R3, 0x1, 0x1f ;  /* 0x0c201f0003047f89 */ /* 0x000e2200000e0000 */
[C---:B------:R-:W-:Y:S02]  /*70e0*/  ISETP.LT.OR P4, PT, R15.reuse, 0x52, P4 ;  /* 0x000000520f00780c */ /* 0x040fe40002781670 */
[----:B------:R-:W-:Y:S02]  /*70f0*/  ISETP.GT.AND P1, PT, R14, 0x39, !P1 ;  /* 0x000000390e00780c */ /* 0x000fe40004f24270 */
[----:B------:R-:W-:Y:S02]  /*7100*/  FSEL R162, R162, -INF , !P3 ;  /* 0xff800000a2a27808 */ /* 0x000fe40005800000 */
[----:B------:R-:W-:-:S02]  /*7110*/  ISETP.LT.OR P1, PT, R15, 0x3a, P1 ;  /* 0x0000003a0f00780c */ /* 0x000fc40000f21670 */
[----:B------:R-:W-:Y:S02]  /*7120*/  ISETP.LT.OR P5, PT, R15, 0x59, P5 ;  /* 0x000000590f00780c */ /* 0x000fe40002fa1670 */
[----:B------:R-:W-:Y:S02]  /*7130*/  FSEL R151, R151, -INF , !P1 ;  /* 0xff80000097977808 */ /* 0x000fe40004800000 */
[----:B------:R-:W-:Y:S02]  /*7140*/  LOP3.LUT P1, RZ, R16, 0x100, RZ, 0xc0, !PT ;  /* 0x0000010010ff7812 */ /* 0x000fe4000782c0ff */
[----:B------:R-:W-:Y:S02]  /*7150*/  FSEL R163, R163, -INF , !P4 ;  /* 0xff800000a3a37808 */ /* 0x000fe40006000000 */
[----:B------:R-:W-:Y:S02]  /*7160*/  ISETP.GT.AND P1, PT, R14, 0x40, !P1 ;  /* 0x000000400e00780c */ /* 0x000fe40004f24270 */
[----:B------:R-:W-:-:S02]  /*7170*/  FSEL R166, R166, -INF , !P5 ;  /* 0xff800000a6a67808 */ /* 0x000fc40006800000 */
[----:B------:R-:W-:Y:S02]  /*7180*/  ISETP.LT.OR P1, PT, R15, 0x41, P1 ;  /* 0x000000410f00780c */ /* 0x000fe40000f21670 */
[----:B0-----:R-:W-:Y:S02]  /*7190*/  FMNMX.FTZ R4, R3, R4, !PT ;  /* 0x0000000403047209 */ /* 0x001fe40007810000 */
[----:B------:R-:W-:Y:S02]  /*71a0*/  FSEL R154, R154, -INF , !P1 ;  /* 0xff8000009a9a7808 */ /* 0x000fe40004800000 */
[----:B------:R-:W-:Y:S01]  /*71b0*/  ISETP.GT.AND P1, PT, R14, 0x41, !P6 ;  /* 0x000000410e00780c */ /* 0x000fe20007724270 */
[----:B------:R-:W-:Y:S01]  /*71c0*/  FMUL.FTZ R0, R4, UR6 ;  /* 0x0000000604007c20 */ /* 0x000fe20008410000 */
[----:B------:R-:W-:Y:S02]  /*71d0*/  LOP3.LUT P6, RZ, R16, 0x2, RZ, 0xc0, !PT ;  /* 0x0000000210ff7812 */ /* 0x000fe400078cc0ff */
[----:B------:R-:W-:-:S04]  /*71e0*/  ISETP.LT.OR P1, PT, R15, 0x42, P1 ;  /* 0x000000420f00780c */ /* 0x000fc80000f21670 */
[----:B------:R-:W-:Y:S02]  /*71f0*/  FSEL R155, R155, -INF , !P1 ;  /* 0xff8000009b9b7808 */ /* 0x000fe40004800000 */
[----:B------:R-:W-:Y:S02]  /*7200*/  ISETP.GT.AND P1, PT, R14, 0x48, !P2 ;  /* 0x000000480e00780c */ /* 0x000fe40005724270 */
[----:B------:R-:W-:Y:S02]  /*7210*/  LOP3.LUT P2, RZ, R16, 0x20, RZ, 0xc0, !PT ;  /* 0x0000002010ff7812 */ /* 0x000fe4000784c0ff */
[----:B------:R-:W-:Y:S02]  /*7220*/  ISETP.LT.OR P1, PT, R15, 0x49, P1 ;  /* 0x000000490f00780c */ /* 0x000fe40000f21670 */
[----:B------:R-:W-:Y:S02]  /*7230*/  ISETP.GT.AND P2, PT, R14, 0x49, !P2 ;  /* 0x000000490e00780c */ /* 0x000fe40005744270 */
[----:B------:R-:W-:-:S02]  /*7240*/  FSEL R158, R158, -INF , !P1 ;  /* 0xff8000009e9e7808 */ /* 0x000fc40004800000 */
[----:B------:R-:W-:Y:S02]  /*7250*/  ISETP.GT.AND P1, PT, R14, RZ, !P6 ;  /* 0x000000ff0e00720c */ /* 0x000fe40007724270 */
[----:B------:R-:W-:Y:S02]  /*7260*/  LOP3.LUT P6, RZ, R16, 0x1, RZ, 0xc0, !PT ;  /* 0x0000000110ff7812 */ /* 0x000fe400078cc0ff */
[C---:B------:R-:W-:Y:S02]  /*7270*/  ISETP.LT.OR P1, PT, R15.reuse, 0x1, P1 ;  /* 0x000000010f00780c */ /* 0x040fe40000f21670 */
[----:B------:R-:W-:Y:S02]  /*7280*/  ISETP.LT.OR P2, PT, R15, 0x4a, P2 ;  /* 0x0000004a0f00780c */ /* 0x000fe40001741670 */
[----:B------:R-:W-:Y:S02]  /*7290*/  FSEL R122, R122, -INF , !P1 ;  /* 0xff8000007a7a7808 */ /* 0x000fe40004800000 */
[----:B------:R-:W-:-:S02]  /*72a0*/  ISETP.GT.AND P6, PT, R14, 0x59, !P6 ;  /* 0x000000590e00780c */ /* 0x000fc400077c4270 */
[----:B------:R-:W-:Y:S02]  /*72b0*/  FMNMX.FTZ R2, R122, R11, !PT ;  /* 0x0000000b7a027209 */ /* 0x000fe40007810000 */
[----:B------:R-:W-:Y:S02]  /*72c0*/  FSEL R14, R159, -INF , !P2 ;  /* 0xff8000009f0e7808 */ /* 0x000fe40005000000 */
[----:B------:R-:W-:Y:S02]  /*72d0*/  FMNMX.FTZ R3, R123, R2, !PT ;  /* 0x000000027b037209 */ /* 0x000fe40007810000 */
[----:B------:R-:W-:Y:S02]  /*72e0*/  ISETP.LT.OR P6, PT, R15, 0x5a, P6 ;  /* 0x0000005a0f00780c */ /* 0x000fe400037c1670 */
[----:B------:R-:W-:Y:S02]  /*72f0*/  FMNMX.FTZ R2, R126, R3, !PT ;  /* 0x000000037e027209 */ /* 0x000fe40007810000 */
[----:B------:R-:W-:-:S02]  /*7300*/  FSEL R167, R167, -INF , !P6 ;  /* 0xff800000a7a77808 */ /* 0x000fc40007000000 */
[----:B------:R-:W-:Y:S02]  /*7310*/  FMNMX.FTZ R3, R127, R2, !PT ;  /* 0x000000027f037209 */ /* 0x000fe40007810000 */
[----:B------:R-:W-:Y:S02]  /*7320*/  FSETP.NEU.FTZ.AND P1, PT, R4, -INF , PT ;  /* 0xff8000000400780b */ /* 0x000fe40003f3d000 */
[----:B------:R-:W-:Y:S02]  /*7330*/  FMNMX.FTZ R2, R130, R3, !PT ;  /* 0x0000000382027209 */ /* 0x000fe40007810000 */
[----:B------:R-:W-:Y:S02]  /*7340*/  FSEL R0, R0, RZ, P1 ;  /* 0x000000ff00007208 */ /* 0x000fe40000800000 */
[----:B------:R-:W-:-:S03]  /*7350*/  FMNMX.FTZ R3, R131, R2, !PT ;  /* 0x0000000283037209 */ /* 0x000fc60007810000 */
[--C-:B------:R-:W-:Y:S01]  /*7360*/  FFMA.FTZ R159, R141, UR6, -R0.reuse ;  /* 0x000000068d9f7c23 */ /* 0x100fe20008010800 */
[----:B------:R-:W-:Y:S01]  /*7370*/  FMNMX.FTZ R2, R134, R3, !PT ;  /* 0x0000000386027209 */ /* 0x000fe20007810000 */
[--C-:B------:R-:W-:Y:S01]  /*7380*/  FFMA.FTZ R141, R149, UR6, -R0.reuse ;  /* 0x00000006958d7c23 */ /* 0x100fe20008010800 */
[--C-:B------:R-:W-:Y:S01]  /*7390*/  FFMA.FTZ R188, R121, UR6, -R0.reuse ;  /* 0x0000000679bc7c23 */ /* 0x100fe20008010800 */
[----:B------:R-:W-:Y:S01]  /*73a0*/  FSEL R149, R4, RZ, P1 ;  /* 0x000000ff04957208 */ /* 0x000fe20000800000 */
[--C-:B------:R-:W-:Y:S01]  /*73b0*/  FFMA.FTZ R121, R129, UR6, -R0.reuse ;  /* 0x0000000681797c23 */ /* 0x100fe20008010800 */
[----:B------:R-:W-:Y:S01]  /*73c0*/  FMNMX.FTZ R3, R135, R2, !PT ;  /* 0x0000000287037209 */ /* 0x000fe20007810000 */
[--C-:B------:R-:W-:Y:S01]  /*73d0*/  FFMA.FTZ R129, R137, UR6, -R0.reuse ;  /* 0x0000000689817c23 */ /* 0x100fe20008010800 */
[--C-:B------:R-:W-:Y:S01]  /*73e0*/  FFMA.FTZ R137, R153, UR6, -R0.reuse ;  /* 0x0000000699897c23 */ /* 0x100fe20008010800 */
        /* <DEDUP_REMOVED lines=23> */
[----:B------:R-:W-:Y:S01]  /*7560*/  FFMA.FTZ R165, R165, UR6, -R0 ;  /* 0x00000006a5a57c23 */ /* 0x000fe20008010800 */
[----:B------:R-:W-:Y:S01]  /*7570*/  FADD.FTZ R0, -R149, R10 ;  /* 0x0000000a95007221 */ /* 0x000fe20000010100 */
[----:B------:R-:W-:Y:S01]  /*7580*/  FMNMX.FTZ R2, R150, R3, !PT ;  /* 0x0000000396027209 */ /* 0x000fe20007810000 */
[----:B------:R-:W-:Y:S02]  /*7590*/  MUFU.EX2 R13, R13 ;  /* 0x0000000d000d7308 */ /* 0x000fe40000000800 */
[----:B------:R-:W-:Y:S01]  /*75a0*/  FMUL.FTZ R0, R0, UR6 ;  /* 0x0000000600007c20 */ /* 0x000fe20008410000 */
[----:B------:R-:W-:-:S04]  /*75b0*/  FMNMX.FTZ R3, R151, R2, !PT ;  /* 0x0000000297037209 */ /* 0x000fc80007810000 */
[----:B------:R-:W-:Y:S01]  /*75c0*/  FMNMX.FTZ R2, R154, R3, !PT ;  /* 0x000000039a027209 */ /* 0x000fe20007810000 */
[----:B------:R-:W0:Y:S03]  /*75d0*/  MUFU.EX2 R0, R0 ;  /* 0x0000000000007308 */ /* 0x000e260000000800 */
[----:B------:R-:W-:-:S04]  /*75e0*/  FMNMX.FTZ R3, R155, R2, !PT ;  /* 0x000000029b037209 */ /* 0x000fc80007810000 */
[----:B------:R-:W-:Y:S01]  /*75f0*/  FMNMX.FTZ R3, R158, R3, !PT ;  /* 0x000000039e037209 */ /* 0x000fe20007810000 */
[----:B------:R-:W1:Y:S03]  /*7600*/  MUFU.EX2 R188, R188 ;  /* 0x000000bc00bc7308 */ /* 0x000e660000000800 */
[----:B------:R-:W-:-:S04]  /*7610*/  FMNMX.FTZ R3, R14, R3, !PT ;  /* 0x000000030e037209 */ /* 0x000fc80007810000 */
[----:B------:R-:W-:Y:S01]  /*7620*/  FMNMX.FTZ R2, R162, R3, !PT ;  /* 0x00000003a2027209 */ /* 0x000fe20007810000 */
[----:B------:R-:W2:Y:S03]  /*7630*/  MUFU.EX2 R190, R190 ;  /* 0x000000be00be7308 */ /* 0x000ea60000000800 */
[----:B------:R-:W-:-:S04]  /*7640*/  FMNMX.FTZ R3, R163, R2, !PT ;  /* 0x00000002a3037209 */ /* 0x000fc80007810000 */
[----:B------:R-:W-:Y:S01]  /*7650*/  FMNMX.FTZ R2, R166, R3, !PT ;  /* 0x00000003a6027209 */ /* 0x000fe20007810000 */
[----:B------:R-:W3:Y:S03]  /*7660*/  MUFU.EX2 R125, R125 ;  /* 0x0000007d007d7308 */ /* 0x000ee60000000800 */
[----:B------:R-:W-:-:S05]  /*7670*/  FMNMX.FTZ R2, R167, R2, !PT ;  /* 0x00000002a7027209 */ /* 0x000fca0007810000 */
[----:B------:R-:W4:Y:S01]  /*7680*/  SHFL.BFLY PT, R3, R2, 0x2, 0x1f ;  /* 0x0c401f0002037f89 */ /* 0x000f2200000e0000 */
[----:B------:R-:W5:Y:S08]  /*7690*/  MUFU.EX2 R184, R184 ;  /* 0x000000b800b87308 */ /* 0x000f700000000800 */
[----:B------:R-:W5:Y:S08]  /*76a0*/  MUFU.EX2 R121, R121 ;  /* 0x0000007900797308 */ /* 0x000f700000000800 */
[----:B------:R-:W5:Y:S01]  /*76b0*/  MUFU.EX2 R186, R186 ;  /* 0x000000ba00ba7308 */ /* 0x000f620000000800 */
[----:B----4-:R-:W-:-:S07]  /*76c0*/  FMNMX.FTZ R3, R2, R3, !PT ;  /* 0x0000000302037209 */ /* 0x010fce0007810000 */
[----:B------:R-:W-:Y:S01]  /*76d0*/  MUFU.EX2 R21, R21 ;  /* 0x0000001500157308 */ /* 0x000fe20000000800 */
[----:B------:R-:W4:Y:S07]  /*76e0*/  SHFL.BFLY PT, R2, R3, 0x1, 0x1f ;  /* 0x0c201f0003027f89 */ /* 0x000f2e00000e0000 */
[----:B------:R-:W-:Y:S08]  /*76f0*/  MUFU.EX2 R180, R180 ;  /* 0x000000b400b47308 */ /* 0x000ff00000000800 */
[----:B------:R-:W-:Y:S08]  /*7700*/  MUFU.EX2 R129, R129 ;  /* 0x0000008100817308 */ /* 0x000ff00000000800 */
[----:B------:R-:W-:Y:S01]  /*7710*/  MUFU.EX2 R182, R182 ;  /* 0x000000b600b67308 */ /* 0x000fe20000000800 */
[----:B----4-:R-:W-:-:S04]  /*7720*/  FMNMX.FTZ R3, R3, R2, !PT ;  /* 0x0000000203037209 */ /* 0x010fc80007810000 */
[C---:B------:R-:W-:Y:S01]  /*7730*/  FSETP.NEU.FTZ.AND P1, PT, R3.reuse, -INF , PT ;  /* 0xff8000000300780b */ /* 0x040fe20003f3d000 */
[C---:B------:R-:W-:Y:S02]  /*7740*/  FMUL.FTZ R153, R3.reuse, UR6 ;  /* 0x0000000603997c20 */ /* 0x040fe40008410000 */
[----:B------:R-:W-:Y:S01]  /*7750*/  MUFU.EX2 R159, R159 ;  /* 0x0000009f009f7308 */ /* 0x000fe20000000800 */
[----:B------:R-:W-:Y:S02]  /*7760*/  FSEL R2, R3, RZ, P1 ;  /* 0x000000ff03027208 */ /* 0x000fe40000800000 */
[----:B------:R-:W-:-:S03]  /*7770*/  FSEL R153, R153, RZ, P1 ;  /* 0x000000ff99997208 */ /* 0x000fc60000800000 */
[----:B------:R-:W-:Y:S01]  /*7780*/  FADD.FTZ R2, -R2, R11 ;  /* 0x0000000b02027221 */ /* 0x000fe20000010100 */
[----:B0-----:R-:W-:Y:S01]  /*7790*/  FFMA.FTZ R11, R0, R8, R13 ;  /* 0x00000008000b7223 */ /* 0x001fe2000001000d */
[--C-:B------:R-:W-:Y:S01]  /*77a0*/  FFMA.FTZ R189, R122, UR6, -R153.reuse ;  /* 0x000000067abd7c23 */ /* 0x100fe20008010899 */
[--C-:B------:R-:W-:Y:S01]  /*77b0*/  FFMA.FTZ R124, R123, UR6, -R153.reuse ;  /* 0x000000067b7c7c23 */ /* 0x100fe20008010899 */
[----:B------:R-:W-:Y:S01]  /*77c0*/  FMUL.FTZ R2, R2, UR6 ;  /* 0x0000000602027c20 */ /* 0x000fe20008410000 */
[--C-:B------:R-:W-:Y:S01]  /*77d0*/  FFMA.FTZ R191, R126, UR6, -R153.reuse ;  /* 0x000000067ebf7c23 */ /* 0x100fe20008010899 */
[--C-:B------:R-:W-:Y:S01]  /*77e0*/  FFMA.FTZ R122, R127, UR6, -R153.reuse ;  /* 0x000000067f7a7c23 */ /* 0x100fe20008010899 */
[--C-:B------:R-:W-:Y:S01]  /*77f0*/  FFMA.FTZ R185, R130, UR6, -R153.reuse ;  /* 0x0000000682b97c23 */ /* 0x100fe20008010899 */
[----:B------:R-:W-:Y:S01]  /*7800*/  MUFU.EX2 R189, R189 ;  /* 0x000000bd00bd7308 */ /* 0x000fe20000000800 */
[--C-:B------:R-:W-:Y:S01]  /*7810*/  FFMA.FTZ R120, R131, UR6, -R153.reuse ;  /* 0x0000000683787c23 */ /* 0x100fe20008010899 */
[----:B------:R-:W-:Y:S01]  /*7820*/  FFMA.FTZ R187, R134, UR6, -R153 ;  /* 0x0000000686bb7c23 */ /* 0x000fe20008010899 */
[----:B-1----:R-:W-:Y:S01]  /*7830*/  FADD.FTZ R11, R188, R11 ;  /* 0x0000000bbc0b7221 */ /* 0x002fe20000010000 */
[--C-:B------:R-:W-:Y:S01]  /*7840*/  FFMA.FTZ R20, R135, UR6, -R153.reuse ;  /* 0x0000000687147c23 */ /* 0x100fe20008010899 */
[--C-:B------:R-:W-:Y:S01]  /*7850*/  FFMA.FTZ R181, R138, UR6, -R153.reuse ;  /* 0x000000068ab57c23 */ /* 0x100fe20008010899 */
[----:B------:R-:W-:Y:S01]  /*7860*/  FFMA.FTZ R10, R139, UR6, -R153 ;  /* 0x000000068b0a7c23 */ /* 0x000fe20008010899 */
[----:B--2---:R-:W-:Y:S01]  /*7870*/  FADD.FTZ R126, R190, R11 ;  /* 0x0000000bbe7e7221 */ /* 0x004fe20000010000 */
[----:B------:R-:W0:Y:S01]  /*7880*/  MUFU.EX2 R2, R2 ;  /* 0x0000000200027308 */ /* 0x000e220000000800 */
[--C-:B------:R-:W-:Y:S01]  /*7890*/  FFMA.FTZ R183, R142, UR6, -R153.reuse ;  /* 0x000000068eb77c23 */ /* 0x100fe20008010899 */
[--C-:B------:R-:W-:Y:S01]  /*78a0*/  FFMA.FTZ R134, R143, UR6, -R153.reuse ;  /* 0x000000068f867c23 */ /* 0x100fe20008010899 */
[----:B---3--:R-:W-:Y:S01]  /*78b0*/  FADD.FTZ R11, R125, R126 ;  /* 0x0000007e7d0b7221 */ /* 0x008fe20000010000 */
[--C-:B------:R-:W-:Y:S01]  /*78c0*/  FFMA.FTZ R177, R146, UR6, -R153.reuse ;  /* 0x0000000692b17c23 */ /* 0x100fe20008010899 */
[--C-:B------:R-:W-:Y:S01]  /*78d0*/  FFMA.FTZ R132, R147, UR6, -R153.reuse ;  /* 0x0000000693847c23 */ /* 0x100fe20008010899 */
[----:B------:R-:W-:Y:S01]  /*78e0*/  FFMA.FTZ R179, R150, UR6, -R153 ;  /* 0x0000000696b37c23 */ /* 0x000fe20008010899 */
[----:B-----5:R-:W-:Y:S01]  /*78f0*/  FADD.FTZ R126, R184, R11 ;  /* 0x0000000bb87e7221 */ /* 0x020fe20000010000 */
[----:B------:R-:W1:Y:S01]  /*7900*/  MUFU.EX2 R124, R124 ;  /* 0x0000007c007c7308 */ /* 0x000e620000000800 */
[--C-:B------:R-:W-:Y:S01]  /*7910*/  FFMA.FTZ R130, R151, UR6, -R153.reuse ;  /* 0x0000000697827c23 */ /* 0x100fe20008010899 */
[--C-:B------:R-:W-:Y:S01]  /*7920*/  FFMA.FTZ R173, R154, UR6, -R153.reuse ;  /* 0x000000069aad7c23 */ /* 0x100fe20008010899 */
[----:B------:R-:W-:Y:S01]  /*7930*/  FADD.FTZ R11, R121, R126 ;  /* 0x0000007e790b7221 */ /* 0x000fe20000010000 */
[--C-:B------:R-:W-:Y:S01]  /*7940*/  FFMA.FTZ R128, R155, UR6, -R153.reuse ;  /* 0x000000069b807c23 */ /* 0x100fe20008010899 */
[--C-:B------:R-:W-:Y:S01]  /*7950*/  FFMA.FTZ R175, R158, UR6, -R153.reuse ;  /* 0x000000069eaf7c23 */ /* 0x100fe20008010899 */
[----:B------:R-:W-:Y:S01]  /*7960*/  FFMA.FTZ R169, R162, UR6, -R153 ;  /* 0x00000006a2a97c23 */ /* 0x000fe20008010899 */
[----:B------:R-:W-:Y:S01]  /*7970*/  FADD.FTZ R126, R186, R11 ;  /* 0x0000000bba7e7221 */ /* 0x000fe20000010000 */
[----:B------:R-:W2:Y:S01]  /*7980*/  MUFU.EX2 R191, R191 ;  /* 0x000000bf00bf7308 */ /* 0x000ea20000000800 */
[----:B0-----:R-:W-:Y:S01]  /*7990*/  FFMA.FTZ R5, R2, R5, R189 ;  /* 0x0000000502057223 */ /* 0x001fe200000100bd */
[----:B------:R-:W-:Y:S01]  /*79a0*/  FFMA.FTZ R171, R166, UR6, -R153 ;  /* 0x00000006a6ab7c23 */ /* 0x000fe20008010899 */
[----:B------:R-:W-:-:S04]  /*79b0*/  FADD.FTZ R11, R21, R126 ;  /* 0x0000007e150b7221 */ /* 0x000fc80000010000 */
[----:B------:R-:W-:Y:S01]  /*79c0*/  FADD.FTZ R126, R180, R11 ;  /* 0x0000000bb47e7221 */ /* 0x000fe20000010000 */
[----:B------:R-:W0:Y:S01]  /*79d0*/  MUFU.EX2 R122, R122 ;  /* 0x0000007a007a7308 */ /* 0x000e220000000800 */
[----:B-1----:R-:W-:Y:S02]  /*79e0*/  FADD.FTZ R8, R124, R5 ;  /* 0x000000057c087221 */ /* 0x002fe40000010000 */
[----:B------:R-:W-:Y:S01]  /*79f0*/  FADD.FTZ R11, R129, R126 ;  /* 0x0000007e810b7221 */ /* 0x000fe20000010000 */
[----:B------:R-:W-:-:S03]  /*7a00*/  FFMA.FTZ R126, R14, UR6, -R153 ;  /* 0x000000060e7e7c23 */ /* 0x000fc60008010899 */
[----:B------:R-:W-:Y:S01]  /*7a10*/  FADD.FTZ R14, R182, R11 ;  /* 0x0000000bb60e7221 */ /* 0x000fe20000010000 */
[----:B------:R-:W1:Y:S01]  /*7a20*/  MUFU.EX2 R185, R185 ;  /* 0x000000b900b97308 */ /* 0x000e620000000800 */
[----:B--2---:R-:W-:Y:S02]  /*7a30*/  FADD.FTZ R5, R191, R8 ;  /* 0x00000008bf057221 */ /* 0x004fe40000010000 */
[----:B------:R-:W-:-:S05]  /*7a40*/  FADD.FTZ R11, R159, R14 ;  /* 0x0000000e9f0b7221 */ /* 0x000fca0000010000 */
        /* <DEDUP_REMOVED lines=24> */
[----:B------:R-:W-:-:S06]  /*7bd0*/  FFMA.FTZ R14, R163, UR6, -R153 ;  /* 0x00000006a30e7c23 */ /* 0x000fcc0008010899 */
        /* <DEDUP_REMOVED lines=16> */
[----:B------:R-:W-:-:S06]  /*7ce0*/  FFMA.FTZ R136, R167, UR6, -R153 ;  /* 0x00000006a7887c23 */ /* 0x000fcc0008010899 */
        /* <DEDUP_REMOVED lines=21> */
[----:B0-----:R-:W-:Y:S01]  /*7e40*/  FADD.FTZ R5, R171, R8 ;  /* 0x00000008ab057221 */ /* 0x001fe20000010000 */
[----:B-1----:R-:W-:-:S03]  /*7e50*/  FADD.FTZ R8, R149, R138 ;  /* 0x0000008a95087221 */ /* 0x002fc60000010000 */
[----:B--2---:R-:W-:Y:S01]  /*7e60*/  FADD.FTZ R5, R136, R5 ;  /* 0x0000000588057221 */ /* 0x004fe20000010000 */
[----:B------:R-:W-:Y:S06]  /*7e70*/  @!P0 BRA `(.L_x_1259) ;  /* 0x0000000000048947 */ /* 0x000fec0003800000 */
[----:B------:R-:W-:Y:S01]  /*7e80*/  BPT.TRAP 0x1 ;  /* 0x000000040000795c */ /* 0x000fe20000300000 */
.L_x_1259:
        /* <DEDUP_REMOVED lines=35> */
.L_x_1241:
[----:B------:R-:W-:Y:S01]  /*80c0*/  R2UR UR5, R22 ;  /* 0x00000000160572ca */ /* 0x000fe200000e0000 */
[----:B------:R-:W-:Y:S01]  /*80d0*/  UISETP.NE.AND UP0, UPT, UR61, URZ, UPT ;  /* 0x0000003f3d00728c */ /* 0x000fe2000bf05270 */
[----:B------:R-:W-:Y:S02]  /*80e0*/  R2UR UR4, R23 ;  /* 0x00000000170472ca */ /* 0x000fe400000e0000 */
[----:B------:R-:W-:-:S03]  /*80f0*/  IADD3 R10, R17, 0x1, -R18 ;  /* 0x00000001110a7810 */ /* 0x000fc60007ffe812 */
[----:B------:R-:W-:Y:S02]  /*8100*/  PLOP3.LUT P1, PT, PT, PT, UP0, 0x40, 0x0 ;  /* 0x000000000000781c */ /* 0x000fe40003f2e808 */
[----:B------:R-:W-:-:S04]  /*8110*/  R2UR UR10, R10 ;  /* 0x000000000a0a72ca */ /* 0x000fc800000e0000 */
[----:B------:R-:W-:Y:S02]  /*8120*/  UISETP.NE.AND UP1, UPT, UR5, URZ, UPT ;  /* 0x0000003f0500728c */ /* 0x000fe4000bf25270 */
[----:B------:R-:W-:-:S09]  /*8130*/  UIADD3 UR7, UR4, 0x7f, URZ ;  /* 0x0000007f04077890 */ /* 0x000fd2000fffe03f */
[----:B------:R-:W-:Y:S01]  /*8140*/  @UP1 ULDC UR4, c[0x0][0x44c] ;  /* 0x0001130000041ab9 */ /* 0x000fe20000000800 */
[----:B------:R-:W-:Y:S01]  /*8150*/  @UP1 ULDC UR11, c[0x0][0x450] ;  /* 0x00011400000b1ab9 */ /* 0x000fe20000000800 */
[----:B------:R-:W-:-:S04]  /*8160*/  UIMAD.WIDE.U32 UR4, UR7, UR4, URZ ;  /* 0x00000004070472a5 */ /* 0x000fc8000f8e003f */
[----:B------:R-:W-:-:S04]  /*8170*/  @UP1 USHF.R.U32.HI UR7, URZ, UR11, UR5 ;  /* 0x0000000b3f071299 */ /* 0x000fc80008011605 */
[----:B------:R-:W-:-:S04]  /*8180*/  UIADD3 UR7, UR10, UR7, URZ ;  /* 0x000000070a077290 */ /* 0x000fc8000fffe03f */
        /* <DEDUP_REMOVED lines=13> */
.L_x_1262:
[----:B------:R-:W-:Y:S02]  /*8260*/  ULDC UR15, c[0x0][0x9e4] ;  /* 0x00027900000f7ab9 */ /* 0x000fe40000000800 */
[----:B------:R-:W-:-:S11]  /*8270*/  UISETP.NE.AND UP0, UPT, UR15, 0x1, UPT ;  /* 0x000000010f00788c */ /* 0x000fd6000bf05270 */
[----:B------:R-:W-:Y:S02]  /*8280*/  @UP0 ULDC.64 UR4, c[0x0][0x9e8] ;  /* 0x00027a0000040ab9 */ /* 0x000fe40000000a00 */
[----:B------:R-:W-:-:S04]  /*8290*/  UIMAD.WIDE.U32 UR10, UR7, UR4, URZ ;  /* 0x00000004070a72a5 */ /* 0x000fc8000f8e003f */
[----:B------:R-:W-:-:S12]  /*82a0*/  @UP0 USHF.R.U32.HI UR7, URZ, UR5, UR11 ;  /* 0x000000053f070299 */ /* 0x000fd8000801160b */
.L_x_1263:
[----:B------:R-:W-:-:S04]  /*82b0*/  UIMAD UR7, UR7, UR15, URZ ;  /* 0x0000000f070772a4 */ /* 0x000fc8000f8e023f */
[----:B------:R-:W-:-:S04]  /*82c0*/  UISETP.LT.AND UP0, UPT, UR14, UR7, UPT ;  /* 0x000000070e00728c */ /* 0x000fc8000bf01270 */
[----:B------:R-:W-:-:S12]  /*82d0*/  USEL UR14, UR14, UR7, !UP0 ;  /* 0x000000070e0e7287 */ /* 0x000fd8000c000000 */
.L_x_1261:
        /* <DEDUP_REMOVED lines=13> */
[----:B------:R-:W-:-:S05]  /*83b0*/  ULDC UR51, c[0x0][0x988] ;  /* 0x0002620000337ab9 */ /* 0x000fca0000000800 */
.L_x_1275:
[----:B------:R-:W-:-:S04]  /*83c0*/  UISETP.NE.AND UP0, UPT, UR4, 0x1, UPT ;  /* 0x000000010400788c */ /* 0x000fc8000bf05270 */
[----:B------:R-:W-:-:S04]  /*83d0*/  USEL UR38, URZ, 0x1, UP0 ;  /* 0x000000013f267887 */ /* 0x000fc80008000000 */
[----:B------:R-:W-:Y:S01]  /*83e0*/  ULOP3.LUT UR38, UR7, UR38, URZ, 0x3c, !UPT ;  /* 0x0000002607267292 */ /* 0x000fe2000f8e3c3f */
[----:B------:R-:W-:Y:S11]  /*83f0*/  @!P0 BRA `(.L_x_1265) ;  /* 0x0000000000048947 */ /* 0x000ff60003800000 */
[----:B------:R-:W-:Y:S01]  /*8400*/  BPT.TRAP 0x1 ;  /* 0x000000040000795c */ /* 0x000fe20000300000 */
.L_x_1265:
        /* <DEDUP_REMOVED lines=9> */
.L_x_1266:
[----:B-1----:R-:W-:Y:S05]  /*84a0*/  @P1 BRA `(.L_x_1267) ;  /* 0x0000000000081947 */ /* 0x002fea0003800000 */
[----:B------:R-:W1:Y:S02]  /*84b0*/  SYNCS.PHASECHK.TRANS64.TRYWAIT P1, [UR5+0x30830], R3 ;  /* 0x03083003ff0075a7 */ /* 0x000e640008020145 */
[----:B-1----:R-:W-:Y:S05]  /*84c0*/  @!P1 BRA `(.L_x_1268) ;  /* 0x0000010400789947 */ /* 0x002fea0003800000 */
.L_x_1267:
        /* <DEDUP_REMOVED lines=168> */
.L_x_1269:
[----:B------:R-:W-:Y:S01]  /*8f50*/  ULEA UR10, UR4, UR60, 0x3 ;  /* 0x0000003c040a7291 */ /* 0x000fe2000f8e183f */
[----:B------:R-:W-:-:S05]  /*8f60*/  IMAD.U32 R0, RZ, RZ, UR7 ;  /* 0x00000007ff007e24 */ /* 0x000fca000f8e00ff */
[----:B------:R-:W-:-:S04]  /*8f70*/  SHF.L.U32 R0, R0, 0x1f, RZ ;  /* 0x0000001f00007819 */ /* 0x000fc800000006ff */
[----:B------:R2:W3:Y:S01]  /*8f80*/  SYNCS.PHASECHK.TRANS64.TRYWAIT P1, [UR10+0x30850], R0 ;  /* 0x03085000ff0075a7 */ /* 0x0004e2000802014a */
[----:B------:R-:W-:Y:S05]  /*8f90*/  @!P0 BRA `(.L_x_1270) ;  /* 0x0000000000048947 */ /* 0x000fea0003800000 */
[----:B------:R-:W-:Y:S01]  /*8fa0*/  BPT.TRAP 0x1 ;  /* 0x000000040000795c */ /* 0x000fe20000300000 */
.L_x_1270:
[----:B---3--:R-:W-:Y:S05]  /*8fb0*/  @P1 BRA `(.L_x_1271) ;  /* 0x0000000000081947 */ /* 0x008fea0003800000 */
[----:B------:R-:W3:Y:S02]  /*8fc0*/  SYNCS.PHASECHK.TRANS64.TRYWAIT P1, [UR10+0x30850], R0 ;  /* 0x03085000ff0075a7 */ /* 0x000ee4000802014a */
[----:B---3--:R-:W-:Y:S05]  /*8fd0*/  @!P1 BRA `(.L_x_1272) ;  /* 0x000000f800cc9947 */ /* 0x008fea0003800000 */
.L_x_1271:
        /* <DEDUP_REMOVED lines=37> */
.L_x_1273:
[----:B--23--:R-:W-:Y:S01]  /*9230*/  FMNMX.FTZ R0, R120, R10, !PT ;  /* 0x0000000a78007209 */ /* 0x00cfe20007810000 */
[----:B------:R-:W-:Y:S01]  /*9240*/  UMOV UR6, UR51 ;  /* 0x0000003300067c82 */ /* 0x000fe20008000000 */
[----:B------:R-:W-:Y:S01]  /*9250*/  FMNMX.FTZ R2, R122, R11, !PT ;  /* 0x0000000b7a027209 */ /* 0x000fe20007810000 */
[----:B------:R-:W2:Y:S01]  /*9260*/  S2UR UR4, SR_CgaCtaId ;  /* 0x00000000000479c3 */ /* 0x000ea20000008800 */
[----:B01----:R-:W-:Y:S01]  /*9270*/  FMNMX.FTZ R3, R121, R0, !PT ;  /* 0x0000000079037209 */ /* 0x003fe20007810000 */
[----:B------:R-:W-:Y:S01]  /*9280*/  UIADD3 UR5, UR5, 0x30840, URZ ;  /* 0x0003084005057890 */ /* 0x000fe2000fffe03f */
        /* <DEDUP_REMOVED lines=10> */
[----:B------:R-:W-:Y:S01]  /*9330*/  FMNMX.FTZ R2, R134, R13, !PT ;  /* 0x0000000d86027209 */ /* 0x000fe20007810000 */
[----:B--2---:R-:W-:Y:S01]  /*9340*/  UPRMT UR5, UR4, 0x654, UR5 ;  /* 0x0000065404057896 */ /* 0x004fe20008000005 */
[----:B------:R-:W-:Y:S02]  /*9350*/  FMNMX.FTZ R3, R133, R0, !PT ;  /* 0x0000000085037209 */ /* 0x000fe40007810000 */
[----:B------:R-:W-:Y:S02]  /*9360*/  FMNMX.FTZ R13, R135, R2, !PT ;  /* 0x00000002870d7209 */ /* 0x000fe40007810000 */
[----:B------:R-:W-:Y:S02]  /*9370*/  FMNMX.FTZ R0, R136, R3, !PT ;  /* 0x0000000388007209 */ /* 0x000fe40007810000 */
[----:B------:R-:W-:-:S02]  /*9380*/  FMNMX.FTZ R2, R138, R13, !PT ;  /* 0x0000000d8a027209 */ /* 0x000fc40007810000 */
[----:B------:R-:W-:Y:S01]  /*9390*/  FMNMX.FTZ R3, R137, R0, !PT ;  /* 0x0000000089037209 */ /* 0x000fe20007810000 */
[----:B------:R-:W-:Y:S01]  /*93a0*/  SYNCS.ARRIVE.TRANS64.RED.A1T0 RZ, [UR5], RZ ;  /* 0x000000ffffff79a7 */ /* 0x000fe20008100405 */
        /* <DEDUP_REMOVED lines=32> */
[----:B-1----:R-:W-:-:S03]  /*95b0*/  FMNMX.FTZ R15, R2, R15, !PT ;  /* 0x0000000f020f7209 */ /* 0x002fc60007810000 */
[----:B------:R-:W0:Y:S04]  /*95c0*/  SHFL.BFLY PT, R4, R13, 0x1, 0x1f ;  /* 0x0c201f000d047f89 */ /* 0x000e2800000e0000 */
[----:B------:R-:W1:Y:S01]  /*95d0*/  SHFL.BFLY PT, R14, R15, 0x1, 0x1f ;  /* 0x0c201f000f0e7f89 */ /* 0x000e6200000e0000 */
[----:B0-----:R-:W-:Y:S02]  /*95e0*/  FMNMX.FTZ R4, R13, R4, !PT ;  /* 0x000000040d047209 */ /* 0x001fe40007810000 */
[----:B-1----:R-:W-:-:S03]  /*95f0*/  FMNMX.FTZ R3, R15, R14, !PT ;  /* 0x0000000e0f037209 */ /* 0x002fc60007810000 */
[----:B------:R-:W-:-:S04]  /*9600*/  FADD.FTZ R10, -R4, R10 ;  /* 0x0000000a040a7221 */ /* 0x000fc80000010100 */
[----:B------:R-:W-:Y:S01]  /*9610*/  FMUL.FTZ R14, R10, UR6 ;  /* 0x000000060a0e7c20 */ /* 0x000fe20008410000 */
[----:B------:R-:W-:-:S03]  /*9620*/  FADD.FTZ R10, -R3, R11 ;  /* 0x0000000b030a7221 */ /* 0x000fc60000010100 */
[----:B------:R-:W-:Y:S01]  /*9630*/  MUFU.EX2 R0, R14 ;  /* 0x0000000e00007308 */ /* 0x000fe20000000800 */
[----:B------:R-:W-:Y:S01]  /*9640*/  FMUL.FTZ R2, R10, UR6 ;  /* 0x000000060a027c20 */ /* 0x000fe20008410000 */
[----:B------:R-:W-:-:S04]  /*9650*/  FMUL.FTZ R10, R4, UR6 ;  /* 0x00000006040a7c20 */ /* 0x000fc80008410000 */
[--C-:B------:R-:W-:Y:S01]  /*9660*/  FFMA.FTZ R11, R120, UR6, -R10.reuse ;  /* 0x00000006780b7c23 */ /* 0x100fe2000801080a */
[----:B------:R-:W-:Y:S01]  /*9670*/  FMUL.FTZ R120, R3, UR6 ;  /* 0x0000000603787c20 */ /* 0x000fe20008410000 */
[--C-:B------:R-:W-:Y:S01]  /*9680*/  FFMA.FTZ R188, R121, UR6, -R10.reuse ;  /* 0x0000000679bc7c23 */ /* 0x100fe2000801080a */
[----:B------:R-:W-:Y:S01]  /*9690*/  FFMA.FTZ R176, R144, UR6, -R10 ;  /* 0x0000000690b07c23 */ /* 0x000fe2000801080a */
[----:B------:R-:W-:Y:S01]  /*96a0*/  MUFU.EX2 R2, R2 ;  /* 0x0000000200027308 */ /* 0x000fe20000000800 */
[--C-:B------:R-:W-:Y:S01]  /*96b0*/  FFMA.FTZ R189, R122, UR6, -R120.reuse ;  /* 0x000000067abd7c23 */ /* 0x100fe20008010878 */
[----:B------:R-:W-:Y:S01]  /*96c0*/  FFMA.FTZ R144, R123, UR6, -R120 ;  /* 0x000000067b907c23 */ /* 0x000fe20008010878 */
[----:B------:R-:W-:Y:S01]  /*96d0*/  FFMA.FTZ R190, R124, UR6, -R10 ;  /* 0x000000067cbe7c23 */ /* 0x000fe2000801080a */
[----:B------:R-:W-:Y:S01]  /*96e0*/  FFMA.FTZ R191, R126, UR6, -R120 ;  /* 0x000000067ebf7c23 */ /* 0x000fe20008010878 */
[--C-:B------:R-:W-:Y:S01]  /*96f0*/  FFMA.FTZ R173, R125, UR6, -R10.reuse ;  /* 0x000000067dad7c23 */ /* 0x100fe2000801080a */
[----:B------:R-:W-:Y:S01]  /*9700*/  FFMA.FTZ R182, R140, UR6, -R10 ;  /* 0x000000068cb67c23 */ /* 0x000fe2000801080a */
[----:B------:R-:W-:Y:S01]  /*9710*/  FFMA.FTZ R140, R127, UR6, -R120 ;  /* 0x000000067f8c7c23 */ /* 0x000fe20008010878 */
[----:B------:R-:W0:Y:S01]  /*9720*/  MUFU.EX2 R11, R11 ;  /* 0x0000000b000b7308 */ /* 0x000e220000000800 */
[----:B------:R-:W-:Y:S01]  /*9730*/  FFMA.FTZ R184, R128, UR6, -R10 ;  /* 0x0000000680b87c23 */ /* 0x000fe2000801080a */
[----:B------:R-:W-:Y:S01]  /*9740*/  FFMA.FTZ R185, R130, UR6, -R120 ;  /* 0x0000000682b97c23 */ /* 0x000fe20008010878 */
[--C-:B------:R-:W-:Y:S01]  /*9750*/  FFMA.FTZ R171, R129, UR6, -R10.reuse ;  /* 0x0000000681ab7c23 */ /* 0x100fe2000801080a */
[----:B------:R-:W-:Y:S01]  /*9760*/  FFMA.FTZ R180, R136, UR6, -R10 ;  /* 0x0000000688b47c23 */ /* 0x000fe2000801080a */
[----:B------:R-:W-:Y:S01]  /*9770*/  FFMA.FTZ R136, R131, UR6, -R120 ;  /* 0x0000000683887c23 */ /* 0x000fe20008010878 */
[----:B------:R-:W-:Y:S01]  /*9780*/  FFMA.FTZ R186, R132, UR6, -R10 ;  /* 0x0000000684ba7c23 */ /* 0x000fe2000801080a */
[----:B------:R-:W-:Y:S01]  /*9790*/  FFMA.FTZ R187, R134, UR6, -R120 ;  /* 0x0000000686bb7c23 */ /* 0x000fe20008010878 */
[----:B------:R-:W1:Y:S01]  /*97a0*/  MUFU.EX2 R189, R189 ;  /* 0x000000bd00bd7308 */ /* 0x000e620000000800 */
[--C-:B------:R-:W-:Y:S01]  /*97b0*/  FFMA.FTZ R169, R133, UR6, -R10.reuse ;  /* 0x0000000685a97c23 */ /* 0x100fe2000801080a */
[----:B------:R-:W-:Y:S01]  /*97c0*/  FFMA.FTZ R133, R137, UR6, -R10 ;  /* 0x0000000689857c23 */ /* 0x000fe2000801080a */
[----:B------:R-:W-:Y:S01]  /*97d0*/  FFMA.FTZ R132, R135, UR6, -R120 ;  /* 0x0000000687847c23 */ /* 0x000fe20008010878 */
[--C-:B------:R-:W-:Y:S01]  /*97e0*/  FFMA.FTZ R129, R141, UR6, -R10.reuse ;  /* 0x000000068d817c23 */ /* 0x100fe2000801080a */
[--C-:B------:R-:W-:Y:S01]  /*97f0*/  FFMA.FTZ R125, R145, UR6, -R10.reuse ;  /* 0x00000006917d7c23 */ /* 0x100fe2000801080a */
[--C-:B------:R-:W-:Y:S01]  /*9800*/  FFMA.FTZ R178, R148, UR6, -R10.reuse ;  /* 0x0000000694b27c23 */ /* 0x100fe2000801080a */
[--C-:B------:R-:W-:Y:S01]  /*9810*/  FFMA.FTZ R121, R149, UR6, -R10.reuse ;  /* 0x0000000695797c23 */ /* 0x100fe2000801080a */
[----:B------:R-:W2:Y:S01]  /*9820*/  MUFU.EX2 R188, R188 ;  /* 0x000000bc00bc7308 */ /* 0x000ea20000000800 */
[----:B0-----:R-:W-:Y:S01]  /*9830*/  FFMA.FTZ R123, R0, R8, R11 ;  /* 0x00000008007b7223 */ /* 0x001fe2000001000b */
[--C-:B------:R-:W-:Y:S01]  /*9840*/  FFMA.FTZ R172, R152, UR6, -R10.reuse ;  /* 0x0000000698ac7c23 */ /* 0x100fe2000801080a */
[--C-:B------:R-:W-:Y:S01]  /*9850*/  FFMA.FTZ R21, R153, UR6, -R10.reuse ;  /* 0x0000000699157c23 */ /* 0x100fe2000801080a */
[--C-:B------:R-:W-:Y:S01]  /*9860*/  FFMA.FTZ R174, R156, UR6, -R10.reuse ;  /* 0x000000069cae7c23 */ /* 0x100fe2000801080a */
[--C-:B------:R-:W-:Y:S01]  /*9870*/  FFMA.FTZ R15, R157, UR6, -R10.reuse ;  /* 0x000000069d0f7c23 */ /* 0x100fe2000801080a */
[--C-:B------:R-:W-:Y:S01]  /*9880*/  FFMA.FTZ R168, R160, UR6, -R10.reuse ;  /* 0x00000006a0a87c23 */ /* 0x100fe2000801080a */
[--C-:B------:R-:W-:Y:S01]  /*9890*/  FFMA.FTZ R13, R161, UR6, -R10.reuse ;  /* 0x00000006a10d7c23 */ /* 0x100fe2000801080a */
[----:B------:R-:W0:Y:S01]  /*98a0*/  MUFU.EX2 R144, R144 ;  /* 0x0000009000907308 */ /* 0x000e220000000800 */
[----:B-1----:R-:W-:Y:S01]  /*98b0*/  FFMA.FTZ R5, R2, R5, R189 ;  /* 0x0000000502057223 */ /* 0x002fe200000100bd */
[--C-:B------:R-:W-:Y:S01]  /*98c0*/  FFMA.FTZ R170, R164, UR6, -R10.reuse ;  /* 0x00000006a4aa7c23 */ /* 0x100fe2000801080a */
[----:B------:R-:W-:Y:S01]  /*98d0*/  FFMA.FTZ R137, R165, UR6, -R10 ;  /* 0x00000006a5897c23 */ /* 0x000fe2000801080a */
[--C-:B------:R-:W-:Y:S01]  /*98e0*/  FFMA.FTZ R181, R138, UR6, -R120.reuse ;  /* 0x000000068ab57c23 */ /* 0x100fe20008010878 */
[--C-:B------:R-:W-:Y:S01]  /*98f0*/  FFMA.FTZ R130, R139, UR6, -R120.reuse ;  /* 0x000000068b827c23 */ /* 0x100fe20008010878 */
[--C-:B------:R-:W-:Y:S01]  /*9900*/  FFMA.FTZ R183, R142, UR6, -R120.reuse ;  /* 0x000000068eb77c23 */ /* 0x100fe20008010878 */
[--C-:B------:R-:W-:Y:S01]  /*9910*/  FFMA.FTZ R128, R143, UR6, -R120.reuse ;  /* 0x000000068f807c23 */ /* 0x100fe20008010878 */
[----:B------:R-:W1:Y:S01]  /*9920*/  MUFU.EX2 R190, R190 ;  /* 0x000000be00be7308 */ /* 0x000e620000000800 */
[----:B--2---:R-:W-:Y:S01]  /*9930*/  FADD.FTZ R123, R188, R123 ;  /* 0x0000007bbc7b7221 */ /* 0x004fe20000010000 */
[--C-:B------:R-:W-:Y:S01]  /*9940*/  FFMA.FTZ R177, R146, UR6, -R120.reuse ;  /* 0x0000000692b17c23 */ /* 0x100fe20008010878 */
[--C-:B------:R-:W-:Y:S01]  /*9950*/  FFMA.FTZ R126, R147, UR6, -R120.reuse ;  /* 0x00000006937e7c23 */ /* 0x100fe20008010878 */
[--C-:B------:R-:W-:Y:S01]  /*9960*/  FFMA.FTZ R179, R150, UR6, -R120.reuse ;  /* 0x0000000696b37c23 */ /* 0x100fe20008010878 */
[--C-:B------:R-:W-:Y:S01]  /*9970*/  FFMA.FTZ R124, R151, UR6, -R120.reuse ;  /* 0x00000006977c7c23 */ /* 0x100fe20008010878 */
[--C-:B------:R-:W-:Y:S01]  /*9980*/  FFMA.FTZ R127, R155, UR6, -R120.reuse ;  /* 0x000000069b7f7c23 */ /* 0x100fe20008010878 */
[--C-:B------:R-:W-:Y:S01]  /*9990*/  FFMA.FTZ R175, R158, UR6, -R120.reuse ;  /* 0x000000069eaf7c23 */ /* 0x100fe20008010878 */
[----:B------:R-:W2:Y:S01]  /*99a0*/  MUFU.EX2 R191, R191 ;  /* 0x000000bf00bf7308 */ /* 0x000ea20000000800 */
[----:B0-----:R-:W-:Y:S01]  /*99b0*/  FADD.FTZ R8, R144, R5 ;  /* 0x0000000590087221 */ /* 0x001fe20000010000 */
[----:B------:R-:W-:-:S06]  /*99c0*/  FFMA.FTZ R122, R159, UR6, -R120 ;  /* 0x000000069f7a7c23 */ /* 0x000fcc0008010878 */
[----:B------:R-:W0:Y:S01]  /*99d0*/  MUFU.EX2 R173, R173 ;  /* 0x000000ad00ad7308 */ /* 0x000e220000000800 */
[----:B-1----:R-:W-:-:S07]  /*99e0*/  FADD.FTZ R10, R190, R123 ;  /* 0x0000007bbe0a7221 */ /* 0x002fce0000010000 */
[----:B------:R-:W1:Y:S01]  /*99f0*/  MUFU.EX2 R140, R140 ;  /* 0x0000008c008c7308 */ /* 0x000e620000000800 */
[----:B--2---:R-:W-:-:S07]  /*9a00*/  FADD.FTZ R5, R191, R8 ;  /* 0x00000008bf057221 */ /* 0x004fce0000010000 */
        /* <DEDUP_REMOVED lines=89> */
.L_x_1274:
[----:B------:R-:W0:Y:S01]  /*9fa0*/  S2UR UR4, SR_CgaCtaId ;  /* 0x00000000000479c3 */ /* 0x000e220000008800 */
[----:B------:R-:W-:Y:S01]  /*9fb0*/  UIADD3 UR10, UR10, 0x30860, URZ ;  /* 0x000308600a0a7890 */ /* 0x000fe2000fffe03f */
[C---:B------:R-:W-:Y:S01]  /*9fc0*/  ISETP.GT.AND P1, PT, R12.reuse, UR50, PT ;  /* 0x000000320c007c0c */ /* 0x040fe2000bf24270 */
[----:B------:R-:W-:Y:S01]  /*9fd0*/  UMOV UR7, UR38 ;  /* 0x0000002600077c82 */ /* 0x000fe20008000000 */
[----:B------:R-:W-:Y:S01]  /*9fe0*/  F2FP.BF16.F32.PACK_AB R190, R173, R190 ;  /* 0x000000beadbe723e */ /* 0x000fe200000010ff */
[----:B------:R-:W-:Y:S01]  /*9ff0*/  VIADD R12, R12, 0xffffffff ;  /* 0xffffffff0c0c7836 */ /* 0x000fe20000000000 */
[----:B------:R-:W-:Y:S01]  /*a000*/  F2FP.BF16.F32.PACK_AB R188, R188, R11 ;  /* 0x0000000bbcbc723e */ /* 0x000fe200000010ff */
[----:B------:R-:W-:Y:S01]  /*a010*/  IMAD.MOV.U32 R11, RZ, RZ, R3 ;  /* 0x000000ffff0b7224 */ /* 0x000fe200078e0003 */
[----:B------:R-:W-:Y:S02]  /*a020*/  F2FP.BF16.F32.PACK_AB R184, R171, R184 ;  /* 0x000000b8abb8723e */ /* 0x000fe400000010ff */
[----:B------:R-:W-:-:S02]  /*a030*/  F2FP.BF16.F32.PACK_AB R186, R169, R186 ;  /* 0x000000baa9ba723e */ /* 0x000fc400000010ff */
[----:B------:R-:W-:Y:S01]  /*a040*/  F2FP.BF16.F32.PACK_AB R173, R127, R10 ;  /* 0x0000000a7fad723e */ /* 0x000fe200000010ff */
[----:B------:R-:W-:Y:S01]  /*a050*/  IMAD.MOV.U32 R10, RZ, RZ, R4 ;  /* 0x000000ffff0a7224 */ /* 0x000fe200078e0004 */
        /* <DEDUP_REMOVED lines=23> */
.L_x_1264:
[----:B------:R-:W-:-:S13]  /*a1d0*/  R2UR UR4, R193 ;  /* 0x00000000c10472ca */ /* 0x000fda00000e0000 */
[----:B------:R-:W-:-:S13]  /*a1e0*/  ISETP.GE.AND P1, PT, R12, UR4, PT ;  /* 0x000000040c007c0c */ /* 0x000fda000bf26270 */
[----:B------:R-:W-:Y:S05]  /*a1f0*/  @!P1 BRA `(.L_x_1276) ;  /* 0x0000003000609947 */ /* 0x000fea0003800000 */
[----:B------:R-:W-:Y:S01]  /*a200*/  IMAD.MOV.U32 R10, RZ, RZ, R3 ;  /* 0x000000ffff0a7224 */ /* 0x000fe200078e0003 */
[----:B------:R-:W-:Y:S01]  /*a210*/  UMOV UR7, UR38 ;  /* 0x0000002600077c82 */ /* 0x000fe20008000000 */
[----:B------:R-:W-:Y:S01]  /*a220*/  IMAD.MOV.U32 R11, RZ, RZ, R4 ;  /* 0x000000ffff0b7224 */ /* 0x000fe200078e0004 */
[----:B------:R-:W-:Y:S01]  /*a230*/  UMOV UR4, UR39 ;  /* 0x0000002700047c82 */ /* 0x000fe20008000000 */
[----:B------:R-:W-:Y:S01]  /*a240*/  ULDC UR50, c[0x0][0x9e4] ;  /* 0x0002790000327ab9 */ /* 0x000fe20000000800 */
[----:B------:R-:W-:Y:S01]  /*a250*/  ULDC UR51, c[0x0][0x9dc] ;  /* 0x0002770000337ab9 */ /* 0x000fe20000000800 */
[----:B------:R-:W-:Y:S01]  /*a260*/  ULDC UR54, c[0x0][0x988] ;  /* 0x0002620000367ab9 */ /* 0x000fe20000000800 */
[----:B------:R-:W-:-:S05]  /*a270*/  ULDC UR55, c[0x0][0x9e0] ;  /* 0x0002780000377ab9 */ /* 0x000fca0000000800 */
.L_x_1295:
[----:B------:R-:W-:-:S04]  /*a280*/  UISETP.NE.AND UP0, UPT, UR4, 0x1, UPT ;  /* 0x000000010400788c */ /* 0x000fc8000bf05270 */
[----:B------:R-:W-:-:S04]  /*a290*/  USEL UR38, URZ, 0x1, UP0 ;  /* 0x000000013f267887 */ /* 0x000fc80008000000 */
[----:B------:R-:W-:Y:S01]  /*a2a0*/  ULOP3.LUT UR38, UR7, UR38, URZ, 0x3c, !UPT ;  /* 0x0000002607267292 */ /* 0x000fe2000f8e3c3f */
[----:B------:R-:W-:Y:S11]  /*a2b0*/  @!P0 BRA `(.L_x_1277) ;  /* 0x0000000000048947 */ /* 0x000ff60003800000 */
[----:B------:R-:W-:Y:S01]  /*a2c0*/  BPT.TRAP 0x1 ;  /* 0x000000040000795c */ /* 0x000fe20000300000 */
.L_x_1277:
        /* <DEDUP_REMOVED lines=9> */
.L_x_1278:
[----:B-1----:R-:W-:Y:S05]  /*a360*/  @P1 BRA `(.L_x_1279) ;  /* 0x0000000000081947 */ /* 0x002fea0003800000 */
[----:B------:R-:W1:Y:S02]  /*a370*/  SYNCS.PHASECHK.TRANS64.TRYWAIT P1, [UR5+0x30830], R3 ;  /* 0x03083003ff0075a7 */ /* 0x000e640008020145 */
[----:B-1----:R-:W-:Y:S05]  /*a380*/  @!P1 BRA `(.L_x_1280) ;  /* 0x000000e400f89947 */ /* 0x002fea0003800000 */
.L_x_1279:
        /* <DEDUP_REMOVED lines=168> */
.L_x_1281:
[----:B------:R-:W-:Y:S01]  /*ae10*/  ULEA UR10, UR4, UR60, 0x3 ;  /* 0x0000003c040a7291 */ /* 0x000fe2000f8e183f */
[----:B------:R-:W-:-:S05]  /*ae20*/  IMAD.U32 R0, RZ, RZ, UR7 ;  /* 0x00000007ff007e24 */ /* 0x000fca000f8e00ff */
[----:B------:R-:W-:-:S04]  /*ae30*/  SHF.L.U32 R0, R0, 0x1f, RZ ;  /* 0x0000001f00007819 */ /* 0x000fc800000006ff */
[----:B------:R2:W3:Y:S01]  /*ae40*/  SYNCS.PHASECHK.TRANS64.TRYWAIT P1, [UR10+0x30850], R0 ;  /* 0x03085000ff0075a7 */ /* 0x0004e2000802014a */
[----:B------:R-:W-:Y:S05]  /*ae50*/  @!P0 BRA `(.L_x_1282) ;  /* 0x0000000000048947 */ /* 0x000fea0003800000 */
[----:B------:R-:W-:Y:S01]  /*ae60*/  BPT.TRAP 0x1 ;  /* 0x000000040000795c */ /* 0x000fe20000300000 */
.L_x_1282:
[----:B---3--:R-:W-:Y:S05]  /*ae70*/  @P1 BRA `(.L_x_1283) ;  /* 0x0000000000081947 */ /* 0x008fea0003800000 */
[----:B------:R-:W3:Y:S02]  /*ae80*/  SYNCS.PHASECHK.TRANS64.TRYWAIT P1, [UR10+0x30850], R0 ;  /* 0x03085000ff0075a7 */ /* 0x000ee4000802014a */
[----:B---3--:R-:W-:Y:S05]  /*ae90*/  @!P1 BRA `(.L_x_1284) ;  /* 0x000000dc004c9947 */ /* 0x008fea0003800000 */
.L_x_1283:
        /* <DEDUP_REMOVED lines=37> */
.L_x_1285:
[----:B------:R-:W-:Y:S01]  /*b0f0*/  R2UR UR6, R22 ;  /* 0x00000000160672ca */ /* 0x000fe200000e0000 */
[----:B------:R-:W-:Y:S01]  /*b100*/  UISETP.NE.AND UP0, UPT, UR61, URZ, UPT ;  /* 0x0000003f3d00728c */ /* 0x000fe2000bf05270 */
[----:B------:R-:W-:Y:S01]  /*b110*/  R2UR UR4, R23 ;  /* 0x00000000170472ca */ /* 0x000fe200000e0000 */
[----:B------:R-:W-:Y:S01]  /*b120*/  IMAD R20, R12, -0x60, RZ ;  /* 0xffffffa00c147824 */ /* 0x000fe200078e02ff */
[----:B------:R-:W-:-:S09]  /*b130*/  UIADD3 UR5, UR5, 0x30840, URZ ;  /* 0x0003084005057890 */ /* 0x000fd2000fffe03f */
        /* <DEDUP_REMOVED lines=34> */
.L_x_1288:
[----:B------:R-:W-:-:S05]  /*b360*/  IMAD.U32 R168, RZ, RZ, UR50 ;  /* 0x00000032ffa87e24 */ /* 0x000fca000f8e00ff */
[----:B------:R-:W-:-:S13]  /*b370*/  ISETP.NE.AND P1, PT, R168, 0x1, PT ;  /* 0x00000001a800780c */ /* 0x000fda0003f25270 */
[----:B0-----:R-:W0:Y:S02]  /*b380*/  @P1 LDC.64 R2, c[0x0][0x9e8] ;  /* 0x00027a00ff021b82 */ /* 0x001e240000000a00 */
[----:B0-----:R-:W-:-:S05]  /*b390*/  @P1 IMAD.HI.U32 R2, R169, R2, RZ ;  /* 0x00000002a9021227 */ /* 0x001fca00078e00ff */
[----:B------:R-:W-:-:S07]  /*b3a0*/  @P1 SHF.R.U32.HI R169, RZ, R3, R2 ;  /* 0x00000003ffa91219 */ /* 0x000fce0000011602 */
.L_x_1289:
[----:B------:R-:W-:Y:S05]  /*b3b0*/  BSYNC B0 ;  /* 0x0000000000007941 */ /* 0x000fea0003800000 */
.L_x_1287:
[----:B------:R-:W-:-:S05]  /*b3c0*/  IMAD R169, R169, R168, R0 ;  /* 0x000000a8a9a97224 */ /* 0x000fca00078e0200 */
[----:B------:R-:W-:Y:S02]  /*b3d0*/  VIADDMNMX R13, R169, R168, R13, PT ;  /* 0x000000a8a90d7246 */ /* 0x000fe4000380010d */
[----:B------:R-:W-:-:S07]  /*b3e0*/  VIMNMX R4, R4, R169, !PT ;  /* 0x000000a904047248 */ /* 0x000fce0007fe0100 */
.L_x_1286:
        /* <DEDUP_REMOVED lines=152> */
.L_x_1292:
[----:B------:R-:W-:-:S05]  /*bd70*/  IMAD.U32 R4, RZ, RZ, UR50 ;  /* 0x00000032ff047e24 */ /* 0x000fca000f8e00ff */
[----:B------:R-:W-:-:S13]  /*bd80*/  ISETP.NE.AND P6, PT, R4, 0x1, PT ;  /* 0x000000010400780c */ /* 0x000fda0003fc5270 */
[----:B0-----:R-:W0:Y:S02]  /*bd90*/  @P6 LDC.64 R2, c[0x0][0x9e8] ;  /* 0x00027a00ff026b82 */ /* 0x001e240000000a00 */
[----:B0-----:R-:W-:-:S05]  /*bda0*/  @P6 IMAD.HI.U32 R2, R13, R2, RZ ;  /* 0x000000020d026227 */ /* 0x001fca00078e00ff */
[----:B------:R-:W-:-:S07]  /*bdb0*/  @P6 SHF.R.U32.HI R13, RZ, R3, R2 ;  /* 0x00000003ff0d6219 */ /* 0x000fce0000011602 */
.L_x_1293:
[----:B------:R-:W-:Y:S05]  /*bdc0*/  BSYNC B0 ;  /* 0x0000000000007941 */ /* 0x000fea0003800000 */
.L_x_1291:
[----:B------:R-:W-:-:S05]  /*bdd0*/  IMAD R0, R13, R4, R0 ;  /* 0x000000040d007224 */ /* 0x000fca00078e0200 */
[----:B------:R-:W-:Y:S02]  /*bde0*/  VIADDMNMX R15, R0, R4, R15, PT ;  /* 0x00000004000f7246 */ /* 0x000fe4000380010f */
[----:B------:R-:W-:-:S07]  /*bdf0*/  VIMNMX R14, R14, R0, !PT ;  /* 0x000000000e0e7248 */ /* 0x000fce0007fe0100 */
.L_x_1290:
        /* <DEDUP_REMOVED lines=128> */
[----:B------:R-:W-:Y:S02]  /*c600*/  FMNMX.FTZ R3, R131, R2, !PT ;  /* 0x0000000283037209 */ /* 0x000fe40007810000 */
[----:B------:R-:W-:Y:S01]  /*c610*/  FSEL R20, R4, RZ, P1 ;  /* 0x000000ff04147208 */ /* 0x000fe20000800000 */
[--C-:B------:R-:W-:Y:S01]  /*c620*/  FFMA.FTZ R169, R125, UR6, -R0.reuse ;  /* 0x000000067da97c23 */ /* 0x100fe20008010800 */
[----:B------:R-:W-:Y:S01]  /*c630*/  FMNMX.FTZ R2, R134, R3, !PT ;  /* 0x0000000386027209 */ /* 0x000fe20007810000 */
[--C-:B------:R-:W-:Y:S01]  /*c640*/  FFMA.FTZ R188, R121, UR6, -R0.reuse ;  /* 0x0000000679bc7c23 */ /* 0x100fe20008010800 */
[--C-:B------:R-:W-:Y:S01]  /*c650*/  FFMA.FTZ R125, R129, UR6, -R0.reuse ;  /* 0x00000006817d7c23 */ /* 0x100fe20008010800 */
[----:B------:R-:W-:Y:S01]  /*c660*/  FADD.FTZ R20, -R20, R11 ;  /* 0x0000000b14147221 */ /* 0x000fe20000010100 */
        /* <DEDUP_REMOVED lines=27> */
[----:B------:R-:W-:Y:S01]  /*c820*/  FFMA.FTZ R165, R165, UR6, -R0 ;  /* 0x00000006a5a57c23 */ /* 0x000fe20008010800 */
[----:B------:R-:W-:Y:S01]  /*c830*/  FMNMX.FTZ R2, R150, R3, !PT ;  /* 0x0000000396027209 */ /* 0x000fe20007810000 */
[----:B------:R-:W-:Y:S01]  /*c840*/  FMUL.FTZ R0, R20, UR6 ;  /* 0x0000000614007c20 */ /* 0x000fe20008410000 */
[----:B------:R-:W-:Y:S02]  /*c850*/  MUFU.EX2 R13, R13 ;  /* 0x0000000d000d7308 */ /* 0x000fe40000000800 */
[----:B------:R-:W-:-:S04]  /*c860*/  FMNMX.FTZ R3, R151, R2, !PT ;  /* 0x0000000297037209 */ /* 0x000fc80007810000 */
[----:B------:R-:W-:Y:S02]  /*c870*/  FMNMX.FTZ R2, R154, R3, !PT ;  /* 0x000000039a027209 */ /* 0x000fe40007810000 */
[----:B------:R-:W0:Y:S02]  /*c880*/  MUFU.EX2 R0, R0 ;  /* 0x0000000000007308 */ /* 0x000e240000000800 */
[----:B------:R-:W-:-:S04]  /*c890*/  FMNMX.FTZ R3, R155, R2, !PT ;  /* 0x000000029b037209 */ /* 0x000fc80007810000 */
[----:B------:R-:W-:Y:S02]  /*c8a0*/  FMNMX.FTZ R3, R158, R3, !PT ;  /* 0x000000039e037209 */ /* 0x000fe40007810000 */
[----:B------:R-:W1:Y:S02]  /*c8b0*/  MUFU.EX2 R188, R188 ;  /* 0x000000bc00bc7308 */ /* 0x000e640000000800 */
[----:B------:R-:W-:-:S04]  /*c8c0*/  FMNMX.FTZ R3, R14, R3, !PT ;  /* 0x000000030e037209 */ /* 0x000fc80007810000 */
[----:B------:R-:W-:Y:S02]  /*c8d0*/  FMNMX.FTZ R2, R162, R3, !PT ;  /* 0x00000003a2027209 */ /* 0x000fe40007810000 */
[----:B------:R-:W2:Y:S02]  /*c8e0*/  MUFU.EX2 R190, R190 ;  /* 0x000000be00be7308 */ /* 0x000ea40000000800 */
[----:B------:R-:W-:-:S04]  /*c8f0*/  FMNMX.FTZ R3, R163, R2, !PT ;  /* 0x00000002a3037209 */ /* 0x000fc80007810000 */
[----:B------:R-:W-:Y:S02]  /*c900*/  FMNMX.FTZ R2, R166, R3, !PT ;  /* 0x00000003a6027209 */ /* 0x000fe40007810000 */
[----:B------:R-:W3:Y:S02]  /*c910*/  MUFU.EX2 R169, R169 ;  /* 0x000000a900a97308 */ /* 0x000ee40000000800 */
[----:B------:R-:W-:-:S05]  /*c920*/  FMNMX.FTZ R2, R167, R2, !PT ;  /* 0x00000002a7027209 */ /* 0x000fca0007810000 */
[----:B------:R-:W4:Y:S01]  /*c930*/  SHFL.BFLY PT, R3, R2, 0x2, 0x1f ;  /* 0x0c401f0002037f89 */ /* 0x000f2200000e0000 */
[----:B------:R-:W5:Y:S08]  /*c940*/  MUFU.EX2 R184, R184 ;  /* 0x000000b800b87308 */ /* 0x000f700000000800 */
[----:B------:R-:W-:Y:S08]  /*c950*/  MUFU.EX2 R125, R125 ;  /* 0x0000007d007d7308 */ /* 0x000ff00000000800 */
[----:B------:R-:W-:Y:S01]  /*c960*/  MUFU.EX2 R186, R186 ;  /* 0x000000ba00ba7308 */ /* 0x000fe20000000800 */
        /* <DEDUP_REMOVED lines=8> */
[----:B------:R-:W-:Y:S02]  /*c9f0*/  FMUL.FTZ R2, R3, UR6 ;  /* 0x0000000603027c20 */ /* 0x000fe40008410000 */
[----:B------:R-:W-:Y:S03]  /*ca00*/  MUFU.EX2 R159, R159 ;  /* 0x0000009f009f7308 */ /* 0x000fe60000000800 */
[----:B------:R-:W-:-:S05]  /*ca10*/  FSEL R20, R2, RZ, P1 ;  /* 0x000000ff02147208 */ /* 0x000fca0000800000 */
[----:B------:R-:W-:Y:S01]  /*ca20*/  MUFU.EX2 R176, R176 ;  /* 0x000000b000b07308 */ /* 0x000fe20000000800 */
[--C-:B------:R-:W-:Y:S01]  /*ca30*/  FFMA.FTZ R189, R21, UR6, -R20.reuse ;  /* 0x0000000615bd7c23 */ /* 0x100fe20008010814 */
[----:B------:R-:W-:Y:S01]  /*ca40*/  FSEL R21, R3, RZ, P1 ;  /* 0x000000ff03157208 */ /* 0x000fe20000800000 */
[--C-:B------:R-:W-:Y:S01]  /*ca50*/  FFMA.FTZ R128, R123, UR6, -R20.reuse ;  /* 0x000000067b807c23 */ /* 0x100fe20008010814 */
[--C-:B------:R-:W-:Y:S01]  /*ca60*/  FFMA.FTZ R191, R126, UR6, -R20.reuse ;  /* 0x000000067ebf7c23 */ /* 0x100fe20008010814 */
[--C-:B------:R-:W-:Y:S01]  /*ca70*/  FFMA.FTZ R126, R127, UR6, -R20.reuse ;  /* 0x000000067f7e7c23 */ /* 0x100fe20008010814 */
[----:B------:R-:W-:Y:S01]  /*ca80*/  FFMA.FTZ R185, R130, UR6, -R20 ;  /* 0x0000000682b97c23 */ /* 0x000fe20008010814 */
[----:B------:R-:W-:Y:S01]  /*ca90*/  FADD.FTZ R21, -R21, R10 ;  /* 0x0000000a15157221 */ /* 0x000fe20000010100 */
[----:B------:R-:W-:Y:S01]  /*caa0*/  MUFU.EX2 R189, R189 ;  /* 0x000000bd00bd7308 */ /* 0x000fe20000000800 */
[--C-:B------:R-:W-:Y:S01]  /*cab0*/  FFMA.FTZ R124, R131, UR6, -R20.reuse ;  /* 0x00000006837c7c23 */ /* 0x100fe20008010814 */
[----:B0-----:R-:W-:Y:S01]  /*cac0*/  FFMA.FTZ R123, R0, R8, R13 ;  /* 0x00000008007b7223 */ /* 0x001fe2000001000d */
[----:B------:R-:W-:Y:S01]  /*cad0*/  FMUL.FTZ R21, R21, UR6 ;  /* 0x0000000615157c20 */ /* 0x000fe20008410000 */
[--C-:B------:R-:W-:Y:S01]  /*cae0*/  FFMA.FTZ R187, R134, UR6, -R20.reuse ;  /* 0x0000000686bb7c23 */ /* 0x100fe20008010814 */
[--C-:B------:R-:W-:Y:S01]  /*caf0*/  FFMA.FTZ R122, R135, UR6, -R20.reuse ;  /* 0x00000006877a7c23 */ /* 0x100fe20008010814 */
[----:B-1----:R-:W-:Y:S01]  /*cb00*/  FADD.FTZ R123, R188, R123 ;  /* 0x0000007bbc7b7221 */ /* 0x002fe20000010000 */
[--C-:B------:R-:W-:Y:S01]  /*cb10*/  FFMA.FTZ R181, R138, UR6, -R20.reuse ;  /* 0x000000068ab57c23 */ /* 0x100fe20008010814 */
[----:B------:R3:W0:Y:S01]  /*cb20*/  MUFU.EX2 R2, R21 ;  /* 0x0000001500027308 */ /* 0x0006220000000800 */
[--C-:B------:R-:W-:Y:S01]  /*cb30*/  FFMA.FTZ R120, R139, UR6, -R20.reuse ;  /* 0x000000068b787c23 */ /* 0x100fe20008010814 */
[----:B--2---:R-:W-:Y:S01]  /*cb40*/  FADD.FTZ R10, R190, R123 ;  /* 0x0000007bbe0a7221 */ /* 0x004fe20000010000 */
[--C-:B------:R-:W-:Y:S01]  /*cb50*/  FFMA.FTZ R183, R142, UR6, -R20.reuse ;  /* 0x000000068eb77c23 */ /* 0x100fe20008010814 */
[--C-:B------:R-:W-:Y:S01]  /*cb60*/  FFMA.FTZ R136, R143, UR6, -R20.reuse ;  /* 0x000000068f887c23 */ /* 0x100fe20008010814 */
[--C-:B------:R-:W-:Y:S01]  /*cb70*/  FFMA.FTZ R177, R146, UR6, -R20.reuse ;  /* 0x0000000692b17c23 */ /* 0x100fe20008010814 */
[--C-:B------:R-:W-:Y:S01]  /*cb80*/  FFMA.FTZ R134, R147, UR6, -R20.reuse ;  /* 0x0000000693867c23 */ /* 0x100fe20008010814 */
[----:B------:R-:W-:Y:S01]  /*cb90*/  FFMA.FTZ R179, R150, UR6, -R20 ;  /* 0x0000000696b37c23 */ /* 0x000fe20008010814 */
[----:B------:R-:W1:Y:S01]  /*cba0*/  MUFU.EX2 R128, R128 ;  /* 0x0000008000807308 */ /* 0x000e620000000800 */
[----:B---3--:R-:W-:Y:S01]  /*cbb0*/  FADD.FTZ R21, R169, R10 ;  /* 0x0000000aa9157221 */ /* 0x008fe20000010000 */
[--C-:B------:R-:W-:Y:S01]  /*cbc0*/  FFMA.FTZ R132, R151, UR6, -R20.reuse ;  /* 0x0000000697847c23 */ /* 0x100fe20008010814 */
[--C-:B------:R-:W-:Y:S01]  /*cbd0*/  FFMA.FTZ R173, R154, UR6, -R20.reuse ;  /* 0x000000069aad7c23 */ /* 0x100fe20008010814 */
[--C-:B------:R-:W-:Y:S01]  /*cbe0*/  FFMA.FTZ R130, R155, UR6, -R20.reuse ;  /* 0x000000069b827c23 */ /* 0x100fe20008010814 */
[----:B-----5:R-:W-:Y:S01]  /*cbf0*/  FADD.FTZ R10, R184, R21 ;  /* 0x00000015b80a7221 */ /* 0x020fe20000010000 */
[--C-:B------:R-:W-:Y:S01]  /*cc00*/  FFMA.FTZ R175, R158, UR6, -R20.reuse ;  /* 0x000000069eaf7c23 */ /* 0x100fe20008010814 */
[----:B------:R-:W-:Y:S01]  /*cc10*/  FFMA.FTZ R14, R14, UR6, -R20 ;  /* 0x000000060e0e7c23 */ /* 0x000fe20008010814 */
[----:B------:R-:W2:Y:S01]  /*cc20*/  MUFU.EX2 R191, R191 ;  /* 0x000000bf00bf7308 */ /* 0x000ea20000000800 */
[----:B0-----:R-:W-:Y:S01]  /*cc30*/  FFMA.FTZ R5, R2, R5, R189 ;  /* 0x0000000502057223 */ /* 0x001fe200000100bd */
[----:B------:R-:W-:Y:S01]  /*cc40*/  FADD.FTZ R21, R125, R10 ;  /* 0x0000000a7d157221 */ /* 0x000fe20000010000 */
[----:B------:R-:W-:-:S03]  /*cc50*/  FFMA.FTZ R171, R166, UR6, -R20 ;  /* 0x00000006a6ab7c23 */ /* 0x000fc60008010814 */
[----:B------:R-:W-:Y:S02]  /*cc60*/  FADD.FTZ R10, R186, R21 ;  /* 0x00000015ba0a7221 */ /* 0x000fe40000010000 */
        /* <DEDUP_REMOVED lines=10> */
[----:B------:R-:W-:Y:S01]  /*cd10*/  FADD.FTZ R21, R159, R10 ;  /* 0x0000000a9f157221 */ /* 0x000fe20000010000 */
[----:B------:R-:W-:-:S03]  /*cd20*/  FFMA.FTZ R10, R162, UR6, -R20 ;  /* 0x00000006a20a7c23 */ /* 0x000fc60008010814 */
[----:B------:R-:W-:Y:S01]  /*cd30*/  FADD.FTZ R138, R176, R21 ;  /* 0x00000015b08a7221 */ /* 0x000fe20000010000 */
[----:B------:R-:W-:Y:S01]  /*cd40*/  FFMA.FTZ R21, R163, UR6, -R20 ;  /* 0x00000006a3157c23 */ /* 0x000fe20008010814 */
        /* <DEDUP_REMOVED lines=63> */
.L_x_1294:
[----:B------:R-:W0:Y:S01]  /*d140*/  S2UR UR5, SR_CgaCtaId ;  /* 0x00000000000579c3 */ /* 0x000e220000008800 */
[----:B------:R-:W-:Y:S01]  /*d150*/  R2UR UR4, R193 ;  /* 0x00000000c10472ca */ /* 0x000fe200000e0000 */
[----:B------:R-:W-:Y:S01]  /*d160*/  UIADD3 UR10, UR10, 0x30860, URZ ;  /* 0x000308600a0a7890 */ /* 0x000fe2000fffe03f */
[----:B------:R-:W-:Y:S01]  /*d170*/  F2FP.BF16.F32.PACK_AB R190, R169, R190 ;  /* 0x000000bea9be723e */ /* 0x000fe200000010ff */
[----:B------:R-:W-:Y:S01]  /*d180*/  UMOV UR7, UR38 ;  /* 0x0000002600077c82 */ /* 0x000fe20008000000 */
[----:B------:R-:W-:Y:S01]  /*d190*/  F2FP.BF16.F32.PACK_AB R169, R21, R10 ;  /* 0x0000000a15a9723e */ /* 0x000fe200000010ff */
[----:B------:R-:W-:Y:S01]  /*d1a0*/  IMAD.MOV.U32 R10, RZ, RZ, R3 ;  /* 0x000000ffff0a7224 */ /* 0x000fe200078e0003 */
[----:B------:R-:W-:Y:S01]  /*d1b0*/  F2FP.BF16.F32.PACK_AB R170, R11, R170 ;  /* 0x000000aa0baa723e */ /* 0x000fe200000010ff */
[----:B------:R-:W-:Y:S01]  /*d1c0*/  IMAD.MOV.U32 R11, RZ, RZ, R4 ;  /* 0x000000ffff0b7224 */ /* 0x000fe200078e0004 */
[----:B------:R-:W-:Y:S02]  /*d1d0*/  F2FP.BF16.F32.PACK_AB R188, R188, R13 ;  /* 0x0000000dbcbc723e */ /* 0x000fe400000010ff */
[----:B------:R-:W-:-:S02]  /*d1e0*/  F2FP.BF16.F32.PACK_AB R189, R128, R189 ;  /* 0x000000bd80bd723e */ /* 0x000fc400000010ff */
[----:B------:R-:W-:Y:S02]  /*d1f0*/  F2FP.BF16.F32.PACK_AB R191, R126, R191 ;  /* 0x000000bf7ebf723e */ /* 0x000fe400000010ff */
[C---:B------:R-:W-:Y:S01]  /*d200*/  ISETP.GT.AND P1, PT, R12.reuse, UR4, PT ;  /* 0x000000040c007c0c */ /* 0x040fe2000bf24270 */
        /* <DEDUP_REMOVED lines=23> */
.L_x_1276:
        /* <DEDUP_REMOVED lines=99> */
.L_x_1296:
[----:B------:R-:W-:Y:S01]  /*d9b0*/  ULEA UR5, UR39, UR60, 0x3 ;  /* 0x0000003c27057291 */ /* 0x000fe2000f8e183f */
[----:B------:R-:W-:-:S05]  /*d9c0*/  IMAD.U32 R0, RZ, RZ, UR38 ;  /* 0x00000026ff007e24 */ /* 0x000fca000f8e00ff */
[----:B------:R-:W-:-:S04]  /*d9d0*/  SHF.L.U32 R0, R0, 0x1f, RZ ;  /* 0x0000001f00007819 */ /* 0x000fc800000006ff */
[----:B------:R0:W1:Y:S01]  /*d9e0*/  SYNCS.PHASECHK.TRANS64.TRYWAIT P1, [UR5+0x30850], R0 ;  /* 0x03085000ff0075a7 */ /* 0x0000620008020145 */
[----:B------:R-:W-:Y:S05]  /*d9f0*/  @!P0 BRA `(.L_x_1297) ;  /* 0x0000000000048947 */ /* 0x000fea0003800000 */
[----:B------:R-:W-:Y:S01]  /*da00*/  BPT.TRAP 0x1 ;  /* 0x000000040000795c */ /* 0x000fe20000300000 */
.L_x_1297:
[----:B-1----:R-:W-:Y:S05]  /*da10*/  @P1 BRA `(.L_x_1298) ;  /* 0x0000000000081947 */ /* 0x002fea0003800000 */
[----:B------:R-:W1:Y:S02]  /*da20*/  SYNCS.PHASECHK.TRANS64.TRYWAIT P1, [UR5+0x30850], R0 ;  /* 0x03085000ff0075a7 */ /* 0x000e640008020145 */
[----:B-1----:R-:W-:Y:S05]  /*da30*/  @!P1 BRA `(.L_x_1299) ;  /* 0x000000b0007c9947 */ /* 0x002fea0003800000 */
.L_x_1298:
[----:B------:R-:W-:Y:S01]  /*da40*/  UIADD3 UR60, UR60, 0x400, URZ ;  /* 0x000004003c3c7890 */ /* 0x000fe2000fffe03f */
[----:B------:R-:W-:Y:S01]  /*da50*/  WARPGROUP.ARRIVE ;  /* 0x00000000000079c5 */ /* 0x000fe20000000000 */
[----:B------:R-:W-:Y:S01]  /*da60*/  UMOV UR11, 0x40000040 ;  /* 0x40000040000b7882 */ /* 0x000fe20000000000 */
[----:B-1----:R-:W1:Y:S01]  /*da70*/  SHFL.BFLY PT, R7, R8, 0x2, 0x1f ;  /* 0x0c401f0008077f89 */ /* 0x002e6200000e0000 */
[----:B------:R-:W-:-:S03]  /*da80*/  USHF.R.U32.HI UR60, URZ, 0x4, UR60 ;  /* 0x000000043f3c7899 */ /* 0x000fc6000801163c */
[----:B0-----:R-:W0:Y:S01]  /*da90*/  SHFL.BFLY PT, R0, R5, 0x2, 0x1f ;  /* 0x0c401f0005007f89 */ /* 0x001e2200000e0000 */
[----:B------:R-:W-:-:S04]  /*daa0*/  ULOP3.LUT UR60, UR60, 0x3fff, URZ, 0xc0, !UPT ;  /* 0x00003fff3c3c7892 */ /* 0x000fc8000f8ec03f */
[----:B------:R-:W-:-:S04]  /*dab0*/  ULOP3.LUT UR4, UR60, 0x3000000, URZ, 0xfc, !UPT ;  /* 0x030000003c047892 */ /* 0x000fc8000f8efc3f */
[----:B------:R-:W-:-:S07]  /*dac0*/  UIMAD UR4, UR39, 0x900, UR4 ;  /* 0x00000900270478a4 */ /* 0x000fce000f8e0204 */
[----:B------:R-:W-:Y:S02]  /*dad0*/  UMOV UR10, UR4 ;  /* 0x00000004000a7c82 */ /* 0x000fe40008000000 */
[----:B------:R-:W-:Y:S01]  /*dae0*/  HGMMA.64x192x16.F32.BF16 R24, R188, gdesc[UR8].tnspB, R24, gsb0 ;  /* 0x42e00008bc187df0 */ /* 0x000fe20008001818 */
[----:B------:R-:W-:Y:S01]  /*daf0*/  UIADD3 UR10, UR4, 0x80, URZ ;  /* 0x00000080040a7890 */ /* 0x000fe2000fffe03f */
[----:B-1----:R-:W-:Y:S01]  /*db00*/  FADD.FTZ R7, R7, R8 ;  /* 0x0000000807077221 */ /* 0x002fe20000010000 */
[----:B------:R-:W-:Y:S01]  /*db10*/  UMOV UR11, 0x40000040 ;  /* 0x40000040000b7882 */ /* 0x000fe20000000000 */
[----:B0-----:R-:W-:Y:S01]  /*db20*/  FADD.FTZ R2, R0, R5 ;  /* 0x0000000500027221 */ /* 0x001fe20000010000 */
[----:B------:R-:W-:Y:S02]  /*db30*/  IMAD.U32 R5, RZ, RZ, UR6 ;  /* 0x00000006ff057e24 */ /* 0x000fe4000f8e00ff */
[----:B------:R-:W0:Y:S04]  /*db40*/  SHFL.BFLY PT, R0, R7, 0x1, 0x1f ;  /* 0x0c201f0007007f89 */ /* 0x000e2800000e0000 */
[----:B------:R-:W1:Y:S01]  /*db50*/  SHFL.BFLY PT, R9, R2, 0x1, 0x1f ;  /* 0x0c201f0002097f89 */ /* 0x000e6200000e0000 */
[----:B0-----:R-:W-:Y:S01]  /*db60*/  FADD.FTZ R11, R7, R0 ;  /* 0x00000000070b7221 */ /* 0x001fe20000010000 */
[----:B------:R-:W-:-:S02]  /*db70*/  IMAD.U32 R7, RZ, RZ, UR6 ;  /* 0x00000006ff077e24 */ /* 0x000fc4000f8e00ff */
[----:B------:R-:W-:Y:S02]  /*db80*/  IMAD.MOV.U32 R0, RZ, RZ, -0x800000 ;  /* 0xff800000ff007424 */ /* 0x000fe400078e00ff */
[----:B-1----:R-:W-:Y:S01]  /*db90*/  FADD.FTZ R12, R2, R9 ;  /* 0x00000009020c7221 */ /* 0x002fe20000010000 */
[----:B------:R-:W-:Y:S02]  /*dba0*/  FSETP.NE.FTZ.AND P1, PT, R11, RZ, PT ;  /* 0x000000ff0b00720b */ /* 0x000fe40003f35000 */
[----:B------:R-:W-:Y:S01]  /*dbb0*/  CS2R R8, SRZ ;  /* 0x0000000000087805 */ /* 0x000fe2000001ff00 */
[----:B------:R-:W-:Y:S01]  /*dbc0*/  IMAD.MOV.U32 R2, RZ, RZ, -0x800000 ;  /* 0xff800000ff027424 */ /* 0x000fe200078e00ff */
        /* <DEDUP_REMOVED lines=38> */
.L_x_1300:
[----:B------:R-:W-:Y:S01]  /*de30*/  R2UR UR6, R221 ;  /* 0x00000000dd0672ca */ /* 0x000fe200000e0000 */
[----:B------:R-:W-:Y:S01]  /*de40*/  UIADD3 UR4, UR5, 0x30860, URZ ;  /* 0x0003086005047890 */ /* 0x000fe2000fffe03f */
[-C--:B------:R-:W-:Y:S01]  /*de50*/  FMUL.FTZ R24, R24, R9.reuse ;  /* 0x0000000918187220 */ /* 0x080fe20000410000 */
[----:B------:R-:W-:Y:S01]  /*de60*/  UIADD3 UR39, UR39, 0x1, URZ ;  /* 0x0000000127277890 */ /* 0x000fe2000fffe03f */
[-C--:B------:R-:W-:Y:S01]  /*de70*/  FMUL.FTZ R25, R25, R9.reuse ;  /* 0x0000000919197220 */ /* 0x080fe20000410000 */
[-C--:B------:R-:W-:Y:S01]  /*de80*/  FMUL.FTZ R28, R28, R9.reuse ;  /* 0x000000091c1c7220 */ /* 0x080fe20000410000 */
[-C--:B------:R-:W-:Y:S01]  /*de90*/  FMUL.FTZ R29, R29, R9.reuse ;  /* 0x000000091d1d7220 */ /* 0x080fe20000410000 */
[----:B------:R-:W-:Y:S01]  /*dea0*/  UISETP.NE.AND UP0, UPT, UR39, 0x2, UPT ;  /* 0x000000022700788c */ /* 0x000fe2000bf05270 */
[-C--:B------:R-:W-:Y:S01]  /*deb0*/  FMUL.FTZ R32, R32, R9.reuse ;  /* 0x0000000920207220 */ /* 0x080fe20000410000 */
[-C--:B------:R-:W-:Y:S01]  /*dec0*/  FMUL.FTZ R33, R33, R9.reuse ;  /* 0x0000000921217220 */ /* 0x080fe20000410000 */
[-C--:B------:R-:W-:Y:S01]  /*ded0*/  FMUL.FTZ R36, R36, R9.reuse ;  /* 0x0000000924247220 */ /* 0x080fe20000410000 */
[-C--:B------:R-:W-:Y:S01]  /*dee0*/  FMUL.FTZ R37, R37, R9.reuse ;  /* 0x0000000925257220 */ /* 0x080fe20000410000 */
[-C--:B------:R-:W-:Y:S01]  /*def0*/  FMUL.FTZ R40, R40, R9.reuse ;  /* 0x0000000928287220 */ /* 0x080fe20000410000 */
[----:B------:R-:W-:Y:S01]  /*df00*/  UIADD3 UR6, UR6, 0x1, URZ ;  /* 0x0000000106067890 */ /* 0x000fe2000fffe03f */
[-C--:B------:R-:W-:Y:S01]  /*df10*/  FMUL.FTZ R41, R41, R9.reuse ;  /* 0x0000000929297220 */ /* 0x080fe20000410000 */
[-C--:B------:R-:W-:Y:S01]  /*df20*/  FMUL.FTZ R44, R44, R9.reuse ;  /* 0x000000092c2c7220 */ /* 0x080fe20000410000 */
[-C--:B------:R-:W-:Y:S01]  /*df30*/  FMUL.FTZ R45, R45, R9.reuse ;  /* 0x000000092d2d7220 */ /* 0x080fe20000410000 */
[-C--:B------:R-:W-:Y:S01]  /*df40*/  FMUL.FTZ R48, R48, R9.reuse ;  /* 0x0000000930307220 */ /* 0x080fe20000410000 */
[----:B------:R-:W-:Y:S01]  /*df50*/  FMUL.FTZ R49, R49, R9 ;  /* 0x0000000931317220 */ /* 0x000fe20000410000 */
[----:B------:R-:W-:-:S02]  /*df60*/  IMAD.U32 R221, RZ, RZ, UR6 ;  /* 0x00000006ffdd7e24 */ /* 0x000fc4000f8e00ff */
[-C--:B------:R-:W-:Y:S01]  /*df70*/  FMUL.FTZ R52, R52, R9.reuse ;  /* 0x0000000934347220 */ /* 0x080fe20000410000 */
[-C--:B------:R-:W-:Y:S01]  /*df80*/  FMUL.FTZ R53, R53, R9.reuse ;  /* 0x0000000935357220 */ /* 0x080fe20000410000 */
[-C--:B------:R-:W-:Y:S01]  /*df90*/  FMUL.FTZ R56, R56, R9.reuse ;  /* 0x0000000938387220 */ /* 0x080fe20000410000 */
[-C--:B------:R-:W-:Y:S01]  /*dfa0*/  FMUL.FTZ R57, R57, R9.reuse ;  /* 0x0000000939397220 */ /* 0x080fe20000410000 */
[----:B------:R-:W0:Y:S01]  /*dfb0*/  S2UR UR6, SR_CgaCtaId ;  /* 0x00000000000679c3 */ /* 0x000e220000008800 */
        /* <DEDUP_REMOVED lines=32> */
[----:B------:R-:W-:Y:S01]  /*e1c0*/  SYNCS.ARRIVE.TRANS64.RED.A1T0 RZ, [UR4], RZ ;  /* 0x000000ffffff79a7 */ /* 0x000fe20008100404 */
        /* <DEDUP_REMOVED lines=51> */
.L_x_1222:
        /* <DEDUP_REMOVED lines=16> */
[----:B------:R-:W-:Y:S01]  /*e600*/  ULDC.64 UR12, c[0x0][0xc00] ;  /* 0x00030000000c7ab9 */ /* 0x000fe20000000a00 */
[----:B------:R-:W-:Y:S02]  /*e610*/  R2UR UR18, R195 ;  /* 0x00000000c31272ca */ /* 0x000fe400000e0000 */
[----:B------:R-:W-:Y:S02]  /*e620*/  R2UR UR16, R23 ;  /* 0x00000000171072ca */ /* 0x000fe400000e0000 */
[----:B------:R-:W-:-:S02]  /*e630*/  R2UR UR17, R208 ;  /* 0x00000000d01172ca */ /* 0x000fc400000e0000 */
[----:B------:R-:W-:-:S04]  /*e640*/  R2UR UR23, R209 ;  /* 0x00000000d11772ca */ /* 0x000fc800000e0000 */
[----:B------:R-:W-:Y:S01]  /*e650*/  UIMAD.WIDE UR12, UR9, 0x4, UR12 ;  /* 0x00000004090c78a5 */ /* 0x000fe2000f8e020c */
[----:B------:R-:W-:Y:S01]  /*e660*/  UMOV UR10, UR8 ;  /* 0x00000008000a7c82 */ /* 0x000fe20008000000 */
[----:B0-----:R-:W-:Y:S01]  /*e670*/  UMOV UR11, UR4 ;  /* 0x00000004000b7c82 */ /* 0x001fe20008000000 */
[----:B------:R-:W-:Y:S01]  /*e680*/  BAR.SYNC.DEFER_BLOCKING 0x1, 0x100 ;  /* 0x0044000000007b1d */ /* 0x000fe20000010000 */
[----:B--2---:R-:W-:-:S03]  /*e690*/  IMAD.WIDE R8, R3, R8, UR10 ;  /* 0x0000000a03087e25 */ /* 0x004fc6000f8e0208 */
[C---:B------:R-:W-:Y:S02]  /*e6a0*/  LOP3.LUT R3, R8.reuse, 0x380, RZ, 0xc0, !PT ;  /* 0x0000038008037812 */ /* 0x040fe400078ec0ff */
[C---:B------:R-:W-:Y:S02]  /*e6b0*/  IADD3 R10, P2, R8.reuse, 0x20, RZ ;  /* 0x00000020080a7810 */ /* 0x040fe40007f5e0ff */
[C---:B------:R-:W-:Y:S02]  /*e6c0*/  IADD3 R12, P1, R8.reuse, 0x40, RZ ;  /* 0x00000040080c7810 */ /* 0x040fe40007f3e0ff */
[C---:B------:R-:W-:Y:S01]  /*e6d0*/  IADD3 R17, P6, R8.reuse, 0x60, RZ ;  /* 0x0000006008117810 */ /* 0x040fe20007fde0ff */
[--C-:B------:R-:W-:Y:S01]  /*e6e0*/  IMAD.X R131, RZ, RZ, R9.reuse, P2 ;  /* 0x000000ffff837224 */ /* 0x100fe200010e0609 */
[C---:B------:R-:W-:Y:S01]  /*e6f0*/  IADD3 R133, P5, R8.reuse, 0x4000, RZ ;  /* 0x0000400008857810 */ /* 0x040fe20007fbe0ff */
[--C-:B------:R-:W-:Y:S01]  /*e700*/  IMAD.X R107, RZ, RZ, R9.reuse, P1 ;  /* 0x000000ffff6b7224 */ /* 0x100fe200008e0609 */
[----:B------:R-:W-:Y:S01]  /*e710*/  SHF.R.U64 R3, R3, 0x3, RZ ;  /* 0x0000000303037819 */ /* 0x000fe200000012ff */
[--C-:B------:R-:W-:Y:S01]  /*e720*/  IMAD.X R105, RZ, RZ, R9.reuse, P6 ;  /* 0x000000ffff697224 */ /* 0x100fe200030e0609 */
[C---:B------:R-:W-:Y:S01]  /*e730*/  IADD3 R22, P0, R8.reuse, 0x4020, RZ ;  /* 0x0000402008167810 */ /* 0x040fe20007f1e0ff */
[----:B------:R-:W-:Y:S01]  /*e740*/  IMAD.X R103, RZ, RZ, R9, P5 ;  /* 0x000000ffff677224 */ /* 0x000fe200028e0609 */
[----:B------:R-:W-:-:S02]  /*e750*/  IADD3 R135, P4, R8, 0x4040, RZ ;  /* 0x0000404008877810 */ /* 0x000fc40007f9e0ff */
[C---:B------:R-:W-:Y:S01]  /*e760*/  IADD3 R72, P3, R8.reuse, 0x4060, RZ ;  /* 0x0000406008487810 */ /* 0x040fe20007f7e0ff */
[--C-:B------:R-:W-:Y:S01]  /*e770*/  IMAD.X R101, RZ, RZ, R9.reuse, P0 ;  /* 0x000000ffff657224 */ /* 0x100fe200000e0609 */
[C---:B------:R-:W-:Y:S01]  /*e780*/  IADD3 R137, P2, R8.reuse, 0x8000, RZ ;  /* 0x0000800008897810 */ /* 0x040fe20007f5e0ff */
[--C-:B------:R-:W-:Y:S01]  /*e790*/  IMAD.X R99, RZ, RZ, R9.reuse, P4 ;  /* 0x000000ffff637224 */ /* 0x100fe200020e0609 */
[C---:B------:R-:W-:Y:S01]  /*e7a0*/  IADD3 R132, P1, R8.reuse, 0x8020, RZ ;  /* 0x0000802008847810 */ /* 0x040fe20007f3e0ff */
[--C-:B------:R-:W-:Y:S01]  /*e7b0*/  IMAD.X R97, RZ, RZ, R9.reuse, P3 ;  /* 0x000000ffff617224 */ /* 0x100fe200018e0609 */
[C---:B------:R-:W-:Y:S01]  /*e7c0*/  IADD3 R139, P6, R8.reuse, 0x8040, RZ ;  /* 0x00008040088b7810 */ /* 0x040fe20007fde0ff */
[--C-:B------:R-:W-:Y:S01]  /*e7d0*/  IMAD.X R75, RZ, RZ, R9.reuse, P2 ;  /* 0x000000ffff4b7224 */ /* 0x100fe200010e0609 */
[----:B------:R-:W-:Y:S01]  /*e7e0*/  IADD3 R141, P5, R8, 0x8060, RZ ;  /* 0x00008060088d7810 */ /* 0x000fe20007fbe0ff */
[--C-:B------:R-:W-:Y:S01]  /*e7f0*/  IMAD.X R73, RZ, RZ, R9.reuse, P1 ;  /* 0x000000ffff497224 */ /* 0x100fe200008e0609 */
[----:B------:R-:W-:Y:S01]  /*e800*/  LOP3.LUT R8, R3, R8, RZ, 0x3c, !PT ;  /* 0x0000000803087212 */ /* 0x000fe200078e3cff */
[--C-:B------:R-:W-:Y:S01]  /*e810*/  IMAD.X R13, RZ, RZ, R9.reuse, P6 ;  /* 0x000000ffff0d7224 */ /* 0x100fe200030e0609 */
[----:B------:R-:W-:Y:S01]  /*e820*/  LOP3.LUT R3, R10, 0x380, RZ, 0xc0, !PT ;  /* 0x000003800a037812 */ /* 0x000fe200078ec0ff */
[----:B------:R-:W-:Y:S01]  /*e830*/  IMAD.X R15, RZ, RZ, R9, P5 ;  /* 0x000000ffff0f7224 */ /* 0x000fe200028e0609 */
[----:B------:R-:W-:-:S02]  /*e840*/  LOP3.LUT R11, R12, 0x380, RZ, 0xc0, !PT ;  /* 0x000003800c0b7812 */ /* 0x000fc400078ec0ff */
[----:B------:R-:W-:Y:S02]  /*e850*/  SHF.R.U64 R3, R3, 0x3, RZ ;  /* 0x0000000303037819 */ /* 0x000fe400000012ff */
[----:B------:R-:W-:Y:S02]  /*e860*/  SHF.R.U64 R11, R11, 0x3, RZ ;  /* 0x000000030b0b7819 */ /* 0x000fe400000012ff */
[----:B------:R-:W-:Y:S02]  /*e870*/  LOP3.LUT R130, R3, R10, RZ, 0x3c, !PT ;  /* 0x0000000a03827212 */ /* 0x000fe400078e3cff */
[----:B------:R-:W-:Y:S02]  /*e880*/  LOP3.LUT R106, R11, R12, RZ, 0x3c, !PT ;  /* 0x0000000c0b6a7212 */ /* 0x000fe400078e3cff */
[----:B------:R-:W-:Y:S02]  /*e890*/  LOP3.LUT R3, R22, 0x380, RZ, 0xc0, !PT ;  /* 0x0000038016037812 */ /* 0x000fe400078ec0ff */
[----:B------:R-:W-:-:S02]  /*e8a0*/  LOP3.LUT R14, R17, 0x380, RZ, 0xc0, !PT ;  /* 0x00000380110e7812 */ /* 0x000fc400078ec0ff */
[----:B------:R-:W-:Y:S02]  /*e8b0*/  LOP3.LUT R12, R137, 0x380, RZ, 0xc0, !PT ;  /* 0x00000380890c7812 */ /* 0x000fe400078ec0ff */
[----:B------:R-:W-:Y:S02]  /*e8c0*/  SHF.R.U64 R3, R3, 0x3, RZ ;  /* 0x0000000303037819 */ /* 0x000fe400000012ff */
[----:B------:R-:W-:Y:S02]  /*e8d0*/  SHF.R.U64 R14, R14, 0x3, RZ ;  /* 0x000000030e0e7819 */ /* 0x000fe400000012ff */
[----:B------:R-:W-:Y:S02]  /*e8e0*/  SHF.R.U64 R12, R12, 0x3, RZ ;  /* 0x000000030c0c7819 */ /* 0x000fe400000012ff */
[----:B------:R-:W-:Y:S02]  /*e8f0*/  LOP3.LUT R10, R135, 0x380, RZ, 0xc0, !PT ;  /* 0x00000380870a7812 */ /* 0x000fe400078ec0ff */
[----:B------:R-:W-:-:S02]  /*e900*/  LOP3.LUT R11, R72, 0x380, RZ, 0xc0, !PT ;  /* 0x00000380480b7812 */ /* 0x000fc400078ec0ff */
[----:B------:R-:W-:Y:S02]  /*e910*/  LOP3.LUT R18, R133, 0x380, RZ, 0xc0, !PT ;  /* 0x0000038085127812 */ /* 0x000fe400078ec0ff */
[----:B------:R-:W-:Y:S02]  /*e920*/  LOP3.LUT R100, R3, R22, RZ, 0x3c, !PT ;  /* 0x0000001603647212 */ /* 0x000fe400078e3cff */
[----:B------:R-:W-:Y:S02]  /*e930*/  LOP3.LUT R104, R14, R17, RZ, 0x3c, !PT ;  /* 0x000000110e687212 */ /* 0x000fe400078e3cff */
[----:B------:R-:W-:Y:S02]  /*e940*/  LOP3.LUT R74, R12, R137, RZ, 0x3c, !PT ;  /* 0x000000890c4a7212 */ /* 0x000fe400078e3cff */
[----:B------:R-:W-:Y:S02]  /*e950*/  LOP3.LUT R3, R132, 0x380, RZ, 0xc0, !PT ;  /* 0x0000038084037812 */ /* 0x000fe400078ec0ff */
[----:B------:R-:W-:-:S02]  /*e960*/  SHF.R.U64 R10, R10, 0x3, RZ ;  /* 0x000000030a0a7819 */ /* 0x000fc400000012ff */
[----:B------:R-:W-:Y:S02]  /*e970*/  SHF.R.U64 R11, R11, 0x3, RZ ;  /* 0x000000030b0b7819 */ /* 0x000fe400000012ff */
[----:B------:R-:W-:Y:S02]  /*e980*/  LOP3.LUT R12, R139, 0x380, RZ, 0xc0, !PT ;  /* 0x000003808b0c7812 */ /* 0x000fe400078ec0ff */
[----:B------:R-:W-:Y:S02]  /*e990*/  LOP3.LUT R14, R141, 0x380, RZ, 0xc0, !PT ;  /* 0x000003808d0e7812 */ /* 0x000fe400078ec0ff */
[----:B------:R-:W-:Y:S02]  /*e9a0*/  SHF.R.U64 R18, R18, 0x3, RZ ;  /* 0x0000000312127819 */ /* 0x000fe400000012ff */
[----:B------:R-:W-:Y:S02]  /*e9b0*/  SHF.R.U64 R3, R3, 0x3, RZ ;  /* 0x0000000303037819 */ /* 0x000fe400000012ff */
[----:B------:R-:W-:-:S02]  /*e9c0*/  LOP3.LUT R98, R10, R135, RZ, 0x3c, !PT ;  /* 0x000000870a627212 */ /* 0x000fc400078e3cff */
[----:B------:R-:W-:Y:S02]  /*e9d0*/  LOP3.LUT R96, R11, R72, RZ, 0x3c, !PT ;  /* 0x000000480b607212 */ /* 0x000fe400078e3cff */
[----:B------:R-:W-:Y:S02]  /*e9e0*/  SHF.R.U64 R12, R12, 0x3, RZ ;  /* 0x000000030c0c7819 */ /* 0x000fe400000012ff */
[----:B------:R-:W-:Y:S02]  /*e9f0*/  SHF.R.U64 R14, R14, 0x3, RZ ;  /* 0x000000030e0e7819 */ /* 0x000fe400000012ff */
[----:B------:R-:W-:Y:S02]  /*ea00*/  LOP3.LUT R102, R18, R133, RZ, 0x3c, !PT ;  /* 0x0000008512667212 */ /* 0x000fe400078e3cff */
[----:B------:R-:W-:Y:S02]  /*ea10*/  MOV R17, R8 ;  /* 0x0000000800117202 */ /* 0x000fe40000000f00 */
[----:B------:R-:W-:-:S02]  /*ea20*/  F2FP.BF16.F32.PACK_AB R8, R25, R24 ;  /* 0x000000181908723e */ /* 0x000fc400000010ff */
[----:B------:R-:W-:Y:S02]  /*ea30*/  F2FP.BF16.F32.PACK_AB R9, R27, R26 ;  /* 0x0000001a1b09723e */ /* 0x000fe400000010ff */
[----:B------:R-:W-:Y:S02]  /*ea40*/  F2FP.BF16.F32.PACK_AB R10, R29, R28 ;  /* 0x0000001c1d0a723e */ /* 0x000fe400000010ff */
[----:B------:R-:W-:Y:S02]  /*ea50*/  F2FP.BF16.F32.PACK_AB R11, R31, R30 ;  /* 0x0000001e1f0b723e */ /* 0x000fe400000010ff */
[----:B------:R-:W-:Y:S02]  /*ea60*/  LOP3.LUT R72, R3, R132, RZ, 0x3c, !PT ;  /* 0x0000008403487212 */ /* 0x000fe400078e3cff */
[----:B------:R-:W-:Y:S01]  /*ea70*/  MOV R135, R130 ;  /* 0x0000008200877202 */ /* 0x000fe20000000f00 */
[----:B------:R0:W-:Y:S01]  /*ea80*/  STSM.16.M88.4 [R17], R8 ;  /* 0x0000000811007844 */ /* 0x0001e20000000200 */
[----:B------:R-:W-:-:S02]  /*ea90*/  LOP3.LUT R12, R12, R139, RZ, 0x3c, !PT ;  /* 0x0000008b0c0c7212 */ /* 0x000fc400078e3cff */
[----:B------:R-:W-:Y:S02]  /*eaa0*/  LOP3.LUT R14, R14, R141, RZ, 0x3c, !PT ;  /* 0x0000008d0e0e7212 */ /* 0x000fe400078e3cff */
[----:B------:R-:W-:Y:S02]  /*eab0*/  MOV R131, R98 ;  /* 0x0000006200837202 */ /* 0x000fe40000000f00 */
[----:B------:R-:W-:Y:S02]  /*eac0*/  MOV R3, R96 ;  /* 0x0000006000037202 */ /* 0x000fe40000000f00 */
[----:B------:R-:W-:Y:S02]  /*ead0*/  MOV R133, R102 ;  /* 0x0000006600857202 */ /* 0x000fe40000000f00 */
[----:B------:R-:W-:Y:S02]  /*eae0*/  MOV R132, R100 ;  /* 0x0000006400847202 */ /* 0x000fe40000000f00 */
[----:B------:R-:W-:-:S02]  /*eaf0*/  F2FP.BF16.F32.PACK_AB R96, R33, R32 ;  /* 0x000000202160723e */ /* 0x000fc400000010ff */
[----:B------:R-:W-:Y:S02]  /*eb00*/  F2FP.BF16.F32.PACK_AB R97, R35, R34 ;  /* 0x000000222361723e */ /* 0x000fe400000010ff */
[----:B------:R-:W-:Y:S02]  /*eb10*/  F2FP.BF16.F32.PACK_AB R98, R37, R36 ;  /* 0x000000242562723e */ /* 0x000fe400000010ff */
[----:B------:R-:W-:Y:S02]  /*eb20*/  F2FP.BF16.F32.PACK_AB R99, R39, R38 ;  /* 0x000000262763723e */ /* 0x000fe400000010ff */
[----:B------:R-:W-:Y:S02]  /*eb30*/  MOV R106, R106 ;  /* 0x0000006a006a7202 */ /* 0x000fe40000000f00 */
[----:B------:R-:W-:Y:S01]  /*eb40*/  F2FP.BF16.F32.PACK_AB R100, R41, R40 ;  /* 0x000000282964723e */ /* 0x000fe200000010ff */
[----:B------:R1:W-:Y:S01]  /*eb50*/  STSM.16.M88.4 [R135], R96 ;  /* 0x0000006087007844 */ /* 0x0003e20000000200 */
[----:B------:R-:W-:-:S02]  /*eb60*/  F2FP.BF16.F32.PACK_AB R101, R43, R42 ;  /* 0x0000002a2b65723e */ /* 0x000fc400000010ff */
[----:B------:R-:W-:Y:S02]  /*eb70*/  F2FP.BF16.F32.PACK_AB R102, R45, R44 ;  /* 0x0000002c2d66723e */ /* 0x000fe400000010ff */
[----:B------:R-:W-:Y:S02]  /*eb80*/  F2FP.BF16.F32.PACK_AB R103, R47, R46 ;  /* 0x0000002e2f67723e */ /* 0x000fe400000010ff */
[----:B------:R-:W-:Y:S02]  /*eb90*/  MOV R134, R104 ;  /* 0x0000006800867202 */ /* 0x000fe40000000f00 */
[----:B------:R-:W-:Y:S01]  /*eba0*/  MOV R18, R12 ;  /* 0x0000000c00127202 */ /* 0x000fe20000000f00 */
[----:B------:R2:W-:Y:S01]  /*ebb0*/  STSM.16.M88.4 [R106], R100 ;  /* 0x000000646a007844 */ /* 0x0005e20000000200 */
[----:B0-----:R-:W-:Y:S02]  /*ebc0*/  MOV R17, R14 ;  /* 0x0000000e00117202 */ /* 0x001fe40000000f00 */
[----:B------:R-:W-:-:S02]  /*ebd0*/  F2FP.BF16.F32.PACK_AB R8, R49, R48 ;  /* 0x000000303108723e */ /* 0x000fc400000010ff */
[----:B------:R-:W-:Y:S02]  /*ebe0*/  F2FP.BF16.F32.PACK_AB R9, R51, R50 ;  /* 0x000000323309723e */ /* 0x000fe400000010ff */
[----:B------:R-:W-:Y:S02]  /*ebf0*/  F2FP.BF16.F32.PACK_AB R10, R53, R52 ;  /* 0x00000034350a723e */ /* 0x000fe400000010ff */
[----:B------:R-:W-:Y:S02]  /*ec00*/  F2FP.BF16.F32.PACK_AB R11, R55, R54 ;  /* 0x00000036370b723e */ /* 0x000fe400000010ff */
[----:B------:R-:W-:Y:S02]  /*ec10*/  MOV R130, R74 ;  /* 0x0000004a00827202 */ /* 0x000fe40000000f00 */
[----:B------:R-:W-:Y:S01]  /*ec20*/  MOV R22, R72 ;  /* 0x0000004800167202 */ /* 0x000fe20000000f00 */
[----:B------:R0:W-:Y:S01]  /*ec30*/  STSM.16.M88.4 [R134], R8 ;  /* 0x0000000886007844 */ /* 0x0001e20000000200 */
[----:B------:R-:W-:-:S02]  /*ec40*/  F2FP.BF16.F32.PACK_AB R12, R57, R56 ;  /* 0x00000038390c723e */ /* 0x000fc400000010ff */
[----:B------:R-:W-:Y:S02]  /*ec50*/  F2FP.BF16.F32.PACK_AB R13, R59, R58 ;  /* 0x0000003a3b0d723e */ /* 0x000fe400000010ff */
[----:B------:R-:W-:Y:S02]  /*ec60*/  F2FP.BF16.F32.PACK_AB R14, R61, R60 ;  /* 0x0000003c3d0e723e */ /* 0x000fe400000010ff */
[----:B------:R-:W-:Y:S02]  /*ec70*/  F2FP.BF16.F32.PACK_AB R15, R63, R62 ;  /* 0x0000003e3f0f723e */ /* 0x000fe400000010ff */
[----:B------:R-:W-:Y:S02]  /*ec80*/  F2FP.BF16.F32.PACK_AB R72, R65, R64 ;  /* 0x000000404148723e */ /* 0x000fe400000010ff */
[----:B------:R-:W-:Y:S01]  /*ec90*/  F2FP.BF16.F32.PACK_AB R73, R67, R66 ;  /* 0x000000424349723e */ /* 0x000fe200000010ff */
[----:B------:R-:W-:Y:S01]  /*eca0*/  STSM.16.M88.4 [R133], R12 ;  /* 0x0000000c85007844 */ /* 0x000fe20000000200 */
[----:B------:R-:W-:-:S02]  /*ecb0*/  F2FP.BF16.F32.PACK_AB R74, R69, R68 ;  /* 0x00000044454a723e */ /* 0x000fc400000010ff */
[----:B------:R-:W-:Y:S02]  /*ecc0*/  F2FP.BF16.F32.PACK_AB R75, R71, R70 ;  /* 0x00000046474b723e */ /* 0x000fe400000010ff */
[----:B-1----:R-:W-:Y:S02]  /*ecd0*/  F2FP.BF16.F32.PACK_AB R96, R5, R4 ;  /* 0x000000040560723e */ /* 0x002fe400000010ff */
[----:B------:R-:W-:Y:S01]  /*ece0*/  F2FP.BF16.F32.PACK_AB R97, R123, R122 ;  /* 0x0000007a7b61723e */ /* 0x000fe200000010ff */
[----:B------:R-:W-:Y:S01]  /*ecf0*/  STSM.16.M88.4 [R132], R72 ;  /* 0x0000004884007844 */ /* 0x000fe20000000200 */
[----:B------:R-:W-:Y:S02]  /*ed00*/  F2FP.BF16.F32.PACK_AB R98, R77, R76 ;  /* 0x0000004c4d62723e */ /* 0x000fe400000010ff */
[----:B------:R-:W-:Y:S02]  /*ed10*/  F2FP.BF16.F32.PACK_AB R99, R79, R78 ;  /* 0x0000004e4f63723e */ /* 0x000fe400000010ff */
[----:B--2---:R-:W-:-:S02]  /*ed20*/  F2FP.BF16.F32.PACK_AB R100, R81, R80 ;  /* 0x000000505164723e */ /* 0x004fc400000010ff */
[----:B------:R-:W-:Y:S01]  /*ed30*/  F2FP.BF16.F32.PACK_AB R101, R83, R82 ;  /* 0x000000525365723e */ /* 0x000fe200000010ff */
[----:B------:R1:W-:Y:S01]  /*ed40*/  STSM.16.M88.4 [R131], R96 ;  /* 0x0000006083007844 */ /* 0x0003e20000000200 */
[----:B------:R-:W-:Y:S02]  /*ed50*/  F2FP.BF16.F32.PACK_AB R102, R85, R84 ;  /* 0x000000545566723e */ /* 0x000fe400000010ff */
[----:B------:R-:W-:Y:S02]  /*ed60*/  F2FP.BF16.F32.PACK_AB R103, R87, R86 ;  /* 0x000000565767723e */ /* 0x000fe400000010ff */
[----:B------:R-:W-:Y:S02]  /*ed70*/  F2FP.BF16.F32.PACK_AB R104, R89, R88 ;  /* 0x000000585968723e */ /* 0x000fe400000010ff */
[----:B------:R-:W-:Y:S01]  /*ed80*/  F2FP.BF16.F32.PACK_AB R105, R91, R90 ;  /* 0x0000005a5b69723e */ /* 0x000fe200000010ff */
[----:B------:R-:W-:Y:S01]  /*ed90*/  STSM.16.M88.4 [R3], R100 ;  /* 0x0000006403007844 */ /* 0x000fe20000000200 */
[----:B------:R-:W-:-:S02]  /*eda0*/  F2FP.BF16.F32.PACK_AB R106, R93, R92 ;  /* 0x0000005c5d6a723e */ /* 0x000fc400000010ff */
[----:B------:R-:W-:Y:S02]  /*edb0*/  F2FP.BF16.F32.PACK_AB R107, R95, R94 ;  /* 0x0000005e5f6b723e */ /* 0x000fe400000010ff */
[----:B0-----:R-:W-:Y:S02]  /*edc0*/  F2FP.BF16.F32.PACK_AB R8, R7, R6 ;  /* 0x000000060708723e */ /* 0x001fe400000010ff */
[----:B------:R-:W-:Y:S01]  /*edd0*/  F2FP.BF16.F32.PACK_AB R9, R125, R124 ;  /* 0x0000007c7d09723e */ /* 0x000fe200000010ff */
[----:B------:R-:W-:Y:S01]  /*ede0*/  STSM.16.M88.4 [R130], R104 ;  /* 0x0000006882007844 */ /* 0x000fe20000000200 */
[----:B------:R-:W-:Y:S01]  /*edf0*/  F2FP.BF16.F32.PACK_AB R10, R21, R20 ;  /* 0x00000014150a723e */ /* 0x000fe200000010ff */
[----:B-1----:R-:W-:Y:S01]  /*ee00*/  IMAD.U32 R96, RZ, RZ, UR12 ;  /* 0x0000000cff607e24 */ /* 0x002fe2000f8e00ff */
[----:B------:R-:W-:Y:S01]  /*ee10*/  F2FP.BF16.F32.PACK_AB R11, R127, R126 ;  /* 0x0000007e7f0b723e */ /* 0x000fe200000010ff */
[----:B------:R-:W-:Y:S01]  /*ee20*/  IMAD.U32 R97, RZ, RZ, UR13 ;  /* 0x0000000dff617e24 */ /* 0x000fe2000f8e00ff */
[----:B------:R-:W-:Y:S01]  /*ee30*/  F2FP.BF16.F32.PACK_AB R12, R121, R120 ;  /* 0x00000078790c723e */ /* 0x000fe200000010ff */
[----:B------:R-:W0:Y:S01]  /*ee40*/  LDC.64 R98, c[0x0][0xc08] ;  /* 0x00030200ff627b82 */ /* 0x000e220000000a00 */
[----:B------:R-:W-:Y:S01]  /*ee50*/  F2FP.BF16.F32.PACK_AB R13, R129, R128 ;  /* 0x00000080810d723e */ /* 0x000fe200000010ff */
[----:B------:R-:W-:Y:S01]  /*ee60*/  STSM.16.M88.4 [R22], R8 ;  /* 0x0000000816007844 */ /* 0x000fe20000000200 */
[----:B------:R-:W-:-:S02]  /*ee70*/  F2FP.BF16.F32.PACK_AB R14, R109, R108 ;  /* 0x0000006c6d0e723e */ /* 0x000fc400000010ff */
[----:B------:R-:W-:Y:S02]  /*ee80*/  F2FP.BF16.F32.PACK_AB R15, R111, R110 ;  /* 0x0000006e6f0f723e */ /* 0x000fe400000010ff */
[----:B------:R-:W-:Y:S02]  /*ee90*/  F2FP.BF16.F32.PACK_AB R72, R113, R112 ;  /* 0x000000707148723e */ /* 0x000fe400000010ff */
[----:B------:R-:W-:Y:S01]  /*eea0*/  F2FP.BF16.F32.PACK_AB R73, R115, R114 ;  /* 0x000000727349723e */ /* 0x000fe200000010ff */
[----:B------:R-:W-:Y:S01]  /*eeb0*/  STSM.16.M88.4 [R18], R12 ;  /* 0x0000000c12007844 */ /* 0x000fe20000000200 */
[----:B------:R-:W-:Y:S02]  /*eec0*/  F2FP.BF16.F32.PACK_AB R74, R117, R116 ;  /* 0x00000074754a723e */ /* 0x000fe400000010ff */
[----:B------:R-:W-:Y:S02]  /*eed0*/  F2FP.BF16.F32.PACK_AB R75, R119, R118 ;  /* 0x00000076774b723e */ /* 0x000fe400000010ff */
[----:B------:R-:W-:-:S03]  /*eee0*/  ISETP.NE.U32.AND P0, PT, RZ, UR14, PT ;  /* 0x0000000eff007c0c */ /* 0x000fc6000bf05070 */
[----:B------:R1:W-:Y:S01]  /*eef0*/  STSM.16.M88.4 [R17], R72 ;  /* 0x0000004811007844 */ /* 0x0003e20000000200 */
[----:B------:R-:W-:Y:S01]  /*ef00*/  BAR.SYNC.DEFER_BLOCKING 0x1, 0x100 ;  /* 0x0044000000007b1d */ /* 0x000fe20000010000 */
[----:B------:R-:W-:Y:S02]  /*ef10*/  ISETP.NE.AND.EX P0, PT, RZ, UR15, PT, P0 ;  /* 0x0000000fff007c0c */ /* 0x000fe4000bf05300 */
[----:B0-----:R-:W-:-:S05]  /*ef20*/  ISETP.NE.U32.AND P1, PT, R98, RZ, PT ;  /* 0x000000ff6200720c */ /* 0x001fca0003f25070 */
[----:B-1----:R-:W0:Y:S06]  /*ef30*/  LDC R17, c[0x0][0xbe8] ;  /* 0x0002fa00ff117b82 */ /* 0x002e2c0000000800 */
[----:B------:R-:W2:Y:S01]  /*ef40*/  @P0 LDG.E R3, desc[UR36][R96.64] ;  /* 0x0000002460030981 */ /* 0x000ea2000c1e1900 */
[----:B------:R-:W-:Y:S01]  /*ef50*/  R2UR UR4, R99 ;  /* 0x00000000630472ca */ /* 0x000fe200000e0000 */
[----:B------:R-:W-:-:S12]  /*ef60*/  VOTEU.ANY UP0, P1 ;  /* 0x00000000003f7886 */ /* 0x000fd80000800100 */
[----:B------:R-:W-:Y:S01]  /*ef70*/  UISETP.NE.AND.EX UP0, UPT, UR4, URZ, UPT, UP0 ;  /* 0x0000003f0400728c */ /* 0x000fe2000bf05300 */
[----:B0-----:R-:W-:Y:S02]  /*ef80*/  ISETP.NE.AND P1, PT, R17, 0x1, PT ;  /* 0x000000011100780c */ /* 0x001fe40003f25270 */
[----:B------:R-:W-:Y:S02]  /*ef90*/  ULDC UR4, c[0x0][0xa88] ;  /* 0x0002a20000047ab9 */ /* 0x000fe40000000800 */
[----:B------:R-:W-:Y:S01]  /*efa0*/  IMAD.U32 R12, RZ, RZ, UR4 ;  /* 0x00000004ff0c7e24 */ /* 0x000fe2000f8e00ff */
[----:B------:R-:W-:Y:S01]  /*efb0*/  PLOP3.LUT P4, PT, PT, PT, UP0, 0x80, 0x0 ;  /* 0x000000000000781c */ /* 0x000fe20003f8f008 */
[----:B------:R-:W-:-:S04]  /*efc0*/  ULDC UR4, c[0x0][0xad4] ;  /* 0x0002b50000047ab9 */ /* 0x000fc80000000800 */
[----:B------:R-:W-:Y:S02]  /*efd0*/  @UP0 ULDC.64 UR12, c[0x0][0xc08] ;  /* 0x00030200000c0ab9 */ /* 0x000fe40000000a00 */
[----:B------:R-:W-:Y:S01]  /*efe0*/  @UP0 UIMAD.WIDE UR12, UR9, 0x4, UR12 ;  /* 0x00000004090c08a5 */ /* 0x000fe2000f8e020c */
[----:B------:R-:W0:Y:S01]  /*eff0*/  @P1 LDC R10, c[0x0][0xbec] ;  /* 0x0002fb00ff0a1b82 */ /* 0x000e220000000800 */
[----:B------:R-:W-:-:S04]  /*f000*/  UISETP.NE.AND UP0, UPT, UR18, URZ, UPT ;  /* 0x0000003f1200728c */ /* 0x000fc8000bf05270 */
[----:B------:R-:W-:Y:S01]  /*f010*/  USEL UR4, UR18, UR4, UP0 ;  /* 0x0000000412047287 */ /* 0x000fe20008000000 */
[----:B------:R-:W-:Y:S02]  /*f020*/  IMAD.U32 R8, RZ, RZ, UR12 ;  /* 0x0000000cff087e24 */ /* 0x000fe4000f8e00ff */
[----:B------:R-:W1:Y:S01]  /*f030*/  @P1 LDC R11, c[0x0][0xbf0] ;  /* 0x0002fc00ff0b1b82 */ /* 0x000e620000000800 */
[----:B------:R-:W-:Y:S01]  /*f040*/  UISETP.GT.AND UP1, UPT, UR4, 0x1, UPT ;  /* 0x000000010400788c */ /* 0x000fe2000bf24270 */
[----:B------:R-:W-:Y:S01]  /*f050*/  IMAD.U32 R9, RZ, RZ, UR13 ;  /* 0x0000000dff097e24 */ /* 0x000fe2000f8e00ff */
[----:B------:R-:W-:Y:S02]  /*f060*/  UMOV UR22, 0x9b8 ;  /* 0x000009b800167882 */ /* 0x000fe40000000000 */
[----:B------:R-:W-:Y:S02]  /*f070*/  USEL UR22, UR22, 0x978, UP1 ;  /* 0x0000097816167887 */ /* 0x000fe40008800000 */
[----:B------:R-:W-:Y:S01]  /*f080*/  UISETP.NE.U32.AND UP0, UPT, UR14, URZ, UPT ;  /* 0x0000003f0e00728c */ /* 0x000fe2000bf05070 */
[----:B------:R-:W-:Y:S01]  /*f090*/  VIADD R15, R192, UR16 ;  /* 0x00000010c00f7c36 */ /* 0x000fe20008000000 */
[----:B------:R-:W-:Y:S01]  /*f0a0*/  USHF.R.S32.HI UR12, URZ, 0x1f, UR9 ;  /* 0x0000001f3f0c7899 */ /* 0x000fe20008011409 */
[----:B------:R0:W5:Y:S01]  /*f0b0*/  @P4 LDG.E R12, desc[UR36][R8.64] ;  /* 0x00000024080c4981 */ /* 0x000162000c1e1900 */
[----:B------:R-:W-:Y:S01]  /*f0c0*/  UMOV UR4, URZ ;  /* 0x0000003f00047c82 */ /* 0x000fe20008000000 */
[----:B------:R-:W-:-:S02]  /*f0d0*/  UISETP.NE.AND.EX UP0, UPT, UR15, URZ, UPT, UP0 ;  /* 0x0000003f0f00728c */ /* 0x000fc4000bf05300 */
[----:B------:R-:W-:Y:S02]  /*f0e0*/  USEL UR20, UR17, URZ, UP1 ;  /* 0x0000003f11147287 */ /* 0x000fe40008800000 */
[----:B------:R-:W-:Y:S02]  /*f0f0*/  USEL UR9, UR9, URZ, !UP0 ;  /* 0x0000003f09097287 */ /* 0x000fe4000c000000 */
[----:B------:R-:W-:Y:S01]  /*f100*/  USEL UR21, UR12, URZ, !UP0 ;  /* 0x0000003f0c157287 */ /* 0x000fe2000c000000 */
[----:B------:R-:W-:Y:S02]  /*f110*/  ULDC.64 UR16, c[0x0][UR22+0x220] ;  /* 0x0000880016107abb */ /* 0x000fe40008000a00 */
[----:B------:R-:W-:Y:S01]  /*f120*/  ULDC.64 UR12, c[0x0][UR22+0x218] ;  /* 0x00008600160c7abb */ /* 0x000fe20008000a00 */
[----:B------:R-:W-:Y:S01]  /*f130*/  ULDC.64 UR18, c[0x0][UR22+0x228] ;  /* 0x00008a0016127abb */ /* 0x000fe20008000a00 */
[----:B------:R-:W-:Y:S01]  /*f140*/  UIMAD.WIDE.U32 UR14, UR12, UR23, URZ ;  /* 0x000000170c0e72a5 */ /* 0x000fe2000f8e003f */
[----:B0-----:R-:W-:Y:S01]  /*f150*/  @P1 IMAD.HI.U32 R8, R15, R10, RZ ;  /* 0x0000000a0f081227 */ /* 0x001fe200078e00ff */
[----:B------:R-:W-:-:S02]  /*f160*/  UIMAD UR23, UR13, UR23, URZ ;  /* 0x000000170d1772a4 */ /* 0x000fc4000f8e023f */
[----:B------:R-:W-:Y:S02]  /*f170*/  UIMAD UR17, UR17, UR9, URZ ;  /* 0x00000009111172a4 */ /* 0x000fe4000f8e023f */
[----:B------:R-:W-:Y:S02]  /*f180*/  UIMAD.WIDE.U32 UR24, UR18, UR20, URZ ;  /* 0x00000014121872a5 */ /* 0x000fe4000f8e003f */
[----:B------:R-:W-:Y:S02]  /*f190*/  UIMAD.WIDE.U32 UR12, UR16, UR9, URZ ;  /* 0x00000009100c72a5 */ /* 0x000fe4000f8e003f */
[----:B------:R-:W-:Y:S02]  /*f1a0*/  UIMAD UR18, UR19, UR20, URZ ;  /* 0x00000014131272a4 */ /* 0x000fe4000f8e023f */
[----:B------:R-:W-:Y:S01]  /*f1b0*/  UIMAD UR17, UR16, UR21, UR17 ;  /* 0x00000015101172a4 */ /* 0x000fe2000f8e0211 */
[----:B------:R-:W-:Y:S01]  /*f1c0*/  IMAD.U32 R9, RZ, RZ, UR25 ;  /* 0x00000019ff097e24 */ /* 0x000fe2000f8e00ff */
[----:B------:R-:W-:-:S02]  /*f1d0*/  UIADD3 UR18, UR25, UR18, URZ ;  /* 0x0000001219127290 */ /* 0x000fc4000fffe03f */
[----:B------:R-:W-:Y:S02]  /*f1e0*/  UIADD3 UR23, UR15, UR23, URZ ;  /* 0x000000170f177290 */ /* 0x000fe4000fffe03f */
[----:B------:R-:W-:Y:S02]  /*f1f0*/  UIADD3 UR17, UR13, UR17, URZ ;  /* 0x000000110d117290 */ /* 0x000fe4000fffe03f */
[----:B------:R-:W-:Y:S01]  /*f200*/  IMAD.U32 R14, RZ, RZ, UR18 ;  /* 0x00000012ff0e7e24 */ /* 0x000fe2000f8e00ff */
[----:B--2---:R-:W-:Y:S01]  /*f210*/  @P0 R2UR UR4, R3 ;  /* 0x00000000030402ca */ /* 0x004fe200000e0000 */
[----:B------:R-:W-:Y:S01]  /*f220*/  IMAD.MOV.U32 R3, RZ, RZ, R15 ;  /* 0x000000ffff037224 */ /* 0x000fe200078e000f */
[----:B-1----:R-:W-:Y:S01]  /*f230*/  @P1 SHF.R.U32.HI R3, RZ, R11, R8 ;  /* 0x0000000bff031219 */ /* 0x002fe20000011608 */
[----:B------:R-:W-:-:S03]  /*f240*/  IMAD.U32 R8, RZ, RZ, UR24 ;  /* 0x00000018ff087e24 */ /* 0x000fc6000f8e00ff */
[--C-:B------:R-:W-:Y:S01]  /*f250*/  SHF.R.S32.HI R9, RZ, 0x1f, R3.reuse ;  /* 0x0000001fff097819 */ /* 0x100fe20000011403 */
[----:B------:R-:W-:-:S04]  /*f260*/  IMAD.MOV R10, RZ, RZ, -R3 ;  /* 0x000000ffff0a7224 */ /* 0x000fc800078e0a03 */
[----:B------:R-:W-:Y:S02]  /*f270*/  IMAD R11, R17, R10, R15 ;  /* 0x0000000a110b7224 */ /* 0x000fe400078e020f */
[----:B------:R-:W-:Y:S02]  /*f280*/  UIADD3 UR14, UP0, UP2, UR12, UR14, UR4 ;  /* 0x0000000e0c0e7290 */ /* 0x000fe4000fa1e004 */
[----:B------:R-:W-:Y:S01]  /*f290*/  USHF.R.S32.HI UR16, URZ, 0x1f, UR4 ;  /* 0x0000001f3f107899 */ /* 0x000fe20008011404 */
[----:B------:R-:W-:-:S03]  /*f2a0*/  ULDC.64 UR12, c[0x0][UR22+0x210] ;  /* 0x00008400160c7abb */ /* 0x000fc60008000a00 */
[----:B------:R-:W-:Y:S01]  /*f2b0*/  IADD3 R8, P2, P3, R3, UR14, R8 ;  /* 0x0000000e03087c10 */ /* 0x000fe2000fb5e008 */
[----:B------:R-:W-:Y:S01]  /*f2c0*/  UIADD3.X UR14, UR17, UR23, UR16, UP0, UP2 ;  /* 0x00000017110e7290 */ /* 0x000fe200087e4410 */
[----:B------:R-:W-:Y:S01]  /*f2d0*/  SHF.R.S32.HI R3, RZ, 0x1f, R11 ;  /* 0x0000001fff037819 */ /* 0x000fe2000001140b */
[----:B------:R-:W-:-:S04]  /*f2e0*/  IMAD R10, R11, UR13, RZ ;  /* 0x0000000d0b0a7c24 */ /* 0x000fc8000f8e02ff */
[----:B------:R-:W-:Y:S01]  /*f2f0*/  IADD3.X R9, R9, UR14, R14, P2, P3 ;  /* 0x0000000e09097c10 */ /* 0x000fe200097e640e */
[----:B------:R-:W-:Y:S01]  /*f300*/  IMAD R3, R3, UR12, R10 ;  /* 0x0000000c03037c24 */ /* 0x000fe2000f8e020a */
[----:B------:R-:W-:Y:S01]  /*f310*/  ULDC.64 UR14, c[0x0][0xba8] ;  /* 0x0002ea00000e7ab9 */ /* 0x000fe20000000a00 */
[----:B------:R-:W-:Y:S01]  /*f320*/  @!UP1 ULDC UR14, c[0x0][0xb50] ;  /* 0x0002d400000e9ab9 */ /* 0x000fe20000000800 */
[----:B------:R-:W-:Y:S01]  /*f330*/  @!UP1 ULDC UR15, c[0x0][0xb54] ;  /* 0x0002d500000f9ab9 */ /* 0x000fe20000000800 */
        /* <DEDUP_REMOVED lines=9> */
.L_x_1303:
[----:B------:R-:W2:Y:S01]  /*f3d0*/  LDL R3, [R1+0xc] ;  /* 0x00000c0001037983 */ /* 0x000ea20000100800 */
[----:B------:R-:W-:Y:S02]  /*f3e0*/  R2UR UR12, R23 ;  /* 0x00000000170c72ca */ /* 0x000fe400000e0000 */
[----:B------:R-:W-:Y:S01]  /*f3f0*/  LOP3.LUT P0, RZ, R222, 0x3, RZ, 0xc0, !PT ;  /* 0x00000003deff7812 */ /* 0x000fe2000780c0ff */
[----:B------:R-:W-:Y:S01]  /*f400*/  SHFL.IDX PT, R8, R13, RZ, 0x1c1f ;  /* 0x001c1fff0d087589 */ /* 0x000fe200000e0000 */
[----:B------:R-:W-:-:S03]  /*f410*/  PLOP3.LUT P3, PT, PT, PT, UP1, 0x80, 0x0 ;  /* 0x000000000000781c */ /* 0x000fc60003f6f018 */
[----:B------:R-:W0:Y:S04]  /*f420*/  SHFL.IDX PT, R9, R14, RZ, 0x1c1f ;  /* 0x001c1fff0e097589 */ /* 0x000e2800000e0000 */
[----:B------:R-:W-:Y:S04]  /*f430*/  SHFL.IDX PT, R10, R13, 0x1, 0x1c1f ;  /* 0x003c1f000d0a7f89 */ /* 0x000fe800000e0000 */
[----:B------:R-:W1:Y:S01]  /*f440*/  SHFL.IDX PT, R11, R14, 0x1, 0x1c1f ;  /* 0x003c1f000e0b7f89 */ /* 0x000e6200000e0000 */
[----:B--2---:R-:W-:Y:S02]  /*f450*/  VIADD R18, R3, UR12 ;  /* 0x0000000c03127c36 */ /* 0x004fe40008000000 */
[----:B-----5:R-:W-:-:S02]  /*f460*/  IMAD R3, R12, R17, RZ ;  /* 0x000000110c037224 */ /* 0x020fc400078e02ff */
[----:B------:R-:W-:-:S03]  /*f470*/  VIADD R12, R18, 0x8 ;  /* 0x00000008120c7836 */ /* 0x000fc60000000000 */
[-C--:B------:R-:W-:Y:S02]  /*f480*/  ISETP.GE.OR P2, PT, R18, R3.reuse, P0 ;  /* 0x000000031200720c */ /* 0x080fe40000746670 */
[----:B------:R-:W-:-:S11]  /*f490*/  ISETP.GE.OR P0, PT, R12, R3, P0 ;  /* 0x000000030c00720c */ /* 0x000fd60000706670 */
[----:B0-----:R0:W-:Y:S01]  /*f4a0*/  @!P2 ST.E desc[UR36][R8.64], R0 ;  /* 0x000000000800a985 */ /* 0x0011e2000c101924 */
[----:B------:R-:W-:-:S03]  /*f4b0*/  ISETP.GE.AND P2, PT, R18, R3, PT ;  /* 0x000000031200720c */ /* 0x000fc60003f46270 */
[----:B-1----:R0:W-:Y:S01]  /*f4c0*/  @!P0 ST.E desc[UR36][R10.64], R2 ;  /* 0x000000020a008985 */ /* 0x0021e2000c101924 */
[----:B------:R-:W-:Y:S01]  /*f4d0*/  ISETP.GE.AND P0, PT, R12, R3, PT ;  /* 0x000000030c00720c */ /* 0x000fe20003f06270 */
[----:B------:R-:W-:-:S12]  /*f4e0*/  @P3 BRA `(.L_x_1304) ;  /* 0x0000000c004c3947 */ /* 0x000fd80003800000 */
[----:B------:R-:W-:Y:S01]  /*f4f0*/  IMAD.SHL.U32 R63, R194, 0x8, RZ ;  /* 0x00000008c23f7824 */ /* 0x000fe200078e00ff */
[----:B------:R-:W1:Y:S01]  /*f500*/  @P1 LDC R57, c[0x0][0xbec] ;  /* 0x0002fb00ff391b82 */ /* 0x000e620000000800 */
[----:B------:R-:W-:Y:S01]  /*f510*/  IMAD.MOV.U32 R5, RZ, RZ, 0x2 ;  /* 0x00000002ff057424 */ /* 0x000fe200078e00ff */
[----:B------:R-:W-:Y:S01]  /*f520*/  ULDC.64 UR14, c[0x0][0xaa0] ;  /* 0x0002a800000e7ab9 */ /* 0x000fe20000000a00 */
[----:B------:R-:W-:Y:S01]  /*f530*/  IMAD R4, R219, 0x40, R63 ;  /* 0x00000040db047824 */ /* 0x000fe200078e023f */
[----:B------:R-:W-:Y:S02]  /*f540*/  R2UR UR17, R23 ;  /* 0x00000000171172ca */ /* 0x000fe400000e0000 */
[----:B------:R-:W-:Y:S01]  /*f550*/  R2UR UR18, R209 ;  /* 0x00000000d11272ca */ /* 0x000fe200000e0000 */
[----:B------:R-:W-:Y:S01]  /*f560*/  IMAD.WIDE R4, R4, R5, UR10 ;  /* 0x0000000a04047e25 */ /* 0x000fe2000f8e0205 */
[----:B------:R-:W2:Y:S02]  /*f570*/  @P1 LDC R61, c[0x0][0xbf0] ;  /* 0x0002fc00ff3d1b82 */ /* 0x000ea40000000800 */
[C---:B------:R-:W-:Y:S01]  /*f580*/  IADD3 R29, P2, R4.reuse, 0x5000, RZ ;  /* 0x00005000041d7810 */ /* 0x040fe20007f5e0ff */
[----:B------:R-:W-:Y:S01]  /*f590*/  UIMAD UR12, UR16, UR14, URZ ;  /* 0x0000000e100c72a4 */ /* 0x000fe2000f8e023f */
[----:B0-----:R-:W-:-:S02]  /*f5a0*/  IADD3 R9, P4, R4, 0x1000, RZ ;  /* 0x0000100004097810 */ /* 0x001fc40007f9e0ff */
[----:B------:R-:W-:Y:S02]  /*f5b0*/  LOP3.LUT R28, R29, 0x380, RZ, 0xc0, !PT ;  /* 0x000003801d1c7812 */ /* 0x000fe400078ec0ff */
[----:B------:R-:W-:Y:S02]  /*f5c0*/  IADD3 R13, P3, R4, 0x2000, RZ ;  /* 0x00002000040d7810 */ /* 0x000fe40007f7e0ff */
[----:B------:R-:W-:Y:S02]  /*f5d0*/  SHF.R.U64 R28, R28, 0x3, RZ ;  /* 0x000000031c1c7819 */ /* 0x000fe400000012ff */
[----:B------:R-:W-:Y:S02]  /*f5e0*/  IADD3 R21, P6, R4, 0x3000, RZ ;  /* 0x0000300004157810 */ /* 0x000fe40007fde0ff */
[----:B------:R-:W-:Y:S01]  /*f5f0*/  LOP3.LUT R28, R28, R29, RZ, 0x3c, !PT ;  /* 0x0000001d1c1c7212 */ /* 0x000fe200078e3cff */
[----:B------:R-:W-:Y:S01]  /*f600*/  IMAD.X R29, RZ, RZ, R5, P2 ;  /* 0x000000ffff1d7224 */ /* 0x000fe200010e0605 */
[----:B------:R-:W-:-:S02]  /*f610*/  IADD3 R7, P2, R4, 0xb000, RZ ;  /* 0x0000b00004077810 */ /* 0x000fc40007f5e0ff */
[----:B------:R-:W-:Y:S02]  /*f620*/  IADD3 R25, P5, R4, 0x4000, RZ ;  /* 0x0000400004197810 */ /* 0x000fe40007fbe0ff */
[----:B------:R-:W-:Y:S01]  /*f630*/  LOP3.LUT R0, R7, 0x380, RZ, 0xc0, !PT ;  /* 0x0000038007007812 */ /* 0x000fe200078ec0ff */
[----:B------:R-:W-:Y:S01]  /*f640*/  UIMAD UR12, UR4, UR15, UR12 ;  /* 0x0000000f040c72a4 */ /* 0x000fe2000f8e020c */
[----:B------:R-:W-:Y:S01]  /*f650*/  LOP3.LUT R8, R9, 0x380, RZ, 0xc0, !PT ;  /* 0x0000038009087812 */ /* 0x000fe200078ec0ff */
[----:B------:R-:W-:Y:S01]  /*f660*/  UIMAD.WIDE.U32 UR10, UR4, UR14, URZ ;  /* 0x0000000e040a72a5 */ /* 0x000fe2000f8e003f */
[----:B------:R-:W-:Y:S01]  /*f670*/  SHF.R.U64 R0, R0, 0x3, RZ ;  /* 0x0000000300007819 */ /* 0x000fe200000012ff */
[----:B------:R-:W-:Y:S01]  /*f680*/  IMAD.X R53, RZ, RZ, R5, P2 ;  /* 0x000000ffff357224 */ /* 0x000fe200010e0605 */
[----:B------:R-:W-:Y:S01]  /*f690*/  LOP3.LUT R12, R13, 0x380, RZ, 0xc0, !PT ;  /* 0x000003800d0c7812 */ /* 0x000fe200078ec0ff */
[----:B------:R-:W5:Y:S01]  /*f6a0*/  LD.E.128 R28, desc[UR36][R28.64] ;  /* 0x000000241c1c7980 */ /* 0x000f62000c101d00 */
[----:B------:R-:W-:-:S02]  /*f6b0*/  LOP3.LUT R20, R21, 0x380, RZ, 0xc0, !PT ;  /* 0x0000038015147812 */ /* 0x000fc400078ec0ff */
[----:B------:R-:W-:Y:S02]  /*f6c0*/  LOP3.LUT R24, R25, 0x380, RZ, 0xc0, !PT ;  /* 0x0000038019187812 */ /* 0x000fe400078ec0ff */
[----:B------:R-:W-:Y:S01]  /*f6d0*/  LOP3.LUT R52, R0, R7, RZ, 0x3c, !PT ;  /* 0x0000000700347212 */ /* 0x000fe200078e3cff */
[----:B------:R-:W-:Y:S01]  /*f6e0*/  IMAD R0, R194, 0x20, R219 ;  /* 0x00000020c2007824 */ /* 0x000fe200078e02db */
[----:B------:R-:W-:Y:S01]  /*f6f0*/  UIADD3 UR11, UR11, UR12, URZ ;  /* 0x0000000c0b0b7290 */ /* 0x000fe2000fffe03f */
[----:B------:R-:W-:Y:S02]  /*f700*/  SHF.R.U64 R8, R8, 0x3, RZ ;  /* 0x0000000308087819 */ /* 0x000fe400000012ff */
[----:B------:R-:W-:Y:S01]  /*f710*/  SHF.R.U64 R12, R12, 0x3, RZ ;  /* 0x000000030c0c7819 */ /* 0x000fe200000012ff */
[----:B------:R-:W-:Y:S01]  /*f720*/  ULDC.64 UR12, c[0x0][0xae8] ;  /* 0x0002ba00000c7ab9 */ /* 0x000fe20000000a00 */
[----:B------:R-:W-:Y:S02]  /*f730*/  SHF.R.U64 R20, R20, 0x3, RZ ;  /* 0x0000000314147819 */ /* 0x000fe400000012ff */
[----:B------:R-:W-:Y:S01]  /*f740*/  SHF.R.U64 R24, R24, 0x3, RZ ;  /* 0x0000000318187819 */ /* 0x000fe200000012ff */
[----:B------:R-:W-:Y:S01]  /*f750*/  VIADD R18, R0, UR17 ;  /* 0x0000001100127c36 */ /* 0x000fe20008000000 */
[----:B------:R-:W-:Y:S01]  /*f760*/  UIMAD.WIDE.U32 UR10, UR18, UR12, UR10 ;  /* 0x0000000c120a72a5 */ /* 0x000fe2000f8e000a */
[----:B------:R-:W-:Y:S01]  /*f770*/  LOP3.LUT R8, R8, R9, RZ, 0x3c, !PT ;  /* 0x0000000908087212 */ /* 0x000fe200078e3cff */
[--C-:B------:R-:W-:Y:S01]  /*f780*/  IMAD.X R9, RZ, RZ, R5.reuse, P4 ;  /* 0x000000ffff097224 */ /* 0x100fe200020e0605 */
[----:B------:R-:W-:Y:S01]  /*f790*/  LOP3.LUT R12, R12, R13, RZ, 0x3c, !PT ;  /* 0x0000000d0c0c7212 */ /* 0x000fe200078e3cff */
[--C-:B------:R-:W-:Y:S01]  /*f7a0*/  IMAD.X R13, RZ, RZ, R5.reuse, P3 ;  /* 0x000000ffff0d7224 */ /* 0x100fe200018e0605 */
[----:B------:R-:W-:Y:S01]  /*f7b0*/  LOP3.LUT R20, R20, R21, RZ, 0x3c, !PT ;  /* 0x0000001514147212 */ /* 0x000fe200078e3cff */
[--C-:B------:R-:W-:Y:S01]  /*f7c0*/  IMAD.X R21, RZ, RZ, R5.reuse, P6 ;  /* 0x000000ffff157224 */ /* 0x100fe200030e0605 */
[----:B------:R-:W-:Y:S01]  /*f7d0*/  LOP3.LUT R24, R24, R25, RZ, 0x3c, !PT ;  /* 0x0000001918187212 */ /* 0x000fe200078e3cff */
[----:B------:R-:W-:Y:S01]  /*f7e0*/  IMAD.X R25, RZ, RZ, R5, P5 ;  /* 0x000000ffff197224 */ /* 0x000fe200028e0605 */
[C---:B------:R-:W-:Y:S01]  /*f7f0*/  IADD3 R33, P0, R4.reuse, 0x6000, RZ ;  /* 0x0000600004217810 */ /* 0x040fe20007f1e0ff */
[----:B------:R-:W-:Y:S01]  /*f800*/  USHF.R.S32.HI UR4, URZ, 0x1f, UR9 ;  /* 0x0000001f3f047899 */ /* 0x000fe20008011409 */
[----:B------:R-:W-:Y:S01]  /*f810*/  IADD3 R37, P4, R4, 0x7000, RZ ;  /* 0x0000700004257810 */ /* 0x000fe20007f9e0ff */
[----:B-1----:R-:W-:Y:S01]  /*f820*/  @P1 IMAD.HI.U32 R0, R18, R57, RZ ;  /* 0x0000003912001227 */ /* 0x002fe200078e00ff */
[C---:B------:R-:W-:Y:S01]  /*f830*/  IADD3 R41, P3, R4.reuse, 0x8000, RZ ;  /* 0x0000800004297810 */ /* 0x040fe20007f7e0ff */
[----:B------:R-:W-:Y:S01]  /*f840*/  UIMAD UR11, UR18, UR13, UR11 ;  /* 0x0000000d120b72a4 */ /* 0x000fe2000f8e020b */
[C---:B------:R-:W-:Y:S01]  /*f850*/  IADD3 R45, P6, R4.reuse, 0x9000, RZ ;  /* 0x00009000042d7810 */ /* 0x040fe20007fde0ff */
[----:B------:R-:W-:Y:S01]  /*f860*/  IMAD.MOV.U32 R59, RZ, RZ, R18 ;  /* 0x000000ffff3b7224 */ /* 0x000fe200078e0012 */
[----:B------:R-:W-:Y:S01]  /*f870*/  IADD3 R49, P5, R4, 0xa000, RZ ;  /* 0x0000a00004317810 */ /* 0x000fe20007fbe0ff */
[----:B------:R-:W-:Y:S01]  /*f880*/  ULDC.64 UR12, c[0x0][0xaf0] ;  /* 0x0002bc00000c7ab9 */ /* 0x000fe20000000a00 */
[----:B------:R-:W-:Y:S01]  /*f890*/  LOP3.LUT R32, R33, 0x380, RZ, 0xc0, !PT ;  /* 0x0000038021207812 */ /* 0x000fe200078ec0ff */
[----:B------:R-:W-:Y:S01]  /*f8a0*/  UIMAD UR4, UR4, UR12, URZ ;  /* 0x0000000c040472a4 */ /* 0x000fe2000f8e023f */
[----:B------:R-:W-:Y:S01]  /*f8b0*/  LOP3.LUT R36, R37, 0x380, RZ, 0xc0, !PT ;  /* 0x0000038025247812 */ /* 0x000fe200078ec0ff */
[----:B------:R-:W5:Y:S01]  /*f8c0*/  LD.E.128 R12, desc[UR36][R12.64] ;  /* 0x000000240c0c7980 */ /* 0x000f62000c101d00 */
[----:B------:R-:W-:-:S02]  /*f8d0*/  LOP3.LUT R40, R41, 0x380, RZ, 0xc0, !PT ;  /* 0x0000038029287812 */ /* 0x000fc400078ec0ff */
[----:B------:R-:W-:Y:S01]  /*f8e0*/  LOP3.LUT R44, R45, 0x380, RZ, 0xc0, !PT ;  /* 0x000003802d2c7812 */ /* 0x000fe200078ec0ff */
[----:B------:R-:W5:Y:S01]  /*f8f0*/  LD.E.128 R20, desc[UR36][R20.64] ;  /* 0x0000002414147980 */ /* 0x000f62000c101d00 */
[----:B------:R-:W-:Y:S02]  /*f900*/  LOP3.LUT R48, R49, 0x380, RZ, 0xc0, !PT ;  /* 0x0000038031307812 */ /* 0x000fe400078ec0ff */
[----:B------:R-:W-:Y:S01]  /*f910*/  LOP3.LUT R11, R4, 0x380, RZ, 0xc0, !PT ;  /* 0x00000380040b7812 */ /* 0x000fe200078ec0ff */
[----:B------:R-:W5:Y:S01]  /*f920*/  LD.E.128 R24, desc[UR36][R24.64] ;  /* 0x0000002418187980 */ /* 0x000f62000c101d00 */
[----:B--2---:R-:W-:Y:S01]  /*f930*/  @P1 SHF.R.U32.HI R59, RZ, R61, R0 ;  /* 0x0000003dff3b1219 */ /* 0x004fe20000011600 */
[----:B------:R-:W-:Y:S01]  /*f940*/  UIMAD UR4, UR9, UR13, UR4 ;  /* 0x0000000d090472a4 */ /* 0x000fe2000f8e0204 */
[----:B------:R-:W-:Y:S01]  /*f950*/  SHF.R.U64 R32, R32, 0x3, RZ ;  /* 0x0000000320207819 */ /* 0x000fe200000012ff */
[----:B------:R-:W-:Y:S01]  /*f960*/  UIMAD.WIDE.U32 UR10, UR9, UR12, UR10 ;  /* 0x0000000c090a72a5 */ /* 0x000fe2000f8e000a */
[----:B------:R-:W-:Y:S01]  /*f970*/  SHF.R.U64 R36, R36, 0x3, RZ ;  /* 0x0000000324247819 */ /* 0x000fe200000012ff */
[----:B------:R-:W5:Y:S01]  /*f980*/  LD.E.128 R52, desc[UR36][R52.64] ;  /* 0x0000002434347980 */ /* 0x000f62000c101d00 */
[----:B------:R-:W-:-:S02]  /*f990*/  SHF.R.U64 R40, R40, 0x3, RZ ;  /* 0x0000000328287819 */ /* 0x000fc400000012ff */
[----:B------:R-:W-:Y:S02]  /*f9a0*/  SHF.R.U64 R44, R44, 0x3, RZ ;  /* 0x000000032c2c7819 */ /* 0x000fe400000012ff */
[----:B------:R-:W-:Y:S01]  /*f9b0*/  SHF.R.U64 R48, R48, 0x3, RZ ;  /* 0x0000000330307819 */ /* 0x000fe200000012ff */
[--C-:B------:R-:W-:Y:S01]  /*f9c0*/  IMAD.MOV R2, RZ, RZ, -R59.reuse ;  /* 0x000000ffff027224 */ /* 0x100fe200078e0a3b */
[----:B------:R-:W-:Y:S02]  /*f9d0*/  SHF.R.U64 R11, R11, 0x3, RZ ;  /* 0x000000030b0b7819 */ /* 0x000fe400000012ff */
[----:B------:R-:W-:Y:S01]  /*f9e0*/  SHF.R.S32.HI R0, RZ, 0x1f, R59 ;  /* 0x0000001fff007819 */ /* 0x000fe2000001143b */
[----:B------:R-:W-:Y:S01]  /*f9f0*/  UIADD3 UR4, UR11, UR4, URZ ;  /* 0x000000040b047290 */ /* 0x000fe2000fffe03f */
[----:B------:R-:W-:Y:S01]  /*fa00*/  LOP3.LUT R32, R32, R33, RZ, 0x3c, !PT ;  /* 0x0000002120207212 */ /* 0x000fe200078e3cff */
[----:B------:R-:W-:Y:S01]  /*fa10*/  ULDC.64 UR12, c[0x0][0xae0] ;  /* 0x0002b800000c7ab9 */ /* 0x000fe20000000a00 */
        /* <DEDUP_REMOVED lines=10> */
[----:B------:R-:W5:Y:S01]  /*fac0*/  LD.E.128 R8, desc[UR36][R8.64] ;  /* 0x0000002408087980 */ /* 0x000f62000c101d00 */
[----:B------:R-:W-:-:S02]  /*fad0*/  IMAD R0, R0, UR12, RZ ;  /* 0x0000000c00007c24 */ /* 0x000fc4000f8e02ff */
[----:B------:R-:W-:Y:S01]  /*fae0*/  IMAD R17, R17, R2, R18 ;  /* 0x0000000211117224 */ /* 0x000fe200078e0212 */
[----:B------:R-:W5:Y:S01]  /*faf0*/  LD.E.128 R4, desc[UR36][R4.64] ;  /* 0x0000002404047980 */ /* 0x000f62000c101d00 */
[----:B------:R-:W-:Y:S02]  /*fb00*/  IMAD.U32 R57, RZ, RZ, UR11 ;  /* 0x0000000bff397e24 */ /* 0x000fe4000f8e00ff */
[----:B------:R-:W-:Y:S01]  /*fb10*/  IMAD.U32 R56, RZ, RZ, UR10 ;  /* 0x0000000aff387e24 */ /* 0x000fe2000f8e00ff */
[----:B------:R-:W5:Y:S01]  /*fb20*/  LD.E.128 R32, desc[UR36][R32.64] ;  /* 0x0000002420207980 */ /* 0x000f62000c101d00 */
[----:B------:R-:W-:Y:S01]  /*fb30*/  IMAD.U32 R57, RZ, RZ, UR4 ;  /* 0x00000004ff397e24 */ /* 0x000fe2000f8e00ff */
[----:B------:R-:W-:Y:S01]  /*fb40*/  ULDC.64 UR10, c[0x0][0xad8] ;  /* 0x0002b600000a7ab9 */ /* 0x000fe20000000a00 */
[----:B------:R-:W-:Y:S01]  /*fb50*/  IMAD R61, R59, UR13, R0 ;  /* 0x0000000d3b3d7c24 */ /* 0x000fe2000f8e0200 */
[----:B------:R-:W5:Y:S01]  /*fb60*/  LD.E.128 R36, desc[UR36][R36.64] ;  /* 0x0000002424247980 */ /* 0x000f62000c101d00 */
[----:B------:R-:W-:-:S03]  /*fb70*/  SHF.R.S32.HI R0, RZ, 0x1f, R17 ;  /* 0x0000001fff007819 */ /* 0x000fc60000011411 */
[----:B------:R-:W5:Y:S01]  /*fb80*/  LD.E.128 R40, desc[UR36][R40.64] ;  /* 0x0000002428287980 */ /* 0x000f62000c101d00 */
[----:B------:R-:W-:-:S03]  /*fb90*/  IMAD.WIDE.U32 R56, R59, UR12, R56 ;  /* 0x0000000c3b387c25 */ /* 0x000fc6000f8e0038 */
[----:B------:R-:W5:Y:S04]  /*fba0*/  LD.E.128 R44, desc[UR36][R44.64] ;  /* 0x000000242c2c7980 */ /* 0x000f68000c101d00 */
[----:B------:R-:W5:Y:S01]  /*fbb0*/  LD.E.128 R48, desc[UR36][R48.64] ;  /* 0x0000002430307980 */ /* 0x000f62000c101d00 */
[----:B------:R-:W-:Y:S01]  /*fbc0*/  @!PT LDS RZ, [RZ] ;  /* 0x00000000fffff984 */ /* 0x000fe20000000800 */
[----:B------:R-:W-:Y:S01]  /*fbd0*/  @!PT LDS RZ, [RZ] ;  /* 0x00000000fffff984 */ /* 0x000fe20000000800 */
[----:B------:R-:W-:Y:S01]  /*fbe0*/  @!PT LDS RZ, [RZ] ;  /* 0x00000000fffff984 */ /* 0x000fe20000000800 */
[----:B------:R-:W-:Y:S01]  /*fbf0*/  @!PT LDS RZ, [RZ] ;  /* 0x00000000fffff984 */ /* 0x000fe20000000800 */
[----:B------:R0:W-:Y:S06]  /*fc00*/  MEMBAR.ALL.CTA ;  /* 0x0000000000007992 */ /* 0x0001ec0000008000 */
[----:B0-----:R-:W0:Y:S01]  /*fc10*/  FENCE.VIEW.ASYNC.S ;  /* 0x00000000000073c6 */ /* 0x001e220000000000 */
[----:B------:R-:W-:-:S02]  /*fc20*/  IMAD R2, R0, UR10, RZ ;  /* 0x0000000a00027c24 */ /* 0x000fc4000f8e02ff */
[----:B------:R-:W-:Y:S02]  /*fc30*/  VIADD R18, R219, UR17 ;  /* 0x00000011db127c36 */ /* 0x000fe40008000000 */
[----:B------:R-:W-:Y:S02]  /*fc40*/  IMAD.IADD R57, R57, 0x1, R61 ;  /* 0x0000000139397824 */ /* 0x000fe400078e023d */
[C---:B------:R-:W-:Y:S02]  /*fc50*/  IMAD R59, R17.reuse, UR11, R2 ;  /* 0x0000000b113b7c24 */ /* 0x040fe4000f8e0202 */
[C---:B------:R-:W-:Y:S01]  /*fc60*/  VIADD R2, R18.reuse, 0x40 ;  /* 0x0000004012027836 */ /* 0x040fe20000000000 */
[----:B------:R-:W-:Y:S01]  /*fc70*/  UIADD3 UR8, UR8, 0x30820, URZ ;  /* 0x0003082008087890 */ /* 0x000fe2000fffe03f */
[----:B------:R-:W-:Y:S01]  /*fc80*/  IMAD.WIDE.U32 R56, R17, UR10, R56 ;  /* 0x0000000a11387c25 */ /* 0x000fe2000f8e0038 */
[-C--:B------:R-:W-:Y:S01]  /*fc90*/  ISETP.GE.AND P2, PT, R18, R3.reuse, PT ;  /* 0x000000031200720c */ /* 0x080fe20003f46270 */
[----:B------:R-:W-:Y:S01]  /*fca0*/  ULDC.64 UR10, c[0x0][0xa80] ;  /* 0x0002a000000a7ab9 */ /* 0x000fe20000000a00 */
[----:B------:R-:W-:Y:S01]  /*fcb0*/  ISETP.GE.AND P1, PT, R2, R3, PT ;  /* 0x000000030200720c */ /* 0x000fe20003f26270 */
[----:B------:R-:W-:Y:S01]  /*fcc0*/  IMAD.IADD R17, R57, 0x1, R59 ;  /* 0x0000000139117824 */ /* 0x000fe200078e023b */
[----:B------:R-:W-:Y:S01]  /*fcd0*/  UPRMT UR8, URZ, 0x654, UR8 ;  /* 0x000006543f087896 */ /* 0x000fe20008000008 */
[----:B------:R-:W-:Y:S01]  /*fce0*/  LEA R2, P3, R56, UR10, 0x1 ;  /* 0x0000000a38027c11 */ /* 0x000fe2000f8608ff */
[----:B------:R-:W-:-:S03]  /*fcf0*/  VIADD R0, R18, 0x20 ;  /* 0x0000002012007836 */ /* 0x000fc60000000000 */
[----:B------:R-:W-:Y:S01]  /*fd00*/  LEA.HI.X R17, R56, UR11, R17, 0x1, P3 ;  /* 0x0000000b38117c11 */ /* 0x000fe200098f0c11 */
[C---:B------:R-:W-:Y:S01]  /*fd10*/  VIADD R65, R63.reuse, 0x40 ;  /* 0x000000403f417836 */ /* 0x040fe20000000000 */
[----:B------:R-:W-:Y:S01]  /*fd20*/  ISETP.GE.AND P0, PT, R0, R3, PT ;  /* 0x000000030000720c */ /* 0x000fe20003f06270 */
[----:B------:R-:W-:Y:S01]  /*fd30*/  VIADD R67, R63, 0x80 ;  /* 0x000000803f437836 */ /* 0x000fe20000000000 */
[----:B0-----:R-:W-:Y:S01]  /*fd40*/  SYNCS.ARRIVE.TRANS64.RED.A1T0 RZ, [UR8], RZ ;  /* 0x000000ffffff79a7 */ /* 0x001fe20008100408 */
        /* <DEDUP_REMOVED lines=20> */
.L_x_1306:
[----:B------:R-:W-:Y:S05]  /*fe90*/  BSYNC B1 ;  /* 0x0000000000017941 */ /* 0x000fea0003800000 */
.L_x_1305:
[----:B--2---:R2:W4:Y:S01]  /*fea0*/  SHFL.IDX PT, R0, R17, 0x1, 0x181f ;  /* 0x00381f0011007f89 */ /* 0x00452200000e0000 */
[----:B------:R-:W-:Y:S03]  /*feb0*/  BSSY B1, `(.L_x_1307) ;  /* 0x0000010000017945 */ /* 0x000fe60003800000 */
[----:B---3-5:R2:W3:Y:S01]  /*fec0*/  SHFL.IDX PT, R24, R2, 0x1, 0x181f ;  /* 0x00381f0002187f89 */ /* 0x0284e200000e0000 */
        /* <DEDUP_REMOVED lines=14> */
.L_x_1308:
[----:B------:R-:W-:Y:S05]  /*ffb0*/  BSYNC B1 ;  /* 0x0000000000017941 */ /* 0x000fea0003800000 */
.L_x_1307:
        /* <DEDUP_REMOVED lines=17> */
.L_x_1310:
[----:B------:R-:W-:Y:S05]  /*100d0*/  BSYNC B1 ;  /* 0x0000000000017941 */ /* 0x000fea0003800000 */
.L_x_1309:
[----:B0-----:R-:W-:Y:S01]  /*100e0*/  VIADD R0, R18, 0x60 ;  /* 0x0000006012007836 */ /* 0x001fe20000000000 */
[----:B--2-4-:R-:W0:Y:S04]  /*100f0*/  SHFL.IDX PT, R17, R17, 0x3, 0x181f ;  /* 0x00781f0011117f89 */ /* 0x014e2800000e0000 */
[----:B------:R-:W-:Y:S01]  /*10100*/  ISETP.GE.AND P0, PT, R0, R3, PT ;  /* 0x000000030000720c */ /* 0x000fe20003f06270 */
[----:B------:R2:W4:-:S12]  /*10110*/  SHFL.IDX PT, R6, R2, 0x3, 0x181f ;  /* 0x00781f0002067f89 */ /* 0x00051800000e0000 */
[----:B--2---:R-:W-:Y:S05]  /*10120*/  @P0 BRA `(.L_x_1311) ;  /* 0x00000020006c0947 */ /* 0x004fea0003800000 */
        /* <DEDUP_REMOVED lines=15> */
.L_x_1304:
        /* <DEDUP_REMOVED lines=12> */
[----:B------:R-:W-:Y:S01]  /*102e0*/  UIADD3 UR8, UR8, 0x30820, URZ ;  /* 0x0003082008087890 */ /* 0x000fe2000fffe03f */
[----:B------:R-:W-:Y:S01]  /*102f0*/  SHF.R.S32.HI R73, RZ, 0x1f, R217 ;  /* 0x0000001fff497819 */ /* 0x000fe200000114d9 */
[----:B------:R-:W-:Y:S01]  /*10300*/  ULDC.64 UR12, c[0x0][0xb38] ;  /* 0x0002ce00000c7ab9 */ /* 0x000fe20000000a00 */
[----:B------:R-:W-:Y:S01]  /*10310*/  SHF.R.S32.HI R74, RZ, 0x1f, R218 ;  /* 0x0000001fff4a7819 */ /* 0x000fe200000114da */
[----:B------:R-:W-:-:S02]  /*10320*/  UIMAD.WIDE.U32 UR10, UR18, UR12, UR10 ;  /* 0x0000000c120a72a5 */ /* 0x000fc4000f8e000a */
[----:B------:R-:W-:Y:S02]  /*10330*/  UPRMT UR8, URZ, 0x654, UR8 ;  /* 0x000006543f087896 */ /* 0x000fe40008000008 */
[----:B------:R-:W-:-:S03]  /*10340*/  UIMAD UR11, UR18, UR13, UR11 ;  /* 0x0000000d120b72a4 */ /* 0x000fc6000f8e020b */
[----:B------:R-:W-:Y:S02]  /*10350*/  ULDC.64 UR12, c[0x0][0xb40] ;  /* 0x0002d000000c7ab9 */ /* 0x000fe40000000a00 */
[----:B------:R-:W-:Y:S02]  /*10360*/  UIMAD UR4, UR4, UR12, URZ ;  /* 0x0000000c040472a4 */ /* 0x000fe4000f8e023f */
        /* <DEDUP_REMOVED lines=40> */
[----:B------:R-:W-:Y:S02]  /*105f0*/  SHF.R.S32.HI R13, RZ, 0x1f, R207 ;  /* 0x0000001fff0d7819 */ /* 0x000fe400000114cf */
[----:B------:R-:W-:Y:S02]  /*10600*/  SHF.R.S32.HI R72, RZ, 0x1f, R23 ;  /* 0x0000001fff487819 */ /* 0x000fe40000011417 */
[----:B-1----:R-:W-:Y:S01]  /*10610*/  @!P4 LEA R10, P5, R218, R2, 0x2 ;  /* 0x00000002da0ac211 */ /* 0x002fe200078a10ff */
[----:B--2---:R-:W-:-:S03]  /*10620*/  @!P1 IMAD.WIDE R8, R19, 0x4, R2 ;  /* 0x0000000413089825 */ /* 0x004fc600078e0202 */
[-C--:B------:R-:W-:Y:S02]  /*10630*/  @!P4 LEA.HI.X R11, R218, R3.reuse, R74, 0x2, P5 ;  /* 0x00000003da0bc211 */ /* 0x080fe400028f144a */
[----:B------:R-:W-:Y:S01]  /*10640*/  ISETP.GE.AND P5, PT, R23, UR4, PT ;  /* 0x0000000417007c0c */ /* 0x000fe2000bfa6270 */
[----:B------:R1:W-:Y:S01]  /*10650*/  @!P1 ST.E.64 desc[UR36][R8.64], R24 ;  /* 0x0000001808009985 */ /* 0x0003e2000c101b24 */
[-C--:B------:R-:W-:Y:S02]  /*10660*/  @!P2 LEA R14, P1, R15, R2.reuse, 0x2 ;  /* 0x000000020f0ea211 */ /* 0x080fe400078210ff */
[----:B------:R-:W-:Y:S01]  /*10670*/  @!P3 LEA R12, P6, R207, R2, 0x2 ;  /* 0x00000002cf0cb211 */ /* 0x000fe200078c10ff */
[----:B------:R2:W-:Y:S01]  /*10680*/  @!P4 ST.E.64 desc[UR36][R10.64], R28 ;  /* 0x0000001c0a00c985 */ /* 0x0005e2000c101b24 */
[----:B------:R-:W-:Y:S02]  /*10690*/  ISETP.GE.AND P4, PT, R206, UR4, PT ;  /* 0x00000004ce007c0c */ /* 0x000fe4000bf86270 */
[----:B------:R-:W-:-:S02]  /*106a0*/  @!P2 LEA.HI.X R15, R15, R3, R18, 0x2, P1 ;  /* 0x000000030f0fa211 */ /* 0x000fc400008f1412 */
[----:B------:R-:W-:Y:S02]  /*106b0*/  ISETP.GE.AND P1, PT, R205, UR4, PT ;  /* 0x00000004cd007c0c */ /* 0x000fe4000bf26270 */
[-C--:B------:R-:W-:Y:S02]  /*106c0*/  @!P3 LEA.HI.X R13, R207, R3.reuse, R13, 0x2, P6 ;  /* 0x00000003cf0db211 */ /* 0x080fe400030f140d */
[CC--:B------:R-:W-:Y:S02]  /*106d0*/  @!P5 LEA R22, P6, R23.reuse, R2.reuse, 0x2 ;  /* 0x000000021716d211 */ /* 0x0c0fe400078c10ff */
[----:B-1----:R-:W-:Y:S01]  /*106e0*/  SHF.R.S32.HI R9, RZ, 0x1f, R206 ;  /* 0x0000001fff097819 */ /* 0x002fe200000114ce */
[----:B------:R1:W-:Y:S01]  /*106f0*/  @!P3 ST.E.64 desc[UR36][R12.64], R32 ;  /* 0x000000200c00b985 */ /* 0x0003e2000c101b24 */
[----:B------:R-:W-:Y:S02]  /*10700*/  @!P5 LEA.HI.X R23, R23, R3, R72, 0x2, P6 ;  /* 0x000000031717d211 */ /* 0x000fe400030f1448 */
[----:B------:R-:W-:Y:S01]  /*10710*/  @!P4 LEA R8, P6, R206, R2, 0x2 ;  /* 0x00000002ce08c211 */ /* 0x000fe200078c10ff */
[----:B------:R3:W-:Y:S01]  /*10720*/  @!P2 ST.E.64 desc[UR36][R14.64], R36 ;  /* 0x000000240e00a985 */ /* 0x0007e2000c101b24 */
[----:B------:R-:W-:-:S02]  /*10730*/  ISETP.GE.AND P3, PT, R204, UR4, PT ;  /* 0x00000004cc007c0c */ /* 0x000fc4000bf66270 */
[----:B------:R-:W-:Y:S01]  /*10740*/  ISETP.GE.AND P2, PT, R203, UR4, PT ;  /* 0x00000004cb007c0c */ /* 0x000fe2000bf46270 */
[----:B------:R4:W-:Y:S01]  /*10750*/  @!P5 ST.E.64 desc[UR36][R22.64], R40 ;  /* 0x000000281600d985 */ /* 0x0009e2000c101b24 */
[-C--:B------:R-:W-:Y:S02]  /*10760*/  @!P4 LEA.HI.X R9, R206, R3.reuse, R9, 0x2, P6 ;  /* 0x00000003ce09c211 */ /* 0x080fe400030f1409 */
[----:B--2---:R-:W-:Y:S02]  /*10770*/  SHF.R.S32.HI R11, RZ, 0x1f, R205 ;  /* 0x0000001fff0b7819 */ /* 0x004fe400000114cd */
[C---:B------:R-:W-:Y:S01]  /*10780*/  @!P1 LEA R10, P5, R205.reuse, R2, 0x2 ;  /* 0x00000002cd0a9211 */ /* 0x040fe200078a10ff */
[----:B------:R2:W-:Y:S01]  /*10790*/  @!P4 ST.E.64 desc[UR36][R8.64], R44 ;  /* 0x0000002c0800c985 */ /* 0x0005e2000c101b24 */
[----:B------:R-:W-:Y:S02]  /*107a0*/  ISETP.GE.AND P4, PT, R202, UR4, PT ;  /* 0x00000004ca007c0c */ /* 0x000fe4000bf86270 */
[----:B------:R-:W-:-:S02]  /*107b0*/  @!P1 LEA.HI.X R11, R205, R3, R11, 0x2, P5 ;  /* 0x00000003cd0b9211 */ /* 0x000fc400028f140b */
[----:B------:R-:W-:Y:S02]  /*107c0*/  ISETP.GE.AND P5, PT, R201, UR4, PT ;  /* 0x00000004c9007c0c */ /* 0x000fe4000bfa6270 */
[----:B------:R-:W-:Y:S01]  /*107d0*/  SHF.R.S32.HI R25, RZ, 0x1f, R204 ;  /* 0x0000001fff197819 */ /* 0x000fe200000114cc */
[----:B------:R5:W-:Y:S01]  /*107e0*/  @!P1 ST.E.64 desc[UR36][R10.64], R48 ;  /* 0x000000300a009985 */ /* 0x000be2000c101b24 */
[CC--:B-1----:R-:W-:Y:S02]  /*107f0*/  @!P3 LEA R12, P6, R204.reuse, R2.reuse, 0x2 ;  /* 0x00000002cc0cb211 */ /* 0x0c2fe400078c10ff */
[----:B---3--:R-:W-:Y:S02]  /*10800*/  SHF.R.S32.HI R15, RZ, 0x1f, R203 ;  /* 0x0000001fff0f7819 */ /* 0x008fe400000114cb */
[----:B------:R-:W-:Y:S02]  /*10810*/  @!P2 LEA R14, P1, R203, R2, 0x2 ;  /* 0x00000002cb0ea211 */ /* 0x000fe400078210ff */
[----:B------:R-:W-:-:S02]  /*10820*/  @!P3 LEA.HI.X R13, R204, R3, R25, 0x2, P6 ;  /* 0x00000003cc0db211 */ /* 0x000fc400030f1419 */
[----:B------:R-:W-:Y:S02]  /*10830*/  @!P2 LEA.HI.X R15, R203, R3, R15, 0x2, P1 ;  /* 0x00000003cb0fa211 */ /* 0x000fe400008f140f */
[----:B----4-:R-:W-:Y:S01]  /*10840*/  SHF.R.S32.HI R23, RZ, 0x1f, R202 ;  /* 0x0000001fff177819 */ /* 0x010fe200000114ca */
[----:B------:R1:W-:Y:S01]  /*10850*/  @!P3 ST.E.64 desc[UR36][R12.64], R52 ;  /* 0x000000340c00b985 */ /* 0x0003e2000c101b24 */
[-C--:B--2---:R-:W-:Y:S02]  /*10860*/  @!P4 LEA R8, P6, R202, R2.reuse, 0x2 ;  /* 0x00000002ca08c211 */ /* 0x084fe400078c10ff */
[----:B------:R-:W-:Y:S01]  /*10870*/  SHF.R.S32.HI R18, RZ, 0x1f, R201 ;  /* 0x0000001fff127819 */ /* 0x000fe200000114c9 */
[----:B------:R2:W-:Y:S01]  /*10880*/  @!P2 ST.E.64 desc[UR36][R14.64], R56 ;  /* 0x000000380e00a985 */ /* 0x0005e2000c101b24 */
[----:B------:R-:W-:Y:S02]  /*10890*/  ISETP.GE.AND P1, PT, R200, UR4, PT ;  /* 0x00000004c8007c0c */ /* 0x000fe4000bf26270 */
[----:B------:R-:W-:-:S02]  /*108a0*/  @!P5 LEA R22, P3, R201, R2, 0x2 ;  /* 0x00000002c916d211 */ /* 0x000fc400078610ff */
[----:B------:R-:W-:Y:S02]  /*108b0*/  ISETP.GE.AND P2, PT, R199, UR4, PT ;  /* 0x00000004c7007c0c */ /* 0x000fe4000bf46270 */
[-C--:B------:R-:W-:Y:S02]  /*108c0*/  @!P4 LEA.HI.X R9, R202, R3.reuse, R23, 0x2, P6 ;  /* 0x00000003ca09c211 */ /* 0x080fe400030f1417 */
[----:B------:R-:W-:Y:S02]  /*108d0*/  @!P5 LEA.HI.X R23, R201, R3, R18, 0x2, P3 ;  /* 0x00000003c917d211 */ /* 0x000fe400018f1412 */
[----:B------:R-:W-:Y:S01]  /*108e0*/  ISETP.GE.AND P3, PT, R198, UR4, PT ;  /* 0x00000004c6007c0c */ /* 0x000fe2000bf66270 */
[----:B------:R3:W-:Y:S01]  /*108f0*/  @!P4 ST.E.64 desc[UR36][R8.64], R60 ;  /* 0x0000003c0800c985 */ /* 0x0007e2000c101b24 */
[----:B-----5:R-:W-:Y:S02]  /*10900*/  SHF.R.S32.HI R11, RZ, 0x1f, R200 ;  /* 0x0000001fff0b7819 */ /* 0x020fe400000114c8 */
[----:B------:R-:W-:Y:S01]  /*10910*/  @!P1 LEA R10, P6, R200, R2, 0x2 ;  /* 0x00000002c80a9211 */ /* 0x000fe200078c10ff */
[----:B------:R4:W-:Y:S01]  /*10920*/  @!P5 ST.E.64 desc[UR36][R22.64], R64 ;  /* 0x000000401600d985 */ /* 0x0009e2000c101b24 */
[----:B-1----:R-:W-:-:S02]  /*10930*/  SHF.R.S32.HI R13, RZ, 0x1f, R199 ;  /* 0x0000001fff0d7819 */ /* 0x002fc400000114c7 */
[-C--:B------:R-:W-:Y:S02]  /*10940*/  @!P2 LEA R12, P5, R199, R2.reuse, 0x2 ;  /* 0x00000002c70ca211 */ /* 0x080fe400078a10ff */
[----:B------:R-:W-:Y:S02]  /*10950*/  ISETP.GE.AND P4, PT, R197, UR4, PT ;  /* 0x00000004c5007c0c */ /* 0x000fe4000bf86270 */
[-C--:B------:R-:W-:Y:S02]  /*10960*/  @!P1 LEA.HI.X R11, R200, R3.reuse, R11, 0x2, P6 ;  /* 0x00000003c80b9211 */ /* 0x080fe400030f140b */
[----:B------:R-:W-:Y:S02]  /*10970*/  SHF.R.S32.HI R25, RZ, 0x1f, R198 ;  /* 0x0000001fff197819 */ /* 0x000fe400000114c6 */
[----:B--2---:R-:W-:Y:S01]  /*10980*/  @!P3 LEA R14, P6, R198, R2, 0x2 ;  /* 0x00000002c60eb211 */ /* 0x004fe200078c10ff */
[----:B------:R-:W-:Y:S01]  /*10990*/  @!P1 ST.E.64 desc[UR36][R10.64], R68 ;  /* 0x000000440a009985 */ /* 0x000fe2000c101b24 */
[----:B------:R-:W-:-:S02]  /*109a0*/  @!P2 LEA.HI.X R13, R199, R3, R13, 0x2, P5 ;  /* 0x00000003c70da211 */ /* 0x000fc400028f140d */
[----:B------:R-:W-:Y:S02]  /*109b0*/  ISETP.GE.AND P5, PT, R196, UR4, PT ;  /* 0x00000004c4007c0c */ /* 0x000fe4000bfa6270 */
[----:B------:R-:W-:Y:S01]  /*109c0*/  @!P3 LEA.HI.X R15, R198, R3, R25, 0x2, P6 ;  /* 0x00000003c60fb211 */ /* 0x000fe200030f1419 */
[----:B------:R1:W-:Y:S01]  /*109d0*/  @!P2 ST.E.64 desc[UR36][R12.64], R4 ;  /* 0x000000040c00a985 */ /* 0x0003e2000c101b24 */
[----:B---3--:R-:W-:Y:S02]  /*109e0*/  SHF.R.S32.HI R9, RZ, 0x1f, R197 ;  /* 0x0000001fff097819 */ /* 0x008fe400000114c5 */
[----:B------:R-:W-:Y:S01]  /*109f0*/  @!P4 LEA R8, P1, R197, R2, 0x2 ;  /* 0x00000002c508c211 */ /* 0x000fe200078210ff */
[----:B------:R-:W-:Y:S01]  /*10a00*/  @!P3 ST.E.64 desc[UR36][R14.64], R76 ;  /* 0x0000004c0e00b985 */ /* 0x000fe2000c101b24 */
[----:B------:R-:W-:Y:S02]  /*10a10*/  ISETP.GE.AND P3, PT, R217, UR4, PT ;  /* 0x00000004d9007c0c */ /* 0x000fe4000bf66270 */
[----:B----4-:R-:W-:-:S02]  /*10a20*/  SHF.R.S32.HI R23, RZ, 0x1f, R196 ;  /* 0x0000001fff177819 */ /* 0x010fc400000114c4 */
[----:B------:R-:W-:Y:S02]  /*10a30*/  ISETP.GE.AND P2, PT, R216, UR4, PT ;  /* 0x00000004d8007c0c */ /* 0x000fe4000bf46270 */
[CC--:B------:R-:W-:Y:S02]  /*10a40*/  @!P5 LEA R22, P6, R196.reuse, R2.reuse, 0x2 ;  /* 0x00000002c416d211 */ /* 0x0c0fe400078c10ff */
[-C--:B------:R-:W-:Y:S02]  /*10a50*/  @!P4 LEA.HI.X R9, R197, R3.reuse, R9, 0x2, P1 ;  /* 0x00000003c509c211 */ /* 0x080fe400008f1409 */
[----:B------:R-:W-:Y:S02]  /*10a60*/  ISETP.GE.AND P1, PT, R215, UR4, PT ;  /* 0x00000004d7007c0c */ /* 0x000fe4000bf26270 */
[----:B------:R-:W-:Y:S01]  /*10a70*/  @!P5 LEA.HI.X R23, R196, R3, R23, 0x2, P6 ;  /* 0x00000003c417d211 */ /* 0x000fe200030f1417 */
[----:B------:R2:W-:Y:S01]  /*10a80*/  @!P4 ST.E.64 desc[UR36][R8.64], R80 ;  /* 0x000000500800c985 */ /* 0x0005e2000c101b24 */
[----:B-1----:R-:W-:-:S03]  /*10a90*/  @!P3 LEA R4, P4, R217, R2, 0x2 ;  /* 0x00000002d904b211 */ /* 0x002fc600078810ff */
[----:B------:R-:W-:Y:S01]  /*10aa0*/  @!P5 ST.E.64 desc[UR36][R22.64], R84 ;  /* 0x000000541600d985 */ /* 0x000fe2000c101b24 */
[----:B------:R-:W-:Y:S02]  /*10ab0*/  ISETP.GE.AND P5, PT, R214, UR4, PT ;  /* 0x00000004d6007c0c */ /* 0x000fe4000bfa6270 */
[-C--:B------:R-:W-:Y:S02]  /*10ac0*/  @!P3 LEA.HI.X R5, R217, R3.reuse, R73, 0x2, P4 ;  /* 0x00000003d905b211 */ /* 0x080fe400020f1449 */
[CC--:B------:R-:W-:Y:S02]  /*10ad0*/  @!P2 LEA R10, P6, R216.reuse, R2.reuse, 0x2 ;  /* 0x00000002d80aa211 */ /* 0x0c0fe400078c10ff */
[----:B------:R-:W-:Y:S01]  /*10ae0*/  @!P1 LEA R12, P4, R215, R2, 0x2 ;  /* 0x00000002d70c9211 */ /* 0x000fe200078810ff */
[----:B------:R1:W-:Y:S01]  /*10af0*/  @!P3 ST.E.64 desc[UR36][R4.64], R88 ;  /* 0x000000580400b985 */ /* 0x0003e2000c101b24 */
        /* <DEDUP_REMOVED lines=12> */
[CC--:B-1----:R-:W-:Y:S02]  /*10bc0*/  @!P4 LEA R4, P5, R212.reuse, R2.reuse, 0x2 ;  /* 0x00000002d404c211 */ /* 0x0c2fe400078a10ff */
[-C--:B------:R-:W-:Y:S02]  /*10bd0*/  @!P3 LEA.HI.X R15, R213, R3.reuse, R226, 0x2, P6 ;  /* 0x00000003d50fb211 */ /* 0x080fe400030f14e2 */
[CC--:B---3--:R-:W-:Y:S02]  /*10be0*/  @!P2 LEA R10, P6, R211.reuse, R2.reuse, 0x2 ;  /* 0x00000002d30aa211 */ /* 0x0c8fe400078c10ff */
        /* <DEDUP_REMOVED lines=8> */
.L_x_1313:
[----:B------:R-:W-:Y:S05]  /*10c70*/  BSYNC B1 ;  /* 0x0000000000017941 */ /* 0x000fea0003800000 */
.L_x_1312:
[----:B----4-:R3:W4:Y:S04]  /*10c80*/  SHFL.IDX PT, R5, R17, 0x1, 0x1c1f ;  /* 0x003c1f0011057f89 */ /* 0x01072800000e0000 */
[----:B------:R3:W0:Y:S01]  /*10c90*/  SHFL.IDX PT, R4, R0, 0x1, 0x1c1f ;  /* 0x003c1f0000047f89 */ /* 0x00062200000e0000 */
[----:B------:R-:W-:Y:S05]  /*10ca0*/  @P0 BRA `(.L_x_1311) ;  /* 0x00000014008c0947 */ /* 0x000fea0003800000 */
[----:B------:R-:W-:Y:S01]  /*10cb0*/  ULDC UR4, c[0x0][0xac8] ;  /* 0x0002b20000047ab9 */ /* 0x000fe20000000800 */
[C---:B------:R-:W-:Y:S01]  /*10cc0*/  VIADD R9, R19.reuse, 0x18 ;  /* 0x0000001813097836 */ /* 0x040fe20000000000 */
[C---:B------:R-:W-:Y:S01]  /*10cd0*/  ISETP.GE.AND P3, PT, R19.reuse, UR4, PT ;  /* 0x0000000413007c0c */ /* 0x040fe2000bf66270 */
[----:B------:R-:W-:Y:S01]  /*10ce0*/  VIADD R13, R19, 0x20 ;  /* 0x00000020130d7836 */ /* 0x000fe20000000000 */
[----:B------:R-:W-:Y:S02]  /*10cf0*/  ISETP.GE.AND P4, PT, R218, UR4, PT ;  /* 0x00000004da007c0c */ /* 0x000fe4000bf86270 */
[----:B------:R-:W-:Y:S02]  /*10d00*/  ISETP.GE.AND P0, PT, R9, UR4, PT ;  /* 0x0000000409007c0c */ /* 0x000fe4000bf06270 */
[----:B------:R-:W-:Y:S02]  /*10d10*/  ISETP.GE.AND P1, PT, R207, UR4, PT ;  /* 0x00000004cf007c0c */ /* 0x000fe4000bf26270 */
[----:B------:R-:W-:-:S02]  /*10d20*/  ISETP.GE.AND P2, PT, R13, UR4, PT ;  /* 0x000000040d007c0c */ /* 0x000fc4000bf46270 */
[----:B0--3--:R-:W-:Y:S02]  /*10d30*/  SHF.R.S32.HI R0, RZ, 0x1f, R9 ;  /* 0x0000001fff007819 */ /* 0x009fe40000011409 */
[----:B------:R-:W-:Y:S01]  /*10d40*/  SHF.R.S32.HI R14, RZ, 0x1f, R13 ;  /* 0x0000001fff0e7819 */ /* 0x000fe2000001140d */
[----:B-12-4-:R-:W-:Y:S01]  /*10d50*/  @!P3 IMAD.WIDE R2, R19, 0x4, R4 ;  /* 0x000000041302b825 */ /* 0x016fe200078e0204 */
[----:B------:R-:W-:Y:S02]  /*10d60*/  SHF.R.S32.HI R15, RZ, 0x1f, R206 ;  /* 0x0000001fff0f7819 */ /* 0x000fe400000114ce */
[-C--:B------:R-:W-:Y:S02]  /*10d70*/  @!P4 LEA R6, P6, R218, R4.reuse, 0x2 ;  /* 0x00000004da06c211 */ /* 0x080fe400078c10ff */
[----:B------:R-:W-:Y:S01]  /*10d80*/  @!P0 LEA R10, P5, R9, R4, 0x2 ;  /* 0x00000004090a8211 */ /* 0x000fe200078a10ff */
[----:B------:R0:W-:Y:S01]  /*10d90*/  @!P3 ST.E.64 desc[UR36][R2.64], R26 ;  /* 0x0000001a0200b985 */ /* 0x0001e2000c101b24 */
[----:B------:R-:W-:-:S02]  /*10da0*/  ISETP.GE.AND P3, PT, R206, UR4, PT ;  /* 0x00000004ce007c0c */ /* 0x000fc4000bf66270 */
[-C--:B------:R-:W-:Y:S02]  /*10db0*/  @!P4 LEA.HI.X R7, R218, R5.reuse, R74, 0x2, P6 ;  /* 0x00000005da07c211 */ /* 0x080fe400030f144a */
[-C--:B------:R-:W-:Y:S02]  /*10dc0*/  @!P0 LEA.HI.X R11, R9, R5.reuse, R0, 0x2, P5 ;  /* 0x00000005090b8211 */ /* 0x080fe400028f1400 */
[----:B------:R-:W-:Y:S01]  /*10dd0*/  SHF.R.S32.HI R0, RZ, 0x1f, R207 ;  /* 0x0000001fff007819 */ /* 0x000fe200000114cf */
[----:B------:R1:W-:Y:S01]  /*10de0*/  @!P4 ST.E.64 desc[UR36][R6.64], R30 ;  /* 0x0000001e0600c985 */ /* 0x0003e2000c101b24 */
[-C--:B------:R-:W-:Y:S02]  /*10df0*/  @!P1 LEA R8, P5, R207, R4.reuse, 0x2 ;  /* 0x00000004cf089211 */ /* 0x080fe400078a10ff */
[----:B------:R-:W-:Y:S02]  /*10e00*/  @!P2 LEA R12, P6, R13, R4, 0x2 ;  /* 0x000000040d0ca211 */ /* 0x000fe400078c10ff */
[----:B------:R-:W-:-:S02]  /*10e10*/  @!P1 LEA.HI.X R9, R207, R5, R0, 0x2, P5 ;  /* 0x00000005cf099211 */ /* 0x000fc400028f1400 */
[----:B------:R-:W-:Y:S02]  /*10e20*/  ISETP.GE.AND P4, PT, R205, UR4, PT ;  /* 0x00000004cd007c0c */ /* 0x000fe4000bf86270 */
[-C--:B------:R-:W-:Y:S01]  /*10e30*/  @!P2 LEA.HI.X R13, R13, R5.reuse, R14, 0x2, P6 ;  /* 0x000000050d0da211 */ /* 0x080fe200030f140e */
[----:B------:R2:W-:Y:S01]  /*10e40*/  @!P1 ST.E.64 desc[UR36][R8.64], R34 ;  /* 0x0000002208009985 */ /* 0x0005e2000c101b24 */
[----:B------:R-:W-:Y:S02]  /*10e50*/  ISETP.GE.AND P5, PT, R204, UR4, PT ;  /* 0x00000004cc007c0c */ /* 0x000fe4000bfa6270 */
[C---:B0-----:R-:W-:Y:S01]  /*10e60*/  @!P3 LEA R2, P1, R206.reuse, R4, 0x2 ;  /* 0x00000004ce02b211 */ /* 0x041fe200078210ff */
[----:B------:R0:W-:Y:S01]  /*10e70*/  @!P0 ST.E.64 desc[UR36][R10.64], R38 ;  /* 0x000000260a008985 */ /* 0x0001e2000c101b24 */
[----:B------:R-:W-:Y:S02]  /*10e80*/  SHF.R.S32.HI R0, RZ, 0x1f, R205 ;  /* 0x0000001fff007819 */ /* 0x000fe400000114cd */
[----:B------:R-:W-:Y:S01]  /*10e90*/  @!P3 LEA.HI.X R3, R206, R5, R15, 0x2, P1 ;  /* 0x00000005ce03b211 */ /* 0x000fe200008f140f */
[----:B------:R3:W-:Y:S01]  /*10ea0*/  @!P2 ST.E.64 desc[UR36][R12.64], R42 ;  /* 0x0000002a0c00a985 */ /* 0x0007e2000c101b24 */
[----:B------:R-:W-:-:S02]  /*10eb0*/  ISETP.GE.AND P2, PT, R203, UR4, PT ;  /* 0x00000004cb007c0c */ /* 0x000fc4000bf46270 */
[----:B------:R-:W-:Y:S01]  /*10ec0*/  ISETP.GE.AND P1, PT, R202, UR4, PT ;  /* 0x00000004ca007c0c */ /* 0x000fe2000bf26270 */
[----:B------:R4:W-:Y:S01]  /*10ed0*/  @!P3 ST.E.64 desc[UR36][R2.64], R46 ;  /* 0x0000002e0200b985 */ /* 0x0009e2000c101b24 */
[CC--:B-1----:R-:W-:Y:S02]  /*10ee0*/  @!P4 LEA R6, P0, R205.reuse, R4.reuse, 0x2 ;  /* 0x00000004cd06c211 */ /* 0x0c2fe400078010ff */
[----:B------:R-:W-:Y:S02]  /*10ef0*/  SHF.R.S32.HI R17, RZ, 0x1f, R204 ;  /* 0x0000001fff117819 */ /* 0x000fe400000114cc */
[----:B------:R-:W-:Y:S02]  /*10f00*/  @!P5 LEA R14, P6, R204, R4, 0x2 ;  /* 0x00000004cc0ed211 */ /* 0x000fe400078c10ff */
[----:B------:R-:W-:Y:S02]  /*10f10*/  @!P4 LEA.HI.X R7, R205, R5, R0, 0x2, P0 ;  /* 0x00000005cd07c211 */ /* 0x000fe400000f1400 */
[----:B------:R-:W-:-:S02]  /*10f20*/  ISETP.GE.AND P0, PT, R201, UR4, PT ;  /* 0x00000004c9007c0c */ /* 0x000fc4000bf06270 */
[----:B------:R-:W-:Y:S01]  /*10f30*/  @!P5 LEA.HI.X R15, R204, R5, R17, 0x2, P6 ;  /* 0x00000005cc0fd211 */ /* 0x000fe200030f1411 */
[----:B------:R1:W-:Y:S01]  /*10f40*/  @!P4 ST.E.64 desc[UR36][R6.64], R50 ;  /* 0x000000320600c985 */ /* 0x0003e2000c101b24 */
[----:B------:R-:W-:Y:S02]  /*10f50*/  SHF.R.S32.HI R0, RZ, 0x1f, R203 ;  /* 0x0000001fff007819 */ /* 0x000fe400000114cb */
[-C--:B--2---:R-:W-:Y:S01]  /*10f60*/  @!P2 LEA R8, P4, R203, R4.reuse, 0x2 ;  /* 0x00000004cb08a211 */ /* 0x084fe200078810ff */
[----:B------:R2:W-:Y:S01]  /*10f70*/  @!P5 ST.E.64 desc[UR36][R14.64], R54 ;  /* 0x000000360e00d985 */ /* 0x0005e2000c101b24 */
[----:B0-----:R-:W-:Y:S02]  /*10f80*/  SHF.R.S32.HI R11, RZ, 0x1f, R202 ;  /* 0x0000001fff0b7819 */ /* 0x001fe400000114ca */
[----:B------:R-:W-:Y:S02]  /*10f90*/  @!P1 LEA R10, P3, R202, R4, 0x2 ;  /* 0x00000004ca0a9211 */ /* 0x000fe400078610ff */
[----:B------:R-:W-:-:S02]  /*10fa0*/  ISETP.GE.AND P5, PT, R200, UR4, PT ;  /* 0x00000004c8007c0c */ /* 0x000fc4000bfa6270 */
[-C--:B------:R-:W-:Y:S02]  /*10fb0*/  @!P2 LEA.HI.X R9, R203, R5.reuse, R0, 0x2, P4 ;  /* 0x00000005cb09a211 */ /* 0x080fe400020f1400 */
[----:B------:R-:W-:Y:S02]  /*10fc0*/  ISETP.GE.AND P4, PT, R199, UR4, PT ;  /* 0x00000004c7007c0c */ /* 0x000fe4000bf86270 */
[----:B------:R-:W-:Y:S01]  /*10fd0*/  @!P1 LEA.HI.X R11, R202, R5, R11, 0x2, P3 ;  /* 0x00000005ca0b9211 */ /* 0x000fe200018f140b */
[----:B------:R0:W-:Y:S01]  /*10fe0*/  @!P2 ST.E.64 desc[UR36][R8.64], R58 ;  /* 0x0000003a0800a985 */ /* 0x0001e2000c101b24 */
[----:B------:R-:W-:Y:S02]  /*10ff0*/  ISETP.GE.AND P3, PT, R198, UR4, PT ;  /* 0x00000004c6007c0c */ /* 0x000fe4000bf66270 */
[----:B---3--:R-:W-:Y:S01]  /*11000*/  SHF.R.S32.HI R13, RZ, 0x1f, R201 ;  /* 0x0000001fff0d7819 */ /* 0x008fe200000114c9 */
[----:B------:R3:W-:Y:S01]  /*11010*/  @!P1 ST.E.64 desc[UR36][R10.64], R62 ;  /* 0x0000003e0a009985 */ /* 0x0007e2000c101b24 */
[----:B------:R-:W-:-:S02]  /*11020*/  @!P0 LEA R12, P6, R201, R4, 0x2 ;  /* 0x00000004c90c8211 */ /* 0x000fc400078c10ff */
[----:B----4-:R-:W-:Y:S02]  /*11030*/  SHF.R.S32.HI R3, RZ, 0x1f, R200 ;  /* 0x0000001fff037819 */ /* 0x010fe400000114c8 */
[----:B------:R-:W-:Y:S02]  /*11040*/  @!P0 LEA.HI.X R13, R201, R5, R13, 0x2, P6 ;  /* 0x00000005c90d8211 */ /* 0x000fe400030f140d */
[-C--:B------:R-:W-:Y:S02]  /*11050*/  @!P5 LEA R2, P1, R200, R4.reuse, 0x2 ;  /* 0x00000004c802d211 */ /* 0x080fe400078210ff */
[----:B------:R-:W-:Y:S01]  /*11060*/  SHF.R.S32.HI R0, RZ, 0x1f, R199 ;  /* 0x0000001fff007819 */ /* 0x000fe200000114c7 */
[----:B------:R4:W-:Y:S01]  /*11070*/  @!P0 ST.E.64 desc[UR36][R12.64], R66 ;  /* 0x000000420c008985 */ /* 0x0009e2000c101b24 */
[----:B------:R-:W-:Y:S02]  /*11080*/  ISETP.GE.AND P2, PT, R197, UR4, PT ;  /* 0x00000004c5007c0c */ /* 0x000fe4000bf46270 */
[----:B-1----:R-:W-:-:S02]  /*11090*/  @!P4 LEA R6, P0, R199, R4, 0x2 ;  /* 0x00000004c706c211 */ /* 0x002fc400078010ff */
[----:B--2---:R-:W-:Y:S02]  /*110a0*/  SHF.R.S32.HI R15, RZ, 0x1f, R198 ;  /* 0x0000001fff0f7819 */ /* 0x004fe400000114c6 */
[----:B------:R-:W-:Y:S02]  /*110b0*/  @!P3 LEA R14, P6, R198, R4, 0x2 ;  /* 0x00000004c60eb211 */ /* 0x000fe400078c10ff */
[-C--:B------:R-:W-:Y:S02]  /*110c0*/  @!P5 LEA.HI.X R3, R200, R5.reuse, R3, 0x2, P1 ;  /* 0x00000005c803d211 */ /* 0x080fe400008f1403 */
[----:B------:R-:W-:Y:S02]  /*110d0*/  ISETP.GE.AND P1, PT, R196, UR4, PT ;  /* 0x00000004c4007c0c */ /* 0x000fe4000bf26270 */
[----:B------:R-:W-:Y:S01]  /*110e0*/  @!P4 LEA.HI.X R7, R199, R5, R0, 0x2, P0 ;  /* 0x00000005c707c211 */ /* 0x000fe200000f1400 */
[----:B------:R1:W-:Y:S01]  /*110f0*/  @!P5 ST.E.64 desc[UR36][R2.64], R70 ;  /* 0x000000460200d985 */ /* 0x0003e2000c101b24 */
[----:B------:R-:W-:-:S02]  /*11100*/  ISETP.GE.AND P0, PT, R217, UR4, PT ;  /* 0x00000004d9007c0c */ /* 0x000fc4000bf06270 */
[----:B------:R-:W-:Y:S01]  /*11110*/  @!P3 LEA.HI.X R15, R198, R5, R15, 0x2, P6 ;  /* 0x00000005c60fb211 */ /* 0x000fe200030f140f */
[----:B------:R2:W-:Y:S01]  /*11120*/  @!P4 ST.E.64 desc[UR36][R6.64], R122 ;  /* 0x0000007a0600c985 */ /* 0x0005e2000c101b24 */
[----:B------:R-:W-:Y:S02]  /*11130*/  SHF.R.S32.HI R0, RZ, 0x1f, R197 ;  /* 0x0000001fff007819 */ /* 0x000fe400000114c5 */
[-C--:B0-----:R-:W-:Y:S01]  /*11140*/  @!P2 LEA R8, P4, R197, R4.reuse, 0x2 ;  /* 0x00000004c508a211 */ /* 0x081fe200078810ff */
[----:B------:R-:W-:Y:S01]  /*11150*/  @!P3 ST.E.64 desc[UR36][R14.64], R78 ;  /* 0x0000004e0e00b985 */ /* 0x000fe2000c101b24 */
[----:B------:R-:W-:Y:S02]  /*11160*/  ISETP.GE.AND P3, PT, R216, UR4, PT ;  /* 0x00000004d8007c0c */ /* 0x000fe4000bf66270 */
[----:B---3--:R-:W-:Y:S02]  /*11170*/  SHF.R.S32.HI R11, RZ, 0x1f, R196 ;  /* 0x0000001fff0b7819 */ /* 0x008fe400000114c4 */
[----:B------:R-:W-:-:S02]  /*11180*/  @!P1 LEA R10, P5, R196, R4, 0x2 ;  /* 0x00000004c40a9211 */ /* 0x000fc400078a10ff */
[-C--:B------:R-:W-:Y:S02]  /*11190*/  @!P2 LEA.HI.X R9, R197, R5.reuse, R0, 0x2, P4 ;  /* 0x00000005c509a211 */ /* 0x080fe400020f1400 */
[-C--:B----4-:R-:W-:Y:S02]  /*111a0*/  @!P0 LEA R12, P6, R217, R4.reuse, 0x2 ;  /* 0x00000004d90c8211 */ /* 0x090fe400078c10ff */
[----:B------:R-:W-:Y:S01]  /*111b0*/  ISETP.GE.AND P4, PT, R215, UR4, PT ;  /* 0x00000004d7007c0c */ /* 0x000fe2000bf86270 */
[----:B------:R0:W-:Y:S01]  /*111c0*/  @!P2 ST.E.64 desc[UR36][R8.64], R82 ;  /* 0x000000520800a985 */ /* 0x0001e2000c101b24 */
[-C--:B------:R-:W-:Y:S02]  /*111d0*/  @!P1 LEA.HI.X R11, R196, R5.reuse, R11, 0x2, P5 ;  /* 0x00000005c40b9211 */ /* 0x080fe400028f140b */
[----:B------:R-:W-:Y:S02]  /*111e0*/  @!P0 LEA.HI.X R13, R217, R5, R73, 0x2, P6 ;  /* 0x00000005d90d8211 */ /* 0x000fe400030f1449 */
[----:B------:R-:W-:Y:S01]  /*111f0*/  ISETP.GE.AND P2, PT, R214, UR4, PT ;  /* 0x00000004d6007c0c */ /* 0x000fe2000bf46270 */
[----:B------:R3:W-:Y:S01]  /*11200*/  @!P1 ST.E.64 desc[UR36][R10.64], R86 ;  /* 0x000000560a009985 */ /* 0x0007e2000c101b24 */
[----:B-1----:R-:W-:-:S02]  /*11210*/  @!P3 LEA R2, P5, R216, R4, 0x2 ;  /* 0x00000004d802b211 */ /* 0x002fc400078a10ff */
[----:B------:R-:W-:Y:S01]  /*11220*/  ISETP.GE.AND P1, PT, R213, UR4, PT ;  /* 0x00000004d5007c0c */ /* 0x000fe2000bf26270 */
[----:B------:R1:W-:Y:S01]  /*11230*/  @!P0 ST.E.64 desc[UR36][R12.64], R90 ;  /* 0x0000005a0c008985 */ /* 0x0003e2000c101b24 */
[----:B------:R-:W-:Y:S02]  /*11240*/  ISETP.GE.AND P0, PT, R212, UR4, PT ;  /* 0x00000004d4007c0c */ /* 0x000fe4000bf06270 */
[----:B------:R-:W-:Y:S02]  /*11250*/  @!P3 LEA.HI.X R3, R216, R5, R229, 0x2, P5 ;  /* 0x00000005d803b211 */ /* 0x000fe400028f14e5 */
[----:B------:R-:W-:Y:S02]  /*11260*/  ISETP.GE.AND P5, PT, R211, UR4, PT ;  /* 0x00000004d3007c0c */ /* 0x000fe4000bfa6270 */
[-C--:B--2---:R-:W-:Y:S01]  /*11270*/  @!P4 LEA R6, P6, R215, R4.reuse, 0x2 ;  /* 0x00000004d706c211 */ /* 0x084fe200078c10ff */
[----:B------:R2:W-:Y:S01]  /*11280*/  @!P3 ST.E.64 desc[UR36][R2.64], R94 ;  /* 0x0000005e0200b985 */ /* 0x0005e2000c101b24 */
[----:B0-----:R-:W-:-:S02]  /*11290*/  @!P2 LEA R8, P3, R214, R4, 0x2 ;  /* 0x00000004d608a211 */ /* 0x001fc400078610ff */
[-C--:B------:R-:W-:Y:S02]  /*112a0*/  @!P4 LEA.HI.X R7, R215, R5.reuse, R228, 0x2, P6 ;  /* 0x00000005d707c211 */ /* 0x080fe400030f14e4 */
[-C--:B---3--:R-:W-:Y:S02]  /*112b0*/  @!P1 LEA R10, P6, R213, R4.reuse, 0x2 ;  /* 0x00000004d50a9211 */ /* 0x088fe400078c10ff */
[-C--:B------:R-:W-:Y:S01]  /*112c0*/  @!P2 LEA.HI.X R9, R214, R5.reuse, R227, 0x2, P3 ;  /* 0x00000005d609a211 */ /* 0x080fe200018f14e3 */
[----:B------:R2:W-:Y:S01]  /*112d0*/  @!P4 ST.E.64 desc[UR36][R6.64], R124 ;  /* 0x0000007c0600c985 */ /* 0x0005e2000c101b24 */
[-C--:B-1----:R-:W-:Y:S02]  /*112e0*/  @!P0 LEA R12, P4, R212, R4.reuse, 0x2 ;  /* 0x00000004d40c8211 */ /* 0x082fe400078810ff */
[----:B------:R-:W-:Y:S01]  /*112f0*/  @!P5 LEA R14, P3, R211, R4, 0x2 ;  /* 0x00000004d30ed211 */ /* 0x000fe200078610ff */
[----:B------:R2:W-:Y:S01]  /*11300*/  @!P2 ST.E.64 desc[UR36][R8.64], R126 ;  /* 0x0000007e0800a985 */ /* 0x0005e2000c101b24 */
[----:B------:R-:W-:-:S02]  /*11310*/  @!P1 LEA.HI.X R11, R213, R5, R226, 0x2, P6 ;  /* 0x00000005d50b9211 */ /* 0x000fc400030f14e2 */
[-C--:B------:R-:W-:Y:S02]  /*11320*/  @!P0 LEA.HI.X R13, R212, R5.reuse, R225, 0x2, P4 ;  /* 0x00000005d40d8211 */ /* 0x080fe400020f14e1 */
[----:B------:R-:W-:Y:S01]  /*11330*/  @!P5 LEA.HI.X R15, R211, R5, R224, 0x2, P3 ;  /* 0x00000005d30fd211 */ /* 0x000fe200018f14e0 */
[----:B------:R2:W-:Y:S04]  /*11340*/  @!P1 ST.E.64 desc[UR36][R10.64], R128 ;  /* 0x000000800a009985 */ /* 0x0005e8000c101b24 */
[----:B------:R2:W-:Y:S01]  /*11350*/  @!P0 ST.E.64 desc[UR36][R12.64], R110 ;  /* 0x0000006e0c008985 */ /* 0x0005e2000c101b24 */
[----:B------:R-:W-:-:S03]  /*11360*/  ISETP.GE.AND P0, PT, R210, UR4, PT ;  /* 0x00000004d2007c0c */ /* 0x000fc6000bf06270 */
[----:B------:R2:W-:Y:S10]  /*11370*/  @!P5 ST.E.64 desc[UR36][R14.64], R114 ;  /* 0x000000720e00d985 */ /* 0x0005f4000c101b24 */
[----:B------:R-:W-:Y:S05]  /*11380*/  @P0 BRA `(.L_x_1311) ;  /* 0x0000000c00d40947 */ /* 0x000fea0003800000 */
[----:B--2---:R-:W-:-:S04]  /*11390*/  LEA R2, P0, R210, R4, 0x2 ;  /* 0x00000004d2027211 */ /* 0x004fc800078010ff */
[----:B------:R-:W-:-:S05]  /*113a0*/  LEA.HI.X R3, R210, R5, R223, 0x2, P0 ;  /* 0x00000005d2037211 */ /* 0x000fca00000f14df */
[----:B------:R0:W-:Y:S01]  /*113b0*/  ST.E.64 desc[UR36][R2.64], R118 ;  /* 0x0000007602007985 */ /* 0x0001e2000c101b24 */
[----:B------:R-:W-:Y:S05]  /*113c0*/  BRA `(.L_x_1311) ;  /* 0x0000000c00c47947 */ /* 0x000fea0003800000 */
.L_x_1302:
[----:B------:R-:W0:Y:S01]  /*113d0*/  LDC.64 R2, c[0x0][0xc00] ;  /* 0x00030000ff027b82 */ /* 0x000e220000000a00 */
[----:B------:R-:W-:Y:S01]  /*113e0*/  R2UR UR11, R220 ;  /* 0x00000000dc0b72ca */ /* 0x000fe200000e0000 */
[----:B------:R-:W-:Y:S01]  /*113f0*/  ULDC.64 UR8, c[0x0][0xc00] ;  /* 0x0003000000087ab9 */ /* 0x000fe20000000a00 */
[----:B------:R-:W-:Y:S01]  /*11400*/  IMAD.MOV.U32 R7, RZ, RZ, RZ ;  /* 0x000000ffff077224 */ /* 0x000fe200078e00ff */
[----:B------:R-:W-:-:S04]  /*11410*/  R2UR UR10, R195 ;  /* 0x00000000c30a72ca */ /* 0x000fc800000e0000 */
[----:B------:R-:W1:Y:S06]  /*11420*/  LDC.64 R4, c[0x0][0xc08] ;  /* 0x00030200ff047b82 */ /* 0x000e6c0000000a00 */
[----:B------:R-:W-:Y:S01]  /*11430*/  UIMAD.WIDE UR8, UR11, 0x4, UR8 ;  /* 0x000000040b0878a5 */ /* 0x000fe2000f8e0208 */
[----:B0-----:R-:W-:-:S05]  /*11440*/  ISETP.NE.U32.AND P0, PT, R2, RZ, PT ;  /* 0x000000ff0200720c */ /* 0x001fca0003f05070 */
[----:B------:R-:W-:Y:S01]  /*11450*/  IMAD.U32 R2, RZ, RZ, UR8 ;  /* 0x00000008ff027e24 */ /* 0x000fe2000f8e00ff */
[----:B------:R-:W-:Y:S01]  /*11460*/  R2UR UR4, R3 ;  /* 0x00000000030472ca */ /* 0x000fe200000e0000 */
[----:B------:R-:W-:Y:S01]  /*11470*/  IMAD.U32 R3, RZ, RZ, UR9 ;  /* 0x00000009ff037e24 */ /* 0x000fe2000f8e00ff */
[----:B-1----:R-:W-:-:S05]  /*11480*/  ISETP.NE.U32.AND P1, PT, R4, RZ, PT ;  /* 0x000000ff0400720c */ /* 0x002fca0003f25070 */
[----:B------:R-:W-:-:S06]  /*11490*/  VOTEU.ANY UP0, P0 ;  /* 0x00000000003f7886 */ /* 0x000fcc0000000100 */
[----:B------:R-:W-:Y:S01]  /*114a0*/  UISETP.NE.AND.EX UP0, UPT, UR4, URZ, UPT, UP0 ;  /* 0x0000003f0400728c */ /* 0x000fe2000bf05300 */
[----:B------:R-:W-:Y:S01]  /*114b0*/  R2UR UR4, R5 ;  /* 0x00000000050472ca */ /* 0x000fe200000e0000 */
[----:B------:R-:W-:-:S04]  /*114c0*/  VOTEU.ANY UP1, P1 ;  /* 0x00000000003f7886 */ /* 0x000fc80000820100 */
[----:B------:R-:W-:-:S08]  /*114d0*/  PLOP3.LUT P0, PT, PT, PT, UP0, 0x80, 0x0 ;  /* 0x000000000000781c */ /* 0x000fd00003f0f008 */
[----:B------:R-:W-:-:S06]  /*114e0*/  UISETP.NE.AND.EX UP1, UPT, UR4, URZ, UPT, UP1 ;  /* 0x0000003f0400728c */ /* 0x000fcc000bf25310 */
[----:B------:R-:W-:Y:S01]  /*114f0*/  PLOP3.LUT P1, PT, PT, PT, UP1, 0x80, 0x0 ;  /* 0x000000000000781c */ /* 0x000fe20003f2f018 */
[----:B------:R0:W5:Y:S01]  /*11500*/  @P0 LDG.E R7, desc[UR36][R2.64] ;  /* 0x0000002402070981 */ /* 0x000162000c1e1900 */
[----:B------:R-:W-:Y:S02]  /*11510*/  ULDC UR4, c[0x0][0xa88] ;  /* 0x0002a20000047ab9 */ /* 0x000fe40000000800 */
[----:B------:R-:W-:Y:S01]  /*11520*/  IMAD.U32 R0, RZ, RZ, UR4 ;  /* 0x00000004ff007e24 */ /* 0x000fe2000f8e00ff */
[----:B------:R-:W-:Y:S02]  /*11530*/  @UP1 ULDC.64 UR8, c[0x0][0xc08] ;  /* 0x0003020000081ab9 */ /* 0x000fe40000000a00 */
[----:B------:R-:W-:-:S06]  /*11540*/  @UP1 UIMAD.WIDE UR8, UR11, 0x4, UR8 ;  /* 0x000000040b0818a5 */ /* 0x000fcc000f8e0208 */
[----:B------:R-:W-:Y:S02]  /*11550*/  IMAD.U32 R4, RZ, RZ, UR8 ;  /* 0x00000008ff047e24 */ /* 0x000fe4000f8e00ff */
[----:B------:R-:W-:-:S05]  /*11560*/  IMAD.U32 R5, RZ, RZ, UR9 ;  /* 0x00000009ff057e24 */ /* 0x000fca000f8e00ff */
[----:B------:R0:W5:Y:S01]  /*11570*/  @P1 LDG.E R0, desc[UR36][R4.64] ;  /* 0x0000002404001981 */ /* 0x000162000c1e1900 */
[----:B------:R-:W-:-:S11]  /*11580*/  UISETP.NE.AND UP1, UPT, UR10, URZ, UPT ;  /* 0x0000003f0a00728c */ /* 0x000fd6000bf25270 */
[----:B------:R-:W-:Y:S02]  /*11590*/  @!UP1 ULDC UR10, c[0x0][0xad4] ;  /* 0x0002b500000a9ab9 */ /* 0x000fe40000000800 */
[----:B------:R-:W-:Y:S01]  /*115a0*/  IMAD.U32 R195, RZ, RZ, UR10 ;  /* 0x0000000affc37e24 */ /* 0x000fe2000f8e00ff */
[----:B0-----:R-:W-:Y:S06]  /*115b0*/  @P1 BRA `(.L_x_1314) ;  /* 0x0000000000101947 */ /* 0x001fec0003800000 */
[----:B------:R-:W-:Y:S05]  /*115c0*/  @!P0 BRA `(.L_x_1314) ;  /* 0x00000000000c8947 */ /* 0x000fea0003800000 */
[----:B------:R-:W2:Y:S04]  /*115d0*/  LDG.E R5, desc[UR36][R2.64] ;  /* 0x0000002402057981 */ /* 0x000ea8000c1e1900 */
[----:B-----5:R-:W2:Y:S02]  /*115e0*/  LDG.E R0, desc[UR36][R2.64+0x4] ;  /* 0x0000042402007981 */ /* 0x020ea4000c1e1900 */
[----:B--2---:R-:W-:-:S07]  /*115f0*/  IMAD.IADD R0, R0, 0x1, -R5 ;  /* 0x0000000100007824 */ /* 0x004fce00078e0a05 */
.L_x_1314:
[----:B------:R-:W0:Y:S01]  /*11600*/  S2R R2, SR_TID.X ;  /* 0x0000000000027919 */ /* 0x000e220000002100 */
[----:B------:R-:W-:Y:S01]  /*11610*/  R2UR UR4, R220 ;  /* 0x00000000dc0472ca */ /* 0x000fe200000e0000 */
[----:B------:R-:W-:Y:S01]  /*11620*/  BSSY B1, `(.L_x_1315) ;  /* 0x0000043000017945 */ /* 0x000fe20003800000 */
[----:B-----5:R-:W-:-:S11]  /*11630*/  R2UR UR20, R7 ;  /* 0x00000000071472ca */ /* 0x020fd600000e0000 */
[----:B------:R-:W-:Y:S02]  /*11640*/  USHF.R.S32.HI UR8, URZ, 0x1f, UR4 ;  /* 0x0000001f3f087899 */ /* 0x000fe40008011404 */
[----:B------:R-:W-:Y:S02]  /*11650*/  USEL UR4, UR4, URZ, !UP0 ;  /* 0x0000003f04047287 */ /* 0x000fe4000c000000 */
[----:B------:R-:W-:Y:S02]  /*11660*/  USEL UR8, UR8, URZ, !UP0 ;  /* 0x0000003f08087287 */ /* 0x000fe4000c000000 */
[----:B------:R-:W-:Y:S01]  /*11670*/  USHF.R.S32.HI UR20, URZ, 0x1f, UR20 ;  /* 0x0000001f3f147899 */ /* 0x000fe20008011414 */
[----:B0-----:R-:W-:-:S05]  /*11680*/  VIADD R2, R2, 0xffffff80 ;  /* 0xffffff8002027836 */ /* 0x001fca0000000000 */
[----:B------:R-:W-:-:S13]  /*11690*/  ISETP.GT.AND P0, PT, R2, 0x7f, PT ;  /* 0x0000007f0200780c */ /* 0x000fda0003f04270 */
[----:B------:R-:W-:Y:S05]  /*116a0*/  @P0 BRA `(.L_x_1316) ;  /* 0x0000000000e80947 */ /* 0x000fea0003800000 */
[----:B------:R-:W0:Y:S01]  /*116b0*/  S2R R6, SR_TID.X ;  /* 0x0000000000067919 */ /* 0x000e220000002100 */
[----:B------:R-:W1:Y:S01]  /*116c0*/  LDC R9, c[0x0][0xbe8] ;  /* 0x0002fa00ff097b82 */ /* 0x000e620000000800 */
[----:B------:R-:W-:-:S13]  /*116d0*/  R2UR UR9, R23 ;  /* 0x00000000170972ca */ /* 0x000fda00000e0000 */
[----:B------:R-:W-:Y:S02]  /*116e0*/  IMAD.U32 R3, RZ, RZ, UR9 ;  /* 0x00000009ff037e24 */ /* 0x000fe4000f8e00ff */
[----:B-1----:R-:W-:-:S03]  /*116f0*/  IMAD R2, R0, R9, RZ ;  /* 0x0000000900027224 */ /* 0x002fc600078e02ff */
[----:B0-----:R-:W-:-:S04]  /*11700*/  IADD3 R6, R3, -0x80, R6 ;  /* 0xffffff8003067810 */ /* 0x001fc80007ffe006 */
        /* <DEDUP_REMOVED lines=15> */
[----:B------:R-:W-:Y:S02]  /*11800*/  UIMAD.WIDE.U32 UR16, UR10, UR19, URZ ;  /* 0x000000130a1072a5 */ /* 0x000fe4000f8e003f */
[----:B------:R-:W-:Y:S01]  /*11810*/  UIMAD UR19, UR11, UR19, URZ ;  /* 0x000000130b1372a4 */ /* 0x000fe2000f8e023f */
[----:B0-----:R-:W-:Y:S01]  /*11820*/  @P0 IMAD.HI.U32 R5, R6, R5, RZ ;  /* 0x0000000506050227 */ /* 0x001fe200078e00ff */
[----:B------:R-:W-:Y:S02]  /*11830*/  UIMAD UR13, UR13, UR4, URZ ;  /* 0x000000040d0d72a4 */ /* 0x000fe4000f8e023f */
[----:B------:R-:W-:Y:S01]  /*11840*/  UIMAD.WIDE.U32 UR10, UR12, UR4, URZ ;  /* 0x000000040c0a72a5 */ /* 0x000fe2000f8e003f */
[----:B------:R-:W-:Y:S01]  /*11850*/  IMAD.U32 R2, RZ, RZ, UR16 ;  /* 0x00000010ff027e24 */ /* 0x000fe2000f8e00ff */
[----:B------:R-:W-:-:S02]  /*11860*/  UIADD3 UR19, UR17, UR19, URZ ;  /* 0x0000001311137290 */ /* 0x000fc4000fffe03f */
[----:B------:R-:W-:Y:S01]  /*11870*/  IMAD.U32 R3, RZ, RZ, UR17 ;  /* 0x00000011ff037e24 */ /* 0x000fe2000f8e00ff */
[----:B------:R-:W-:Y:S01]  /*11880*/  UIMAD UR13, UR12, UR8, UR13 ;  /* 0x000000080c0d72a4 */ /* 0x000fe2000f8e020d */
[----:B-1----:R-:W-:Y:S01]  /*11890*/  @P0 SHF.R.U32.HI R4, RZ, R8, R5 ;  /* 0x00000008ff040219 */ /* 0x002fe20000011605 */
[----:B------:R-:W-:Y:S01]  /*118a0*/  ULDC.64 UR14, c[0x0][UR18+0x228] ;  /* 0x00008a00120e7abb */ /* 0x000fe20008000a00 */
[----:B------:R-:W-:Y:S01]  /*118b0*/  IADD3 R3, P0, P1, R2, UR10, R7 ;  /* 0x0000000a02037c10 */ /* 0x000fe2000f91e007 */
[----:B------:R-:W-:Y:S01]  /*118c0*/  UIADD3 UR13, UR11, UR13, URZ ;  /* 0x0000000d0b0d7290 */ /* 0x000fe2000fffe03f */
[----:B------:R-:W-:Y:S01]  /*118d0*/  IMAD.U32 R2, RZ, RZ, UR20 ;  /* 0x00000014ff027e24 */ /* 0x000fe2000f8e00ff */
[----:B------:R-:W-:Y:S01]  /*118e0*/  UIMAD.WIDE.U32 UR16, UR14, UR9, URZ ;  /* 0x000000090e1072a5 */ /* 0x000fe2000f8e003f */
[----:B------:R-:W-:Y:S01]  /*118f0*/  IMAD.MOV R5, RZ, RZ, -R4 ;  /* 0x000000ffff057224 */ /* 0x000fe200078e0a04 */
[----:B------:R-:W-:Y:S01]  /*11900*/  UIMAD UR9, UR15, UR9, URZ ;  /* 0x000000090f0972a4 */ /* 0x000fe2000f8e023f */
[----:B------:R-:W-:Y:S01]  /*11910*/  IMAD.U32 R11, RZ, RZ, UR19 ;  /* 0x00000013ff0b7e24 */ /* 0x000fe2000f8e00ff */
[----:B------:R-:W-:Y:S01]  /*11920*/  ULDC.64 UR10, c[0x0][UR18+0x210] ;  /* 0x00008400120a7abb */ /* 0x000fe20008000a00 */
[----:B------:R-:W-:Y:S01]  /*11930*/  IMAD R5, R9, R5, R6 ;  /* 0x0000000509057224 */ /* 0x000fe200078e0206 */
[----:B------:R-:W-:-:S02]  /*11940*/  UIADD3 UR9, UR17, UR9, URZ ;  /* 0x0000000911097290 */ /* 0x000fc4000fffe03f */
[----:B------:R-:W-:Y:S01]  /*11950*/  IADD3.X R6, R11, UR13, R2, P0, P1 ;  /* 0x0000000d0b067c10 */ /* 0x000fe200087e2402 */
[----:B------:R-:W-:Y:S01]  /*11960*/  IMAD R9, R5, UR11, RZ ;  /* 0x0000000b05097c24 */ /* 0x000fe2000f8e02ff */
[----:B------:R-:W-:Y:S01]  /*11970*/  IADD3 R2, P0, P1, R4, UR16, R3 ;  /* 0x0000001004027c10 */ /* 0x000fe2000f91e003 */
[----:B------:R-:W-:Y:S01]  /*11980*/  ULDC.64 UR12, c[0x0][0xba8] ;  /* 0x0002ea00000c7ab9 */ /* 0x000fe20000000a00 */
[----:B------:R-:W-:Y:S01]  /*11990*/  SHF.R.S32.HI R3, RZ, 0x1f, R4 ;  /* 0x0000001fff037819 */ /* 0x000fe20000011404 */
[----:B------:R-:W-:Y:S01]  /*119a0*/  @!UP0 ULDC UR12, c[0x0][0xb50] ;  /* 0x0002d400000c8ab9 */ /* 0x000fe20000000800 */
[----:B------:R-:W-:Y:S01]  /*119b0*/  SHF.R.S32.HI R4, RZ, 0x1f, R5 ;  /* 0x0000001fff047819 */ /* 0x000fe20000011405 */
[----:B------:R-:W-:Y:S01]  /*119c0*/  @!UP0 ULDC UR13, c[0x0][0xb54] ;  /* 0x0002d500000d8ab9 */ /* 0x000fe20000000800 */
[----:B------:R-:W-:-:S03]  /*119d0*/  IADD3.X R3, R3, UR9, R6, P0, P1 ;  /* 0x0000000903037c10 */ /* 0x000fc600087e2406 */
[----:B------:R-:W-:Y:S02]  /*119e0*/  IMAD R9, R4, UR10, R9 ;  /* 0x0000000a04097c24 */ /* 0x000fe4000f8e0209 */
[----:B------:R-:W-:-:S04]  /*119f0*/  IMAD.WIDE.U32 R2, R5, UR10, R2 ;  /* 0x0000000a05027c25 */ /* 0x000fc8000f8e0002 */
[----:B------:R-:W-:Y:S01]  /*11a00*/  IMAD.IADD R3, R3, 0x1, R9 ;  /* 0x0000000103037824 */ /* 0x000fe200078e0209 */
[----:B------:R-:W-:-:S04]  /*11a10*/  LEA R4, P0, R2, UR12, 0x2 ;  /* 0x0000000c02047c11 */ /* 0x000fc8000f8010ff */
[----:B------:R-:W-:Y:S01]  /*11a20*/  LEA.HI.X R5, R2, UR13, R3, 0x2, P0 ;  /* 0x0000000d02057c11 */ /* 0x000fe200080f1403 */
[----:B------:R-:W-:-:S05]  /*11a30*/  IMAD.MOV.U32 R3, RZ, RZ, -0x800000 ;  /* 0xff800000ff037424 */ /* 0x000fca00078e00ff */
[----:B------:R0:W-:Y:S03]  /*11a40*/  STG.E desc[UR36][R4.64], R3 ;  /* 0x0000000304007986 */ /* 0x0001e6000c101924 */
.L_x_1316:
[----:B------:R-:W-:Y:S05]  /*11a50*/  BSYNC B1 ;  /* 0x0000000000017941 */ /* 0x000fea0003800000 */
.L_x_1315:
[----:B------:R-:W-:-:S13]  /*11a60*/  R2UR UR9, R195 ;  /* 0x00000000c30972ca */ /* 0x000fda00000e0000 */
[----:B------:R-:W-:-:S06]  /*11a70*/  UISETP.GT.AND UP0, UPT, UR9, 0x1, UPT ;  /* 0x000000010900788c */ /* 0x000fcc000bf04270 */
[----:B------:R-:W-:-:S13]  /*11a80*/  PLOP3.LUT P0, PT, PT, PT, UP0, 0x80, 0x0 ;  /* 0x000000000000781c */ /* 0x000fda0003f0f008 */
[----:B------:R-:W-:Y:S05]  /*11a90*/  @P0 BRA `(.L_x_1311) ;  /* 0x0000000800100947 */ /* 0x000fea0003800000 */
[----:B------:R-:W1:Y:S01]  /*11aa0*/  LDC R11, c[0x0][0xbe8] ;  /* 0x0002fa00ff0b7b82 */ /* 0x000e620000000800 */
[C---:B------:R-:W-:Y:S01]  /*11ab0*/  R2UR UR10, R7.reuse ;  /* 0x00000000070a72ca */ /* 0x040fe200000e0000 */
[----:B------:R-:W-:Y:S01]  /*11ac0*/  ULDC.64 UR12, c[0x0][0xaa0] ;  /* 0x0002a800000c7ab9 */ /* 0x000fe20000000a00 */
[----:B------:R-:W-:Y:S01]  /*11ad0*/  R2UR UR14, R7 ;  /* 0x00000000070e72ca */ /* 0x000fe200000e0000 */
[----:B------:R-:W-:Y:S01]  /*11ae0*/  UIMAD UR9, UR20, UR12, URZ ;  /* 0x0000000c140972a4 */ /* 0x000fe2000f8e023f */
[----:B------:R-:W-:Y:S01]  /*11af0*/  R2UR UR16, R209 ;  /* 0x00000000d11072ca */ /* 0x000fe200000e0000 */
[----:B------:R-:W-:Y:S01]  /*11b00*/  IMAD R2, R194, 0x20, R219 ;  /* 0x00000020c2027824 */ /* 0x000fe200078e02db */
[----:B------:R-:W-:Y:S01]  /*11b10*/  R2UR UR15, R23 ;  /* 0x00000000170f72ca */ /* 0x000fe200000e0000 */
[----:B------:R-:W-:Y:S06]  /*11b20*/  BSSY B1, `(.L_x_1317) ;  /* 0x0000045000017945 */ /* 0x000fec0003800000 */
[----:B------:R-:W-:-:S02]  /*11b30*/  UIMAD.WIDE.U32 UR10, UR10, UR12, URZ ;  /* 0x0000000c0a0a72a5 */ /* 0x000fc4000f8e003f */
[----:B------:R-:W-:-:S03]  /*11b40*/  UIMAD UR9, UR14, UR13, UR9 ;  /* 0x0000000d0e0972a4 */ /* 0x000fc6000f8e0209 */
[----:B------:R-:W-:Y:S01]  /*11b50*/  ULDC.64 UR12, c[0x0][0xae8] ;  /* 0x0002ba00000c7ab9 */ /* 0x000fe20000000a00 */
[----:B------:R-:W-:Y:S01]  /*11b60*/  UIADD3 UR11, UR11, UR9, URZ ;  /* 0x000000090b0b7290 */ /* 0x000fe2000fffe03f */
[----:B------:R-:W-:Y:S02]  /*11b70*/  VIADD R6, R2, UR15 ;  /* 0x0000000f02067c36 */ /* 0x000fe40008000000 */
[----:B------:R-:W-:Y:S01]  /*11b80*/  VIADD R8, R219, UR15 ;  /* 0x0000000fdb087c36 */ /* 0x000fe20008000000 */
[----:B-1----:R-:W-:Y:S01]  /*11b90*/  ISETP.NE.AND P0, PT, R11, 0x1, PT ;  /* 0x000000010b00780c */ /* 0x002fe20003f05270 */
[----:B------:R-:W-:Y:S01]  /*11ba0*/  UIMAD.WIDE.U32 UR10, UR16, UR12, UR10 ;  /* 0x0000000c100a72a5 */ /* 0x000fe2000f8e000a */
[----:B0-----:R-:W-:-:S03]  /*11bb0*/  IMAD.MOV.U32 R5, RZ, RZ, R6 ;  /* 0x000000ffff057224 */ /* 0x001fc600078e0006 */
[----:B------:R-:W-:-:S03]  /*11bc0*/  UIMAD UR9, UR16, UR13, UR11 ;  /* 0x0000000d100972a4 */ /* 0x000fc6000f8e020b */
[----:B------:R-:W-:Y:S02]  /*11bd0*/  ULDC.64 UR12, c[0x0][0xaf0] ;  /* 0x0002bc00000c7ab9 */ /* 0x000fe40000000a00 */
[----:B------:R-:W-:-:S03]  /*11be0*/  UIMAD UR8, UR8, UR12, URZ ;  /* 0x0000000c080872a4 */ /* 0x000fc6000f8e023f */
[----:B------:R-:W0:Y:S01]  /*11bf0*/  @P0 LDC R3, c[0x0][0xbec] ;  /* 0x0002fb00ff030b82 */ /* 0x000e220000000800 */
[----:B------:R-:W-:-:S03]  /*11c00*/  UIMAD UR11, UR4, UR13, UR8 ;  /* 0x0000000d040b72a4 */ /* 0x000fc6000f8e0208 */
[----:B------:R-:W-:Y:S02]  /*11c10*/  UMOV UR8, UR10 ;  /* 0x0000000a00087c82 */ /* 0x000fe40008000000 */
[----:B------:R-:W-:Y:S02]  /*11c20*/  UIMAD.WIDE.U32 UR8, UR4, UR12, UR8 ;  /* 0x0000000c040872a5 */ /* 0x000fe4000f8e0008 */
[----:B------:R-:W1:Y:S02]  /*11c30*/  @P0 LDC R7, c[0x0][0xbf0] ;  /* 0x0002fc00ff070b82 */ /* 0x000e640000000800 */
[----:B------:R-:W-:-:S03]  /*11c40*/  UIADD3 UR4, UR9, UR11, URZ ;  /* 0x0000000b09047290 */ /* 0x000fc6000fffe03f */
[----:B------:R-:W-:Y:S01]  /*11c50*/  ULDC.64 UR10, c[0x0][0xae0] ;  /* 0x0002b800000a7ab9 */ /* 0x000fe20000000a00 */
        /* <DEDUP_REMOVED lines=15> */
[----:B------:R-:W-:Y:S02]  /*11d50*/  IMAD R11, R0, R11, RZ ;  /* 0x0000000b000b7224 */ /* 0x000fe400078e02ff */
        /* <DEDUP_REMOVED lines=33> */
.L_x_1318:
[----:B------:R-:W-:Y:S05]  /*11f70*/  BSYNC B1 ;  /* 0x0000000000017941 */ /* 0x000fea0003800000 */
.L_x_1317:
        /* <DEDUP_REMOVED lines=17> */
.L_x_1320:
[----:B------:R-:W-:Y:S05]  /*12090*/  BSYNC B1 ;  /* 0x0000000000017941 */ /* 0x000fea0003800000 */
.L_x_1319:
        /* <DEDUP_REMOVED lines=17> */
.L_x_1322:
[----:B------:R-:W-:Y:S05]  /*121b0*/  BSYNC B1 ;  /* 0x0000000000017941 */ /* 0x000fea0003800000 */
.L_x_1321:
        /* <DEDUP_REMOVED lines=18> */
.L_x_1311:
[----:B------:R-:W-:Y:S05]  /*122e0*/  BSYNC B0 ;  /* 0x0000000000007941 */ /* 0x000fea0003800000 */
.L_x_1301:
[----:B------:R-:W-:Y:S02]  /*122f0*/  ULDC UR4, c[0x0][0xc3c] ;  /* 0x00030f0000047ab9 */ /* 0x000fe40000000800 */
[----:B------:R-:W-:-:S06]  /*12300*/  UISETP.GE.AND UP0, UPT, UR7, UR4, UPT ;  /* 0x000000040700728c */ /* 0x000fcc000bf06270 */
[----:B------:R-:W-:-:S13]  /*12310*/  PLOP3.LUT P0, PT, PT, PT, UP0, 0x80, 0x0 ;  /* 0x000000000000781c */ /* 0x000fda0003f0f008 */
[----:B------:R-:W-:Y:S05]  /*12320*/  @!P0 BRA `(.L_x_1323) ;  /* 0xfffffeec00048947 */ /* 0x000fea000383ffff */
[----:B------:R-:W-:Y:S05]  /*12330*/  EXIT ;  /* 0x000000000000794d */ /* 0x000fea0003800000 */
.L_x_1210:
        /* <DEDUP_REMOVED lines=13> */
[----:B------:R-:W1:Y:S01]  /*12410*/  LDS.128 R24, [UR4+0x308d0] ;  /* 0x0308d004ff187984 */ /* 0x000e620008000c00 */
[----:B------:R-:W-:Y:S06]  /*12420*/  BAR.ARV 0x4, 0x180 ;  /* 0x0106000000007b1d */ /* 0x000fec0000002000 */
[----:B------:R-:W-:Y:S05]  /*12430*/  BRA `(.L_x_1325) ;  /* 0x0000000c00907947 */ /* 0x000fea0003800000 */
.L_x_1324:
[----:B------:R-:W-:Y:S01]  /*12440*/  LOP3.LUT R7, R0, 0x1f, RZ, 0xc0, !PT ;  /* 0x0000001f00077812 */ /* 0x000fe200078ec0ff */
[----:B------:R-:W-:Y:S01]  /*12450*/  ULDC UR4, c[0x0][0xc3c] ;  /* 0x00030f0000047ab9 */ /* 0x000fe20000000800 */
[----:B------:R-:W-:Y:S01]  /*12460*/  IMAD.MOV.U32 R9, RZ, RZ, RZ ;  /* 0x000000ffff097224 */ /* 0x000fe200078e00ff */
        /* <DEDUP_REMOVED lines=40> */
.L_x_1328:
        /* <DEDUP_REMOVED lines=35> */
.L_x_1326:
        /* <DEDUP_REMOVED lines=9> */
[----:B0-----:R-:W-:-:S07]  /*129b0*/  ISETP.NE.AND P1, PT, R9, 0x1, PT ;  /* 0x000000010900780c */ /* 0x001fce0003f25270 */
[----:B-1----:R-:W-:Y:S06]  /*129c0*/  @!P0 BRA `(.L_x_1329) ;  /* 0x0000000000088947 */ /* 0x002fec0003800000 */
[----:B------:R-:W-:-:S06]  /*129d0*/  VIADD R24, R27, 0xffffffff ;  /* 0xffffffff1b187836 */ /* 0x000fcc0000000000 */
[----:B------:R0:W1:Y:S02]  /*129e0*/  SHFL.IDX PT, R24, R5, R24, 0x1f ;  /* 0x00001f1805187589 */ /* 0x00006400000e0000 */
.L_x_1329:
[----:B-1----:R-:W-:Y:S02]  /*129f0*/  IMAD R24, R24, UR5, R3 ;  /* 0x0000000518187c24 */ /* 0x002fe4000f8e0203 */
[----:B------:R-:W-:-:S03]  /*12a00*/  VIADD R27, R27, UR4 ;  /* 0x000000041b1b7c36 */ /* 0x000fc60008000000 */
[----:B0-----:R-:W-:Y:S01]  /*12a10*/  IADD3 R5, -R24, UR6, RZ ;  /* 0x0000000618057c10 */ /* 0x001fe2000fffe1ff */
[----:B------:R-:W-:Y:S06]  /*12a20*/  @!P1 BRA `(.L_x_1330) ;  /* 0x0000000000e89947 */ /* 0x000fec0003800000 */
[-C--:B--2---:R-:W-:Y:S02]  /*12a30*/  IABS R12, R6.reuse ;  /* 0x00000006000c7213 */ /* 0x084fe40000000000 */
[----:B------:R-:W-:Y:S02]  /*12a40*/  IABS R4, R9 ;  /* 0x0000000900047213 */ /* 0x000fe40000000000 */
[----:B------:R-:W0:Y:S01]  /*12a50*/  I2F.RP R8, R12 ;  /* 0x0000000c00087306 */ /* 0x000e220000209400 */
[----:B------:R-:W-:-:S07]  /*12a60*/  IABS R13, R6 ;  /* 0x00000006000d7213 */ /* 0x000fce0000000000 */
[----:B------:R-:W1:Y:S08]  /*12a70*/  I2F.RP R10, R4 ;  /* 0x00000004000a7306 */ /* 0x000e700000209400 */
[----:B0-----:R-:W0:Y:S08]  /*12a80*/  MUFU.RCP R8, R8 ;  /* 0x0000000800087308 */ /* 0x001e300000001000 */
[----:B-1----:R-:W-:Y:S01]  /*12a90*/  MUFU.RCP R10, R10 ;  /* 0x0000000a000a7308 */ /* 0x002fe20000001000 */
[----:B0-----:R-:W-:Y:S01]  /*12aa0*/  VIADD R2, R8, 0xffffffe ;  /* 0x0ffffffe08027836 */ /* 0x001fe20000000000 */
[----:B------:R-:W-:-:S06]  /*12ab0*/  IABS R8, R5 ;  /* 0x0000000500087213 */ /* 0x000fcc0000000000 */
[----:B------:R0:W1:Y:S02]  /*12ac0*/  F2I.FTZ.U32.TRUNC.NTZ R3, R2 ;  /* 0x0000000200037305 */ /* 0x000064000021f000 */
[----:B0-----:R-:W-:Y:S02]  /*12ad0*/  IMAD.MOV.U32 R2, RZ, RZ, RZ ;  /* 0x000000ffff027224 */ /* 0x001fe400078e00ff */
[----:B-1----:R-:W-:-:S04]  /*12ae0*/  IMAD.MOV R11, RZ, RZ, -R3 ;  /* 0x000000ffff0b7224 */ /* 0x002fc800078e0a03 */
[----:B------:R-:W-:-:S04]  /*12af0*/  IMAD R11, R11, R12, RZ ;  /* 0x0000000c0b0b7224 */ /* 0x000fc800078e02ff */
[----:B------:R-:W-:-:S04]  /*12b00*/  IMAD.HI.U32 R3, R3, R11, R2 ;  /* 0x0000000b03037227 */ /* 0x000fc800078e0002 */
[----:B------:R-:W-:Y:S02]  /*12b10*/  IMAD.MOV R11, RZ, RZ, -R13 ;  /* 0x000000ffff0b7224 */ /* 0x000fe400078e0a0d */
[----:B------:R-:W-:-:S04]  /*12b20*/  IMAD.HI.U32 R2, R3, R8, RZ ;  /* 0x0000000803027227 */ /* 0x000fc800078e00ff */
[----:B------:R-:W-:Y:S01]  /*12b30*/  IMAD R3, R2, R11, R8 ;  /* 0x0000000b02037224 */ /* 0x000fe200078e0208 */
[----:B------:R-:W-:Y:S01]  /*12b40*/  LOP3.LUT R8, R5, R6, RZ, 0x3c, !PT ;  /* 0x0000000605087212 */ /* 0x000fe200078e3cff */
[----:B------:R-:W-:-:S03]  /*12b50*/  VIADD R11, R10, 0xffffffe ;  /* 0x0ffffffe0a0b7836 */ /* 0x000fc60000000000 */
[----:B------:R-:W-:Y:S02]  /*12b60*/  ISETP.GT.U32.AND P1, PT, R12, R3, PT ;  /* 0x000000030c00720c */ /* 0x000fe40003f24070 */
[----:B------:R-:W-:-:S11]  /*12b70*/  ISETP.GE.AND P2, PT, R8, RZ, PT ;  /* 0x000000ff0800720c */ /* 0x000fd60003f46270 */
[----:B------:R-:W-:Y:S02]  /*12b80*/  @!P1 IMAD.IADD R3, R3, 0x1, -R12 ;  /* 0x0000000103039824 */ /* 0x000fe400078e0a0c */
[----:B------:R-:W-:Y:S01]  /*12b90*/  @!P1 VIADD R2, R2, 0x1 ;  /* 0x0000000102029836 */ /* 0x000fe20000000000 */
[----:B------:R-:W-:Y:S02]  /*12ba0*/  ISETP.NE.AND P1, PT, R6, RZ, PT ;  /* 0x000000ff0600720c */ /* 0x000fe40003f25270 */
[----:B------:R-:W-:Y:S02]  /*12bb0*/  ISETP.GE.U32.AND P0, PT, R3, R12, PT ;  /* 0x0000000c0300720c */ /* 0x000fe40003f06070 */
[----:B------:R-:W0:Y:S11]  /*12bc0*/  F2I.FTZ.U32.TRUNC.NTZ R3, R11 ;  /* 0x0000000b00037305 */ /* 0x000e36000021f000 */
[----:B------:R-:W-:-:S04]  /*12bd0*/  @P0 VIADD R2, R2, 0x1 ;  /* 0x0000000102020836 */ /* 0x000fc80000000000 */
[----:B------:R-:W-:Y:S01]  /*12be0*/  IMAD.MOV.U32 R10, RZ, RZ, R2 ;  /* 0x000000ffff0a7224 */ /* 0x000fe200078e0002 */
[----:B------:R-:W-:Y:S01]  /*12bf0*/  IABS R2, R9 ;  /* 0x0000000900027213 */ /* 0x000fe20000000000 */
[----:B0-----:R-:W-:Y:S02]  /*12c00*/  IMAD.MOV R13, RZ, RZ, -R3 ;  /* 0x000000ffff0d7224 */ /* 0x001fe400078e0a03 */
[----:B------:R-:W-:Y:S01]  /*12c10*/  @!P2 IMAD.MOV R10, RZ, RZ, -R10 ;  /* 0x000000ffff0aa224 */ /* 0x000fe200078e0a0a */
[----:B------:R-:W-:Y:S01]  /*12c20*/  @!P1 LOP3.LUT R10, RZ, R6, RZ, 0x33, !PT ;  /* 0x00000006ff0a9212 */ /* 0x000fe200078e33ff */
[----:B------:R-:W-:Y:S02]  /*12c30*/  IMAD.MOV R12, RZ, RZ, -R2 ;  /* 0x000000ffff0c7224 */ /* 0x000fe400078e0a02 */
[----:B------:R-:W-:Y:S01]  /*12c40*/  IMAD R11, R13, R4, RZ ;  /* 0x000000040d0b7224 */ /* 0x000fe200078e02ff */
[----:B------:R-:W-:Y:S01]  /*12c50*/  IABS R8, R10 ;  /* 0x0000000a00087213 */ /* 0x000fe20000000000 */
[----:B------:R-:W-:-:S04]  /*12c60*/  IMAD.MOV.U32 R2, RZ, RZ, RZ ;  /* 0x000000ffff027224 */ /* 0x000fc800078e00ff */
[----:B------:R-:W-:-:S04]  /*12c70*/  IMAD.HI.U32 R2, R3, R11, R2 ;  /* 0x0000000b03027227 */ /* 0x000fc800078e0002 */
[----:B------:R-:W-:Y:S02]  /*12c80*/  IMAD.MOV.U32 R3, RZ, RZ, R8 ;  /* 0x000000ffff037224 */ /* 0x000fe400078e0008 */
[----:B------:R-:W-:Y:S02]  /*12c90*/  IMAD.MOV.U32 R8, RZ, RZ, R12 ;  /* 0x000000ffff087224 */ /* 0x000fe400078e000c */
[----:B------:R-:W-:-:S04]  /*12ca0*/  IMAD.HI.U32 R2, R2, R3, RZ ;  /* 0x0000000302027227 */ /* 0x000fc800078e00ff */
[----:B------:R-:W-:-:S05]  /*12cb0*/  IMAD R3, R2, R8, R3 ;  /* 0x0000000802037224 */ /* 0x000fca00078e0203 */
[----:B------:R-:W-:-:S13]  /*12cc0*/  ISETP.GT.U32.AND P1, PT, R4, R3, PT ;  /* 0x000000030400720c */ /* 0x000fda0003f24070 */
[----:B------:R-:W-:Y:S02]  /*12cd0*/  @!P1 IMAD.IADD R3, R3, 0x1, -R4 ;  /* 0x0000000103039824 */ /* 0x000fe400078e0a04 */
[----:B------:R-:W-:Y:S01]  /*12ce0*/  @!P1 VIADD R2, R2, 0x1 ;  /* 0x0000000102029836 */ /* 0x000fe20000000000 */
[----:B------:R-:W-:Y:S02]  /*12cf0*/  ISETP.NE.AND P1, PT, R9, RZ, PT ;  /* 0x000000ff0900720c */ /* 0x000fe40003f25270 */
[----:B------:R-:W-:Y:S02]  /*12d00*/  ISETP.GE.U32.AND P0, PT, R3, R4, PT ;  /* 0x000000040300720c */ /* 0x000fe40003f06070 */
[----:B------:R-:W-:-:S04]  /*12d10*/  LOP3.LUT R3, R10, R9, RZ, 0x3c, !PT ;  /* 0x000000090a037212 */ /* 0x000fc800078e3cff */
[----:B------:R-:W-:Y:S01]  /*12d20*/  ISETP.GE.AND P2, PT, R3, RZ, PT ;  /* 0x000000ff0300720c */ /* 0x000fe20003f46270 */
[----:B------:R-:W-:-:S06]  /*12d30*/  IMAD.MOV R3, RZ, RZ, -R10 ;  /* 0x000000ffff037224 */ /* 0x000fcc00078e0a0a */
[----:B------:R-:W-:-:S06]  /*12d40*/  @P0 VIADD R2, R2, 0x1 ;  /* 0x0000000102020836 */ /* 0x000fcc0000000000 */
[----:B------:R-:W-:Y:S01]  /*12d50*/  @!P2 IMAD.MOV R2, RZ, RZ, -R2 ;  /* 0x000000ffff02a224 */ /* 0x000fe200078e0a02 */
[----:B------:R-:W-:-:S05]  /*12d60*/  @!P1 LOP3.LUT R2, RZ, R9, RZ, 0x33, !PT ;  /* 0x00000009ff029212 */ /* 0x000fca00078e33ff */
[----:B------:R-:W-:-:S04]  /*12d70*/  IMAD.MOV R26, RZ, RZ, -R2 ;  /* 0x000000ffff1a7224 */ /* 0x000fc800078e0a02 */
[C---:B------:R-:W-:Y:S02]  /*12d80*/  IMAD R26, R9.reuse, R26, R10 ;  /* 0x0000001a091a7224 */ /* 0x040fe400078e020a */
[----:B------:R-:W-:Y:S02]  /*12d90*/  IMAD R9, R9, 0x1000000, R2 ;  /* 0x0100000009097824 */ /* 0x000fe400078e0202 */
[----:B------:R-:W-:Y:S02]  /*12da0*/  IMAD R2, R6, R3, R5 ;  /* 0x0000000306027224 */ /* 0x000fe400078e0205 */
[----:B------:R-:W-:Y:S01]  /*12db0*/  IMAD R26, R26, 0x10000, R9 ;  /* 0x000100001a1a7824 */ /* 0x000fe200078e0209 */
[----:B------:R-:W-:Y:S06]  /*12dc0*/  BRA `(.L_x_1331) ;  /* 0x0000000000f47947 */ /* 0x000fec0003800000 */
.L_x_1330:
[----:B------:R-:W0:Y:S02]  /*12dd0*/  LDC.64 R2, c[0x0][0xc90] ;  /* 0x00032400ff027b82 */ /* 0x000e240000000a00 */
[----:B0-----:R-:W-:-:S05]  /*12de0*/  IMAD.WIDE R2, R27, 0x4, R2 ;  /* 0x000000041b027825 */ /* 0x001fca00078e0202 */
[----:B------:R0:W2:Y:S01]  /*12df0*/  LDG.E R13, desc[UR36][R2.64] ;  /* 0x00000024020d7981 */ /* 0x0000a2000c1e1900 */
[----:B------:R-:W-:Y:S01]  /*12e00*/  IABS R15, R5 ;  /* 0x00000005000f7213 */ /* 0x000fe20000000000 */
[----:B0-----:R-:W-:Y:S02]  /*12e10*/  IMAD.MOV.U32 R2, RZ, RZ, RZ ;  /* 0x000000ffff027224 */ /* 0x001fe400078e00ff */
[----:B--2---:R-:W-:-:S05]  /*12e20*/  IMAD R4, R6, R13, RZ ;  /* 0x0000000d06047224 */ /* 0x004fca00078e02ff */
[-C--:B------:R-:W-:Y:S02]  /*12e30*/  IABS R10, R4.reuse ;  /* 0x00000004000a7213 */ /* 0x080fe40000000000 */
[----:B------:R-:W-:Y:S02]  /*12e40*/  IABS R12, R4 ;  /* 0x00000004000c7213 */ /* 0x000fe40000000000 */
[----:B------:R-:W0:Y:S08]  /*12e50*/  I2F.RP R8, R10 ;  /* 0x0000000a00087306 */ /* 0x000e300000209400 */
[----:B0-----:R-:W0:Y:S02]  /*12e60*/  MUFU.RCP R8, R8 ;  /* 0x0000000800087308 */ /* 0x001e240000001000 */
[----:B0-----:R-:W-:-:S06]  /*12e70*/  VIADD R9, R8, 0xffffffe ;  /* 0x0ffffffe08097836 */ /* 0x001fcc0000000000 */
[----:B------:R-:W0:Y:S02]  /*12e80*/  F2I.FTZ.U32.TRUNC.NTZ R3, R9 ;  /* 0x0000000900037305 */ /* 0x000e24000021f000 */
[----:B0-----:R-:W-:-:S04]  /*12e90*/  IMAD.MOV R11, RZ, RZ, -R3 ;  /* 0x000000ffff0b7224 */ /* 0x001fc800078e0a03 */
[----:B------:R-:W-:-:S04]  /*12ea0*/  IMAD R11, R11, R10, RZ ;  /* 0x0000000a0b0b7224 */ /* 0x000fc800078e02ff */
[----:B------:R-:W-:-:S04]  /*12eb0*/  IMAD.HI.U32 R2, R3, R11, R2 ;  /* 0x0000000b03027227 */ /* 0x000fc800078e0002 */
[----:B------:R-:W-:Y:S02]  /*12ec0*/  IMAD.MOV R3, RZ, RZ, -R12 ;  /* 0x000000ffff037224 */ /* 0x000fe400078e0a0c */
        /* <DEDUP_REMOVED lines=12> */
[----:B------:R-:W-:Y:S02]  /*12f90*/  IMAD R11, R13, R2, RZ ;  /* 0x000000020d0b7224 */ /* 0x000fe400078e02ff */
[----:B------:R-:W-:Y:S02]  /*12fa0*/  IMAD.MOV R2, RZ, RZ, -R2 ;  /* 0x000000ffff027224 */ /* 0x000fe400078e0a02 */
[----:B------:R-:W-:Y:S02]  /*12fb0*/  IMAD.MOV R3, RZ, RZ, -R11 ;  /* 0x000000ffff037224 */ /* 0x000fe400078e0a0b */
[----:B------:R-:W-:Y:S02]  /*12fc0*/  IMAD R4, R4, R2, R5 ;  /* 0x0000000204047224 */ /* 0x000fe400078e0205 */
[----:B------:R-:W-:Y:S01]  /*12fd0*/  IMAD.MOV.U32 R2, RZ, RZ, RZ ;  /* 0x000000ffff027224 */ /* 0x000fe200078e00ff */
[----:B------:R-:W-:-:S04]  /*12fe0*/  VIADDMNMX R13, R3, UR5, R13, PT ;  /* 0x00000005030d7c46 */ /* 0x000fc8000b80010d */
[-C--:B------:R-:W-:Y:S01]  /*12ff0*/  IABS R10, R13.reuse ;  /* 0x0000000d000a7213 */ /* 0x080fe20000000000 */
[----:B------:R-:W-:Y:S01]  /*13000*/  IMAD.MOV R26, RZ, RZ, -R13 ;  /* 0x000000ffff1a7224 */ /* 0x000fe200078e0a0d */
[----:B------:R-:W-:Y:S02]  /*13010*/  IABS R12, R13 ;  /* 0x0000000d000c7213 */ /* 0x000fe40000000000 */
[----:B------:R-:W0:Y:S08]  /*13020*/  I2F.RP R8, R10 ;  /* 0x0000000a00087306 */ /* 0x000e300000209400 */
[----:B0-----:R-:W0:Y:S02]  /*13030*/  MUFU.RCP R8, R8 ;  /* 0x0000000800087308 */ /* 0x001e240000001000 */
[----:B0-----:R-:W-:-:S06]  /*13040*/  VIADD R3, R8, 0xffffffe ;  /* 0x0ffffffe08037836 */ /* 0x001fcc0000000000 */
[----:B------:R-:W0:Y:S02]  /*13050*/  F2I.FTZ.U32.TRUNC.NTZ R3, R3 ;  /* 0x0000000300037305 */ /* 0x000e24000021f000 */
[----:B0-----:R-:W-:-:S04]  /*13060*/  IMAD.MOV R9, RZ, RZ, -R3 ;  /* 0x000000ffff097224 */ /* 0x001fc800078e0a03 */
[----:B------:R-:W-:Y:S01]  /*13070*/  IMAD.MOV.U32 R5, RZ, RZ, R9 ;  /* 0x000000ffff057224 */ /* 0x000fe200078e0009 */
[----:B------:R-:W-:-:S03]  /*13080*/  IABS R9, R4 ;  /* 0x0000000400097213 */ /* 0x000fc60000000000 */
        /* <DEDUP_REMOVED lines=11> */
[----:B------:R-:W-:Y:S02]  /*13140*/  ISETP.GE.AND P2, PT, R3, RZ, PT ;  /* 0x000000ff0300720c */ /* 0x000fe40003f46270 */
[----:B------:R-:W-:-:S05]  /*13150*/  IADD3 R3, R11, 0x1000000, R4 ;  /* 0x010000000b037810 */ /* 0x000fca0007ffe004 */
[----:B------:R-:W-:-:S06]  /*13160*/  @P0 VIADD R2, R2, 0x1 ;  /* 0x0000000102020836 */ /* 0x000fcc0000000000 */
[----:B------:R-:W-:Y:S01]  /*13170*/  @!P2 IMAD.MOV R2, RZ, RZ, -R2 ;  /* 0x000000ffff02a224 */ /* 0x000fe200078e0a02 */
[----:B------:R-:W-:-:S05]  /*13180*/  @!P1 LOP3.LUT R2, RZ, R13, RZ, 0x33, !PT ;  /* 0x0000000dff029212 */ /* 0x000fca00078e33ff */
[----:B------:R-:W-:-:S07]  /*13190*/  IMAD R26, R2, R26, R3 ;  /* 0x0000001a021a7224 */ /* 0x000fce00078e0203 */
.L_x_1331:
[----:B------:R-:W-:-:S05]  /*131a0*/  LOP3.LUT R25, RZ, R2, RZ, 0x33, !PT ;  /* 0x00000002ff197212 */ /* 0x000fca00078e33ff */
[----:B------:R-:W-:Y:S01]  /*131b0*/  IMAD.IADD R25, R6, 0x1, R25 ;  /* 0x0000000106197824 */ /* 0x000fe200078e0219 */
[----:B------:R-:W-:Y:S06]  /*131c0*/  BRA `(.L_x_1332) ;  /* 0x0000000000147947 */ /* 0x000fec0003800000 */
.L_x_1327:
[----:B------:R-:W-:Y:S01]  /*131d0*/  ULDC UR4, c[0x0][0xc3c] ;  /* 0x00030f0000047ab9 */ /* 0x000fe20000000800 */
[----:B------:R-:W-:Y:S02]  /*131e0*/  IMAD.MOV.U32 R25, RZ, RZ, RZ ;  /* 0x000000ffff197224 */ /* 0x000fe400078e00ff */
[----:B------:R-:W-:Y:S02]  /*131f0*/  IMAD.U32 R24, RZ, RZ, UR6 ;  /* 0x00000006ff187e24 */ /* 0x000fe4000f8e00ff */
[----:B------:R-:W-:Y:S02]  /*13200*/  IMAD.MOV.U32 R26, RZ, RZ, RZ ;  /* 0x000000ffff1a7224 */ /* 0x000fe400078e00ff */
[----:B------:R-:W-:-:S07]  /*13210*/  IMAD.U32 R27, RZ, RZ, UR4 ;  /* 0x00000004ff1b7e24 */ /* 0x000fce000f8e00ff */
.L_x_1332:
[----:B------:R-:W-:-:S13]  /*13220*/  ISETP.NE.AND P0, PT, R7, RZ, PT ;  /* 0x000000ff0700720c */ /* 0x000fda0003f05270 */
[----:B------:R-:W0:Y:S01]  /*13230*/  @!P0 S2R R3, SR_CgaCtaId ;  /* 0x0000000000038919 */ /* 0x000e220000008800 */
[----:B------:R-:W-:-:S04]  /*13240*/  @!P0 MOV R2, 0x400 ;  /* 0x0000040000028802 */ /* 0x000fc80000000f00 */
[----:B0-----:R-:W-:-:S05]  /*13250*/  @!P0 LEA R2, R3, R2, 0x18 ;  /* 0x0000000203028211 */ /* 0x001fca00078ec0ff */
[----:B------:R0:W-:Y:S01]  /*13260*/  @!P0 STS.128 [R2+0x308d0], R24 ;  /* 0x0308d01802008388 */ /* 0x0001e20000000c00 */
[----:B------:R-:W-:Y:S06]  /*13270*/  BAR.ARV 0x5, 0x180 ;  /* 0x0146000000007b1d */ /* 0x000fec0000002000 */
.L_x_1325:
[----:B------:R2:W-:Y:S01]  /*13280*/  STL [R1+0x1c], RZ ;  /* 0x00001cff01007387 */ /* 0x0005e20000100800 */
[----:B------:R-:W-:Y:S01]  /*13290*/  ULDC UR4, c[0x0][0xc3c] ;  /* 0x00030f0000047ab9 */ /* 0x000fe20000000800 */
[----:B------:R-:W-:Y:S01]  /*132a0*/  IMAD.MOV.U32 R28, RZ, RZ, 0x1 ;  /* 0x00000001ff1c7424 */ /* 0x000fe200078e00ff */
[----:B-1----:R-:W-:Y:S01]  /*132b0*/  ISETP.GE.AND P0, PT, R27, UR4, PT ;  /* 0x000000041b007c0c */ /* 0x002fe2000bf06270 */
[----:B------:R-:W-:-:S12]  /*132c0*/  IMAD.MOV.U32 R23, RZ, RZ, RZ ;  /* 0x000000ffff177224 */ /* 0x000fd800078e00ff */
[----:B--2---:R-:W-:Y:S05]  /*132d0*/  @P0 BRA `(.L_x_1333) ;  /* 0x0000005000a80947 */ /* 0x004fea0003800000 */
[----:B0-----:R-:W2:Y:S01]  /*132e0*/  LDL R2, [R1+0x20] ;  /* 0x0000200001027983 */ /* 0x001ea20000100800 */
        /* <DEDUP_REMOVED lines=23> */
.L_x_1406:
[----:B------:R-:W-:Y:S05]  /*13460*/  YIELD ;  /* 0x0000000000007946 */ /* 0x000fea0003800000 */
[----:B------:R-:W-:Y:S01]  /*13470*/  ULDC.64 UR4, c[0x0][0xa28] ;  /* 0x00028a0000047ab9 */ /* 0x000fe20000000a00 */
[----:B------:R-:W-:Y:S01]  /*13480*/  IMAD.MOV.U32 R19, RZ, RZ, RZ ;  /* 0x000000ffff137224 */ /* 0x000fe200078e00ff */
[----:B------:R-:W-:-:S04]  /*13490*/  ISETP.NE.U32.AND P0, PT, RZ, UR4, PT ;  /* 0x00000004ff007c0c */ /* 0x000fc8000bf05070 */
[----:B------:R-:W-:Y:S01]  /*134a0*/  ISETP.NE.AND.EX P0, PT, RZ, UR5, PT, P0 ;  /* 0x00000005ff007c0c */ /* 0x000fe2000bf05300 */
[----:B------:R-:W-:-:S12]  /*134b0*/  ULDC.64 UR4, c[0x0][0xa18] ;  /* 0x0002860000047ab9 */ /* 0x000fd80000000a00 */
[----:B0-----:R-:W0:Y:S02]  /*134c0*/  @P0 LDC.64 R2, c[0x0][0xa28] ;  /* 0x00028a00ff020b82 */ /* 0x001e240000000a00 */
[----:B0-----:R-:W-:-:S05]  /*134d0*/  @P0 IMAD.WIDE R2, R27, 0x4, R2 ;  /* 0x000000041b020825 */ /* 0x001fca00078e0202 */
[----:B--2---:R0:W2:Y:S01]  /*134e0*/  @P0 LDG.E R19, desc[UR36][R2.64] ;  /* 0x0000002402130981 */ /* 0x0040a2000c1e1900 */
[----:B------:R-:W-:Y:S01]  /*134f0*/  ISETP.NE.U32.AND P0, PT, RZ, UR4, PT ;  /* 0x00000004ff007c0c */ /* 0x000fe2000bf05070 */
[----:B------:R-:W-:Y:S01]  /*13500*/  IMAD.MOV.U32 R35, RZ, RZ, RZ ;  /* 0x000000ffff237224 */ /* 0x000fe200078e00ff */
[----:B------:R-:W-:Y:S02]  /*13510*/  LOP3.LUT R16, R16, 0xffffff7f, RZ, 0xc0, !PT ;  /* 0xffffff7f10107812 */ /* 0x000fe400078ec0ff */
[----:B------:R-:W-:Y:S01]  /*13520*/  ISETP.NE.AND.EX P1, PT, RZ, UR5, PT, P0 ;  /* 0x00000005ff007c0c */ /* 0x000fe2000bf25300 */
[----:B------:R-:W-:Y:S02]  /*13530*/  ULDC.64 UR4, c[0x0][0xa00] ;  /* 0x0002800000047ab9 */ /* 0x000fe40000000a00 */
[----:B------:R-:W-:Y:S01]  /*13540*/  ISETP.NE.U32.AND P0, PT, RZ, UR4, PT ;  /* 0x00000004ff007c0c */ /* 0x000fe2000bf05070 */
[----:B0-----:R-:W0:Y:S03]  /*13550*/  LDC.64 R2, c[0x0][0xa00] ;  /* 0x00028000ff027b82 */ /* 0x001e260000000a00 */
[----:B------:R-:W-:Y:S01]  /*13560*/  ISETP.NE.AND.EX P2, PT, RZ, UR5, PT, P0 ;  /* 0x00000005ff007c0c */ /* 0x000fe2000bf45300 */
[----:B------:R-:W-:-:S05]  /*13570*/  ULDC.64 UR4, c[0x0][0x418] ;  /* 0x0001060000047ab9 */ /* 0x000fca0000000a00 */
[----:B------:R-:W1:Y:S07]  /*13580*/  @P1 LDC.64 R4, c[0x0][0xa18] ;  /* 0x00028600ff041b82 */ /* 0x000e6e0000000a00 */
[----:B------:R-:W-:Y:S01]  /*13590*/  @P2 LOP3.LUT R16, R16, 0x80, RZ, 0xfc, !PT ;  /* 0x0000008010102812 */ /* 0x000fe200078efcff */
[----:B0-----:R-:W-:-:S05]  /*135a0*/  IMAD.WIDE R2, R27, 0x4, R2 ;  /* 0x000000041b027825 */ /* 0x001fca00078e0202 */
[----:B------:R0:W5:Y:S01]  /*135b0*/  @P2 LDG.E R35, desc[UR36][R2.64] ;  /* 0x0000002402232981 */ /* 0x000162000c1e1900 */
[----:B-1----:R-:W-:-:S05]  /*135c0*/  @P1 IMAD.WIDE R4, R27, 0x4, R4 ;  /* 0x000000041b041825 */ /* 0x002fca00078e0204 */
[----:B------:R0:W5:Y:S01]  /*135d0*/  @P1 LDG.E R29, desc[UR36][R4.64] ;  /* 0x00000024041d1981 */ /* 0x000162000c1e1900 */
[----:B------:R-:W-:-:S03]  /*135e0*/  UISETP.NE.U32.AND UP0, UPT, UR4, URZ, UPT ;  /* 0x0000003f0400728c */ /* 0x000fc6000bf05070 */
[----:B------:R-:W-:Y:S01]  /*135f0*/  ULDC UR4, c[0x0][0x424] ;  /* 0x0001090000047ab9 */ /* 0x000fe20000000800 */
[----:B------:R-:W-:-:S03]  /*13600*/  UISETP.NE.AND.EX UP0, UPT, UR5, URZ, UPT, UP0 ;  /* 0x0000003f0500728c */ /* 0x000fc6000bf05300 */
[----:B------:R-:W-:Y:S01]  /*13610*/  ULDC UR5, c[0x0][0x2f0] ;  /* 0x0000bc0000057ab9 */ /* 0x000fe20000000800 */
[----:B------:R-:W-:-:S04]  /*13620*/  USEL UR4, UR4, 0x1, UP0 ;  /* 0x0000000104047887 */ /* 0x000fc80008000000 */
[----:B------:R-:W-:-:S06]  /*13630*/  UIMAD UR4, UR4, UR5, URZ ;  /* 0x00000005040472a4 */ /* 0x000fcc000f8e023f */
[----:B------:R-:W-:Y:S01]  /*13640*/  IMAD.U32 R37, RZ, RZ, UR4 ;  /* 0x00000004ff257e24 */ /* 0x000fe2000f8e00ff */
[----:B--2---:R0:W-:Y:S01]  /*13650*/  STL [R1+0x4], R19 ;  /* 0x0000041301007387 */ /* 0x0041e20000100800 */
[----:B------:R-:W-:Y:S05]  /*13660*/  @P1 BRA `(.L_x_1334) ;  /* 0x0000000000181947 */ /* 0x000fea0003800000 */
[----:B------:R-:W-:Y:S02]  /*13670*/  ULDC UR4, c[0x0][0x288] ;  /* 0x0000a20000047ab9 */ /* 0x000fe40000000800 */
[----:B-----5:R-:W-:Y:S01]  /*13680*/  IMAD.U32 R29, RZ, RZ, UR4 ;  /* 0x00000004ff1d7e24 */ /* 0x020fe2000f8e00ff */
[----:B------:R-:W-:Y:S06]  /*13690*/  @!P2 BRA `(.L_x_1334) ;  /* 0x00000000000ca947 */ /* 0x000fec0003800000 */
[----:B------:R-:W2:Y:S04]  /*136a0*/  LDG.E R0, desc[UR36][R2.64] ;  /* 0x0000002402007981 */ /* 0x000ea8000c1e1900 */
[----:B------:R-:W2:Y:S02]  /*136b0*/  LDG.E R29, desc[UR36][R2.64+0x4] ;  /* 0x00000424021d7981 */ /* 0x000ea4000c1e1900 */
[----:B--2---:R-:W-:-:S07]  /*136c0*/  IMAD.IADD R29, R29, 0x1, -R0 ;  /* 0x000000011d1d7824 */ /* 0x004fce00078e0a00 */
.L_x_1334:
[----:B------:R-:W-:Y:S02]  /*136d0*/  ULDC.64 UR4, c[0x0][0xa20] ;  /* 0x0002880000047ab9 */ /* 0x000fe40000000a00 */
[----:B------:R-:W-:-:S04]  /*136e0*/  ISETP.NE.U32.AND P0, PT, RZ, UR4, PT ;  /* 0x00000004ff007c0c */ /* 0x000fc8000bf05070 */
[----:B------:R-:W-:-:S13]  /*136f0*/  ISETP.NE.AND.EX P0, PT, RZ, UR5, PT, P0 ;  /* 0x00000005ff007c0c */ /* 0x000fda000bf05300 */
[----:B------:R-:W-:Y:S05]  /*13700*/  @!P0 BRA `(.L_x_1335) ;  /* 0x0000000000108947 */ /* 0x000fea0003800000 */
[----:B0-----:R-:W0:Y:S02]  /*13710*/  LDC.64 R2, c[0x0][0xa20] ;  /* 0x00028800ff027b82 */ /* 0x001e240000000a00 */
[----:B0-----:R-:W-:-:S05]  /*13720*/  IMAD.WIDE R2, R27, 0x4, R2 ;  /* 0x000000041b027825 */ /* 0x001fca00078e0202 */
[----:B------:R0:W5:Y:S01]  /*13730*/  LDG.E R37, desc[UR36][R2.64] ;  /* 0x0000002402257981 */ /* 0x000162000c1e1900 */
[----:B------:R-:W-:Y:S05]  /*13740*/  BRA `(.L_x_1336) ;  /* 0x0000000000247947 */ /* 0x000fea0003800000 */
.L_x_1335:
[----:B------:R-:W-:Y:S02]  /*13750*/  ULDC.64 UR4, c[0x0][0xa08] ;  /* 0x0002820000047ab9 */ /* 0x000fe40000000a00 */
[----:B------:R-:W-:-:S04]  /*13760*/  ISETP.NE.U32.AND P0, PT, RZ, UR4, PT ;  /* 0x00000004ff007c0c */ /* 0x000fc8000bf05070 */
[----:B------:R-:W-:-:S13]  /*13770*/  ISETP.NE.AND.EX P0, PT, RZ, UR5, PT, P0 ;  /* 0x00000005ff007c0c */ /* 0x000fda000bf05300 */
[----:B------:R-:W-:Y:S05]  /*13780*/  @!P0 BRA `(.L_x_1336) ;  /* 0x0000000000148947 */ /* 0x000fea0003800000 */
[----:B0-----:R-:W0:Y:S02]  /*13790*/  LDC.64 R2, c[0x0][0xa08] ;  /* 0x00028200ff027b82 */ /* 0x001e240000000a00 */
[----:B0-----:R-:W-:-:S05]  /*137a0*/  IMAD.WIDE R2, R27, 0x4, R2 ;  /* 0x000000041b027825 */ /* 0x001fca00078e0202 */
[----:B------:R-:W2:Y:S04]  /*137b0*/  LDG.E R37, desc[UR36][R2.64] ;  /* 0x0000002402257981 */ /* 0x000ea8000c1e1900 */
[----:B------:R-:W2:Y:S02]  /*137c0*/  LDG.E R0, desc[UR36][R2.64+0x4] ;  /* 0x0000042402007981 */ /* 0x000ea4000c1e1900 */
[----:B--2---:R-:W-:-:S07]  /*137d0*/  IMAD.IADD R37, R0, 0x1, -R37 ;  /* 0x0000000100257824 */ /* 0x004fce00078e0a25 */
.L_x_1336:
[----:B------:R-:W1:Y:S01]  /*137e0*/  LDC R0, c[0x0][0x448] ;  /* 0x00011200ff007b82 */ /* 0x000e620000000800 */
[----:B------:R-:W-:Y:S01]  /*137f0*/  IMAD.SHL.U32 R25, R25, 0x80, RZ ;  /* 0x0000008019197824 */ /* 0x000fe200078e00ff */
[----:B------:R-:W-:Y:S01]  /*13800*/  LOP3.LUT R16, R16, 0xffffffbf, RZ, 0xc0, !PT ;  /* 0xffffffbf10107812 */ /* 0x000fe200078ec0ff */
[----:B-----5:R-:W-:-:S05]  /*13810*/  IMAD.IADD R37, R37, 0x1, -R19 ;  /* 0x0000000125257824 */ /* 0x020fca00078e0a13 */
[----:B0-----:R-:W0:Y:S01]  /*13820*/  LDC.64 R2, c[0x0][0x9e0] ;  /* 0x00027800ff027b82 */ /* 0x001e220000000a00 */
[----:B-1----:R-:W-:Y:S01]  /*13830*/  ISETP.NE.AND P2, PT, R0, 0x1, PT ;  /* 0x000000010000780c */ /* 0x002fe20003f45270 */
[----:B------:R-:W-:Y:S01]  /*13840*/  VIADD R0, R25, 0x7f ;  /* 0x0000007f19007836 */ /* 0x000fe20000000000 */
[----:B0-----:R-:W-:-:S11]  /*13850*/  ISETP.GE.AND P1, PT, R3, 0x1, PT ;  /* 0x000000010300780c */ /* 0x001fd60003f26270 */
[----:B------:R-:W0:Y:S01]  /*13860*/  @P2 LDC R5, c[0x0][0x44c] ;  /* 0x00011300ff052b82 */ /* 0x000e220000000800 */
[----:B------:R-:W-:-:S07]  /*13870*/  @P2 LOP3.LUT R16, R16, 0x40, RZ, 0xfc, !PT ;  /* 0x0000004010102812 */ /* 0x000fce00078efcff */
[----:B------:R-:W1:Y:S01]  /*13880*/  @P2 LDC R7, c[0x0][0x450] ;  /* 0x00011400ff072b82 */ /* 0x000e620000000800 */
[----:B0-----:R-:W-:Y:S01]  /*13890*/  @P2 IMAD.HI.U32 R4, R0, R5, RZ ;  /* 0x0000000500042227 */ /* 0x001fe200078e00ff */
[----:B------:R-:W-:-:S04]  /*138a0*/  IADD3 R5, R37, 0x1, -R29 ;  /* 0x0000000125057810 */ /* 0x000fc80007ffe81d */
[----:B-1----:R-:W-:-:S05]  /*138b0*/  @P2 SHF.R.U32.HI R0, RZ, R7, R4 ;  /* 0x00000007ff002219 */ /* 0x002fca0000011604 */
[----:B------:R-:W-:-:S04]  /*138c0*/  IMAD.IADD R7, R5, 0x1, R0 ;  /* 0x0000000105077824 */ /* 0x000fc800078e0200 */
[----:B------:R-:W-:Y:S01]  /*138d0*/  IMAD.IADD R2, R7, 0x1, R2 ;  /* 0x0000000107027824 */ /* 0x000fe200078e0202 */
[----:B------:R-:W-:Y:S06]  /*138e0*/  @!P1 BRA `(.L_x_1337) ;  /* 0x0000000000489947 */ /* 0x000fec0003800000 */
[C---:B------:R-:W-:Y:S01]  /*138f0*/  ISETP.GT.AND P0, PT, R7.reuse, RZ, PT ;  /* 0x000000ff0700720c */ /* 0x040fe20003f04270 */
[----:B------:R-:W-:Y:S01]  /*13900*/  BSSY B0, `(.L_x_1338) ;  /* 0x000000e000007945 */ /* 0x000fe20003800000 */
[----:B------:R-:W-:-:S11]  /*13910*/  VIADD R0, R7, 0xffffffff ;  /* 0xffffffff07007836 */ /* 0x000fd60000000000 */
[----:B------:R-:W-:Y:S05]  /*13920*/  @P0 BRA `(.L_x_1339) ;  /* 0x00000000001c0947 */ /* 0x000fea0003800000 */
[----:B------:R-:W-:Y:S01]  /*13930*/  ISETP.NE.AND P0, PT, R3, 0x1, PT ;  /* 0x000000010300780c */ /* 0x000fe20003f05270 */
[----:B------:R-:W-:-:S12]  /*13940*/  IMAD.MOV R7, RZ, RZ, -R7 ;  /* 0x000000ffff077224 */ /* 0x000fd800078e0a07 */
[----:B------:R-:W0:Y:S02]  /*13950*/  @P0 LDC.64 R4, c[0x0][0x9e8] ;  /* 0x00027a00ff040b82 */ /* 0x000e240000000a00 */
[----:B0-----:R-:W-:-:S05]  /*13960*/  @P0 IMAD.HI.U32 R4, R7, R4, RZ ;  /* 0x0000000407040227 */ /* 0x001fca00078e00ff */
[----:B------:R-:W-:-:S04]  /*13970*/  @P0 SHF.R.U32.HI R7, RZ, R5, R4 ;  /* 0x00000005ff070219 */ /* 0x000fc80000011604 */
[----:B------:R-:W-:Y:S01]  /*13980*/  LOP3.LUT R0, RZ, R7, RZ, 0x33, !PT ;  /* 0x00000007ff007212 */ /* 0x000fe200078e33ff */
[----:B------:R-:W-:Y:S06]  /*13990*/  BRA `(.L_x_1340) ;  /* 0x0000000000107947 */ /* 0x000fec0003800000 */
.L_x_1339:
[----:B------:R-:W-:-:S13]  /*139a0*/  ISETP.NE.AND P0, PT, R3, 0x1, PT ;  /* 0x000000010300780c */ /* 0x000fda0003f05270 */
[----:B------:R-:W0:Y:S02]  /*139b0*/  @P0 LDC.64 R4, c[0x0][0x9e8] ;  /* 0x00027a00ff040b82 */ /* 0x000e240000000a00 */
[----:B0-----:R-:W-:-:S05]  /*139c0*/  @P0 IMAD.HI.U32 R4, R0, R4, RZ ;  /* 0x0000000400040227 */ /* 0x001fca00078e00ff */
[----:B------:R-:W-:-:S07]  /*139d0*/  @P0 SHF.R.U32.HI R0, RZ, R5, R4 ;  /* 0x00000005ff000219 */ /* 0x000fce0000011604 */
.L_x_1340:
[----:B------:R-:W-:Y:S05]  /*139e0*/  BSYNC B0 ;  /* 0x0000000000007941 */ /* 0x000fea0003800000 */
.L_x_1338:
[----:B------:R-:W-:-:S05]  /*139f0*/  IMAD R5, R0, R3, R3 ;  /* 0x0000000300057224 */ /* 0x000fca00078e0203 */
[----:B------:R-:W-:-:S07]  /*13a00*/  VIMNMX R2, R2, R5, PT ;  /* 0x0000000502027248 */ /* 0x000fce0003fe0100 */
.L_x_1337:
[----:B------:R-:W0:Y:S01]  /*13a10*/  @P2 LDC R0, c[0x0][0x44c] ;  /* 0x00011300ff002b82 */ /* 0x000e220000000800 */
[----:B------:R-:W-:Y:S01]  /*13a20*/  VIADD R2, R2, 0x5f ;  /* 0x0000005f02027836 */ /* 0x000fe20000000000 */
[----:B------:R-:W-:Y:S01]  /*13a30*/  ULDC UR4, c[0x0][0x9dc] ;  /* 0x0002770000047ab9 */ /* 0x000fe20000000800 */
[----:B------:R-:W-:Y:S02]  /*13a40*/  IMAD.MOV.U32 R4, RZ, RZ, R25 ;  /* 0x000000ffff047224 */ /* 0x000fe400078e0019 */
[----:B------:R-:W-:-:S03]  /*13a50*/  IMAD.HI R2, R2, 0x2aaaaaab, RZ ;  /* 0x2aaaaaab02027827 */ /* 0x000fc600078e02ff */
[----:B------:R-:W1:Y:S01]  /*13a60*/  @P2 LDC R5, c[0x0][0x450] ;  /* 0x00011400ff052b82 */ /* 0x000e620000000800 */
[----:B0-----:R-:W-:-:S05]  /*13a70*/  @P2 IMAD.HI.U32 R0, R25, R0, RZ ;  /* 0x0000000019002227 */ /* 0x001fca00078e00ff */
[----:B-1----:R-:W-:Y:S01]  /*13a80*/  @P2 SHF.R.U32.HI R4, RZ, R5, R0 ;  /* 0x00000005ff042219 */ /* 0x002fe20000011600 */
[----:B------:R-:W-:Y:S01]  /*13a90*/  VIADD R0, R37, 0x5f ;  /* 0x0000005f25007836 */ /* 0x000fe20000000000 */
[----:B------:R-:W-:Y:S02]  /*13aa0*/  SHF.R.U32.HI R5, RZ, 0x1f, R2 ;  /* 0x0000001fff057819 */ /* 0x000fe40000011602 */
[----:B------:R-:W-:Y:S01]  /*13ab0*/  IADD3 R4, R4, R37, -R29 ;  /* 0x0000002504047210 */ /* 0x000fe20007ffe81d */
[----:B------:R-:W-:Y:S01]  /*13ac0*/  IMAD.HI R0, R0, 0x2aaaaaab, RZ ;  /* 0x2aaaaaab00007827 */ /* 0x000fe200078e02ff */
[----:B------:R-:W-:-:S03]  /*13ad0*/  LEA.HI.SX32 R7, R2, R5, 0x1c ;  /* 0x0000000502077211 */ /* 0x000fc600078fe2ff */
[----:B------:R-:W-:Y:S01]  /*13ae0*/  VIADD R2, R4, -UR4 ;  /* 0x8000000404027c36 */ /* 0x000fe20008000000 */
[----:B------:R-:W-:-:S04]  /*13af0*/  SHF.R.U32.HI R5, RZ, 0x1f, R0 ;  /* 0x0000001fff057819 */ /* 0x000fc80000011600 */
[----:B------:R-:W-:-:S04]  /*13b00*/  LEA.HI.SX32 R0, R0, R5, 0x1c ;  /* 0x0000000500007211 */ /* 0x000fc800078fe2ff */
[----:B------:R-:W-:Y:S01]  /*13b10*/  VIMNMX R0, R0, R7, PT ;  /* 0x0000000700007248 */ /* 0x000fe20003fe0100 */
[----:B------:R-:W-:Y:S06]  /*13b20*/  @!P1 BRA `(.L_x_1341) ;  /* 0x0000000000489947 */ /* 0x000fec0003800000 */
[----:B------:R-:W-:Y:S01]  /*13b30*/  IMAD.MOV.U32 R6, RZ, RZ, R4 ;  /* 0x000000ffff067224 */ /* 0x000fe200078e0004 */
[----:B------:R-:W-:Y:S04]  /*13b40*/  BSSY B0, `(.L_x_1342) ;  /* 0x000000e000007945 */ /* 0x000fe80003800000 */
[----:B------:R-:W-:-:S13]  /*13b50*/  ISETP.GT.AND P0, PT, R6, -0x1, PT ;  /* 0xffffffff0600780c */ /* 0x000fda0003f04270 */
[----:B------:R-:W-:Y:S05]  /*13b60*/  @P0 BRA `(.L_x_1343) ;  /* 0x00000000001c0947 */ /* 0x000fea0003800000 */
[----:B------:R-:W-:Y:S02]  /*13b70*/  ISETP.NE.AND P0, PT, R3, 0x1, PT ;  /* 0x000000010300780c */ /* 0x000fe40003f05270 */
[----:B------:R-:W-:-:S11]  /*13b80*/  LOP3.LUT R7, RZ, R6, RZ, 0x33, !PT ;  /* 0x00000006ff077212 */ /* 0x000fd600078e33ff */
[----:B------:R-:W0:Y:S02]  /*13b90*/  @P0 LDC.64 R4, c[0x0][0x9e8] ;  /* 0x00027a00ff040b82 */ /* 0x000e240000000a00 */
[----:B0-----:R-:W-:-:S05]  /*13ba0*/  @P0 IMAD.HI.U32 R4, R7, R4, RZ ;  /* 0x0000000407040227 */ /* 0x001fca00078e00ff */
[----:B------:R-:W-:-:S04]  /*13bb0*/  @P0 SHF.R.U32.HI R7, RZ, R5, R4 ;  /* 0x00000005ff070219 */ /* 0x000fc80000011604 */
[----:B------:R-:W-:Y:S01]  /*13bc0*/  LOP3.LUT R6, RZ, R7, RZ, 0x33, !PT ;  /* 0x00000007ff067212 */ /* 0x000fe200078e33ff */
[----:B------:R-:W-:Y:S06]  /*13bd0*/  BRA `(.L_x_1344) ;  /* 0x0000000000107947 */ /* 0x000fec0003800000 */
.L_x_1343:
[----:B------:R-:W-:-:S13]  /*13be0*/  ISETP.NE.AND P0, PT, R3, 0x1, PT ;  /* 0x000000010300780c */ /* 0x000fda0003f05270 */
[----:B------:R-:W0:Y:S02]  /*13bf0*/  @P0 LDC.64 R4, c[0x0][0x9e8] ;  /* 0x00027a00ff040b82 */ /* 0x000e240000000a00 */
[----:B0-----:R-:W-:-:S05]  /*13c00*/  @P0 IMAD.HI.U32 R4, R6, R4, RZ ;  /* 0x0000000406040227 */ /* 0x001fca00078e00ff */
[----:B------:R-:W-:-:S07]  /*13c10*/  @P0 SHF.R.U32.HI R6, RZ, R5, R4 ;  /* 0x00000005ff060219 */ /* 0x000fce0000011604 */
.L_x_1344:
[----:B------:R-:W-:Y:S05]  /*13c20*/  BSYNC B0 ;  /* 0x0000000000007941 */ /* 0x000fea0003800000 */
.L_x_1342:
[----:B------:R-:W-:-:S05]  /*13c30*/  IMAD R3, R6, R3, RZ ;  /* 0x0000000306037224 */ /* 0x000fca00078e02ff */
[----:B------:R-:W-:-:S07]  /*13c40*/  VIMNMX R2, R2, R3, !PT ;  /* 0x0000000302027248 */ /* 0x000fce0007fe0100 */
.L_x_1341:
[----:B------:R-:W-:Y:S01]  /*13c50*/  IMAD.HI R2, R2, 0x2aaaaaab, RZ ;  /* 0x2aaaaaab02027827 */ /* 0x000fe200078e02ff */
[----:B------:R-:W-:Y:S04]  /*13c60*/  BSSY B0, `(.L_x_1345) ;  /* 0x0000029000007945 */ /* 0x000fe80003800000 */
[----:B------:R-:W-:-:S04]  /*13c70*/  SHF.R.U32.HI R3, RZ, 0x1f, R2 ;  /* 0x0000001fff037819 */ /* 0x000fc80000011602 */
[----:B------:R-:W-:Y:S02]  /*13c80*/  LEA.HI.SX32 R3, R2, R3, 0x1c ;  /* 0x0000000302037211 */ /* 0x000fe400078fe2ff */
[----:B------:R-:W-:Y:S02]  /*13c90*/  LOP3.LUT R2, R26, 0xff000000, RZ, 0xc0, !PT ;  /* 0xff0000001a027812 */ /* 0x000fe400078ec0ff */
[----:B------:R-:W-:Y:S02]  /*13ca0*/  VIMNMX R5, RZ, R3, !PT ;  /* 0x00000003ff057248 */ /* 0x000fe40007fe0100 */
[----:B------:R-:W-:Y:S02]  /*13cb0*/  SHF.R.U32.HI R3, RZ, 0x8, R2 ;  /* 0x00000008ff037819 */ /* 0x000fe40000011602 */
[----:B------:R-:W-:Y:S02]  /*13cc0*/  ISETP.GT.AND P0, PT, R0, R5, PT ;  /* 0x000000050000720c */ /* 0x000fe40003f04270 */
[----:B------:R-:W-:-:S04]  /*13cd0*/  LOP3.LUT R2, R26, 0xff0000, RZ, 0xc0, !PT ;  /* 0x00ff00001a027812 */ /* 0x000fc800078ec0ff */
[----:B------:R-:W-:Y:S01]  /*13ce0*/  LEA.HI R2, R2, R3, RZ, 0x10 ;  /* 0x0000000302027211 */ /* 0x000fe200078f80ff */
[----:B------:R-:W-:-:S03]  /*13cf0*/  IMAD.MOV.U32 R3, RZ, RZ, RZ ;  /* 0x000000ffff037224 */ /* 0x000fc600078e00ff */
[----:B------:R-:W-:-:S03]  /*13d00*/  LOP3.LUT R4, R2, 0xff, RZ, 0xc0, !PT ;  /* 0x000000ff02047812 */ /* 0x000fc600078ec0ff */
[----:B------:R-:W-:Y:S05]  /*13d10*/  @!P0 BRA `(.L_x_1346) ;  /* 0x0000000000748947 */ /* 0x000fea0003800000 */
[----:B------:R-:W-:Y:S01]  /*13d20*/  SHF.R.U32.HI R7, RZ, 0x10, R2 ;  /* 0x00000010ff077819 */ /* 0x000fe20000011602 */
[----:B------:R-:W-:-:S03]  /*13d30*/  IMAD.MOV.U32 R2, RZ, RZ, RZ ;  /* 0x000000ffff027224 */ /* 0x000fc600078e00ff */
[----:B------:R-:W-:-:S13]  /*13d40*/  ISETP.NE.AND P0, PT, R7, RZ, PT ;  /* 0x000000ff0700720c */ /* 0x000fda0003f05270 */
[----:B------:R-:W0:Y:S02]  /*13d50*/  @!P0 LDC R7, c[0x0][0x9f0] ;  /* 0x00027c00ff078b82 */ /* 0x000e240000000800 */
[-C--:B0-----:R-:W-:Y:S02]  /*13d60*/  IABS R6, R7.reuse ;  /* 0x0000000700067213 */ /* 0x081fe40000000000 */
[----:B------:R-:W-:Y:S02]  /*13d70*/  IABS R10, R7 ;  /* 0x00000007000a7213 */ /* 0x000fe40000000000 */
[----:B------:R-:W0:Y:S08]  /*13d80*/  I2F.RP R8, R6 ;  /* 0x0000000600087306 */ /* 0x000e300000209400 */
[----:B0-----:R-:W0:Y:S02]  /*13d90*/  MUFU.RCP R8, R8 ;  /* 0x0000000800087308 */ /* 0x001e240000001000 */
[----:B0-----:R-:W-:-:S06]  /*13da0*/  VIADD R9, R8, 0xffffffe ;  /* 0x0ffffffe08097836 */ /* 0x001fcc0000000000 */
[----:B------:R0:W1:Y:S02]  /*13db0*/  F2I.FTZ.U32.TRUNC.NTZ R3, R9 ;  /* 0x0000000900037305 */ /* 0x000064000021f000 */
[----:B0-----:R-:W-:Y:S02]  /*13dc0*/  IMAD.MOV R9, RZ, RZ, -R10 ;  /* 0x000000ffff097224 */ /* 0x001fe400078e0a0a */
[----:B-1----:R-:W-:-:S04]  /*13dd0*/  IMAD.MOV R11, RZ, RZ, -R3 ;  /* 0x000000ffff0b7224 */ /* 0x002fc800078e0a03 */
[----:B------:R-:W-:-:S04]  /*13de0*/  IMAD R11, R11, R6, RZ ;  /* 0x000000060b0b7224 */ /* 0x000fc800078e02ff */
[----:B------:R-:W-:Y:S01]  /*13df0*/  IMAD.HI.U32 R3, R3, R11, R2 ;  /* 0x0000000b03037227 */ /* 0x000fe200078e0002 */
[----:B------:R-:W-:-:S05]  /*13e00*/  IADD3 R2, R7, -0x1, R0 ;  /* 0xffffffff07027810 */ /* 0x000fca0007ffe000 */
[----:B------:R-:W-:-:S05]  /*13e10*/  IMAD.IADD R2, R2, 0x1, -R5 ;  /* 0x0000000102027824 */ /* 0x000fca00078e0a05 */
        /* <DEDUP_REMOVED lines=12> */
[----:B------:R-:W-:-:S07]  /*13ee0*/  @!P1 LOP3.LUT R3, RZ, R7, RZ, 0x33, !PT ;  /* 0x00000007ff039212 */ /* 0x000fce00078e33ff */
.L_x_1346:
[----:B------:R-:W-:Y:S05]  /*13ef0*/  BSYNC B0 ;  /* 0x0000000000007941 */ /* 0x000fea0003800000 */
.L_x_1345:
[-C--:B------:R-:W-:Y:S01]  /*13f00*/  IMAD R2, R4, R3.reuse, R5 ;  /* 0x0000000304027224 */ /* 0x080fe200078e0205 */
        /* <DEDUP_REMOVED lines=23> */
.L_x_1348:
        /* <DEDUP_REMOVED lines=20> */
.L_x_1351:
[----:B------:R-:W-:Y:S05]  /*141c0*/  BSYNC B6 ;  /* 0x0000000000067941 */ /* 0x000fea0003800000 */
.L_x_1350:
        /* <DEDUP_REMOVED lines=20> */
.L_x_1354:
[----:B------:R0:W1:Y:S01]  /*14310*/  LDC.64 R2, c[0x4][R18] ;  /* 0x0100000012027b82 */ /* 0x0000620000000a00 */
[----:B------:R-:W-:Y:S01]  /*14320*/  ULDC.64 UR6, c[0x4][0x88] ;  /* 0x0100220000067ab9 */ /* 0x000fe20000000a00 */
[----:B------:R-:W-:Y:S01]  /*14330*/  ULDC.64 UR8, c[0x4][0x90] ;  /* 0x0100240000087ab9 */ /* 0x000fe20000000a00 */
[----:B------:R-:W-:Y:S01]  /*14340*/  ULDC.64 UR4, c[0x4][0x18] ;  /* 0x0100060000047ab9 */ /* 0x000fe20000000a00 */
        /* <DEDUP_REMOVED lines=11> */
.L_x_1353:
[----:B------:R-:W-:Y:S05]  /*14400*/  BSYNC B6 ;  /* 0x0000000000067941 */ /* 0x000fea0003800000 */
.L_x_1352:
[----:B------:R-:W-:Y:S01]  /*14410*/  ULDC.64 UR4, c[0x0][0x9f8] ;  /* 0x00027e0000047ab9 */ /* 0x000fe20000000a00 */
[----:B------:R-:W-:Y:S01]  /*14420*/  IMAD.MOV.U32 R30, RZ, RZ, R27 ;  /* 0x000000ffff1e7224 */ /* 0x000fe200078e001b */
[----:B------:R-:W-:Y:S01]  /*14430*/  ISETP.NE.U32.AND P0, PT, RZ, UR4, PT ;  /* 0x00000004ff007c0c */ /* 0x000fe2000bf05070 */
[----:B------:R-:W0:Y:S01]  /*14440*/  S2R R18, SR_TID.X ;  /* 0x0000000000127919 */ /* 0x000e220000002100 */
[----:B------:R-:W1:Y:S01]  /*14450*/  LDC R8, c[0x0][0x430] ;  /* 0x00010c00ff087b82 */ /* 0x000e620000000800 */
[----:B------:R-:W-:Y:S01]  /*14460*/  VIADD R22, R22, 0xffffffff ;  /* 0xffffffff16167836 */ /* 0x000fe20000000000 */
[----:B------:R-:W-:Y:S01]  /*14470*/  ISETP.NE.AND.EX P0, PT, RZ, UR5, PT, P0 ;  /* 0x00000005ff007c0c */ /* 0x000fe2000bf05300 */
[----:B------:R-:W-:-:S12]  /*14480*/  ULDC UR4, c[0x0][0x2f4] ;  /* 0x0000bd0000047ab9 */ /* 0x000fd80000000800 */
[----:B------:R-:W2:Y:S02]  /*14490*/  @P0 LDC.64 R2, c[0x0][0x9f8] ;  /* 0x00027e00ff020b82 */ /* 0x000ea40000000a00 */
[----:B--2---:R-:W-:-:S05]  /*144a0*/  @P0 IMAD.WIDE R2, R27, 0x4, R2 ;  /* 0x000000041b020825 */ /* 0x004fca00078e0202 */
[----:B------:R2:W3:Y:S01]  /*144b0*/  @P0 LDG.E R30, desc[UR36][R2.64] ;  /* 0x00000024021e0981 */ /* 0x0004e2000c1e1900 */
[----:B0-----:R-:W-:Y:S02]  /*144c0*/  LOP3.LUT R18, R18, 0x7f, RZ, 0xc0, !PT ;  /* 0x0000007f12127812 */ /* 0x001fe400078ec0ff */
[----:B-1----:R-:W-:Y:S02]  /*144d0*/  ISETP.NE.AND P1, PT, R8, 0x1, PT ;  /* 0x000000010800780c */ /* 0x002fe40003f25270 */
[----:B------:R-:W-:Y:S02]  /*144e0*/  SHF.R.U32.HI R20, RZ, 0x3, R18 ;  /* 0x00000003ff147819 */ /* 0x000fe40000011612 */
[----:B------:R-:W0:Y:S01]  /*144f0*/  S2R R18, SR_TID.X ;  /* 0x0000000000127919 */ /* 0x000e220000002100 */
[----:B------:R-:W-:-:S08]  /*14500*/  LOP3.LUT R16, R16, 0xffffffdf, RZ, 0xc0, !PT ;  /* 0xffffffdf10107812 */ /* 0x000fd000078ec0ff */
[----:B------:R-:W1:Y:S01]  /*14510*/  @P1 LDC R0, c[0x0][0x434] ;  /* 0x00010d00ff001b82 */ /* 0x000e620000000800 */
[----:B------:R-:W-:Y:S02]  /*14520*/  ISETP.GE.AND P2, PT, R31, UR4, PT ;  /* 0x000000041f007c0c */ /* 0x000fe4000bf46270 */
[----:B------:R-:W-:-:S05]  /*14530*/  @P1 LOP3.LUT R16, R16, 0x20, RZ, 0xfc, !PT ;  /* 0x0000002010101812 */ /* 0x000fca00078efcff */
[----:B------:R-:W4:Y:S01]  /*14540*/  @P1 LDC R5, c[0x0][0x438] ;  /* 0x00010e00ff051b82 */ /* 0x000f220000000800 */
[----:B0-----:R-:W-:-:S05]  /*14550*/  IMAD.SHL.U32 R18, R18, 0x10, RZ ;  /* 0x0000001012127824 */ /* 0x001fca00078e00ff */
[----:B------:R-:W-:-:S05]  /*14560*/  LOP3.LUT R18, R20, 0x70, R18, 0xf8, !PT ;  /* 0x0000007014127812 */ /* 0x000fca00078ef812 */
[----:B------:R-:W-:-:S04]  /*14570*/  IMAD R4, R22, 0x60, R18 ;  /* 0x0000006016047824 */ /* 0x000fc800078e0212 */
[C---:B------:R-:W-:Y:S01]  /*14580*/  IMAD.IADD R7, R4.reuse, 0x1, R19 ;  /* 0x0000000104077824 */ /* 0x040fe200078e0213 */
[----:B------:R-:W-:-:S03]  /*14590*/  ISETP.GE.AND P0, PT, R4, R37, PT ;  /* 0x000000250400720c */ /* 0x000fc60003f06270 */
[----:B-1----:R-:W-:Y:S01]  /*145a0*/  @P1 IMAD.HI.U32 R0, R7, R0, RZ ;  /* 0x0000000007001227 */ /* 0x002fe200078e00ff */
[----:B------:R-:W-:-:S03]  /*145b0*/  ISETP.GT.U32.OR P0, PT, R18, 0x5f, P0 ;  /* 0x0000005f1200780c */ /* 0x000fc60000704470 */
[----:B------:R-:W-:Y:S01]  /*145c0*/  IMAD.MOV.U32 R6, RZ, RZ, R7 ;  /* 0x000000ffff067224 */ /* 0x000fe200078e0007 */
[----:B----4-:R-:W-:-:S05]  /*145d0*/  @P1 SHF.R.U32.HI R6, RZ, R5, R0 ;  /* 0x00000005ff061219 */ /* 0x010fca0000011600 */
[----:B------:R-:W-:-:S04]  /*145e0*/  IMAD.MOV R0, RZ, RZ, -R6 ;  /* 0x000000ffff007224 */ /* 0x000fc800078e0a06 */
[----:B--2---:R-:W0:Y:S01]  /*145f0*/  @!P0 LDC.64 R2, c[0x0][0x428] ;  /* 0x00010a00ff028b82 */ /* 0x004e220000000a00 */
[----:B------:R-:W-:Y:S01]  /*14600*/  IMAD R0, R8, R0, R7 ;  /* 0x0000000008007224 */ /* 0x000fe200078e0207 */
[----:B------:R-:W-:-:S06]  /*14610*/  @!P0 SHF.R.S32.HI R7, RZ, 0x1f, R6 ;  /* 0x0000001fff078819 */ /* 0x000fcc0000011406 */
[----:B------:R-:W1:Y:S01]  /*14620*/  @!P0 LDC.64 R4, c[0x0][0x418] ;  /* 0x00010600ff048b82 */ /* 0x000e620000000a00 */
[----:B------:R-:W-:-:S04]  /*14630*/  LOP3.LUT R16, R16, 0xfffffffb, RZ, 0xc0, !PT ;  /* 0xfffffffb10107812 */ /* 0x000fc800078ec0ff */
[----:B------:R-:W-:-:S04]  /*14640*/  @P2 LOP3.LUT R16, R16, 0x4, RZ, 0xfc, !PT ;  /* 0x0000000410102812 */ /* 0x000fc800078efcff */
[----:B------:R-:W-:Y:S01]  /*14650*/  LOP3.LUT R16, R16, 0xfffffffd, RZ, 0xc0, !PT ;  /* 0xfffffffd10107812 */ /* 0x000fe200078ec0ff */
[----:B------:R-:W-:Y:S01]  /*14660*/  UMOV UR5, 0xffffffff ;  /* 0xffffffff00057882 */ /* 0x000fe20000000000 */
[----:B------:R-:W-:Y:S02]  /*14670*/  LOP3.LUT R26, R26, 0xffff, RZ, 0xc0, !PT ;  /* 0x0000ffff1a1a7812 */ /* 0x000fe400078ec0ff */
[----:B---3--:R-:W-:Y:S01]  /*14680*/  SHF.R.S32.HI R8, RZ, 0x1f, R30 ;  /* 0x0000001fff087819 */ /* 0x008fe2000001141e */
[----:B0-----:R-:W-:-:S04]  /*14690*/  @!P0 IMAD.WIDE.U32 R6, R30, R2, R6 ;  /* 0x000000021e068225 */ /* 0x001fc800078e0006 */
[----:B------:R-:W-:Y:S01]  /*146a0*/  @!P0 IMAD R2, R8, R2, RZ ;  /* 0x0000000208028224 */ /* 0x000fe200078e02ff */
[----:B------:R0:W-:Y:S03]  /*146b0*/  STL [R1+0x8], R8 ;  /* 0x0000080801007387 */ /* 0x0001e60000100800 */
[----:B------:R-:W-:Y:S01]  /*146c0*/  @!P0 IMAD R3, R30, R3, R2 ;  /* 0x000000031e038224 */ /* 0x000fe200078e0202 */
[----:B-1----:R-:W-:Y:S01]  /*146d0*/  @!P0 LEA R2, P1, R6, R4, 0x2 ;  /* 0x0000000406028211 */ /* 0x002fe200078210ff */
[----:B------:R-:W-:Y:S02]  /*146e0*/  IMAD.MOV.U32 R4, RZ, RZ, RZ ;  /* 0x000000ffff047224 */ /* 0x000fe400078e00ff */
[----:B------:R-:W-:-:S05]  /*146f0*/  @!P0 IMAD.IADD R3, R7, 0x1, R3 ;  /* 0x0000000107038824 */ /* 0x000fca00078e0203 */
[----:B------:R-:W-:Y:S02]  /*14700*/  @!P0 LEA.HI.X R3, R6, R5, R3, 0x2, P1 ;  /* 0x0000000506038211 */ /* 0x000fe400008f1403 */
[----:B------:R-:W-:-:S03]  /*14710*/  ISETP.GE.AND P1, PT, R33, UR4, PT ;  /* 0x0000000421007c0c */ /* 0x000fc6000bf26270 */
[----:B------:R1:W5:Y:S01]  /*14720*/  @!P0 LDG.E R4, desc[UR36][R2.64] ;  /* 0x0000002402048981 */ /* 0x000362000c1e1900 */
[----:B------:R-:W-:-:S09]  /*14730*/  ISETP.GE.AND P0, PT, R32, UR4, PT ;  /* 0x0000000420007c0c */ /* 0x000fd2000bf06270 */
[----:B------:R-:W-:Y:S01]  /*14740*/  @P1 LOP3.LUT R16, R16, 0x2, RZ, 0xfc, !PT ;  /* 0x0000000210101812 */ /* 0x000fe200078efcff */
[----:B-1----:R-:W-:-:S03]  /*14750*/  IMAD.U32 R2, RZ, RZ, UR38 ;  /* 0x00000026ff027e24 */ /* 0x002fc6000f8e00ff */
[----:B------:R-:W-:-:S04]  /*14760*/  LOP3.LUT R16, R16, 0xfffffffe, RZ, 0xc0, !PT ;  /* 0xfffffffe10107812 */ /* 0x000fc800078ec0ff */
[----:B------:R-:W-:Y:S01]  /*14770*/  @P0 LOP3.LUT R16, R16, 0x1, RZ, 0xfc, !PT ;  /* 0x0000000110100812 */ /* 0x000fe200078efcff */
[----:B0-----:R-:W-:Y:S06]  /*14780*/  BRA.DIV UR5, `(.L_x_1355) ;  /* 0x0000004605407947 */ /* 0x001fec000b800000 */
.L_x_1423:
[----:B------:R-:W-:Y:S02]  /*14790*/  ISETP.NE.AND P0, PT, R2, 0x3, PT ;  /* 0x000000030200780c */ /* 0x000fe40003f05270 */
[----:B------:R-:W-:Y:S02]  /*147a0*/  ISETP.GT.U32.AND P1, PT, R18, 0x5f, PT ;  /* 0x0000005f1200780c */ /* 0x000fe40003f24070 */
[----:B------:R-:W-:-:S09]  /*147b0*/  LOP3.LUT R16, R16, 0xffffffef, RZ, 0xc0, !PT ;  /* 0xffffffef10107812 */ /* 0x000fd200078ec0ff */
[----:B------:R-:W-:-:S04]  /*147c0*/  @P0 LOP3.LUT R16, R16, 0x10, RZ, 0xfc, !PT ;  /* 0x0000001010100812 */ /* 0x000fc800078efcff */
[----:B------:R-:W-:-:S04]  /*147d0*/  LOP3.LUT R16, R16, 0xfffffff7, RZ, 0xc0, !PT ;  /* 0xfffffff710107812 */ /* 0x000fc800078ec0ff */
[----:B------:R-:W-:Y:S01]  /*147e0*/  @P1 LOP3.LUT R16, R16, 0x8, RZ, 0xfc, !PT ;  /* 0x0000000810101812 */ /* 0x000fe200078efcff */
[----:B------:R-:W-:Y:S06]  /*147f0*/  @!P0 BRA `(.L_x_1356) ;  /* 0x0000000000048947 */ /* 0x000fec0003800000 */
[----:B------:R-:W-:Y:S01]  /*14800*/  BPT.TRAP 0x1 ;  /* 0x000000040000795c */ /* 0x000fe20000300000 */
.L_x_1356:
[----:B------:R-:W-:Y:S01]  /*14810*/  SHF.R.S32.HI R5, RZ, 0x1f, R0 ;  /* 0x0000001fff057819 */ /* 0x000fe20000011400 */
[----:B------:R-:W-:Y:S01]  /*14820*/  ULDC.64 UR4, c[0x0][0x328] ;  /* 0x0000ca0000047ab9 */ /* 0x000fe20000000a00 */
[----:B-----5:R-:W-:Y:S01]  /*14830*/  SHF.R.S32.HI R6, RZ, 0x1f, R4 ;  /* 0x0000001fff067819 */ /* 0x020fe20000011404 */
[----:B------:R-:W-:Y:S01]  /*14840*/  ULDC.64 UR6, c[0x0][0x318] ;  /* 0x0000c60000067ab9 */ /* 0x000fe20000000a00 */
[----:B------:R-:W-:Y:S01]  /*14850*/  BSSY B0, `(.L_x_1357) ;  /* 0x0000013000007945 */ /* 0x000fe20003800000 */
        /* <DEDUP_REMOVED lines=18> */
.L_x_1424:
[----:B------:R-:W-:Y:S05]  /*14980*/  BSYNC B0 ;  /* 0x0000000000007941 */ /* 0x000fea0003800000 */
.L_x_1357:
[----:B------:R-:W1:Y:S01]  /*14990*/  S2R R8, SR_TID.X ;  /* 0x0000000000087919 */ /* 0x000e620000002100 */
[----:B------:R-:W-:Y:S01]  /*149a0*/  ULDC.64 UR4, c[0x0][0x300] ;  /* 0x0000c00000047ab9 */ /* 0x000fe20000000a00 */
[----:B------:R-:W-:Y:S01]  /*149b0*/  ULDC.64 UR6, c[0x0][0x2e8] ;  /* 0x0000ba0000067ab9 */ /* 0x000fe20000000a00 */
[----:B------:R-:W-:Y:S01]  /*149c0*/  IMAD R5, R5, UR4, RZ ;  /* 0x0000000405057c24 */ /* 0x000fe2000f8e02ff */
[----:B------:R-:W-:Y:S01]  /*149d0*/  LOP3.LUT P4, RZ, R16, 0x4, RZ, 0xc0, !PT ;  /* 0x0000000410ff7812 */ /* 0x000fe2000788c0ff */
[----:B0-----:R-:W-:Y:S01]  /*149e0*/  IMAD.WIDE.U32 R2, R0, UR4, RZ ;  /* 0x0000000400027c25 */ /* 0x001fe2000f8e00ff */
[C---:B------:R-:W-:Y:S02]  /*149f0*/  LOP3.LUT P3, RZ, R16.reuse, 0x2, RZ, 0xc0, !PT ;  /* 0x0000000210ff7812 */ /* 0x040fe4000786c0ff */
[----:B------:R-:W-:Y:S01]  /*14a00*/  LOP3.LUT P2, RZ, R16, 0x1, RZ, 0xc0, !PT ;  /* 0x0000000110ff7812 */ /* 0x000fe2000784c0ff */
[----:B------:R-:W-:Y:S01]  /*14a10*/  IMAD R5, R0, UR5, R5 ;  /* 0x0000000500057c24 */ /* 0x000fe2000f8e0205 */
[----:B------:R-:W-:-:S02]  /*14a20*/  ULDC.64 UR4, c[0x0][0x310] ;  /* 0x0000c40000047ab9 */ /* 0x000fc40000000a00 */
[----:B------:R-:W-:Y:S02]  /*14a30*/  IMAD R0, R6, UR4, RZ ;  /* 0x0000000406007c24 */ /* 0x000fe4000f8e02ff */
[----:B------:R-:W-:Y:S02]  /*14a40*/  IMAD.IADD R3, R3, 0x1, R5 ;  /* 0x0000000103037824 */ /* 0x000fe400078e0205 */
        /* <DEDUP_REMOVED lines=8> */
[----:B------:R-:W-:Y:S01]  /*14ad0*/  LEA R4, P0, R2, UR6, 0x1 ;  /* 0x0000000602047c11 */ /* 0x000fe2000f8008ff */
[----:B------:R-:W-:Y:S01]  /*14ae0*/  IMAD R5, R23, 0x4800, R34 ;  /* 0x0000480017057824 */ /* 0x000fe200078e0222 */
[----:B-1----:R-:W-:Y:S02]  /*14af0*/  LOP3.LUT R8, R8, 0x7f, RZ, 0xc0, !PT ;  /* 0x0000007f08087812 */ /* 0x002fe400078ec0ff */
[----:B------:R-:W-:Y:S02]  /*14b00*/  LEA.HI.X R0, R2, UR7, R0, 0x1, P0 ;  /* 0x0000000702007c11 */ /* 0x000fe400080f0c00 */
[----:B------:R-:W-:-:S05]  /*14b10*/  SHF.R.U32.HI R8, RZ, 0x3, R8 ;  /* 0x00000003ff087819 */ /* 0x000fca0000011608 */
        /* <DEDUP_REMOVED lines=65> */
.L_x_1438:
        /* <DEDUP_REMOVED lines=12> */
.L_x_1360:
        /* <DEDUP_REMOVED lines=10> */
.L_x_1361:
[----:B------:R2:W-:Y:S02]  /*15090*/  SYNCS.ARRIVE.TRANS64.A1T0 RZ, [R7+URZ+0x30830], RZ ;  /* 0x030830ff07ff79a7 */ /* 0x0005e4000810003f */
[----:B------:R-:W-:Y:S05]  /*150a0*/  WARPSYNC.ALL ;  /* 0x0000000000007948 */ /* 0x000fea0003800000 */
[----:B------:R-:W-:Y:S01]  /*150b0*/  ULDC.64 UR4, c[0x0][0x298] ;  /* 0x0000a60000047ab9 */ /* 0x000fe20000000a00 */
[----:B-1----:R-:W-:Y:S01]  /*150c0*/  VIADD R2, R17, 0x12400 ;  /* 0x0001240011027836 */ /* 0x002fe20000000000 */
[----:B------:R-:W-:Y:S01]  /*150d0*/  SHF.R.S32.HI R0, RZ, 0x1f, R35 ;  /* 0x0000001fff007819 */ /* 0x000fe20000011423 */
[----:B0-----:R-:W-:Y:S01]  /*150e0*/  IMAD.WIDE.U32 R4, R35, UR4, RZ ;  /* 0x0000000423047c25 */ /* 0x001fe2000f8e00ff */
[----:B------:R-:W-:Y:S01]  /*150f0*/  BSSY B6, `(.L_x_1362) ;  /* 0x0000018000067945 */ /* 0x000fe20003800000 */
[----:B------:R-:W-:Y:S01]  /*15100*/  BAR.SYNC.DEFER_BLOCKING 0x8, 0x180 ;  /* 0x0206000000007b1d */ /* 0x000fe20000010000 */
[----:B------:R-:W-:Y:S01]  /*15110*/  LOP3.LUT P0, RZ, R2, 0x3ff, RZ, 0xc0, !PT ;  /* 0x000003ff02ff7812 */ /* 0x000fe2000780c0ff */
[----:B------:R-:W-:-:S04]  /*15120*/  IMAD R0, R0, UR4, RZ ;  /* 0x0000000400007c24 */ /* 0x000fc8000f8e02ff */
[----:B------:R-:W-:Y:S01]  /*15130*/  IMAD R0, R35, UR5, R0 ;  /* 0x0000000523007c24 */ /* 0x000fe2000f8e0200 */
[----:B------:R0:W-:Y:S03]  /*15140*/  STL.64 [R1+0x10], R4 ;  /* 0x0000100401007387 */ /* 0x0001e60000100a00 */
[----:B------:R-:W-:-:S04]  /*15150*/  IMAD.IADD R35, R5, 0x1, R0 ;  /* 0x0000000105237824 */ /* 0x000fc800078e0200 */
        /* <DEDUP_REMOVED lines=9> */
[----:B--2---:R-:W-:-:S02]  /*151f0*/  IMAD.U32 R7, RZ, RZ, UR9 ;  /* 0x00000009ff077e24 */ /* 0x004fc4000f8e00ff */
[----:B------:R-:W-:Y:S02]  /*15200*/  IMAD.U32 R10, RZ, RZ, UR4 ;  /* 0x00000004ff0a7e24 */ /* 0x000fe4000f8e00ff */
[----:B------:R-:W-:Y:S02]  /*15210*/  IMAD.U32 R11, RZ, RZ, UR5 ;  /* 0x00000005ff0b7e24 */ /* 0x000fe4000f8e00ff */
[----:B------:R-:W-:Y:S02]  /*15220*/  IMAD.MOV.U32 R8, RZ, RZ, 0x70 ;  /* 0x00000070ff087424 */ /* 0x000fe400078e00ff */
[----:B------:R-:W-:Y:S02]  /*15230*/  IMAD.MOV.U32 R12, RZ, RZ, 0x1 ;  /* 0x00000001ff0c7424 */ /* 0x000fe400078e00ff */
[----:B------:R-:W-:-:S07]  /*15240*/  IMAD.MOV.U32 R13, RZ, RZ, RZ ;  /* 0x000000ffff0d7224 */ /* 0x000fce00078e00ff */
[----:B------:R-:W-:-:S07]  /*15250*/  LEPC R20, `(.L_x_1363) ;  /* 0x000000001014794e */ /* 0x000fce0000000000 */
[----:B0-----:R-:W-:Y:S05]  /*15260*/  CALL.ABS.NOINC R2 ;  /* 0x0000000002007343 */ /* 0x001fea0003c00000 */
.L_x_1363:
[----:B------:R-:W-:Y:S05]  /*15270*/  BSYNC B6 ;  /* 0x0000000000067941 */ /* 0x000fea0003800000 */
.L_x_1362:
[----:B------:R-:W3:Y:S01]  /*15280*/  LDL.LU.64 R20, [R1+0x10] ;  /* 0x0000100001147983 */ /* 0x000ee20000300a00 */
[----:B------:R-:W1:Y:S01]  /*15290*/  LDC R0, c[0x0][0x448] ;  /* 0x00011200ff007b82 */ /* 0x000e620000000800 */
[----:B------:R-:W-:Y:S01]  /*152a0*/  LOP3.LUT P6, RZ, R16, 0x80, RZ, 0xc0, !PT ;  /* 0x0000008010ff7812 */ /* 0x000fe200078cc0ff */
[----:B------:R-:W-:Y:S01]  /*152b0*/  ULDC.64 UR4, c[0x0][0x2d8] ;  /* 0x0000b60000047ab9 */ /* 0x000fe20000000a00 */
[----:B------:R-:W4:Y:S01]  /*152c0*/  S2R R2, SR_TID.X ;  /* 0x0000000000027919 */ /* 0x000f220000002100 */
[----:B0-----:R-:W-:-:S04]  /*152d0*/  SHF.R.S32.HI R5, RZ, 0x1f, R27 ;  /* 0x0000001fff057819 */ /* 0x001fc8000001141b */
[----:B------:R-:W-:Y:S02]  /*152e0*/  SEL R6, R5, RZ, !P6 ;  /* 0x000000ff05067207 */ /* 0x000fe40007000000 */
[----:B------:R-:W-:Y:S02]  /*152f0*/  SEL R5, R27, RZ, !P6 ;  /* 0x000000ff1b057207 */ /* 0x000fe40007000000 */
[----:B-1----:R-:W-:Y:S02]  /*15300*/  ISETP.NE.AND P5, PT, R0, 0x1, PT ;  /* 0x000000010000780c */ /* 0x002fe40003fa5270 */
[----:B------:R-:W0:Y:S01]  /*15310*/  S2R R0, SR_TID.X ;  /* 0x0000000000007919 */ /* 0x000e220000002100 */
[----:B----4-:R-:W-:-:S10]  /*15320*/  LOP3.LUT R2, R2, 0x7f, RZ, 0xc0, !PT ;  /* 0x0000007f02027812 */ /* 0x010fd400078ec0ff */
[----:B------:R-:W1:Y:S01]  /*15330*/  @P5 LDC R3, c[0x0][0x44c] ;  /* 0x00011300ff035b82 */ /* 0x000e620000000800 */
[----:B------:R-:W-:Y:S01]  /*15340*/  SHF.R.U32.HI R2, RZ, 0x3, R2 ;  /* 0x00000003ff027819 */ /* 0x000fe20000011602 */
[----:B0-----:R-:W-:-:S05]  /*15350*/  IMAD.SHL.U32 R0, R0, 0x10, RZ ;  /* 0x0000001000007824 */ /* 0x001fca00078e00ff */
[----:B------:R-:W-:Y:S02]  /*15360*/  LOP3.LUT R0, R2, 0x70, R0, 0xf8, !PT ;  /* 0x0000007002007812 */ /* 0x000fe400078ef800 */
[----:B------:R-:W0:Y:S03]  /*15370*/  @P5 LDC R2, c[0x0][0x450] ;  /* 0x00011400ff025b82 */ /* 0x000e260000000800 */
[----:B------:R-:W-:-:S04]  /*15380*/  IMAD.IADD R0, R0, 0x1, R25 ;  /* 0x0000000100007824 */ /* 0x000fc800078e0219 */
[----:B-1----:R-:W-:-:S04]  /*15390*/  @P5 IMAD.HI.U32 R3, R0, R3, RZ ;  /* 0x0000000300035227 */ /* 0x002fc800078e00ff */
[----:B------:R-:W-:Y:S01]  /*153a0*/  IMAD.MOV.U32 R4, RZ, RZ, R0 ;  /* 0x000000ffff047224 */ /* 0x000fe200078e0000 */
[----:B0-----:R-:W-:Y:S01]  /*153b0*/  @P5 SHF.R.U32.HI R4, RZ, R2, R3 ;  /* 0x00000002ff045219 */ /* 0x001fe20000011603 */
[----:B------:R-:W-:Y:S02]  /*153c0*/  IMAD.MOV.U32 R3, RZ, RZ, R35 ;  /* 0x000000ffff037224 */ /* 0x000fe400078e0023 */
[----:B---3--:R-:W-:Y:S02]  /*153d0*/  IMAD.MOV.U32 R2, RZ, RZ, R20 ;  /* 0x000000ffff027224 */ /* 0x008fe400078e0014 */
[----:B------:R-:W0:Y:S02]  /*153e0*/  S2R R20, SR_TID.X ;  /* 0x0000000000147919 */ /* 0x000e240000002100 */
[----:B------:R-:W-:-:S04]  /*153f0*/  IMAD.WIDE.U32 R2, R26, UR4, R2 ;  /* 0x000000041a027c25 */ /* 0x000fc8000f8e0002 */
[----:B------:R-:W-:Y:S01]  /*15400*/  IMAD R3, R26, UR5, R3 ;  /* 0x000000051a037c24 */ /* 0x000fe2000f8e0203 */
[----:B------:R-:W-:Y:S02]  /*15410*/  ULDC.64 UR4, c[0x0][0x2e0] ;  /* 0x0000b80000047ab9 */ /* 0x000fe40000000a00 */
[----:B------:R-:W-:Y:S02]  /*15420*/  IMAD R6, R6, UR4, RZ ;  /* 0x0000000406067c24 */ /* 0x000fe4000f8e02ff */
[----:B------:R-:W-:-:S04]  /*15430*/  IMAD.WIDE.U32 R2, R5, UR4, R2 ;  /* 0x0000000405027c25 */ /* 0x000fc8000f8e0002 */
[----:B------:R-:W-:Y:S01]  /*15440*/  IMAD R5, R5, UR5, R6 ;  /* 0x0000000505057c24 */ /* 0x000fe2000f8e0206 */
[----:B------:R-:W-:Y:S01]  /*15450*/  ULDC.64 UR4, c[0x0][0x2d0] ;  /* 0x0000b40000047ab9 */ /* 0x000fe20000000a00 */
[----:B------:R-:W-:Y:S02]  /*15460*/  IMAD.MOV R6, RZ, RZ, -R4 ;  /* 0x000000ffff067224 */ /* 0x000fe400078e0a04 */
[----:B------:R-:W-:Y:S02]  /*15470*/  IMAD.IADD R3, R3, 0x1, R5 ;  /* 0x0000000103037824 */ /* 0x000fe400078e0205 */
[----:B------:R-:W1:Y:S01]  /*15480*/  LDC R5, c[0x0][0x448] ;  /* 0x00011200ff057b82 */ /* 0x000e620000000800 */
[----:B------:R-:W-:Y:S01]  /*15490*/  IMAD.WIDE.U32 R2, R4, UR4, R2 ;  /* 0x0000000404027c25 */ /* 0x000fe2000f8e0002 */
[----:B0-----:R-:W-:-:S04]  /*154a0*/  LOP3.LUT R20, R20, 0x7f, RZ, 0xc0, !PT ;  /* 0x0000007f14147812 */ /* 0x001fc800078ec0ff */
[----:B------:R-:W-:Y:S01]  /*154b0*/  SHF.R.U32.HI R8, RZ, 0x3, R20 ;  /* 0x00000003ff087819 */ /* 0x000fe20000011614 */
[----:B-1----:R-:W-:Y:S01]  /*154c0*/  IMAD R0, R5, R6, R0 ;  /* 0x0000000605007224 */ /* 0x002fe200078e0200 */
[----:B------:R-:W-:-:S05]  /*154d0*/  SHF.R.S32.HI R6, RZ, 0x1f, R4 ;  /* 0x0000001fff067819 */ /* 0x000fca0000011404 */
[----:B--2---:R-:W-:-:S04]  /*154e0*/  IMAD R7, R6, UR4, RZ ;  /* 0x0000000406077c24 */ /* 0x004fc8000f8e02ff */
        /* <DEDUP_REMOVED lines=17> */
[----:B------:R-:W0:Y:S01]  /*15600*/  SHFL.IDX PT, R14, R0, RZ, 0x181f ;  /* 0x00181fff000e7589 */ /* 0x000e2200000e0000 */
[----:B------:R-:W-:Y:S02]  /*15610*/  IMAD R29, R29, R5, RZ ;  /* 0x000000051d1d7224 */ /* 0x000fe400078e02ff */
[----:B------:R-:W-:Y:S01]  /*15620*/  IMAD.IADD R25, R8, 0x1, R25 ;  /* 0x0000000108197824 */ /* 0x000fe200078e0219 */
[----:B------:R-:W1:Y:S03]  /*15630*/  SHFL.IDX PT, R2, R4, RZ, 0x181f ;  /* 0x00181fff04027589 */ /* 0x000e6600000e0000 */
[C---:B------:R-:W-:Y:S01]  /*15640*/  VIADD R6, R25.reuse, 0x10 ;  /* 0x0000001019067836 */ /* 0x040fe20000000000 */
[----:B------:R-:W-:-:S13]  /*15650*/  ISETP.GE.AND P1, PT, R25, R29, PT ;  /* 0x0000001d1900720c */ /* 0x000fda0003f26270 */
[----:B0-----:R-:W-:-:S05]  /*15660*/  @!P1 LEA R14, P4, R31, R14, 0x1 ;  /* 0x0000000e1f0e9211 */ /* 0x001fca00078808ff */
[----:B-1----:R-:W-:Y:S02]  /*15670*/  @!P1 IMAD.X R3, RZ, RZ, R2, P4 ;  /* 0x000000ffff039224 */ /* 0x002fe400020e0602 */
[----:B------:R-:W-:Y:S02]  /*15680*/  @!P1 IMAD.MOV.U32 R2, RZ, RZ, R14 ;  /* 0x000000ffff029224 */ /* 0x000fe400078e000e */
[----:B------:R-:W0:Y:S04]  /*15690*/  SHFL.IDX PT, R14, R0, 0x1, 0x181f ;  /* 0x00381f00000e7f89 */ /* 0x000e2800000e0000 */
[----:B------:R-:W-:Y:S04]  /*156a0*/  @!P1 LDGSTS.E.BYPASS.LTC128B.128 [R36+0x12400], desc[UR36][R2.64], !P3 ;  /* 0x1240000002249fae */ /* 0x000fe8000d901d64 */
[----:B------:R-:W-:Y:S04]  /*156b0*/  @!P1 LDGSTS.E.BYPASS.LTC128B.128 [R36+0x16400], desc[UR36][R2.64+0x80], !P2 ;  /* 0x1640008002249fae */ /* 0x000fe8000d101d64 */
[----:B------:R1:W-:Y:S01]  /*156c0*/  @!P1 LDGSTS.E.BYPASS.LTC128B.128 [R36+0x1a400], desc[UR36][R2.64+0x100], !P0 ;  /* 0x1a40010002249fae */ /* 0x0003e2000c101d64 */
[----:B------:R-:W-:Y:S01]  /*156d0*/  ISETP.GE.AND P1, PT, R6, R29, PT ;  /* 0x0000001d0600720c */ /* 0x000fe20003f26270 */
[----:B------:R-:W-:-:S02]  /*156e0*/  VIADD R6, R25, 0x20 ;  /* 0x0000002019067836 */ /* 0x000fc40000000000 */
[----:B-1----:R-:W1:Y:S10]  /*156f0*/  SHFL.IDX PT, R2, R4, 0x1, 0x181f ;  /* 0x00381f0004027f89 */ /* 0x002e7400000e0000 */
[----:B0-----:R-:W-:-:S05]  /*15700*/  @!P1 LEA R14, P4, R31, R14, 0x1 ;  /* 0x0000000e1f0e9211 */ /* 0x001fca00078808ff */
[----:B-1----:R-:W-:Y:S02]  /*15710*/  @!P1 IMAD.X R5, RZ, RZ, R2, P4 ;  /* 0x000000ffff059224 */ /* 0x002fe400020e0602 */
[----:B------:R-:W-:Y:S02]  /*15720*/  @!P1 IMAD.MOV.U32 R2, RZ, RZ, R14 ;  /* 0x000000ffff029224 */ /* 0x000fe400078e000e */
[----:B------:R-:W-:Y:S01]  /*15730*/  @!P1 IMAD.MOV.U32 R3, RZ, RZ, R5 ;  /* 0x000000ffff039224 */ /* 0x000fe200078e0005 */
        /* <DEDUP_REMOVED lines=59> */
.L_x_1455:
        /* <DEDUP_REMOVED lines=12> */
.L_x_1366:
[----:B------:R-:W-:Y:S05]  /*15bb0*/  BSYNC B0 ;  /* 0x0000000000007941 */ /* 0x000fea0003800000 */
.L_x_1365:
[----:B------:R-:W-:Y:S01]  /*15bc0*/  NOP ;  /* 0x0000000000007918 */ /* 0x000fe20000000000 */
[----:B------:R-:W-:-:S13]  /*15bd0*/  PLOP3.LUT P0, PT, PT, PT, PT, 0x80, 0x0 ;  /* 0x000000000000781c */ /* 0x000fda0003f0f070 */
.L_x_1367:
        /* <DEDUP_REMOVED lines=10> */
[----:B------:R0:W-:Y:S01]  /*15c80*/  STL [R1+0x1c], R3 ;  /* 0x00001c0301007387 */ /* 0x0001e20000100800 */
[----:B------:R-:W-:-:S04]  /*15c90*/  LEA.HI R0, R3, R3, RZ, 0x1 ;  /* 0x0000000303007211 */ /* 0x000fc800078f08ff */
[----:B------:R-:W-:-:S05]  /*15ca0*/  LOP3.LUT R0, R0, 0xfffffffe, RZ, 0xc0, !PT ;  /* 0xfffffffe00007812 */ /* 0x000fca00078ec0ff */
[----:B------:R-:W-:-:S05]  /*15cb0*/  IMAD.IADD R0, R3, 0x1, -R0 ;  /* 0x0000000103007824 */ /* 0x000fca00078e0a00 */
[----:B------:R-:W-:Y:S01]  /*15cc0*/  SHF.L.U32 R0, R0, 0x1f, RZ ;  /* 0x0000001f00007819 */ /* 0x000fe200000006ff */
[----:B------:R-:W-:Y:S01]  /*15cd0*/  NOP ;  /* 0x0000000000007918 */ /* 0x000fe20000000000 */
[----:B------:R0:W-:Y:S01]  /*15ce0*/  SYNCS.ARRIVE.TRANS64.A1T0 RZ, [R17+URZ+0x30800], RZ ;  /* 0x030800ff11ff79a7 */ /* 0x0001e2000810003f */
[----:B------:R-:W-:Y:S01]  /*15cf0*/  BSSY B0, `(.L_x_1368) ;  /* 0x0000003000007945 */ /* 0x000fe20003800000 */
[----:B------:R-:W1:Y:S03]  /*15d00*/  SYNCS.PHASECHK.TRANS64.TRYWAIT P0, [R17+URZ+0x30820], R0 ;  /* 0x03082000110075a7 */ /* 0x000e66000800017f */
[----:B01----:R-:W-:Y:S05]  /*15d10*/  @!P0 BRA `(.L_x_1369) ;  /* 0x0000004000e88947 */ /* 0x003fea0003800000 */
.L_x_1456:
[----:B------:R-:W-:Y:S05]  /*15d20*/  BSYNC B0 ;  /* 0x0000000000007941 */ /* 0x000fea0003800000 */
.L_x_1368:
[----:B------:R-:W3:Y:S01]  /*15d30*/  LDL R2, [R1] ;  /* 0x0000000001027983 */ /* 0x000ee20000100800 */
[----:B------:R-:W-:Y:S01]  /*15d40*/  BSSY B0, `(.L_x_1370) ;  /* 0x0000104000007945 */ /* 0x000fe20003800000 */
[----:B---3--:R-:W-:-:S13]  /*15d50*/  ISETP.GE.AND P0, PT, R8, R2, PT ;  /* 0x000000020800720c */ /* 0x008fda0003f06270 */
[----:B------:R-:W-:Y:S05]  /*15d60*/  @!P0 BRA `(.L_x_1371) ;  /* 0x0000001000048947 */ /* 0x000fea0003800000 */
[----:B------:R-:W-:Y:S01]  /*15d70*/  ULDC UR4, c[0x0][0x2f4] ;  /* 0x0000bd0000047ab9 */ /* 0x000fe20000000800 */
[----:B------:R-:W-:Y:S01]  /*15d80*/  IMAD.MOV.U32 R10, RZ, RZ, R23 ;  /* 0x000000ffff0a7224 */ /* 0x000fe200078e0017 */
[----:B------:R-:W-:Y:S01]  /*15d90*/  ISETP.GE.AND P3, PT, R31, UR4, PT ;  /* 0x000000041f007c0c */ /* 0x000fe2000bf66270 */
[----:B------:R-:W-:Y:S01]  /*15da0*/  IMAD.MOV.U32 R20, RZ, RZ, R28 ;  /* 0x000000ffff147224 */ /* 0x000fe200078e001c */
[----:B------:R-:W-:Y:S01]  /*15db0*/  ISETP.GE.AND P2, PT, R33, UR4, PT ;  /* 0x0000000421007c0c */ /* 0x000fe2000bf46270 */
[----:B------:R-:W-:Y:S01]  /*15dc0*/  IMAD.MOV.U32 R29, RZ, RZ, R22 ;  /* 0x000000ffff1d7224 */ /* 0x000fe200078e0016 */
[----:B------:R-:W-:-:S13]  /*15dd0*/  ISETP.GE.AND P1, PT, R32, UR4, PT ;  /* 0x0000000420007c0c */ /* 0x000fda000bf26270 */
.L_x_1384:
[----:B------:R-:W3:Y:S04]  /*15de0*/  LDL R5, [R1+0x4] ;  /* 0x0000040001057983 */ /* 0x000ee80000100800 */
[----:B------:R-:W4:Y:S01]  /*15df0*/  LDL R12, [R1+0x8] ;  /* 0x00000800010c7983 */ /* 0x000f220000100800 */
[----:B0-----:R-:W0:Y:S01]  /*15e00*/  S2R R0, SR_TID.X ;  /* 0x0000000000007919 */ /* 0x001e220000002100 */
[----:B------:R-:W1:Y:S01]  /*15e10*/  S2R R4, SR_TID.X ;  /* 0x0000000000047919 */ /* 0x000e620000002100 */
[----:B0-----:R-:W-:-:S04]  /*15e20*/  LOP3.LUT R0, R0, 0x7f, RZ, 0xc0, !PT ;  /* 0x0000007f00007812 */ /* 0x001fc800078ec0ff */
[----:B------:R-:W-:Y:S02]  /*15e30*/  SHF.R.U32.HI R3, RZ, 0x3, R0 ;  /* 0x00000003ff037819 */ /* 0x000fe40000011600 */
[----:B------:R-:W0:Y:S01]  /*15e40*/  LDC R0, c[0x0][0x430] ;  /* 0x00010c00ff007b82 */ /* 0x000e220000000800 */
[----:B-1----:R-:W-:-:S05]  /*15e50*/  IMAD.SHL.U32 R4, R4, 0x10, RZ ;  /* 0x0000001004047824 */ /* 0x002fca00078e00ff */
        /* <DEDUP_REMOVED lines=8> */
[----:B------:R-:W3:Y:S01]  /*15ee0*/  @!P5 LDC.64 R4, c[0x0][0x418] ;  /* 0x00010600ff04db82 */ /* 0x000ee20000000a00 */
        /* <DEDUP_REMOVED lines=9> */
[----:B---3--:R-:W-:Y:S01]  /*15f80*/  @!P5 LEA R4, P0, R2, R4, 0x2 ;  /* 0x000000040204d211 */ /* 0x008fe200078010ff */
        /* <DEDUP_REMOVED lines=16> */
.L_x_1372:
[----:B------:R-:W-:Y:S01]  /*16090*/  IMAD R6, R23, 0x8, R17 ;  /* 0x0000000817067824 */ /* 0x000fe200078e0211 */
[----:B------:R-:W-:Y:S01]  /*160a0*/  SHF.L.U32 R3, R28, 0x1f, RZ ;  /* 0x0000001f1c037819 */ /* 0x000fe200000006ff */
[----:B------:R-:W-:Y:S03]  /*160b0*/  BSSY B1, `(.L_x_1373) ;  /* 0x0000003000017945 */ /* 0x000fe60003800000 */
[----:B------:R-:W0:Y:S02]  /*160c0*/  SYNCS.PHASECHK.TRANS64.TRYWAIT P0, [R6+URZ+0x30840], R3 ;  /* 0x03084003060075a7 */ /* 0x000e24000800017f */
[----:B0-----:R-:W-:Y:S05]  /*160d0*/  @!P0 BRA `(.L_x_1374) ;  /* 0x00000040000c8947 */ /* 0x001fea0003800000 */
.L_x_1457:
[----:B------:R-:W-:Y:S05]  /*160e0*/  BSYNC B1 ;  /* 0x0000000000017941 */ /* 0x000fea0003800000 */
.L_x_1373:
        /* <DEDUP_REMOVED lines=62> */
[----:B-1-3--:R0:W3:Y:S02]  /*164d0*/  SHFL.IDX PT, R2, R7, 0x5, 0x181f ;  /* 0x00b81f0007027f89 */ /* 0x00a0e400000e0000 */
.L_x_1471:
[----:B------:R-:W-:Y:S02]  /*164e0*/  LOP3.LUT P6, RZ, R16, 0x4, RZ, 0xc0, !PT ;  /* 0x0000000410ff7812 */ /* 0x000fe400078cc0ff */
[----:B---3--:R-:W-:-:S05]  /*164f0*/  IADD3 R2, P0, R2, R4, RZ ;  /* 0x0000000402027210 */ /* 0x008fca0007f1e0ff */
        /* <DEDUP_REMOVED lines=9> */
.L_x_1376:
        /* <DEDUP_REMOVED lines=10> */
.L_x_1377:
[----:B------:R3:W-:Y:S01]  /*16630*/  SYNCS.ARRIVE.TRANS64.A1T0 RZ, [R6+URZ+0x30830], RZ ;  /* 0x030830ff06ff79a7 */ /* 0x0007e2000810003f */
[----:B------:R-:W-:Y:S05]  /*16640*/  @!P5 BRA `(.L_x_1378) ;  /* 0x000000000004d947 */ /* 0x000fea0003800000 */
[----:B------:R-:W-:Y:S01]  /*16650*/  BPT.TRAP 0x1 ;  /* 0x000000040000795c */ /* 0x000fe20000300000 */
.L_x_1378:
[----:B-1----:R-:W-:Y:S01]  /*16660*/  SHF.L.U32 R2, R20, 0x1f, RZ ;  /* 0x0000001f14027819 */ /* 0x002fe200000006ff */
[----:B---3--:R-:W-:Y:S01]  /*16670*/  IMAD R6, R10, 0x8, R17 ;  /* 0x000000080a067824 */ /* 0x008fe200078e0211 */
[----:B------:R-:W-:Y:S01]  /*16680*/  BSSY B1, `(.L_x_1379) ;  /* 0x0000004000017945 */ /* 0x000fe20003800000 */
[----:B0-----:R-:W-:Y:S02]  /*16690*/  IMAD R7, R29, -0x60, R37 ;  /* 0xffffffa01d077824 */ /* 0x001fe400078e0225 */
[----:B------:R-:W0:Y:S02]  /*166a0*/  SYNCS.PHASECHK.TRANS64.TRYWAIT P0, [R6+URZ+0x30860], R2 ;  /* 0x03086002060075a7 */ /* 0x000e24000800017f */
[----:B0-----:R-:W-:Y:S05]  /*166b0*/  @!P0 BRA `(.L_x_1380) ;  /* 0x0000004000888947 */ /* 0x001fea0003800000 */
.L_x_1472:
[----:B------:R-:W-:Y:S05]  /*166c0*/  BSYNC B1 ;  /* 0x0000000000017941 */ /* 0x000fea0003800000 */
.L_x_1379:
        /* <DEDUP_REMOVED lines=10> */
[----:B--2---:R-:W-:Y:S01]  /*16770*/  SHFL.IDX PT, R14, R18, 0x5, 0x181f ;  /* 0x00b81f00120e7f89 */ /* 0x004fe200000e0000 */
        /* <DEDUP_REMOVED lines=49> */
.L_x_1486:
        /* <DEDUP_REMOVED lines=29> */
.L_x_1382:
        /* <DEDUP_REMOVED lines=10> */
.L_x_1383:
[----:B------:R-:W2:Y:S01]  /*16d00*/  LDL R0, [R1] ;  /* 0x0000000001007983 */ /* 0x000ea20000100800 */
[----:B------:R1:W-:Y:S01]  /*16d10*/  SYNCS.ARRIVE.TRANS64.A1T0 RZ, [R6+URZ+0x30850], RZ ;  /* 0x030850ff06ff79a7 */ /* 0x0003e2000810003f */
[C---:B------:R-:W-:Y:S02]  /*16d20*/  VIADD R8, R22.reuse, 0xffffffff ;  /* 0xffffffff16087836 */ /* 0x040fe40000000000 */
[----:B------:R-:W-:Y:S02]  /*16d30*/  IMAD.MOV.U32 R10, RZ, RZ, R23 ;  /* 0x000000ffff0a7224 */ /* 0x000fe400078e0017 */
[----:B------:R-:W-:Y:S02]  /*16d40*/  IMAD.MOV.U32 R20, RZ, RZ, R28 ;  /* 0x000000ffff147224 */ /* 0x000fe400078e001c */
[----:B------:R-:W-:Y:S01]  /*16d50*/  IMAD.MOV.U32 R29, RZ, RZ, R22 ;  /* 0x000000ffff1d7224 */ /* 0x000fe200078e0016 */
[----:B--2---:R-:W-:-:S13]  /*16d60*/  ISETP.GT.AND P0, PT, R22, R0, PT ;  /* 0x000000001600720c */ /* 0x004fda0003f04270 */
[----:B-1----:R-:W-:Y:S05]  /*16d70*/  @P0 BRA `(.L_x_1384) ;  /* 0xfffffff000180947 */ /* 0x002fea000383ffff */
.L_x_1371:
[----:B------:R-:W-:Y:S05]  /*16d80*/  BSYNC B0 ;  /* 0x0000000000007941 */ /* 0x000fea0003800000 */
.L_x_1370:
[----:B0-----:R-:W0:Y:S01]  /*16d90*/  S2R R0, SR_TID.X ;  /* 0x0000000000007919 */ /* 0x001e220000002100 */
[----:B------:R-:W-:Y:S01]  /*16da0*/  BSSY B0, `(.L_x_1385) ;  /* 0x0000010000007945 */ /* 0x000fe20003800000 */
[----:B0-----:R-:W-:-:S04]  /*16db0*/  LOP3.LUT R0, R0, 0x7f, RZ, 0xc0, !PT ;  /* 0x0000007f00007812 */ /* 0x001fc800078ec0ff */
[----:B------:R-:W-:-:S13]  /*16dc0*/  ISETP.NE.AND P0, PT, R0, RZ, PT ;  /* 0x000000ff0000720c */ /* 0x000fda0003f05270 */
[----:B------:R-:W-:Y:S05]  /*16dd0*/  @P0 BRA `(.L_x_1386) ;  /* 0x0000000000300947 */ /* 0x000fea0003800000 */
[----:B------:R-:W0:Y:S01]  /*16de0*/  S2R R5, SR_LANEID ;  /* 0x0000000000057919 */ /* 0x000e220000000000 */
[----:B------:R-:W-:Y:S01]  /*16df0*/  VOTEU.ANY UR4, UPT, PT ;  /* 0x0000000000047886 */ /* 0x000fe200038e0100 */
[----:B------:R-:W1:Y:S01]  /*16e00*/  LDC.64 R2, c[0x0][0xc60] ;  /* 0x00031800ff027b82 */ /* 0x000e620000000a00 */
[----:B------:R-:W0:Y:S02]  /*16e10*/  FLO.U32 R0, UR4 ;  /* 0x0000000400007d00 */ /* 0x000e2400080e0000 */
[----:B0-----:R-:W-:-:S06]  /*16e20*/  ISETP.EQ.U32.AND P0, PT, R0, R5, PT ;  /* 0x000000050000720c */ /* 0x001fcc0003f02070 */
[----:B------:R-:W1:Y:S07]  /*16e30*/  POPC R5, UR4 ;  /* 0x0000000400057d09 */ /* 0x000e6e0008000000 */
[----:B-1----:R-:W3:Y:S01]  /*16e40*/  @P0 ATOMG.E.ADD.STRONG.GPU PT, R3, desc[UR36][R2.64], R5 ;  /* 0x00000005020309a8 */ /* 0x002ee200081ee1e4 */
[----:B------:R-:W0:Y:S02]  /*16e50*/  S2R R4, SR_LTMASK ;  /* 0x0000000000047919 */ /* 0x000e240000003900 */
[----:B0-----:R-:W-:-:S04]  /*16e60*/  LOP3.LUT R4, R4, UR4, RZ, 0xc0, !PT ;  /* 0x0000000404047c12 */ /* 0x001fc8000f8ec0ff */
[----:B------:R-:W0:Y:S01]  /*16e70*/  POPC R7, R4 ;  /* 0x0000000400077309 */ /* 0x000e220000000000 */
[----:B---3--:R-:W0:Y:S02]  /*16e80*/  SHFL.IDX PT, R0, R3, R0, 0x1f ;  /* 0x00001f0003007589 */ /* 0x008e2400000e0000 */
[----:B0-----:R-:W-:-:S07]  /*16e90*/  IADD3 R24, R0, UR39, R7 ;  /* 0x0000002700187c10 */ /* 0x001fce000fffe007 */
.L_x_1386:
[----:B------:R-:W-:Y:S05]  /*16ea0*/  BSYNC B0 ;  /* 0x0000000000007941 */ /* 0x000fea0003800000 */
.L_x_1385:
[----:B------:R-:W-:-:S13]  /*16eb0*/  LOP3.LUT P0, RZ, R16, 0x10, RZ, 0xc0, !PT ;  /* 0x0000001010ff7812 */ /* 0x000fda000780c0ff */
[----:B------:R-:W-:Y:S05]  /*16ec0*/  @!P0 BRA `(.L_x_1387) ;  /* 0x0000000000048947 */ /* 0x000fea0003800000 */
[----:B------:R-:W-:Y:S01]  /*16ed0*/  BPT.TRAP 0x1 ;  /* 0x000000040000795c */ /* 0x000fe20000300000 */
.L_x_1387:
[----:B------:R-:W-:Y:S01]  /*16ee0*/  IMAD R0, R23, 0x8, R17 ;  /* 0x0000000817007824 */ /* 0x000fe200078e0211 */
[----:B------:R-:W-:Y:S01]  /*16ef0*/  SHF.L.U32 R3, R28, 0x1f, RZ ;  /* 0x0000001f1c037819 */ /* 0x000fe200000006ff */
[----:B------:R-:W-:Y:S01]  /*16f00*/  BSSY B0, `(.L_x_1388) ;  /* 0x0000004000007945 */ /* 0x000fe20003800000 */
[----:B------:R-:W-:Y:S02]  /*16f10*/  IMAD R6, R22, -0x60, R37 ;  /* 0xffffffa016067824 */ /* 0x000fe400078e0225 */
[----:B------:R-:W0:Y:S02]  /*16f20*/  SYNCS.PHASECHK.TRANS64.TRYWAIT P0, [R0+URZ+0x30860], R3 ;  /* 0x03086003000075a7 */ /* 0x000e24000800017f */
[----:B0-----:R-:W-:Y:S05]  /*16f30*/  @!P0 BRA `(.L_x_1389) ;  /* 0x00000040008c8947 */ /* 0x001fea0003800000 */
.L_x_1487:
[----:B------:R-:W-:Y:S05]  /*16f40*/  BSYNC B0 ;  /* 0x0000000000007941 */ /* 0x000fea0003800000 */
.L_x_1388:
        /* <DEDUP_REMOVED lines=65> */
.L_x_1501:
        /* <DEDUP_REMOVED lines=13> */
.L_x_1391:
        /* <DEDUP_REMOVED lines=10> */
.L_x_1392:
[----:B------:R1:W-:Y:S01]  /*174d0*/  SYNCS.ARRIVE.TRANS64.A1T0 RZ, [R0+URZ+0x30850], RZ ;  /* 0x030850ff00ff79a7 */ /* 0x0003e2000810003f */
[----:B------:R-:W-:-:S05]  /*174e0*/  VIADD R23, R23, 0x1 ;  /* 0x0000000117177836 */ /* 0x000fca0000000000 */
[----:B------:R-:W-:-:S04]  /*174f0*/  ISETP.NE.AND P0, PT, R23, 0x2, PT ;  /* 0x000000021700780c */ /* 0x000fc80003f05270 */
[----:B0-----:R-:W-:Y:S02]  /*17500*/  SEL R3, RZ, 0x1, P0 ;  /* 0x00000001ff037807 */ /* 0x001fe40000000000 */
[----:B------:R-:W-:Y:S02]  /*17510*/  SEL R23, R23, RZ, P0 ;  /* 0x000000ff17177207 */ /* 0x000fe40000000000 */
[----:B-1----:R-:W-:-:S07]  /*17520*/  LOP3.LUT R28, R28, R3, RZ, 0x3c, !PT ;  /* 0x000000031c1c7212 */ /* 0x002fce00078e3cff */
.L_x_1349:
[----:B------:R-:W-:Y:S05]  /*17530*/  BSYNC B7 ;  /* 0x0000000000077941 */ /* 0x000fea0003800000 */
.L_x_1347:
        /* <DEDUP_REMOVED lines=11> */
.L_x_1393:
        /* <DEDUP_REMOVED lines=22> */
[----:B--2---:R-:W-:-:S02]  /*17750*/  @!P1 IMAD.MOV.U32 R25, RZ, RZ, R4 ;  /* 0x000000ffff199224 */ /* 0x004fc400078e0004 */
        /* <DEDUP_REMOVED lines=20> */
.L_x_1511:
[----:B------:R-:W-:Y:S02]  /*178a0*/  ULDC UR4, c[0x0][0xc38] ;  /* 0x00030e0000047ab9 */ /* 0x000fe40000000800 */
[----:B------:R-:W-:-:S04]  /*178b0*/  IMAD.U32 R5, RZ, RZ, UR4 ;  /* 0x00000004ff057e24 */ /* 0x000fc8000f8e00ff */
[----:B-1----:R-:W-:-:S04]  /*178c0*/  IMAD R14, R14, R5, RZ ;  /* 0x000000050e0e7224 */ /* 0x002fc800078e02ff */
[----:B------:R-:W-:-:S05]  /*178d0*/  IMAD.IADD R7, R7, 0x1, R14 ;  /* 0x0000000107077824 */ /* 0x000fca00078e020e */
[----:B------:R-:W-:-:S13]  /*178e0*/  ISETP.GT.AND P6, PT, R7, R0, PT ;  /* 0x000000000700720c */ /* 0x000fda0003fc4270 */
[----:B------:R-:W-:Y:S05]  /*178f0*/  @P6 BRA `(.L_x_1396) ;  /* 0x0000000000a46947 */ /* 0x000fea0003800000 */
.L_x_1399:
        /* <DEDUP_REMOVED lines=35> */
.L_x_1519:
[----:B------:R-:W-:Y:S02]  /*17b30*/  ULDC UR4, c[0x0][0xc38] ;  /* 0x00030e0000047ab9 */ /* 0x000fe40000000800 */
[----:B------:R-:W-:-:S04]  /*17b40*/  IMAD.U32 R5, RZ, RZ, UR4 ;  /* 0x00000004ff057e24 */ /* 0x000fc8000f8e00ff */
[----:B-1----:R-:W-:-:S04]  /*17b50*/  IMAD R14, R14, R5, RZ ;  /* 0x000000050e0e7224 */ /* 0x002fc800078e02ff */
[----:B------:R-:W-:-:S05]  /*17b60*/  IMAD.IADD R7, R14, 0x1, R7 ;  /* 0x000000010e077824 */ /* 0x000fca00078e0207 */
[----:B------:R-:W-:-:S13]  /*17b70*/  ISETP.GT.AND P6, PT, R7, R0, PT ;  /* 0x000000000700720c */ /* 0x000fda0003fc4270 */
[----:B------:R-:W-:Y:S05]  /*17b80*/  @!P6 BRA `(.L_x_1399) ;  /* 0xfffffffc005ce947 */ /* 0x000fea000383ffff */
.L_x_1396:
[----:B------:R-:W-:Y:S01]  /*17b90*/  IMAD.IADD R7, R7, 0x1, -R14 ;  /* 0x0000000107077824 */ /* 0x000fe200078e0a0e */
[----:B------:R-:W-:-:S03]  /*17ba0*/  UMOV UR4, 0xffffffff ;  /* 0xffffffff00047882 */ /* 0x000fc60000000000 */
[----:B------:R-:W-:-:S05]  /*17bb0*/  IMAD R3, R2, R5, R7 ;  /* 0x0000000502037224 */ /* 0x000fca00078e0207 */
[----:B------:R-:W-:Y:S01]  /*17bc0*/  ISETP.GT.AND P6, PT, R3, R0, PT ;  /* 0x000000000300720c */ /* 0x000fe20003fc4270 */
[----:B------:R-:W-:-:S12]  /*17bd0*/  BRA.DIV UR4, `(.L_x_1400) ;  /* 0x0000004604707947 */ /* 0x000fd8000b800000 */
[----:B------:R-:W-:-:S04]  /*17be0*/  VOTE.ANY R3, PT, !P6 ;  /* 0x0000000000037806 */ /* 0x000fc800070e0100 */
[----:B------:R-:W1:Y:S02]  /*17bf0*/  POPC R12, R3 ;  /* 0x00000003000c7309 */ /* 0x000e640000000000 */
[----:B-1----:R1:W2:Y:S01]  /*17c00*/  SHFL.IDX PT, R25, R25, R12, 0x1f ;  /* 0x00001f0c19197589 */ /* 0x0022a200000e0000 */
[----:B------:R-:W-:-:S03]  /*17c10*/  IMAD.IADD R27, R12, 0x1, R27 ;  /* 0x000000010c1b7824 */ /* 0x000fc600078e021b */
[----:B------:R1:W3:Y:S04]  /*17c20*/  SHFL.IDX PT, R8, R8, R12, 0x1f ;  /* 0x00001f0c08087589 */ /* 0x0002e800000e0000 */
.L_x_1524:
[----:B------:R-:W-:-:S13]  /*17c30*/  ISETP.NE.AND P0, PT, R3, RZ, PT ;  /* 0x000000ff0300720c */ /* 0x000fda0003f05270 */
[----:B------:R-:W-:Y:S05]  /*17c40*/  @!P0 BRA `(.L_x_1401) ;  /* 0x0000000000108947 */ /* 0x000fea0003800000 */
[----:B------:R-:W-:Y:S01]  /*17c50*/  UMOV UR4, 0xffffffff ;  /* 0xffffffff00047882 */ /* 0x000fe20000000000 */
[----:B-1----:R-:W-:Y:S02]  /*17c60*/  VIADD R12, R12, 0xffffffff ;  /* 0xffffffff0c0c7836 */ /* 0x002fe40000000000 */
[----:B------:R-:W-:Y:S05]  /*17c70*/  BRA.DIV UR4, `(.L_x_1402) ;  /* 0x0000004604a47947 */ /* 0x000fea000b800000 */
[----:B------:R4:W1:Y:S02]  /*17c80*/  SHFL.IDX PT, R6, R2, R12, 0x1f ;  /* 0x00001f0c02067589 */ /* 0x00086400000e0000 */
.L_x_1401:
[----:B---3--:R-:W-:Y:S01]  /*17c90*/  ISETP.NE.AND P0, PT, R8, 0x1, PT ;  /* 0x000000010800780c */ /* 0x008fe20003f05270 */
[----:B-1----:R-:W-:-:S04]  /*17ca0*/  IMAD R24, R6, R5, R7 ;  /* 0x0000000506187224 */ /* 0x002fc800078e0207 */
[----:B------:R-:W-:-:S08]  /*17cb0*/  IMAD.IADD R0, R0, 0x1, -R24 ;  /* 0x0000000100007824 */ /* 0x000fd000078e0a18 */
[----:B------:R-:W-:Y:S05]  /*17cc0*/  @!P0 BRA `(.L_x_1403) ;  /* 0x0000000000dc8947 */ /* 0x000fea0003800000 */
[-C--:B--2---:R-:W-:Y:S02]  /*17cd0*/  IABS R5, R25.reuse ;  /* 0x0000001900057213 */ /* 0x084fe40000000000 */
[----:B------:R-:W-:Y:S02]  /*17ce0*/  IABS R4, R8 ;  /* 0x0000000800047213 */ /* 0x000fe40000000000 */
[----:B------:R-:W1:Y:S08]  /*17cf0*/  I2F.RP R6, R5 ;  /* 0x0000000500067306 */ /* 0x000e700000209400 */
[----:B------:R-:W2:Y:S08]  /*17d00*/  I2F.RP R7, R4 ;  /* 0x0000000400077306 */ /* 0x000eb00000209400 */
[----:B-1----:R-:W0:Y:S08]  /*17d10*/  MUFU.RCP R6, R6 ;  /* 0x0000000600067308 */ /* 0x002e300000001000 */
[----:B--2---:R-:W-:Y:S01]  /*17d20*/  MUFU.RCP R7, R7 ;  /* 0x0000000700077308 */ /* 0x004fe20000001000 */
[----:B0---4-:R-:W-:Y:S01]  /*17d30*/  VIADD R2, R6, 0xffffffe ;  /* 0x0ffffffe06027836 */ /* 0x011fe20000000000 */
[----:B------:R-:W-:-:S06]  /*17d40*/  IABS R6, R25 ;  /* 0x0000001900067213 */ /* 0x000fcc0000000000 */
[----:B------:R0:W1:Y:S02]  /*17d50*/  F2I.FTZ.U32.TRUNC.NTZ R3, R2 ;  /* 0x0000000200037305 */ /* 0x000064000021f000 */
[----:B0-----:R-:W-:Y:S02]  /*17d60*/  IMAD.MOV.U32 R2, RZ, RZ, RZ ;  /* 0x000000ffff027224 */ /* 0x001fe400078e00ff */
[----:B-1----:R-:W-:-:S04]  /*17d70*/  IMAD.MOV R10, RZ, RZ, -R3 ;  /* 0x000000ffff0a7224 */ /* 0x002fc800078e0a03 */
[----:B------:R-:W-:-:S04]  /*17d80*/  IMAD R9, R10, R5, RZ ;  /* 0x000000050a097224 */ /* 0x000fc800078e02ff */
[----:B------:R-:W-:Y:S01]  /*17d90*/  IMAD.HI.U32 R3, R3, R9, R2 ;  /* 0x0000000903037227 */ /* 0x000fe200078e0002 */
[----:B------:R-:W-:-:S03]  /*17da0*/  IABS R2, R0 ;  /* 0x0000000000027213 */ /* 0x000fc60000000000 */
[----:B------:R-:W-:Y:S02]  /*17db0*/  IMAD.MOV R9, RZ, RZ, -R6 ;  /* 0x000000ffff097224 */ /* 0x000fe400078e0a06 */
[----:B------:R-:W-:-:S04]  /*17dc0*/  IMAD.HI.U32 R6, R3, R2, RZ ;  /* 0x0000000203067227 */ /* 0x000fc800078e00ff */
[----:B------:R-:W-:Y:S02]  /*17dd0*/  IMAD R2, R6, R9, R2 ;  /* 0x0000000906027224 */ /* 0x000fe400078e0202 */
[----:B------:R-:W-:-:S03]  /*17de0*/  VIADD R3, R7, 0xffffffe ;  /* 0x0ffffffe07037836 */ /* 0x000fc60000000000 */
[----:B------:R-:W-:-:S03]  /*17df0*/  ISETP.GT.U32.AND P1, PT, R5, R2, PT ;  /* 0x000000020500720c */ /* 0x000fc60003f24070 */
[----:B------:R-:W0:Y:S10]  /*17e00*/  F2I.FTZ.U32.TRUNC.NTZ R3, R3 ;  /* 0x0000000300037305 */ /* 0x000e34000021f000 */
[----:B------:R-:W-:-:S02]  /*17e10*/  @!P1 IMAD.IADD R2, R2, 0x1, -R5 ;  /* 0x0000000102029824 */ /* 0x000fc400078e0a05 */
[----:B------:R-:W-:Y:S01]  /*17e20*/  @!P1 VIADD R6, R6, 0x1 ;  /* 0x0000000106069836 */ /* 0x000fe20000000000 */
[----:B------:R-:W-:Y:S02]  /*17e30*/  ISETP.NE.AND P1, PT, R25, RZ, PT ;  /* 0x000000ff1900720c */ /* 0x000fe40003f25270 */
[----:B------:R-:W-:Y:S01]  /*17e40*/  ISETP.GE.U32.AND P0, PT, R2, R5, PT ;  /* 0x000000050200720c */ /* 0x000fe20003f06070 */
[----:B0-----:R-:W-:Y:S02]  /*17e50*/  IMAD.MOV R5, RZ, RZ, -R3 ;  /* 0x000000ffff057224 */ /* 0x001fe400078e0a03 */
[----:B------:R-:W-:Y:S02]  /*17e60*/  IMAD.MOV.U32 R2, RZ, RZ, RZ ;  /* 0x000000ffff027224 */ /* 0x000fe400078e00ff */
[----:B------:R-:W-:-:S04]  /*17e70*/  IMAD R5, R5, R4, RZ ;  /* 0x0000000405057224 */ /* 0x000fc800078e02ff */
[----:B------:R-:W-:Y:S01]  /*17e80*/  IMAD.HI.U32 R5, R3, R5, R2 ;  /* 0x0000000503057227 */ /* 0x000fe200078e0002 */
[----:B------:R-:W-:Y:S02]  /*17e90*/  LOP3.LUT R2, R0, R25, RZ, 0x3c, !PT ;  /* 0x0000001900027212 */ /* 0x000fe400078e3cff */
[----:B------:R-:W-:Y:S01]  /*17ea0*/  IABS R3, R8 ;  /* 0x0000000800037213 */ /* 0x000fe20000000000 */
[----:B------:R-:W-:Y:S01]  /*17eb0*/  @P0 VIADD R6, R6, 0x1 ;  /* 0x0000000106060836 */ /* 0x000fe20000000000 */
[----:B------:R-:W-:-:S03]  /*17ec0*/  ISETP.GE.AND P2, PT, R2, RZ, PT ;  /* 0x000000ff0200720c */ /* 0x000fc60003f46270 */
[----:B------:R-:W-:-:S10]  /*17ed0*/  IMAD.MOV R3, RZ, RZ, -R3 ;  /* 0x000000ffff037224 */ /* 0x000fd400078e0a03 */
[----:B------:R-:W-:Y:S01]  /*17ee0*/  @!P2 IMAD.MOV R6, RZ, RZ, -R6 ;  /* 0x000000ffff06a224 */ /* 0x000fe200078e0a06 */
[----:B------:R-:W-:-:S04]  /*17ef0*/  @!P1 LOP3.LUT R6, RZ, R25, RZ, 0x33, !PT ;  /* 0x00000019ff069212 */ /* 0x000fc800078e33ff */
[----:B------:R-:W-:-:S05]  /*17f00*/  IABS R2, R6 ;  /* 0x0000000600027213 */ /* 0x000fca0000000000 */
[----:B------:R-:W-:-:S04]  /*17f10*/  IMAD.HI.U32 R5, R5, R2, RZ ;  /* 0x0000000205057227 */ /* 0x000fc800078e00ff */
[----:B------:R-:W-:Y:S01]  /*17f20*/  IMAD R3, R5, R3, R2 ;  /* 0x0000000305037224 */ /* 0x000fe200078e0202 */
[----:B------:R-:W-:-:S04]  /*17f30*/  LOP3.LUT R2, R6, R8, RZ, 0x3c, !PT ;  /* 0x0000000806027212 */ /* 0x000fc800078e3cff */
[----:B------:R-:W-:Y:S02]  /*17f40*/  ISETP.GT.U32.AND P1, PT, R4, R3, PT ;  /* 0x000000030400720c */ /* 0x000fe40003f24070 */
[----:B------:R-:W-:Y:S01]  /*17f50*/  ISETP.GE.AND P2, PT, R2, RZ, PT ;  /* 0x000000ff0200720c */ /* 0x000fe20003f46270 */
[----:B------:R-:W-:-:S04]  /*17f60*/  IMAD.MOV R2, RZ, RZ, -R6 ;  /* 0x000000ffff027224 */ /* 0x000fc800078e0a06 */
[----:B------:R-:W-:-:S06]  /*17f70*/  IMAD R2, R25, R2, R0 ;  /* 0x0000000219027224 */ /* 0x000fcc00078e0200 */
[----:B------:R-:W-:Y:S02]  /*17f80*/  @!P1 IMAD.IADD R3, R3, 0x1, -R4 ;  /* 0x0000000103039824 */ /* 0x000fe400078e0a04 */
[----:B------:R-:W-:Y:S01]  /*17f90*/  @!P1 VIADD R5, R5, 0x1 ;  /* 0x0000000105059836 */ /* 0x000fe20000000000 */
[----:B------:R-:W-:Y:S02]  /*17fa0*/  ISETP.NE.AND P1, PT, R8, RZ, PT ;  /* 0x000000ff0800720c */ /* 0x000fe40003f25270 */
[----:B------:R-:W-:-:S13]  /*17fb0*/  ISETP.GE.U32.AND P0, PT, R3, R4, PT ;  /* 0x000000040300720c */ /* 0x000fda0003f06070 */
[----:B------:R-:W-:-:S04]  /*17fc0*/  @P0 VIADD R5, R5, 0x1 ;  /* 0x0000000105050836 */ /* 0x000fc80000000000 */
[----:B------:R-:W-:Y:S01]  /*17fd0*/  @!P2 IMAD.MOV R5, RZ, RZ, -R5 ;  /* 0x000000ffff05a224 */ /* 0x000fe200078e0a05 */
[----:B------:R-:W-:-:S05]  /*17fe0*/  @!P1 LOP3.LUT R5, RZ, R8, RZ, 0x33, !PT ;  /* 0x00000008ff059212 */ /* 0x000fca00078e33ff */
[--C-:B------:R-:W-:Y:S02]  /*17ff0*/  IMAD.MOV R3, RZ, RZ, -R5.reuse ;  /* 0x000000ffff037224 */ /* 0x100fe400078e0a05 */
[C---:B------:R-:W-:Y:S02]  /*18000*/  IMAD R5, R8.reuse, 0x1000000, R5 ;  /* 0x0100000008057824 */ /* 0x040fe400078e0205 */
[----:B------:R-:W-:-:S04]  /*18010*/  IMAD R8, R8, R3, R6 ;  /* 0x0000000308087224 */ /* 0x000fc800078e0206 */
[----:B------:R-:W-:Y:S01]  /*18020*/  IMAD R26, R8, 0x10000, R5 ;  /* 0x00010000081a7824 */ /* 0x000fe200078e0205 */
[----:B------:R-:W-:Y:S06]  /*18030*/  BRA `(.L_x_1404) ;  /* 0x0000000000f07947 */ /* 0x000fec0003800000 */
.L_x_1403:
[----:B0---4-:R-:W0:Y:S02]  /*18040*/  LDC.64 R2, c[0x0][0xc90] ;  /* 0x00032400ff027b82 */ /* 0x011e240000000a00 */
[----:B0-----:R-:W-:-:S05]  /*18050*/  IMAD.WIDE R2, R27, 0x4, R2 ;  /* 0x000000041b027825 */ /* 0x001fca00078e0202 */
[----:B------:R0:W2:Y:S02]  /*18060*/  LDG.E R6, desc[UR36][R2.64] ;  /* 0x0000002402067981 */ /* 0x0000a4000c1e1900 */
[----:B0-----:R-:W-:Y:S02]  /*18070*/  IMAD.MOV.U32 R2, RZ, RZ, RZ ;  /* 0x000000ffff027224 */ /* 0x001fe400078e00ff */
[----:B--2---:R-:W-:-:S05]  /*18080*/  IMAD R7, R25, R6, RZ ;  /* 0x0000000619077224 */ /* 0x004fca00078e02ff */
[----:B------:R-:W-:-:S04]  /*18090*/  IABS R4, R7 ;  /* 0x0000000700047213 */ /* 0x000fc80000000000 */
[----:B------:R-:W0:Y:S08]  /*180a0*/  I2F.RP R8, R4 ;  /* 0x0000000400087306 */ /* 0x000e300000209400 */
[----:B0-----:R-:W0:Y:S02]  /*180b0*/  MUFU.RCP R8, R8 ;  /* 0x0000000800087308 */ /* 0x001e240000001000 */
[----:B0-----:R-:W-:-:S06]  /*180c0*/  VIADD R9, R8, 0xffffffe ;  /* 0x0ffffffe08097836 */ /* 0x001fcc0000000000 */
[----:B------:R-:W0:Y:S02]  /*180d0*/  F2I.FTZ.U32.TRUNC.NTZ R3, R9 ;  /* 0x0000000900037305 */ /* 0x000e24000021f000 */
[----:B0-----:R-:W-:-:S04]  /*180e0*/  IMAD.MOV R11, RZ, RZ, -R3 ;  /* 0x000000ffff0b7224 */ /* 0x001fc800078e0a03 */
[----:B------:R-:W-:-:S04]  /*180f0*/  IMAD R11, R11, R4, RZ ;  /* 0x000000040b0b7224 */ /* 0x000fc800078e02ff */
        /* <DEDUP_REMOVED lines=21> */
[----:B------:R-:W-:-:S04]  /*18250*/  VIADDMNMX R5, R3, R5, R6, PT ;  /* 0x0000000503057246 */ /* 0x000fc80003800106 */
[----:B------:R-:W-:-:S04]  /*18260*/  IABS R6, R5 ;  /* 0x0000000500067213 */ /* 0x000fc80000000000 */
[----:B------:R-:W0:Y:S08]  /*18270*/  I2F.RP R8, R6 ;  /* 0x0000000600087306 */ /* 0x000e300000209400 */
[----:B0-----:R-:W0:Y:S02]  /*18280*/  MUFU.RCP R8, R8 ;  /* 0x0000000800087308 */ /* 0x001e240000001000 */
[----:B0-----:R-:W-:Y:S01]  /*18290*/  VIADD R3, R8, 0xffffffe ;  /* 0x0ffffffe08037836 */ /* 0x001fe20000000000 */
[----:B------:R-:W-:-:S05]  /*182a0*/  IABS R8, R5 ;  /* 0x0000000500087213 */ /* 0x000fca0000000000 */
[----:B------:R-:W0:Y:S02]  /*182b0*/  F2I.FTZ.U32.TRUNC.NTZ R3, R3 ;  /* 0x0000000300037305 */ /* 0x000e24000021f000 */
[----:B0-----:R-:W-:-:S04]  /*182c0*/  IMAD.MOV R7, RZ, RZ, -R3 ;  /* 0x000000ffff077224 */ /* 0x001fc800078e0a03 */
[----:B------:R-:W-:-:S04]  /*182d0*/  IMAD R7, R7, R6, RZ ;  /* 0x0000000607077224 */ /* 0x000fc800078e02ff */
[----:B------:R-:W-:Y:S01]  /*182e0*/  IMAD.HI.U32 R2, R3, R7, R2 ;  /* 0x0000000703027227 */ /* 0x000fe200078e0002 */
[----:B------:R-:W-:-:S03]  /*182f0*/  IABS R7, R0 ;  /* 0x0000000000077213 */ /* 0x000fc60000000000 */
        /* <DEDUP_REMOVED lines=13> */
[----:B------:R-:W-:Y:S01]  /*183d0*/  @!P1 LOP3.LUT R2, RZ, R5, RZ, 0x33, !PT ;  /* 0x00000005ff029212 */ /* 0x000fe200078e33ff */
[----:B------:R-:W-:-:S04]  /*183e0*/  IMAD.MOV R5, RZ, RZ, -R5 ;  /* 0x000000ffff057224 */ /* 0x000fc800078e0a05 */
[----:B------:R-:W-:-:S07]  /*183f0*/  IMAD R26, R2, R5, R3 ;  /* 0x00000005021a7224 */ /* 0x000fce00078e0203 */
.L_x_1404:
[----:B------:R-:W-:-:S05]  /*18400*/  LOP3.LUT R2, RZ, R2, RZ, 0x33, !PT ;  /* 0x00000002ff027212 */ /* 0x000fca00078e33ff */
[----:B------:R-:W-:Y:S01]  /*18410*/  IMAD.IADD R25, R25, 0x1, R2 ;  /* 0x0000000119197824 */ /* 0x000fe200078e0202 */
[----:B------:R-:W-:Y:S06]  /*18420*/  BRA `(.L_x_1405) ;  /* 0x00000000001c7947 */ /* 0x000fec0003800000 */
.L_x_1397:
[----:B------:R-:W-:Y:S01]  /*18430*/  UMOV UR4, URZ ;  /* 0x0000003f00047c82 */ /* 0x000fe20008000000 */
[----:B------:R-:W-:Y:S01]  /*18440*/  UMOV UR5, URZ ;  /* 0x0000003f00057c82 */ /* 0x000fe20008000000 */
[----:B------:R-:W-:Y:S01]  /*18450*/  ULDC UR6, c[0x0][0xc3c] ;  /* 0x00030f0000067ab9 */ /* 0x000fe20000000800 */
[----:B------:R-:W-:Y:S02]  /*18460*/  IMAD.MOV.U32 R24, RZ, RZ, R0 ;  /* 0x000000ffff187224 */ /* 0x000fe400078e0000 */
[----:B------:R-:W-:Y:S02]  /*18470*/  IMAD.U32 R25, RZ, RZ, UR4 ;  /* 0x00000004ff197e24 */ /* 0x000fe4000f8e00ff */
[----:B------:R-:W-:Y:S02]  /*18480*/  IMAD.U32 R26, RZ, RZ, UR5 ;  /* 0x00000005ff1a7e24 */ /* 0x000fe4000f8e00ff */
[----:B------:R-:W-:-:S07]  /*18490*/  IMAD.U32 R27, RZ, RZ, UR6 ;  /* 0x00000006ff1b7e24 */ /* 0x000fce000f8e00ff */
.L_x_1405:
        /* <DEDUP_REMOVED lines=10> */
.L_x_1394:
[----:B------:R-:W-:Y:S02]  /*18540*/  ULDC UR4, c[0x0][0xc3c] ;  /* 0x00030f0000047ab9 */ /* 0x000fe40000000800 */
[----:B-1----:R-:W-:-:S13]  /*18550*/  ISETP.GE.AND P0, PT, R27, UR4, PT ;  /* 0x000000041b007c0c */ /* 0x002fda000bf06270 */
[----:B------:R-:W-:Y:S05]  /*18560*/  @!P0 BRA `(.L_x_1406) ;  /* 0xffffffac00bc8947 */ /* 0x000fea000383ffff */
[----:B------:R-:W-:Y:S05]  /*18570*/  BSYNC B8 ;  /* 0x0000000000087941 */ /* 0x000fea0003800000 */
.L_x_1333:
        /* <DEDUP_REMOVED lines=12> */
.L_x_1527:
[----:B------:R-:W-:Y:S05]  /*18640*/  BSYNC B0 ;  /* 0x0000000000007941 */ /* 0x000fea0003800000 */
.L_x_1407:
[----:B------:R-:W-:-:S03]  /*18650*/  UMOV UR4, 0xffffffff ;  /* 0xffffffff00047882 */ /* 0x000fc60000000000 */
[----:B------:R-:W-:Y:S05]  /*18660*/  BRA.DIV UR4, `(.L_x_1409) ;  /* 0x0000003e04647947 */ /* 0x000fea000b800000 */
[----:B0-----:R-:W0:Y:S02]  /*18670*/  S2R R0, SR_TID.X ;  /* 0x0000000000007919 */ /* 0x001e240000002100 */
[----:B0-----:R-:W-:-:S04]  /*18680*/  SHF.R.U32.HI R0, RZ, 0x5, R0 ;  /* 0x00000005ff007819 */ /* 0x001fc80000011600 */
[----:B------:R-:W-:-:S05]  /*18690*/  LOP3.LUT R0, R0, 0x3, RZ, 0xc0, !PT ;  /* 0x0000000300007812 */ /* 0x000fca00078ec0ff */
[----:B------:R0:W1:Y:S02]  /*186a0*/  SHFL.IDX PT, R14, R0, RZ, 0x1f ;  /* 0x00001fff000e7589 */ /* 0x00006400000e0000 */
.L_x_1530:
[----:B-1----:R-:W-:Y:S01]  /*186b0*/  ISETP.NE.AND P0, PT, R14, RZ, PT ;  /* 0x000000ff0e00720c */ /* 0x002fe20003f05270 */
[----:B------:R-:W-:-:S12]  /*186c0*/  BSSY B0, `(.L_x_1410) ;  /* 0x0000026000007945 */ /* 0x000fd80003800000 */
[----:B------:R-:W-:Y:S05]  /*186d0*/  @P0 BRA `(.L_x_1411) ;  /* 0x0000000000900947 */ /* 0x000fea0003800000 */
[----:B------:R-:W-:-:S03]  /*186e0*/  UMOV UR4, 0xffffffff ;  /* 0xffffffff00047882 */ /* 0x000fc60000000000 */
[----:B------:R-:W-:Y:S05]  /*186f0*/  BRA.DIV UR4, `(.L_x_1412) ;  /* 0x0000003e04747947 */ /* 0x000fea000b800000 */
[----:B------:R-:W-:-:S13]  /*18700*/  ELECT P6, URZ, PT ;  /* 0x00000000003f782f */ /* 0x000fda00038c0000 */
.L_x_1533:
[----:B------:R-:W-:Y:S05]  /*18710*/  @!P6 BRA `(.L_x_1411) ;  /* 0x000000000080e947 */ /* 0x000fea0003800000 */
[----:B0-----:R-:W3:Y:S02]  /*18720*/  LDL R0, [R1+0x20] ;  /* 0x0000200001007983 */ /* 0x001ee40000100800 */
[----:B---3--:R-:W-:-:S13]  /*18730*/  R2UR UR4, R0 ;  /* 0x00000000000472ca */ /* 0x008fda00000e0000 */
[----:B------:R-:W-:-:S06]  /*18740*/  ULOP3.LUT UR4, UR4, 0x2, URZ, 0xfc, !UPT ;  /* 0x0000000204047892 */ /* 0x000fcc000f8efc3f */
[----:B------:R-:W-:-:S05]  /*18750*/  IMAD.U32 R0, RZ, RZ, UR4 ;  /* 0x00000004ff007e24 */ /* 0x000fca000f8e00ff */
[----:B------:R-:W-:-:S13]  /*18760*/  ISETP.NE.AND P0, PT, R0, 0x3, PT ;  /* 0x000000030000780c */ /* 0x000fda0003f05270 */
[----:B------:R-:W-:Y:S05]  /*18770*/  @!P0 BRA `(.L_x_1413) ;  /* 0x0000000000048947 */ /* 0x000fea0003800000 */
[----:B------:R-:W-:Y:S01]  /*18780*/  BPT.TRAP 0x1 ;  /* 0x000000040000795c */ /* 0x000fe20000300000 */
.L_x_1413:
[C---:B------:R-:W-:Y:S01]  /*18790*/  IMAD R5, R23.reuse, 0x8, R4 ;  /* 0x0000000817057824 */ /* 0x040fe200078e0204 */
[----:B------:R-:W-:Y:S01]  /*187a0*/  SHF.L.U32 R0, R28, 0x1f, RZ ;  /* 0x0000001f1c007819 */ /* 0x000fe200000006ff */
[----:B------:R-:W-:-:S03]  /*187b0*/  VIADD R23, R23, 0x1 ;  /* 0x0000000117177836 */ /* 0x000fc60000000000 */
[----:B------:R-:W0:Y:S02]  /*187c0*/  SYNCS.PHASECHK.TRANS64.TRYWAIT P1, [R5+URZ+0x30840], R0 ;  /* 0x03084000050075a7 */ /* 0x000e24000802017f */
[----:B------:R-:W-:-:S04]  /*187d0*/  ISETP.NE.AND P2, PT, R23, 0x2, PT ;  /* 0x000000021700780c */ /* 0x000fc80003f45270 */
[----:B------:R-:W-:Y:S01]  /*187e0*/  SEL R3, RZ, 0x1, P2 ;  /* 0x00000001ff037807 */ /* 0x000fe20001000000 */
[----:B0-----:R-:W-:Y:S08]  /*187f0*/  @!P1 BRA `(.L_x_1414) ;  /* 0x0000003c00549947 */ /* 0x001ff00003800000 */
.L_x_1534:
[----:B------:R-:W-:Y:S02]  /*18800*/  SEL R23, R23, RZ, P2 ;  /* 0x000000ff17177207 */ /* 0x000fe40001000000 */
[----:B------:R-:W-:Y:S01]  /*18810*/  LOP3.LUT R2, R28, R3, RZ, 0x3c, !PT ;  /* 0x000000031c027212 */ /* 0x000fe200078e3cff */
[----:B------:R-:W-:Y:S06]  /*18820*/  @!P0 BRA `(.L_x_1415) ;  /* 0x0000000000048947 */ /* 0x000fec0003800000 */
[----:B------:R-:W-:Y:S01]  /*18830*/  BPT.TRAP 0x1 ;  /* 0x000000040000795c */ /* 0x000fe20000300000 */
.L_x_1415:
[----:B------:R-:W-:Y:S01]  /*18840*/  IMAD R23, R23, 0x8, R4 ;  /* 0x0000000817177824 */ /* 0x000fe200078e0204 */
[----:B------:R-:W-:-:S04]  /*18850*/  SHF.L.U32 R2, R2, 0x1f, RZ ;  /* 0x0000001f02027819 */ /* 0x000fc800000006ff */
[----:B------:R-:W1:Y:S02]  /*18860*/  SYNCS.PHASECHK.TRANS64.TRYWAIT P1, [R23+URZ+0x30840], R2 ;  /* 0x03084002170075a7 */ /* 0x000e64000802017f */
[----:B-1----:R-:W-:Y:S05]  /*18870*/  @!P1 BRA `(.L_x_1416) ;  /* 0x0000003c00489947 */ /* 0x002fea0003800000 */
.L_x_1535:
[----:B------:R-:W-:Y:S05]  /*18880*/  @!P0 BRA `(.L_x_1417) ;  /* 0x0000000000048947 */ /* 0x000fea0003800000 */
[----:B------:R-:W-:Y:S01]  /*18890*/  BPT.TRAP 0x1 ;  /* 0x000000040000795c */ /* 0x000fe20000300000 */
.L_x_1417:
[----:B------:R-:W3:Y:S02]  /*188a0*/  SYNCS.PHASECHK.TRANS64.TRYWAIT P1, [R5+URZ+0x30860], R0 ;  /* 0x03086000050075a7 */ /* 0x000ee4000802017f */
[----:B---3--:R-:W-:Y:S05]  /*188b0*/  @!P1 BRA `(.L_x_1418) ;  /* 0x0000003c004c9947 */ /* 0x008fea0003800000 */
.L_x_1536:
[----:B------:R-:W-:Y:S05]  /*188c0*/  @!P0 BRA `(.L_x_1419) ;  /* 0x0000000000048947 */ /* 0x000fea0003800000 */
[----:B------:R-:W-:Y:S01]  /*188d0*/  BPT.TRAP 0x1 ;  /* 0x000000040000795c */ /* 0x000fe20000300000 */
.L_x_1419:
[----:B----4-:R4:W0:Y:S02]  /*188e0*/  SYNCS.PHASECHK.TRANS64.TRYWAIT P0, [R23+URZ+0x30860], R2 ;  /* 0x03086002170075a7 */ /* 0x010824000800017f */
[----:B0-----:R-:W-:Y:S05]  /*188f0*/  @!P0 NANOSLEEP.SYNCS 0x989680 ;  /* 0x009896800000895d */ /* 0x001fea0003900000 */
[----:B------:R-:W0:Y:S02]  /*18900*/  @!P0 SYNCS.PHASECHK.TRANS64 P0, [R23+URZ+0x30860], R2 ;  /* 0x03086002170085a7 */ /* 0x000e24000800007f */
[----:B0-----:R-:W-:Y:S05]  /*18910*/  @!P0 BRA `(.L_x_1419) ;  /* 0xfffffffc00f08947 */ /* 0x001fea000383ffff */
.L_x_1411:
[----:B------:R-:W-:Y:S05]  /*18920*/  BSYNC B0 ;  /* 0x0000000000007941 */ /* 0x000fea0003800000 */
.L_x_1410:
[----:B------:R-:W-:Y:S05]  /*18930*/  EXIT ;  /* 0x000000000000794d */ /* 0x000fea0003800000 */
.L_x_1224:
[----:B0-----:R-:W-:-:S04]  /*18940*/  IMAD.U32 R3, RZ, RZ, UR60 ;  /* 0x0000003cff037e24 */ /* 0x001fc8000f8e00ff */
[----:B------:R0:W1:Y:S03]  /*18950*/  SYNCS.PHASECHK.TRANS64.TRYWAIT P1, [R3+URZ+0x30800], R0 ;  /* 0x03080000030075a7 */ /* 0x000066000802017f */
[----:B-1----:R-:W-:Y:S05]  /*18960*/  @!P1 NANOSLEEP.SYNCS 0x989680 ;  /* 0x009896800000995d */ /* 0x002fea0003900000 */
[----:B------:R-:W1:Y:S02]  /*18970*/  @!P1 SYNCS.PHASECHK.TRANS64 P1, [R3+URZ+0x30800], R0 ;  /* 0x03080000030095a7 */ /* 0x000e64000802007f */
[----:B-1----:R-:W-:Y:S05]  /*18980*/  @!P1 BRA `(.L_x_1224) ;  /* 0xfffffffc00ec9947 */ /* 0x002fea000383ffff */
[----:B------:R-:W-:Y:S05]  /*18990*/  BRA `(.L_x_1420) ;  /* 0xfffffe9800247947 */ /* 0x000fea000383ffff */
.L_x_1228:
[----:B-1----:R1:W2:Y:S02]  /*189a0*/  SYNCS.PHASECHK.TRANS64.TRYWAIT P1, [R3+URZ+0x30830], R0 ;  /* 0x03083000030075a7 */ /* 0x0022a4000802017f */
[----:B--2---:R-:W-:Y:S05]  /*189b0*/  @!P1 NANOSLEEP.SYNCS 0x989680 ;  /* 0x009896800000995d */ /* 0x004fea0003900000 */
[----:B------:R-:W2:Y:S02]  /*189c0*/  @!P1 SYNCS.PHASECHK.TRANS64 P1, [R3+URZ+0x30830], R0 ;  /* 0x03083000030095a7 */ /* 0x000ea4000802007f */
[----:B--2---:R-:W-:Y:S05]  /*189d0*/  @!P1 BRA `(.L_x_1228) ;  /* 0xfffffffc00f09947 */ /* 0x004fea000383ffff */
[----:B------:R-:W-:Y:S05]  /*189e0*/  BRA `(.L_x_1227) ;  /* 0xfffffe9800407947 */ /* 0x000fea000383ffff */
.L_x_1245:
[----:B-1----:R-:W-:-:S04]  /*189f0*/  IMAD.U32 R4, RZ, RZ, UR5 ;  /* 0x00000005ff047e24 */ /* 0x002fc8000f8e00ff */
[----:B------:R1:W2:Y:S03]  /*18a00*/  SYNCS.PHASECHK.TRANS64.TRYWAIT P1, [R4+URZ+0x30830], R3 ;  /* 0x03083003040075a7 */ /* 0x0002a6000802017f */
[----:B--2---:R-:W-:Y:S05]  /*18a10*/  @!P1 NANOSLEEP.SYNCS 0x989680 ;  /* 0x009896800000995d */ /* 0x004fea0003900000 */
[----:B------:R-:W2:Y:S02]  /*18a20*/  @!P1 SYNCS.PHASECHK.TRANS64 P1, [R4+URZ+0x30830], R3 ;  /* 0x03083003040095a7 */ /* 0x000ea4000802007f */
[----:B--2---:R-:W-:Y:S05]  /*18a30*/  @!P1 BRA `(.L_x_1245) ;  /* 0xfffffffc00ec9947 */ /* 0x004fea000383ffff */
[----:B------:R-:W-:Y:S05]  /*18a40*/  BRA `(.L_x_1244) ;  /* 0xfffffec400a07947 */ /* 0x000fea000383ffff */
.L_x_1249:
[----:B---3--:R-:W-:-:S04]  /*18a50*/  IMAD.U32 R2, RZ, RZ, UR10 ;  /* 0x0000000aff027e24 */ /* 0x008fc8000f8e00ff */
[----:B------:R3:W4:Y:S03]  /*18a60*/  SYNCS.PHASECHK.TRANS64.TRYWAIT P1, [R2+URZ+0x30850], R0 ;  /* 0x03085000020075a7 */ /* 0x000726000802017f */
[----:B----4-:R-:W-:Y:S05]  /*18a70*/  @!P1 NANOSLEEP.SYNCS 0x989680 ;  /* 0x009896800000995d */ /* 0x010fea0003900000 */
[----:B------:R-:W4:Y:S02]  /*18a80*/  @!P1 SYNCS.PHASECHK.TRANS64 P1, [R2+URZ+0x30850], R0 ;  /* 0x03085000020095a7 */ /* 0x000f24000802007f */
[----:B----4-:R-:W-:Y:S05]  /*18a90*/  @!P1 BRA `(.L_x_1249) ;  /* 0xfffffffc00ec9947 */ /* 0x010fea000383ffff */
[----:B------:R-:W-:Y:S05]  /*18aa0*/  BRA `(.L_x_1248) ;  /* 0xfffffed0004c7947 */ /* 0x000fea000383ffff */
.L_x_1268:
[----:B-1----:R-:W-:-:S04]  /*18ab0*/  IMAD.U32 R4, RZ, RZ, UR5 ;  /* 0x00000005ff047e24 */ /* 0x002fc8000f8e00ff */
[----:B------:R1:W2:Y:S03]  /*18ac0*/  SYNCS.PHASECHK.TRANS64.TRYWAIT P1, [R4+URZ+0x30830], R3 ;  /* 0x03083003040075a7 */ /* 0x0002a6000802017f */
[----:B--2---:R-:W-:Y:S05]  /*18ad0*/  @!P1 NANOSLEEP.SYNCS 0x989680 ;  /* 0x009896800000995d */ /* 0x004fea0003900000 */
[----:B------:R-:W2:Y:S02]  /*18ae0*/  @!P1 SYNCS.PHASECHK.TRANS64 P1, [R4+URZ+0x30830], R3 ;  /* 0x03083003040095a7 */ /* 0x000ea4000802007f */
[----:B--2---:R-:W-:Y:S05]  /*18af0*/  @!P1 BRA `(.L_x_1268) ;  /* 0xfffffffc00ec9947 */ /* 0x004fea000383ffff */
[----:B------:R-:W-:Y:S05]  /*18b00*/  BRA `(.L_x_1267) ;  /* 0xfffffef800707947 */ /* 0x000fea000383ffff */
.L_x_1272:
[----:B---3--:R-:W-:-:S04]  /*18b10*/  IMAD.U32 R2, RZ, RZ, UR10 ;  /* 0x0000000aff027e24 */ /* 0x008fc8000f8e00ff */
[----:B------:R3:W4:Y:S03]  /*18b20*/  SYNCS.PHASECHK.TRANS64.TRYWAIT P1, [R2+URZ+0x30850], R0 ;  /* 0x03085000020075a7 */ /* 0x000726000802017f */
[----:B----4-:R-:W-:Y:S05]  /*18b30*/  @!P1 NANOSLEEP.SYNCS 0x989680 ;  /* 0x009896800000995d */ /* 0x010fea0003900000 */
[----:B------:R-:W4:Y:S02]  /*18b40*/  @!P1 SYNCS.PHASECHK.TRANS64 P1, [R2+URZ+0x30850], R0 ;  /* 0x03085000020095a7 */ /* 0x000f24000802007f */
[----:B----4-:R-:W-:Y:S05]  /*18b50*/  @!P1 BRA `(.L_x_1272) ;  /* 0xfffffffc00ec9947 */ /* 0x010fea000383ffff */
[----:B------:R-:W-:Y:S05]  /*18b60*/  BRA `(.L_x_1271) ;  /* 0xffffff04001c7947 */ /* 0x000fea000383ffff */
.L_x_1280:
[----:B-1----:R-:W-:-:S04]  /*18b70*/  IMAD.U32 R4, RZ, RZ, UR5 ;  /* 0x00000005ff047e24 */ /* 0x002fc8000f8e00ff */
[----:B------:R1:W2:Y:S03]  /*18b80*/  SYNCS.PHASECHK.TRANS64.TRYWAIT P1, [R4+URZ+0x30830], R3 ;  /* 0x03083003040075a7 */ /* 0x0002a6000802017f */
[----:B--2---:R-:W-:Y:S05]  /*18b90*/  @!P1 NANOSLEEP.SYNCS 0x989680 ;  /* 0x009896800000995d */ /* 0x004fea0003900000 */
[----:B------:R-:W2:Y:S02]  /*18ba0*/  @!P1 SYNCS.PHASECHK.TRANS64 P1, [R4+URZ+0x30830], R3 ;  /* 0x03083003040095a7 */ /* 0x000ea4000802007f */
[----:B--2---:R-:W-:Y:S05]  /*18bb0*/  @!P1 BRA `(.L_x_1280) ;  /* 0xfffffffc00ec9947 */ /* 0x004fea000383ffff */
[----:B------:R-:W-:Y:S05]  /*18bc0*/  BRA `(.L_x_1279) ;  /* 0xffffff1400f07947 */ /* 0x000fea000383ffff */
.L_x_1284:
[----:B---3--:R-:W-:-:S04]  /*18bd0*/  IMAD.U32 R2, RZ, RZ, UR10 ;  /* 0x0000000aff027e24 */ /* 0x008fc8000f8e00ff */
[----:B------:R3:W4:Y:S03]  /*18be0*/  SYNCS.PHASECHK.TRANS64.TRYWAIT P1, [R2+URZ+0x30850], R0 ;  /* 0x03085000020075a7 */ /* 0x000726000802017f */
[----:B----4-:R-:W-:Y:S05]  /*18bf0*/  @!P1 NANOSLEEP.SYNCS 0x989680 ;  /* 0x009896800000995d */ /* 0x010fea0003900000 */
[----:B------:R-:W4:Y:S02]  /*18c00*/  @!P1 SYNCS.PHASECHK.TRANS64 P1, [R2+URZ+0x30850], R0 ;  /* 0x03085000020095a7 */ /* 0x000f24000802007f */
[----:B----4-:R-:W-:Y:S05]  /*18c10*/  @!P1 BRA `(.L_x_1284) ;  /* 0xfffffffc00ec9947 */ /* 0x010fea000383ffff */
[----:B------:R-:W-:Y:S05]  /*18c20*/  BRA `(.L_x_1283) ;  /* 0xffffff20009c7947 */ /* 0x000fea000383ffff */
.L_x_1299:
[----:B-1----:R-:W-:-:S04]  /*18c30*/  IMAD.U32 R7, RZ, RZ, UR5 ;  /* 0x00000005ff077e24 */ /* 0x002fc8000f8e00ff */
[----:B------:R1:W2:Y:S03]  /*18c40*/  SYNCS.PHASECHK.TRANS64.TRYWAIT P1, [R7+URZ+0x30850], R0 ;  /* 0x03085000070075a7 */ /* 0x0002a6000802017f */
[----:B--2---:R-:W-:Y:S05]  /*18c50*/  @!P1 NANOSLEEP.SYNCS 0x989680 ;  /* 0x009896800000995d */ /* 0x004fea0003900000 */
[----:B------:R-:W2:Y:S02]  /*18c60*/  @!P1 SYNCS.PHASECHK.TRANS64 P1, [R7+URZ+0x30850], R0 ;  /* 0x03085000070095a7 */ /* 0x000ea4000802007f */
[----:B--2---:R-:W-:Y:S05]  /*18c70*/  @!P1 BRA `(.L_x_1299) ;  /* 0xfffffffc00ec9947 */ /* 0x004fea000383ffff */
[----:B------:R-:W-:Y:S05]  /*18c80*/  BRA `(.L_x_1298) ;  /* 0xffffff4c006c7947 */ /* 0x000fea000383ffff */
.L_x_1355:
        /* <DEDUP_REMOVED lines=11> */
.L_x_1422:
[----:B------:R-:W-:Y:S05]  /*18d40*/  BSYNC B0 ;  /* 0x0000000000007941 */ /* 0x000fea0003800000 */
.L_x_1421:
[----:B------:R-:W-:Y:S05]  /*18d50*/  BRA `(.L_x_1423) ;  /* 0xffffffb8008c7947 */ /* 0x000fea000383ffff */
.L_x_1358:
[----:B0-----:R0:W1:Y:S02]  /*18d60*/  SYNCS.PHASECHK.TRANS64.TRYWAIT P0, [R7+URZ+0x30840], R2 ;  /* 0x03084002070075a7 */ /* 0x001064000800017f */
[----:B-1----:R-:W-:Y:S05]  /*18d70*/  @!P0 NANOSLEEP.SYNCS 0x989680 ;  /* 0x009896800000895d */ /* 0x002fea0003900000 */
[----:B------:R-:W1:Y:S02]  /*18d80*/  @!P0 SYNCS.PHASECHK.TRANS64 P0, [R7+URZ+0x30840], R2 ;  /* 0x03084002070085a7 */ /* 0x000e64000800007f */
[----:B-1----:R-:W-:Y:S05]  /*18d90*/  @!P0 BRA `(.L_x_1358) ;  /* 0xfffffffc00f08947 */ /* 0x002fea000383ffff */
[----:B------:R-:W-:Y:S05]  /*18da0*/  BRA `(.L_x_1424) ;  /* 0xffffffb800f47947 */ /* 0x000fea000383ffff */
.L_x_1359:
        /* <DEDUP_REMOVED lines=8> */
.L_x_1426:
[----:B------:R-:W-:Y:S05]  /*18e30*/  BSYNC B0 ;  /* 0x0000000000007941 */ /* 0x000fea0003800000 */
.L_x_1425:
        /* <DEDUP_REMOVED lines=9> */
.L_x_1427:
[----:B------:R-:W-:Y:S02]  /*18ed0*/  IMAD.MOV.U32 R13, RZ, RZ, R0 ;  /* 0x000000ffff0d7224 */ /* 0x000fe400078e0000 */
[----:B------:R-:W-:Y:S02]  /*18ee0*/  IMAD.MOV.U32 R12, RZ, RZ, 0x1 ;  /* 0x00000001ff0c7424 */ /* 0x000fe400078e00ff */
[----:B------:R-:W-:-:S07]  /*18ef0*/  IMAD.MOV.U32 R3, RZ, RZ, R14 ;  /* 0x000000ffff037224 */ /* 0x000fce00078e000e */
[----:B------:R-:W-:Y:S05]  /*18f00*/  WARPSYNC.COLLECTIVE R15, `(.L_x_1428) ;  /* 0x000000000f087348 */ /* 0x000fea0003c00000 */
[----:B------:R0:W1:Y:S02]  /*18f10*/  SHFL.IDX P6, R14, R13, R12, R11 ;  /* 0x0000000c0d0e7389 */ /* 0x00006400000c000b */
[----:B01----:R-:W-:Y:S01]  /*18f20*/  ENDCOLLECTIVE ;  /* 0x000000000000791b */ /* 0x003fe20003800000 */
.L_x_1428:
        /* <DEDUP_REMOVED lines=17> */
.L_x_1429:
[----:B------:R-:W-:Y:S02]  /*19040*/  @P1 IMAD R8, R5, 0x2, R17 ;  /* 0x0000000205081824 */ /* 0x000fe400078e0211 */
[----:B------:R-:W-:Y:S02]  /*19050*/  IMAD.MOV.U32 R13, RZ, RZ, R0 ;  /* 0x000000ffff0d7224 */ /* 0x000fe400078e0000 */
[----:B------:R-:W-:Y:S02]  /*19060*/  IMAD.MOV.U32 R12, RZ, RZ, 0x2 ;  /* 0x00000002ff0c7424 */ /* 0x000fe400078e00ff */
[----:B------:R-:W-:-:S07]  /*19070*/  IMAD.MOV.U32 R3, RZ, RZ, R14 ;  /* 0x000000ffff037224 */ /* 0x000fce00078e000e */
[----:B------:R-:W-:Y:S05]  /*19080*/  WARPSYNC.COLLECTIVE R15, `(.L_x_1430) ;  /* 0x000000000f087348 */ /* 0x000fea0003c00000 */
[----:B------:R0:W1:Y:S02]  /*19090*/  SHFL.IDX P6, R14, R13, R12, R11 ;  /* 0x0000000c0d0e7389 */ /* 0x00006400000c000b */
[----:B01----:R-:W-:Y:S01]  /*190a0*/  ENDCOLLECTIVE ;  /* 0x000000000000791b */ /* 0x003fe20003800000 */
.L_x_1430:
        /* <DEDUP_REMOVED lines=17> */
.L_x_1431:
[----:B------:R-:W-:Y:S02]  /*191c0*/  @P1 IMAD R8, R5, 0x2, R17 ;  /* 0x0000000205081824 */ /* 0x000fe400078e0211 */
[----:B------:R-:W-:Y:S02]  /*191d0*/  IMAD.MOV.U32 R13, RZ, RZ, R0 ;  /* 0x000000ffff0d7224 */ /* 0x000fe400078e0000 */
[----:B------:R-:W-:Y:S02]  /*191e0*/  IMAD.MOV.U32 R12, RZ, RZ, 0x3 ;  /* 0x00000003ff0c7424 */ /* 0x000fe400078e00ff */
[----:B------:R-:W-:-:S07]  /*191f0*/  IMAD.MOV.U32 R3, RZ, RZ, R14 ;  /* 0x000000ffff037224 */ /* 0x000fce00078e000e */
[----:B------:R-:W-:Y:S05]  /*19200*/  WARPSYNC.COLLECTIVE R15, `(.L_x_1432) ;  /* 0x000000000f087348 */ /* 0x000fea0003c00000 */
[----:B------:R0:W1:Y:S02]  /*19210*/  SHFL.IDX P6, R14, R13, R12, R11 ;  /* 0x0000000c0d0e7389 */ /* 0x00006400000c000b */
[----:B01----:R-:W-:Y:S01]  /*19220*/  ENDCOLLECTIVE ;  /* 0x000000000000791b */ /* 0x003fe20003800000 */
.L_x_1432:
        /* <DEDUP_REMOVED lines=17> */
.L_x_1433:
[----:B------:R-:W-:Y:S02]  /*19340*/  @P1 IMAD R8, R5, 0x2, R17 ;  /* 0x0000000205081824 */ /* 0x000fe400078e0211 */
[----:B------:R-:W-:Y:S02]  /*19350*/  IMAD.MOV.U32 R13, RZ, RZ, R0 ;  /* 0x000000ffff0d7224 */ /* 0x000fe400078e0000 */
[----:B------:R-:W-:Y:S02]  /*19360*/  IMAD.MOV.U32 R12, RZ, RZ, 0x4 ;  /* 0x00000004ff0c7424 */ /* 0x000fe400078e00ff */
[----:B------:R-:W-:-:S07]  /*19370*/  IMAD.MOV.U32 R3, RZ, RZ, R14 ;  /* 0x000000ffff037224 */ /* 0x000fce00078e000e */
[----:B------:R-:W-:Y:S05]  /*19380*/  WARPSYNC.COLLECTIVE R15, `(.L_x_1434) ;  /* 0x000000000f087348 */ /* 0x000fea0003c00000 */
[----:B------:R0:W1:Y:S02]  /*19390*/  SHFL.IDX P6, R14, R13, R12, R11 ;  /* 0x0000000c0d0e7389 */ /* 0x00006400000c000b */
[----:B01----:R-:W-:Y:S01]  /*193a0*/  ENDCOLLECTIVE ;  /* 0x000000000000791b */ /* 0x003fe20003800000 */
.L_x_1434:
        /* <DEDUP_REMOVED lines=17> */
.L_x_1435:
[----:B------:R-:W-:Y:S02]  /*194c0*/  @P1 IMAD R8, R5, 0x2, R17 ;  /* 0x0000000205081824 */ /* 0x000fe400078e0211 */
[----:B------:R-:W-:Y:S02]  /*194d0*/  IMAD.MOV.U32 R13, RZ, RZ, R0 ;  /* 0x000000ffff0d7224 */ /* 0x000fe400078e0000 */
[----:B------:R-:W-:Y:S02]  /*194e0*/  IMAD.MOV.U32 R12, RZ, RZ, 0x5 ;  /* 0x00000005ff0c7424 */ /* 0x000fe400078e00ff */
[----:B------:R-:W-:-:S07]  /*194f0*/  IMAD.MOV.U32 R3, RZ, RZ, R14 ;  /* 0x000000ffff037224 */ /* 0x000fce00078e000e */
[----:B------:R-:W-:Y:S05]  /*19500*/  WARPSYNC.COLLECTIVE R15, `(.L_x_1436) ;  /* 0x000000000f087348 */ /* 0x000fea0003c00000 */
[----:B------:R0:W1:Y:S02]  /*19510*/  SHFL.IDX P6, R14, R13, R12, R11 ;  /* 0x0000000c0d0e7389 */ /* 0x00006400000c000b */
[----:B01----:R-:W-:Y:S01]  /*19520*/  ENDCOLLECTIVE ;  /* 0x000000000000791b */ /* 0x003fe20003800000 */
.L_x_1436:
        /* <DEDUP_REMOVED lines=10> */
.L_x_1437:
        /* <DEDUP_REMOVED lines=8> */
.L_x_1364:
[----:B------:R-:W-:Y:S02]  /*19650*/  IMAD.MOV.U32 R13, RZ, RZ, R4 ;  /* 0x000000ffff0d7224 */ /* 0x000fe400078e0004 */
[----:B------:R-:W-:Y:S02]  /*19660*/  IMAD.MOV.U32 R12, RZ, RZ, RZ ;  /* 0x000000ffff0c7224 */ /* 0x000fe400078e00ff */
[----:B------:R-:W-:Y:S02]  /*19670*/  IMAD.MOV.U32 R11, RZ, RZ, 0x181f ;  /* 0x0000181fff0b7424 */ /* 0x000fe400078e00ff */
[----:B------:R-:W-:Y:S02]  /*19680*/  IMAD.MOV.U32 R15, RZ, RZ, -0x1 ;  /* 0xffffffffff0f7424 */ /* 0x000fe400078e00ff */
[----:B------:R-:W-:Y:S02]  /*19690*/  IMAD R29, R29, R5, RZ ;  /* 0x000000051d1d7224 */ /* 0x000fe400078e02ff */
[----:B------:R-:W-:-:S07]  /*196a0*/  IMAD.IADD R25, R8, 0x1, R25 ;  /* 0x0000000108197824 */ /* 0x000fce00078e0219 */
[----:B------:R-:W-:Y:S05]  /*196b0*/  WARPSYNC.COLLECTIVE R15, `(.L_x_1439) ;  /* 0x000000000f087348 */ /* 0x000fea0003c00000 */
[----:B------:R0:W1:Y:S02]  /*196c0*/  SHFL.IDX P6, R14, R13, R12, R11 ;  /* 0x0000000c0d0e7389 */ /* 0x00006400000c000b */
[----:B01----:R-:W-:Y:S01]  /*196d0*/  ENDCOLLECTIVE ;  /* 0x000000000000791b */ /* 0x003fe20003800000 */
.L_x_1439:
[C---:B------:R-:W-:Y:S01]  /*196e0*/  VIADD R6, R25.reuse, 0x10 ;  /* 0x0000001019067836 */ /* 0x040fe20000000000 */
[----:B------:R-:W-:Y:S01]  /*196f0*/  ISETP.GE.AND P1, PT, R25, R29, PT ;  /* 0x0000001d1900720c */ /* 0x000fe20003f26270 */
[----:B------:R-:W-:Y:S02]  /*19700*/  IMAD.MOV.U32 R13, RZ, RZ, R0 ;  /* 0x000000ffff0d7224 */ /* 0x000fe400078e0000 */
[----:B------:R-:W-:-:S10]  /*19710*/  IMAD.MOV.U32 R2, RZ, RZ, R14 ;  /* 0x000000ffff027224 */ /* 0x000fd400078e000e */
[----:B------:R-:W-:Y:S05]  /*19720*/  WARPSYNC.COLLECTIVE R15, `(.L_x_1440) ;  /* 0x000000000f087348 */ /* 0x000fea0003c00000 */
[----:B------:R0:W1:Y:S02]  /*19730*/  SHFL.IDX P6, R14, R13, R12, R11 ;  /* 0x0000000c0d0e7389 */ /* 0x00006400000c000b */
[----:B01----:R-:W-:Y:S01]  /*19740*/  ENDCOLLECTIVE ;  /* 0x000000000000791b */ /* 0x003fe20003800000 */
.L_x_1440:
        /* <DEDUP_REMOVED lines=8> */
.L_x_1441:
[----:B------:R-:W-:Y:S01]  /*197d0*/  @!PT LDS RZ, [RZ] ;  /* 0x00000000fffff984 */ /* 0x000fe20000000800 */
[----:B------:R-:W-:Y:S01]  /*197e0*/  @!PT LDS RZ, [RZ] ;  /* 0x00000000fffff984 */ /* 0x000fe20000000800 */
[----:B------:R-:W-:Y:S01]  /*197f0*/  @!PT LDS RZ, [RZ] ;  /* 0x00000000fffff984 */ /* 0x000fe20000000800 */
[----:B------:R-:W-:Y:S04]  /*19800*/  @!P1 LDGSTS.E.BYPASS.LTC128B.128 [R36+0x12400], desc[UR36][R2.64], !P3 ;  /* 0x1240000002249fae */ /* 0x000fe8000d901d64 */
[----:B------:R-:W-:Y:S04]  /*19810*/  @!P1 LDGSTS.E.BYPASS.LTC128B.128 [R36+0x16400], desc[UR36][R2.64+0x80], !P2 ;  /* 0x1640008002249fae */ /* 0x000fe8000d101d64 */
[----:B------:R0:W-:Y:S01]  /*19820*/  @!P1 LDGSTS.E.BYPASS.LTC128B.128 [R36+0x1a400], desc[UR36][R2.64+0x100], !P0 ;  /* 0x1a40010002249fae */ /* 0x0001e2000c101d64 */
[----:B------:R-:W-:Y:S01]  /*19830*/  ISETP.GE.AND P1, PT, R6, R29, PT ;  /* 0x0000001d0600720c */ /* 0x000fe20003f26270 */
[----:B------:R-:W-:-:S02]  /*19840*/  IMAD.MOV.U32 R13, RZ, RZ, R0 ;  /* 0x000000ffff0d7224 */ /* 0x000fc400078e0000 */
[----:B------:R-:W-:Y:S02]  /*19850*/  VIADD R6, R25, 0x20 ;  /* 0x0000002019067836 */ /* 0x000fe40000000000 */
[----:B0-----:R-:W-:-:S08]  /*19860*/  IMAD.MOV.U32 R2, RZ, RZ, R14 ;  /* 0x000000ffff027224 */ /* 0x001fd000078e000e */
[----:B------:R-:W-:Y:S05]  /*19870*/  WARPSYNC.COLLECTIVE R15, `(.L_x_1442) ;  /* 0x000000000f087348 */ /* 0x000fea0003c00000 */
[----:B------:R0:W1:Y:S02]  /*19880*/  SHFL.IDX P6, R14, R13, R12, R11 ;  /* 0x0000000c0d0e7389 */ /* 0x00006400000c000b */
[----:B01----:R-:W-:Y:S01]  /*19890*/  ENDCOLLECTIVE ;  /* 0x000000000000791b */ /* 0x003fe20003800000 */
.L_x_1442:
        /* <DEDUP_REMOVED lines=8> */
.L_x_1443:
[----:B------:R-:W-:-:S05]  /*19920*/  @!P1 IMAD.MOV.U32 R3, RZ, RZ, R5 ;  /* 0x000000ffff039224 */ /* 0x000fca00078e0005 */
        /* <DEDUP_REMOVED lines=8> */
[----:B------:R-:W-:Y:S02]  /*199b0*/  VIADD R6, R25, 0x30 ;  /* 0x0000003019067836 */ /* 0x000fe40000000000 */
[----:B0-----:R-:W-:-:S10]  /*199c0*/  IMAD.MOV.U32 R2, RZ, RZ, R14 ;  /* 0x000000ffff027224 */ /* 0x001fd400078e000e */
[----:B------:R-:W-:Y:S05]  /*199d0*/  WARPSYNC.COLLECTIVE R15, `(.L_x_1444) ;  /* 0x000000000f087348 */ /* 0x000fea0003c00000 */
[----:B------:R0:W1:Y:S02]  /*199e0*/  SHFL.IDX P6, R14, R13, R12, R11 ;  /* 0x0000000c0d0e7389 */ /* 0x00006400000c000b */
[----:B01----:R-:W-:Y:S01]  /*199f0*/  ENDCOLLECTIVE ;  /* 0x000000000000791b */ /* 0x003fe20003800000 */
.L_x_1444:
        /* <DEDUP_REMOVED lines=8> */
.L_x_1445:
        /* <DEDUP_REMOVED lines=14> */
.L_x_1446:
        /* <DEDUP_REMOVED lines=8> */
.L_x_1447:
        /* <DEDUP_REMOVED lines=14> */
.L_x_1448:
        /* <DEDUP_REMOVED lines=8> */
.L_x_1449:
        /* <DEDUP_REMOVED lines=14> */
.L_x_1450:
        /* <DEDUP_REMOVED lines=8> */
.L_x_1451:
        /* <DEDUP_REMOVED lines=13> */
.L_x_1452:
        /* <DEDUP_REMOVED lines=8> */
.L_x_1453:
        /* <DEDUP_REMOVED lines=12> */
.L_x_1454:
[----:B------:R-:W-:Y:S05]  /*1a0b0*/  BRA `(.L_x_1455) ;  /* 0xffffffb8008c7947 */ /* 0x000fea000383ffff */
.L_x_1369:
[----:B0-----:R0:W1:Y:S02]  /*1a0c0*/  SYNCS.PHASECHK.TRANS64.TRYWAIT P0, [R17+URZ+0x30820], R0 ;  /* 0x03082000110075a7 */ /* 0x001064000800017f */
[----:B-1----:R-:W-:Y:S05]  /*1a0d0*/  @!P0 NANOSLEEP.SYNCS 0x989680 ;  /* 0x009896800000895d */ /* 0x002fea0003900000 */
[----:B------:R-:W1:Y:S02]  /*1a0e0*/  @!P0 SYNCS.PHASECHK.TRANS64 P0, [R17+URZ+0x30820], R0 ;  /* 0x03082000110085a7 */ /* 0x000e64000800007f */
[----:B-1----:R-:W-:Y:S05]  /*1a0f0*/  @!P0 BRA `(.L_x_1369) ;  /* 0xfffffffc00f08947 */ /* 0x002fea000383ffff */
[----:B------:R-:W-:Y:S05]  /*1a100*/  BRA `(.L_x_1456) ;  /* 0xffffffbc00047947 */ /* 0x000fea000383ffff */
.L_x_1374:
[----:B0-----:R0:W1:Y:S02]  /*1a110*/  SYNCS.PHASECHK.TRANS64.TRYWAIT P0, [R6+URZ+0x30840], R3 ;  /* 0x03084003060075a7 */ /* 0x001064000800017f */
[----:B-1----:R-:W-:Y:S05]  /*1a120*/  @!P0 NANOSLEEP.SYNCS 0x989680 ;  /* 0x009896800000895d */ /* 0x002fea0003900000 */
[----:B------:R-:W1:Y:S02]  /*1a130*/  @!P0 SYNCS.PHASECHK.TRANS64 P0, [R6+URZ+0x30840], R3 ;  /* 0x03084003060085a7 */ /* 0x000e64000800007f */
[----:B-1----:R-:W-:Y:S05]  /*1a140*/  @!P0 BRA `(.L_x_1374) ;  /* 0xfffffffc00f08947 */ /* 0x002fea000383ffff */
[----:B------:R-:W-:Y:S05]  /*1a150*/  BRA `(.L_x_1457) ;  /* 0xffffffbc00e07947 */ /* 0x000fea000383ffff */
.L_x_1375:
[----:B------:R-:W-:Y:S01]  /*1a160*/  BSSY B1, `(.L_x_1458) ;  /* 0x0000008000017945 */ /* 0x000fe20003800000 */
[----:B------:R-:W-:Y:S02]  /*1a170*/  IMAD.MOV.U32 R13, RZ, RZ, R8 ;  /* 0x000000ffff0d7224 */ /* 0x000fe400078e0008 */
[----:B------:R-:W-:Y:S02]  /*1a180*/  IMAD.MOV.U32 R12, RZ, RZ, RZ ;  /* 0x000000ffff0c7224 */ /* 0x000fe400078e00ff */
[----:B------:R-:W-:Y:S02]  /*1a190*/  IMAD.MOV.U32 R11, RZ, RZ, 0x181f ;  /* 0x0000181fff0b7424 */ /* 0x000fe400078e00ff */
[----:B------:R-:W-:-:S07]  /*1a1a0*/  IMAD.MOV.U32 R15, RZ, RZ, -0x1 ;  /* 0xffffffffff0f7424 */ /* 0x000fce00078e00ff */
[----:B--2---:R-:W-:Y:S05]  /*1a1b0*/  WARPSYNC.COLLECTIVE R15, `(.L_x_1459) ;  /* 0x000000000f087348 */ /* 0x004fea0003c00000 */
[----:B--2---:R0:W1:Y:S02]  /*1a1c0*/  SHFL.IDX P6, R14, R13, R12, R11 ;  /* 0x0000000c0d0e7389 */ /* 0x00406400000c000b */
[----:B01----:R-:W-:Y:S01]  /*1a1d0*/  ENDCOLLECTIVE ;  /* 0x000000000000791b */ /* 0x003fe20003800000 */
.L_x_1459:
[----:B------:R-:W-:Y:S05]  /*1a1e0*/  BSYNC B1 ;  /* 0x0000000000017941 */ /* 0x000fea0003800000 */
.L_x_1458:
        /* <DEDUP_REMOVED lines=12> */
.L_x_1460:
[----:B------:R-:W-:Y:S02]  /*1a2b0*/  IMAD R5, R5, 0x2, R17 ;  /* 0x0000000205057824 */ /* 0x000fe400078e0211 */
[----:B------:R-:W-:Y:S02]  /*1a2c0*/  IMAD.MOV.U32 R13, RZ, RZ, R8 ;  /* 0x000000ffff0d7224 */ /* 0x000fe400078e0008 */
[----:B------:R-:W-:Y:S02]  /*1a2d0*/  IMAD.MOV.U32 R12, RZ, RZ, 0x1 ;  /* 0x00000001ff0c7424 */ /* 0x000fe400078e00ff */
[----:B------:R-:W-:-:S07]  /*1a2e0*/  IMAD.MOV.U32 R2, RZ, RZ, R14 ;  /* 0x000000ffff027224 */ /* 0x000fce00078e000e */
[----:B------:R-:W-:Y:S05]  /*1a2f0*/  WARPSYNC.COLLECTIVE R15, `(.L_x_1461) ;  /* 0x000000000f087348 */ /* 0x000fea0003c00000 */
[----:B------:R0:W1:Y:S02]  /*1a300*/  SHFL.IDX P6, R14, R13, R12, R11 ;  /* 0x0000000c0d0e7389 */ /* 0x00006400000c000b */
[----:B01----:R-:W-:Y:S01]  /*1a310*/  ENDCOLLECTIVE ;  /* 0x000000000000791b */ /* 0x003fe20003800000 */
.L_x_1461:
        /* <DEDUP_REMOVED lines=13> */
.L_x_1462:
[----:B------:R-:W-:Y:S02]  /*1a3f0*/  IMAD.MOV.U32 R13, RZ, RZ, R8 ;  /* 0x000000ffff0d7224 */ /* 0x000fe400078e0008 */
[----:B------:R-:W-:Y:S02]  /*1a400*/  IMAD.MOV.U32 R12, RZ, RZ, 0x2 ;  /* 0x00000002ff0c7424 */ /* 0x000fe400078e00ff */
[----:B------:R-:W-:-:S07]  /*1a410*/  IMAD.MOV.U32 R2, RZ, RZ, R14 ;  /* 0x000000ffff027224 */ /* 0x000fce00078e000e */
[----:B------:R-:W-:Y:S05]  /*1a420*/  WARPSYNC.COLLECTIVE R15, `(.L_x_1463) ;  /* 0x000000000f087348 */ /* 0x000fea0003c00000 */
[----:B------:R0:W1:Y:S02]  /*1a430*/  SHFL.IDX P6, R14, R13, R12, R11 ;  /* 0x0000000c0d0e7389 */ /* 0x00006400000c000b */
[----:B01----:R-:W-:Y:S01]  /*1a440*/  ENDCOLLECTIVE ;  /* 0x000000000000791b */ /* 0x003fe20003800000 */
.L_x_1463:
        /* <DEDUP_REMOVED lines=13> */
.L_x_1464:
[----:B------:R-:W-:Y:S02]  /*1a520*/  IMAD.MOV.U32 R13, RZ, RZ, R8 ;  /* 0x000000ffff0d7224 */ /* 0x000fe400078e0008 */
[----:B------:R-:W-:Y:S02]  /*1a530*/  IMAD.MOV.U32 R12, RZ, RZ, 0x3 ;  /* 0x00000003ff0c7424 */ /* 0x000fe400078e00ff */
[----:B------:R-:W-:-:S07]  /*1a540*/  IMAD.MOV.U32 R2, RZ, RZ, R14 ;  /* 0x000000ffff027224 */ /* 0x000fce00078e000e */
[----:B------:R-:W-:Y:S05]  /*1a550*/  WARPSYNC.COLLECTIVE R15, `(.L_x_1465) ;  /* 0x000000000f087348 */ /* 0x000fea0003c00000 */
[----:B------:R0:W1:Y:S02]  /*1a560*/  SHFL.IDX P6, R14, R13, R12, R11 ;  /* 0x0000000c0d0e7389 */ /* 0x00006400000c000b */
[----:B01----:R-:W-:Y:S01]  /*1a570*/  ENDCOLLECTIVE ;  /* 0x000000000000791b */ /* 0x003fe20003800000 */
.L_x_1465:
        /* <DEDUP_REMOVED lines=13> */
.L_x_1466:
[----:B------:R-:W-:Y:S02]  /*1a650*/  IMAD.MOV.U32 R13, RZ, RZ, R8 ;  /* 0x000000ffff0d7224 */ /* 0x000fe400078e0008 */
[----:B------:R-:W-:Y:S02]  /*1a660*/  IMAD.MOV.U32 R12, RZ, RZ, 0x4 ;  /* 0x00000004ff0c7424 */ /* 0x000fe400078e00ff */
[----:B------:R-:W-:-:S07]  /*1a670*/  IMAD.MOV.U32 R2, RZ, RZ, R14 ;  /* 0x000000ffff027224 */ /* 0x000fce00078e000e */
[----:B------:R-:W-:Y:S05]  /*1a680*/  WARPSYNC.COLLECTIVE R15, `(.L_x_1467) ;  /* 0x000000000f087348 */ /* 0x000fea0003c00000 */
[----:B------:R0:W1:Y:S02]  /*1a690*/  SHFL.IDX P6, R14, R13, R12, R11 ;  /* 0x0000000c0d0e7389 */ /* 0x00006400000c000b */
[----:B01----:R-:W-:Y:S01]  /*1a6a0*/  ENDCOLLECTIVE ;  /* 0x000000000000791b */ /* 0x003fe20003800000 */
.L_x_1467:
        /* <DEDUP_REMOVED lines=13> */
.L_x_1468:
[----:B------:R-:W-:Y:S02]  /*1a780*/  IMAD.MOV.U32 R13, RZ, RZ, R8 ;  /* 0x000000ffff0d7224 */ /* 0x000fe400078e0008 */
[----:B------:R-:W-:Y:S02]  /*1a790*/  IMAD.MOV.U32 R12, RZ, RZ, 0x5 ;  /* 0x00000005ff0c7424 */ /* 0x000fe400078e00ff */
[----:B------:R-:W-:-:S07]  /*1a7a0*/  IMAD.MOV.U32 R2, RZ, RZ, R14 ;  /* 0x000000ffff027224 */ /* 0x000fce00078e000e */
[----:B------:R-:W-:Y:S05]  /*1a7b0*/  WARPSYNC.COLLECTIVE R15, `(.L_x_1469) ;  /* 0x000000000f087348 */ /* 0x000fea0003c00000 */
[----:B------:R0:W1:Y:S02]  /*1a7c0*/  SHFL.IDX P6, R14, R13, R12, R11 ;  /* 0x0000000c0d0e7389 */ /* 0x00006400000c000b */
[----:B01----:R-:W-:Y:S01]  /*1a7d0*/  ENDCOLLECTIVE ;  /* 0x000000000000791b */ /* 0x003fe20003800000 */
.L_x_1469:
        /* <DEDUP_REMOVED lines=14> */
.L_x_1470:
[----:B------:R-:W-:Y:S01]  /*1a8c0*/  IMAD.MOV.U32 R2, RZ, RZ, R14 ;  /* 0x000000ffff027224 */ /* 0x000fe200078e000e */
[----:B------:R-:W-:Y:S06]  /*1a8d0*/  BRA `(.L_x_1471) ;  /* 0xffffffbc00007947 */ /* 0x000fec000383ffff */
.L_x_1380:
[----:B0-----:R0:W1:Y:S02]  /*1a8e0*/  SYNCS.PHASECHK.TRANS64.TRYWAIT P0, [R6+URZ+0x30860], R2 ;  /* 0x03086002060075a7 */ /* 0x001064000800017f */
[----:B-1----:R-:W-:Y:S05]  /*1a8f0*/  @!P0 NANOSLEEP.SYNCS 0x989680 ;  /* 0x009896800000895d */ /* 0x002fea0003900000 */
[----:B------:R-:W1:Y:S02]  /*1a900*/  @!P0 SYNCS.PHASECHK.TRANS64 P0, [R6+URZ+0x30860], R2 ;  /* 0x03086002060085a7 */ /* 0x000e64000800007f */
[----:B-1----:R-:W-:Y:S05]  /*1a910*/  @!P0 BRA `(.L_x_1380) ;  /* 0xfffffffc00f08947 */ /* 0x002fea000383ffff */
[----:B------:R-:W-:Y:S05]  /*1a920*/  BRA `(.L_x_1472) ;  /* 0xffffffbc00647947 */ /* 0x000fea000383ffff */
.L_x_1381:
        /* <DEDUP_REMOVED lines=8> */
.L_x_1474:
[----:B------:R-:W-:Y:S05]  /*1a9b0*/  BSYNC B1 ;  /* 0x0000000000017941 */ /* 0x000fea0003800000 */
.L_x_1473:
        /* <DEDUP_REMOVED lines=9> */
.L_x_1475:
[----:B------:R-:W-:Y:S02]  /*1aa50*/  IMAD.MOV.U32 R13, RZ, RZ, R19 ;  /* 0x000000ffff0d7224 */ /* 0x000fe400078e0013 */
[----:B------:R-:W-:Y:S02]  /*1aa60*/  IMAD.MOV.U32 R12, RZ, RZ, 0x1 ;  /* 0x00000001ff0c7424 */ /* 0x000fe400078e00ff */
[----:B------:R-:W-:-:S07]  /*1aa70*/  IMAD.MOV.U32 R2, RZ, RZ, R14 ;  /* 0x000000ffff027224 */ /* 0x000fce00078e000e */
[----:B------:R-:W-:Y:S05]  /*1aa80*/  WARPSYNC.COLLECTIVE R15, `(.L_x_1476) ;  /* 0x000000000f087348 */ /* 0x000fea0003c00000 */
[----:B------:R0:W1:Y:S02]  /*1aa90*/  SHFL.IDX P6, R14, R13, R12, R11 ;  /* 0x0000000c0d0e7389 */ /* 0x00006400000c000b */
[----:B01----:R-:W-:Y:S01]  /*1aaa0*/  ENDCOLLECTIVE ;  /* 0x000000000000791b */ /* 0x003fe20003800000 */
.L_x_1476:
        /* <DEDUP_REMOVED lines=16> */
.L_x_1477:
[----:B------:R-:W-:Y:S02]  /*1abb0*/  IMAD.MOV.U32 R13, RZ, RZ, R19 ;  /* 0x000000ffff0d7224 */ /* 0x000fe400078e0013 */
[----:B------:R-:W-:Y:S02]  /*1abc0*/  IMAD.MOV.U32 R12, RZ, RZ, 0x2 ;  /* 0x00000002ff0c7424 */ /* 0x000fe400078e00ff */
[----:B------:R-:W-:-:S07]  /*1abd0*/  IMAD.MOV.U32 R2, RZ, RZ, R14 ;  /* 0x000000ffff027224 */ /* 0x000fce00078e000e */
[----:B------:R-:W-:Y:S05]  /*1abe0*/  WARPSYNC.COLLECTIVE R15, `(.L_x_1478) ;  /* 0x000000000f087348 */ /* 0x000fea0003c00000 */
[----:B------:R0:W1:Y:S02]  /*1abf0*/  SHFL.IDX P6, R14, R13, R12, R11 ;  /* 0x0000000c0d0e7389 */ /* 0x00006400000c000b */
[----:B01----:R-:W-:Y:S01]  /*1ac00*/  ENDCOLLECTIVE ;  /* 0x000000000000791b */ /* 0x003fe20003800000 */
.L_x_1478:
        /* <DEDUP_REMOVED lines=16> */
.L_x_1479:
[----:B------:R-:W-:Y:S02]  /*1ad10*/  IMAD.MOV.U32 R13, RZ, RZ, R19 ;  /* 0x000000ffff0d7224 */ /* 0x000fe400078e0013 */
[----:B------:R-:W-:Y:S02]  /*1ad20*/  IMAD.MOV.U32 R12, RZ, RZ, 0x3 ;  /* 0x00000003ff0c7424 */ /* 0x000fe400078e00ff */
[----:B------:R-:W-:-:S07]  /*1ad30*/  IMAD.MOV.U32 R2, RZ, RZ, R14 ;  /* 0x000000ffff027224 */ /* 0x000fce00078e000e */
[----:B------:R-:W-:Y:S05]  /*1ad40*/  WARPSYNC.COLLECTIVE R15, `(.L_x_1480) ;  /* 0x000000000f087348 */ /* 0x000fea0003c00000 */
[----:B------:R0:W1:Y:S02]  /*1ad50*/  SHFL.IDX P6, R14, R13, R12, R11 ;  /* 0x0000000c0d0e7389 */ /* 0x00006400000c000b */
[----:B01----:R-:W-:Y:S01]  /*1ad60*/  ENDCOLLECTIVE ;  /* 0x000000000000791b */ /* 0x003fe20003800000 */
.L_x_1480:
        /* <DEDUP_REMOVED lines=16> */
.L_x_1481:
[----:B------:R-:W-:Y:S02]  /*1ae70*/  IMAD.MOV.U32 R13, RZ, RZ, R19 ;  /* 0x000000ffff0d7224 */ /* 0x000fe400078e0013 */
[----:B------:R-:W-:Y:S02]  /*1ae80*/  IMAD.MOV.U32 R12, RZ, RZ, 0x4 ;  /* 0x00000004ff0c7424 */ /* 0x000fe400078e00ff */
[----:B------:R-:W-:-:S07]  /*1ae90*/  IMAD.MOV.U32 R2, RZ, RZ, R14 ;  /* 0x000000ffff027224 */ /* 0x000fce00078e000e */
[----:B------:R-:W-:Y:S05]  /*1aea0*/  WARPSYNC.COLLECTIVE R15, `(.L_x_1482) ;  /* 0x000000000f087348 */ /* 0x000fea0003c00000 */
[----:B------:R0:W1:Y:S02]  /*1aeb0*/  SHFL.IDX P6, R14, R13, R12, R11 ;  /* 0x0000000c0d0e7389 */ /* 0x00006400000c000b */
[----:B01----:R-:W-:Y:S01]  /*1aec0*/  ENDCOLLECTIVE ;  /* 0x000000000000791b */ /* 0x003fe20003800000 */
.L_x_1482:
        /* <DEDUP_REMOVED lines=16> */
.L_x_1483:
[----:B------:R-:W-:Y:S02]  /*1afd0*/  IMAD.MOV.U32 R13, RZ, RZ, R19 ;  /* 0x000000ffff0d7224 */ /* 0x000fe400078e0013 */
[----:B------:R-:W-:Y:S02]  /*1afe0*/  IMAD.MOV.U32 R12, RZ, RZ, 0x5 ;  /* 0x00000005ff0c7424 */ /* 0x000fe400078e00ff */
[----:B------:R-:W-:-:S07]  /*1aff0*/  IMAD.MOV.U32 R2, RZ, RZ, R14 ;  /* 0x000000ffff027224 */ /* 0x000fce00078e000e */
[----:B------:R-:W-:Y:S05]  /*1b000*/  WARPSYNC.COLLECTIVE R15, `(.L_x_1484) ;  /* 0x000000000f087348 */ /* 0x000fea0003c00000 */
[----:B------:R0:W1:Y:S02]  /*1b010*/  SHFL.IDX P6, R14, R13, R12, R11 ;  /* 0x0000000c0d0e7389 */ /* 0x00006400000c000b */
[----:B01----:R-:W-:Y:S01]  /*1b020*/  ENDCOLLECTIVE ;  /* 0x000000000000791b */ /* 0x003fe20003800000 */
.L_x_1484:
        /* <DEDUP_REMOVED lines=13> */
.L_x_1485:
[----:B------:R-:W-:Y:S01]  /*1b100*/  @!PT LDS RZ, [RZ] ;  /* 0x00000000fffff984 */ /* 0x000fe20000000800 */
[----:B------:R-:W-:Y:S01]  /*1b110*/  @!PT LDS RZ, [RZ] ;  /* 0x00000000fffff984 */ /* 0x000fe20000000800 */
[----:B------:R-:W-:Y:S01]  /*1b120*/  @!PT LDS RZ, [RZ] ;  /* 0x00000000fffff984 */ /* 0x000fe20000000800 */
[----:B------:R1:W-:Y:S01]  /*1b130*/  LDGSTS.E.BYPASS.LTC128B.128 [R5+0x5400], desc[UR36][R2.64+0x80], !P0 ;  /* 0x0540008002057fae */ /* 0x0003e2000c101d64 */
[----:B------:R-:W-:-:S13]  /*1b140*/  ISETP.LT.OR P0, PT, R7, 0x41, P1 ;  /* 0x000000410700780c */ /* 0x000fda0000f01670 */
[----:B------:R1:W-:Y:S01]  /*1b150*/  LDGSTS.E.BYPASS.LTC128B.128 [R5+0x8400], desc[UR36][R2.64+0x100], !P0 ;  /* 0x0840010002057fae */ /* 0x0003e2000c101d64 */
[----:B------:R-:W-:Y:S05]  /*1b160*/  BRA `(.L_x_1486) ;  /* 0xffffffb800487947 */ /* 0x000fea000383ffff */
.L_x_1389:
[----:B0-----:R0:W1:Y:S02]  /*1b170*/  SYNCS.PHASECHK.TRANS64.TRYWAIT P0, [R0+URZ+0x30860], R3 ;  /* 0x03086003000075a7 */ /* 0x001064000800017f */
[----:B-1----:R-:W-:Y:S05]  /*1b180*/  @!P0 NANOSLEEP.SYNCS 0x989680 ;  /* 0x009896800000895d */ /* 0x002fea0003900000 */
[----:B------:R-:W1:Y:S02]  /*1b190*/  @!P0 SYNCS.PHASECHK.TRANS64 P0, [R0+URZ+0x30860], R3 ;  /* 0x03086003000085a7 */ /* 0x000e64000800007f */
[----:B-1----:R-:W-:Y:S05]  /*1b1a0*/  @!P0 BRA `(.L_x_1389) ;  /* 0xfffffffc00f08947 */ /* 0x002fea000383ffff */
[----:B------:R-:W-:Y:S05]  /*1b1b0*/  BRA `(.L_x_1487) ;  /* 0xffffffbc00607947 */ /* 0x000fea000383ffff */
.L_x_1390:
        /* <DEDUP_REMOVED lines=8> */
.L_x_1489:
[----:B------:R-:W-:Y:S05]  /*1b240*/  BSYNC B0 ;  /* 0x0000000000007941 */ /* 0x000fea0003800000 */
.L_x_1488:
        /* <DEDUP_REMOVED lines=9> */
.L_x_1490:
        /* <DEDUP_REMOVED lines=14> */
.L_x_1491:
        /* <DEDUP_REMOVED lines=13> */
.L_x_1492:
[----:B------:R-:W-:Y:S02]  /*1b490*/  IMAD.MOV.U32 R13, RZ, RZ, R19 ;  /* 0x000000ffff0d7224 */ /* 0x000fe400078e0013 */
[----:B------:R-:W-:Y:S01]  /*1b4a0*/  IMAD.MOV.U32 R12, RZ, RZ, 0x2 ;  /* 0x00000002ff0c7424 */ /* 0x000fe200078e00ff */
[----:B------:R-:W-:-:S13]  /*1b4b0*/  IADD3 R2, P4, R14, R5, RZ ;  /* 0x000000050e027210 */ /* 0x000fda0007f9e0ff */
[----:B------:R-:W-:Y:S05]  /*1b4c0*/  WARPSYNC.COLLECTIVE R15, `(.L_x_1493) ;  /* 0x000000000f087348 */ /* 0x000fea0003c00000 */
[----:B------:R0:W1:Y:S02]  /*1b4d0*/  SHFL.IDX P6, R14, R13, R12, R11 ;  /* 0x0000000c0d0e7389 */ /* 0x00006400000c000b */
[----:B01----:R-:W-:Y:S01]  /*1b4e0*/  ENDCOLLECTIVE ;  /* 0x000000000000791b */ /* 0x003fe20003800000 */
.L_x_1493:
        /* <DEDUP_REMOVED lines=15> */
.L_x_1494:
[----:B------:R-:W-:Y:S02]  /*1b5e0*/  IMAD.MOV.U32 R13, RZ, RZ, R19 ;  /* 0x000000ffff0d7224 */ /* 0x000fe400078e0013 */
[----:B------:R-:W-:Y:S01]  /*1b5f0*/  IMAD.MOV.U32 R12, RZ, RZ, 0x3 ;  /* 0x00000003ff0c7424 */ /* 0x000fe200078e00ff */
[----:B------:R-:W-:-:S13]  /*1b600*/  IADD3 R2, P4, R14, R5, RZ ;  /* 0x000000050e027210 */ /* 0x000fda0007f9e0ff */
[----:B------:R-:W-:Y:S05]  /*1b610*/  WARPSYNC.COLLECTIVE R15, `(.L_x_1495) ;  /* 0x000000000f087348 */ /* 0x000fea0003c00000 */
[----:B------:R0:W1:Y:S02]  /*1b620*/  SHFL.IDX P6, R14, R13, R12, R11 ;  /* 0x0000000c0d0e7389 */ /* 0x00006400000c000b */
[----:B01----:R-:W-:Y:S01]  /*1b630*/  ENDCOLLECTIVE ;  /* 0x000000000000791b */ /* 0x003fe20003800000 */
.L_x_1495:
        /* <DEDUP_REMOVED lines=15> */
.L_x_1496:
[----:B------:R-:W-:Y:S02]  /*1b730*/  IMAD.MOV.U32 R13, RZ, RZ, R19 ;  /* 0x000000ffff0d7224 */ /* 0x000fe400078e0013 */
[----:B------:R-:W-:Y:S01]  /*1b740*/  IMAD.MOV.U32 R12, RZ, RZ, 0x4 ;  /* 0x00000004ff0c7424 */ /* 0x000fe200078e00ff */
[----:B------:R-:W-:-:S13]  /*1b750*/  IADD3 R2, P4, R14, R5, RZ ;  /* 0x000000050e027210 */ /* 0x000fda0007f9e0ff */
[----:B------:R-:W-:Y:S05]  /*1b760*/  WARPSYNC.COLLECTIVE R15, `(.L_x_1497) ;  /* 0x000000000f087348 */ /* 0x000fea0003c00000 */
[----:B------:R0:W1:Y:S02]  /*1b770*/  SHFL.IDX P6, R14, R13, R12, R11 ;  /* 0x0000000c0d0e7389 */ /* 0x00006400000c000b */
[----:B01----:R-:W-:Y:S01]  /*1b780*/  ENDCOLLECTIVE ;  /* 0x000000000000791b */ /* 0x003fe20003800000 */
.L_x_1497:
        /* <DEDUP_REMOVED lines=15> */
.L_x_1498:
[----:B------:R-:W-:Y:S02]  /*1b880*/  IMAD.MOV.U32 R13, RZ, RZ, R19 ;  /* 0x000000ffff0d7224 */ /* 0x000fe400078e0013 */
[----:B------:R-:W-:Y:S01]  /*1b890*/  IMAD.MOV.U32 R12, RZ, RZ, 0x5 ;  /* 0x00000005ff0c7424 */ /* 0x000fe200078e00ff */
[----:B------:R-:W-:-:S13]  /*1b8a0*/  IADD3 R2, P4, R14, R5, RZ ;  /* 0x000000050e027210 */ /* 0x000fda0007f9e0ff */
[----:B------:R-:W-:Y:S05]  /*1b8b0*/  WARPSYNC.COLLECTIVE R15, `(.L_x_1499) ;  /* 0x000000000f087348 */ /* 0x000fea0003c00000 */
[----:B------:R0:W1:Y:S02]  /*1b8c0*/  SHFL.IDX P6, R14, R13, R12, R11 ;  /* 0x0000000c0d0e7389 */ /* 0x00006400000c000b */
[----:B01----:R-:W-:Y:S01]  /*1b8d0*/  ENDCOLLECTIVE ;  /* 0x000000000000791b */ /* 0x003fe20003800000 */
.L_x_1499:
        /* <DEDUP_REMOVED lines=14> */
.L_x_1500:
[----:B------:R-:W-:Y:S05]  /*1b9c0*/  BRA `(.L_x_1501) ;  /* 0xffffffb800647947 */ /* 0x000fea000383ffff */
.L_x_1395:
        /* <DEDUP_REMOVED lines=8> */
.L_x_1503:
[----:B------:R-:W-:Y:S05]  /*1ba50*/  BSYNC B0 ;  /* 0x0000000000007941 */ /* 0x000fea0003800000 */
.L_x_1502:
        /* <DEDUP_REMOVED lines=9> */
.L_x_1504:
[----:B------:R-:W-:Y:S02]  /*1baf0*/  ULDC UR4, c[0x0][0xc3c] ;  /* 0x00030f0000047ab9 */ /* 0x000fe40000000800 */
[----:B------:R-:W-:-:S13]  /*1bb00*/  ISETP.GE.OR P1, PT, R9, UR4, !P0 ;  /* 0x0000000409007c0c */ /* 0x000fda000c726670 */
[----:B------:R-:W0:Y:S08]  /*1bb10*/  @!P1 LDC.64 R4, c[0x0][0xc80] ;  /* 0x00032000ff049b82 */ /* 0x000e300000000a00 */
[----:B------:R-:W1:Y:S01]  /*1bb20*/  @!P1 LDC.64 R2, c[0x0][0xc78] ;  /* 0x00031e00ff029b82 */ /* 0x000e620000000a00 */
[----:B------:R-:W-:Y:S02]  /*1bb30*/  IMAD.MOV.U32 R25, RZ, RZ, RZ ;  /* 0x000000ffff197224 */ /* 0x000fe400078e00ff */
[----:B------:R-:W-:-:S02]  /*1bb40*/  IMAD.MOV.U32 R8, RZ, RZ, RZ ;  /* 0x000000ffff087224 */ /* 0x000fc400078e00ff */
[----:B------:R-:W-:Y:S02]  /*1bb50*/  IMAD.MOV.U32 R11, RZ, RZ, RZ ;  /* 0x000000ffff0b7224 */ /* 0x000fe400078e00ff */
[----:B------:R-:W-:Y:S02]  /*1bb60*/  IMAD.MOV.U32 R7, RZ, RZ, R14 ;  /* 0x000000ffff077224 */ /* 0x000fe400078e000e */
[----:B0-----:R-:W-:-:S06]  /*1bb70*/  @!P1 IMAD.WIDE R4, R9, 0x4, R4 ;  /* 0x0000000409049825 */ /* 0x001fcc00078e0204 */
[----:B------:R-:W2:Y:S01]  /*1bb80*/  @!P1 LDG.E R4, desc[UR36][R4.64] ;  /* 0x0000002404049981 */ /* 0x000ea2000c1e1900 */
[----:B-1----:R-:W-:-:S06]  /*1bb90*/  @!P1 IMAD.WIDE R2, R9, 0x4, R2 ;  /* 0x0000000409029825 */ /* 0x002fcc00078e0202 */
[----:B------:R-:W3:Y:S01]  /*1bba0*/  @!P1 LDG.E R2, desc[UR36][R2.64] ;  /* 0x0000002402029981 */ /* 0x000ee2000c1e1900 */
        /* <DEDUP_REMOVED lines=11> */
.L_x_1505:
[----:B------:R-:W-:Y:S01]  /*1bc60*/  IMAD.MOV.U32 R12, RZ, RZ, 0x2 ;  /* 0x00000002ff0c7424 */ /* 0x000fe200078e00ff */
[----:B------:R-:W-:-:S05]  /*1bc70*/  SEL R6, R14, RZ, P1 ;  /* 0x000000ff0e067207 */ /* 0x000fca0000800000 */
[----:B------:R-:W-:-:S04]  /*1bc80*/  IMAD.IADD R6, R13, 0x1, R6 ;  /* 0x000000010d067824 */ /* 0x000fc800078e0206 */
[----:B------:R-:W-:-:S07]  /*1bc90*/  IMAD.MOV.U32 R13, RZ, RZ, R6 ;  /* 0x000000ffff0d7224 */ /* 0x000fce00078e0006 */
[----:B------:R-:W-:Y:S05]  /*1bca0*/  WARPSYNC.COLLECTIVE R15, `(.L_x_1506) ;  /* 0x000000000f087348 */ /* 0x000fea0003c00000 */
[----:B------:R0:W1:Y:S02]  /*1bcb0*/  SHFL.UP P6, R14, R13, R12, R11 ;  /* 0x0400000c0d0e7389 */ /* 0x00006400000c000b */
[----:B01----:R-:W-:Y:S01]  /*1bcc0*/  ENDCOLLECTIVE ;  /* 0x000000000000791b */ /* 0x003fe20003800000 */
.L_x_1506:
        /* <DEDUP_REMOVED lines=8> */
.L_x_1507:
[----:B------:R-:W-:Y:S01]  /*1bd50*/  IMAD.MOV.U32 R12, RZ, RZ, 0x8 ;  /* 0x00000008ff0c7424 */ /* 0x000fe200078e00ff */
[----:B------:R-:W-:-:S05]  /*1bd60*/  SEL R3, R14, RZ, P3 ;  /* 0x000000ff0e037207 */ /* 0x000fca0001800000 */
[----:B------:R-:W-:-:S04]  /*1bd70*/  IMAD.IADD R3, R2, 0x1, R3 ;  /* 0x0000000102037824 */ /* 0x000fc800078e0203 */
[----:B------:R-:W-:-:S07]  /*1bd80*/  IMAD.MOV.U32 R13, RZ, RZ, R3 ;  /* 0x000000ffff0d7224 */ /* 0x000fce00078e0003 */
[----:B------:R-:W-:Y:S05]  /*1bd90*/  WARPSYNC.COLLECTIVE R15, `(.L_x_1508) ;  /* 0x000000000f087348 */ /* 0x000fea0003c00000 */
[----:B------:R0:W1:Y:S02]  /*1bda0*/  SHFL.UP P6, R14, R13, R12, R11 ;  /* 0x0400000c0d0e7389 */ /* 0x00006400000c000b */
[----:B01----:R-:W-:Y:S01]  /*1bdb0*/  ENDCOLLECTIVE ;  /* 0x000000000000791b */ /* 0x003fe20003800000 */
.L_x_1508:
[----:B------:R-:W-:Y:S01]  /*1bdc0*/  IMAD.MOV.U32 R12, RZ, RZ, 0x10 ;  /* 0x00000010ff0c7424 */ /* 0x000fe200078e00ff */
[----:B------:R-:W-:-:S05]  /*1bdd0*/  SEL R4, R14, RZ, P4 ;  /* 0x000000ff0e047207 */ /* 0x000fca0002000000 */
[----:B------:R-:W-:-:S04]  /*1bde0*/  IMAD.IADD R4, R3, 0x1, R4 ;  /* 0x0000000103047824 */ /* 0x000fc800078e0204 */
[----:B------:R-:W-:-:S07]  /*1bdf0*/  IMAD.MOV.U32 R13, RZ, RZ, R4 ;  /* 0x000000ffff0d7224 */ /* 0x000fce00078e0004 */
[----:B------:R-:W-:Y:S05]  /*1be00*/  WARPSYNC.COLLECTIVE R15, `(.L_x_1509) ;  /* 0x000000000f087348 */ /* 0x000fea0003c00000 */
[----:B------:R0:W1:Y:S02]  /*1be10*/  SHFL.UP P6, R14, R13, R12, R11 ;  /* 0x0400000c0d0e7389 */ /* 0x00006400000c000b */
[----:B01----:R-:W-:Y:S01]  /*1be20*/  ENDCOLLECTIVE ;  /* 0x000000000000791b */ /* 0x003fe20003800000 */
.L_x_1509:
        /* <DEDUP_REMOVED lines=8> */
.L_x_1510:
[----:B------:R-:W-:Y:S05]  /*1beb0*/  BRA `(.L_x_1511) ;  /* 0xffffffb800787947 */ /* 0x000fea000383ffff */
.L_x_1398:
[----:B------:R-:W-:Y:S01]  /*1bec0*/  BSSY B0, `(.L_x_1512) ;  /* 0x0000007000007945 */ /* 0x000fe20003800000 */
[----:B------:R-:W-:Y:S02]  /*1bed0*/  IMAD.MOV.U32 R12, RZ, RZ, 0x1 ;  /* 0x00000001ff0c7424 */ /* 0x000fe400078e00ff */
[----:B------:R-:W-:Y:S02]  /*1bee0*/  IMAD.MOV.U32 R11, RZ, RZ, RZ ;  /* 0x000000ffff0b7224 */ /* 0x000fe400078e00ff */
[----:B------:R-:W-:-:S07]  /*1bef0*/  IMAD.MOV.U32 R15, RZ, RZ, -0x1 ;  /* 0xffffffffff0f7424 */ /* 0x000fce00078e00ff */
[----:B------:R-:W-:Y:S05]  /*1bf00*/  WARPSYNC.COLLECTIVE R15, `(.L_x_1513) ;  /* 0x000000000f087348 */ /* 0x000fea0003c00000 */
[----:B------:R0:W1:Y:S02]  /*1bf10*/  SHFL.UP P6, R14, R13, R12, R11 ;  /* 0x0400000c0d0e7389 */ /* 0x00006400000c000b */
[----:B01----:R-:W-:Y:S01]  /*1bf20*/  ENDCOLLECTIVE ;  /* 0x000000000000791b */ /* 0x003fe20003800000 */
.L_x_1513:
[----:B------:R-:W-:Y:S05]  /*1bf30*/  BSYNC B0 ;  /* 0x0000000000007941 */ /* 0x000fea0003800000 */
.L_x_1512:
        /* <DEDUP_REMOVED lines=8> */
.L_x_1514:
[----:B------:R-:W-:Y:S01]  /*1bfc0*/  IMAD.MOV.U32 R12, RZ, RZ, 0x4 ;  /* 0x00000004ff0c7424 */ /* 0x000fe200078e00ff */
[----:B------:R-:W-:-:S05]  /*1bfd0*/  SEL R2, R14, RZ, P2 ;  /* 0x000000ff0e027207 */ /* 0x000fca0001000000 */
[----:B------:R-:W-:-:S04]  /*1bfe0*/  IMAD.IADD R2, R13, 0x1, R2 ;  /* 0x000000010d027824 */ /* 0x000fc800078e0202 */
[----:B------:R-:W-:-:S07]  /*1bff0*/  IMAD.MOV.U32 R13, RZ, RZ, R2 ;  /* 0x000000ffff0d7224 */ /* 0x000fce00078e0002 */
[----:B------:R-:W-:Y:S05]  /*1c000*/  WARPSYNC.COLLECTIVE R15, `(.L_x_1515) ;  /* 0x000000000f087348 */ /* 0x000fea0003c00000 */
[----:B------:R0:W1:Y:S02]  /*1c010*/  SHFL.UP P6, R14, R13, R12, R11 ;  /* 0x0400000c0d0e7389 */ /* 0x00006400000c000b */
[----:B01----:R-:W-:Y:S01]  /*1c020*/  ENDCOLLECTIVE ;  /* 0x000000000000791b */ /* 0x003fe20003800000 */
.L_x_1515:
[----:B------:R-:W-:Y:S01]  /*1c030*/  IMAD.MOV.U32 R12, RZ, RZ, 0x8 ;  /* 0x00000008ff0c7424 */ /* 0x000fe200078e00ff */
[----:B------:R-:W-:-:S05]  /*1c040*/  SEL R3, R14, RZ, P3 ;  /* 0x000000ff0e037207 */ /* 0x000fca0001800000 */
[----:B------:R-:W-:-:S04]  /*1c050*/  IMAD.IADD R3, R2, 0x1, R3 ;  /* 0x0000000102037824 */ /* 0x000fc800078e0203 */
[----:B------:R-:W-:-:S07]  /*1c060*/  IMAD.MOV.U32 R13, RZ, RZ, R3 ;  /* 0x000000ffff0d7224 */ /* 0x000fce00078e0003 */
[----:B------:R-:W-:Y:S05]  /*1c070*/  WARPSYNC.COLLECTIVE R15, `(.L_x_1516) ;  /* 0x000000000f087348 */ /* 0x000fea0003c00000 */
[----:B------:R0:W1:Y:S02]  /*1c080*/  SHFL.UP P6, R14, R13, R12, R11 ;  /* 0x0400000c0d0e7389 */ /* 0x00006400000c000b */
[----:B01----:R-:W-:Y:S01]  /*1c090*/  ENDCOLLECTIVE ;  /* 0x000000000000791b */ /* 0x003fe20003800000 */
.L_x_1516:
[----:B------:R-:W-:Y:S01]  /*1c0a0*/  IMAD.MOV.U32 R12, RZ, RZ, 0x10 ;  /* 0x00000010ff0c7424 */ /* 0x000fe200078e00ff */
[----:B------:R-:W-:-:S05]  /*1c0b0*/  SEL R4, R14, RZ, P4 ;  /* 0x000000ff0e047207 */ /* 0x000fca0002000000 */
[----:B------:R-:W-:-:S04]  /*1c0c0*/  IMAD.IADD R4, R3, 0x1, R4 ;  /* 0x0000000103047824 */ /* 0x000fc800078e0204 */
[----:B------:R-:W-:-:S07]  /*1c0d0*/  IMAD.MOV.U32 R13, RZ, RZ, R4 ;  /* 0x000000ffff0d7224 */ /* 0x000fce00078e0004 */
[----:B------:R-:W-:Y:S05]  /*1c0e0*/  WARPSYNC.COLLECTIVE R15, `(.L_x_1517) ;  /* 0x000000000f087348 */ /* 0x000fea0003c00000 */
[----:B------:R0:W1:Y:S02]  /*1c0f0*/  SHFL.UP P6, R14, R13, R12, R11 ;  /* 0x0400000c0d0e7389 */ /* 0x00006400000c000b */
[----:B01----:R-:W-:Y:S01]  /*1c100*/  ENDCOLLECTIVE ;  /* 0x000000000000791b */ /* 0x003fe20003800000 */
.L_x_1517:
        /* <DEDUP_REMOVED lines=8> */
.L_x_1518:
[----:B------:R-:W-:Y:S05]  /*1c190*/  BRA `(.L_x_1519) ;  /* 0xffffffb800647947 */ /* 0x000fea000383ffff */
.L_x_1400:
[----:B------:R-:W-:Y:S01]  /*1c1a0*/  BSSY B0, `(.L_x_1520) ;  /* 0x0000006000007945 */ /* 0x000fe20003800000 */
[----:B------:R-:W-:Y:S01]  /*1c1b0*/  PLOP3.LUT P6, PT, P6, PT, PT, 0x8, 0x0 ;  /* 0x000000000000781c */ /* 0x000fe200037ce170 */
[----:B------:R-:W-:-:S12]  /*1c1c0*/  IMAD.MOV.U32 R15, RZ, RZ, -0x1 ;  /* 0xffffffffff0f7424 */ /* 0x000fd800078e00ff */
[----:B0-----:R-:W-:Y:S05]  /*1c1d0*/  WARPSYNC.COLLECTIVE R15, `(.L_x_1521) ;  /* 0x000000000f087348 */ /* 0x001fea0003c00000 */
[----:B------:R-:W-:Y:S01]  /*1c1e0*/  VOTE.ANY R14, PT, P6 ;  /* 0x00000000000e7806 */ /* 0x000fe200030e0100 */
[----:B0-----:R-:W-:Y:S06]  /*1c1f0*/  ENDCOLLECTIVE ;  /* 0x000000000000791b */ /* 0x001fec0003800000 */
.L_x_1521:
[----:B------:R-:W-:Y:S05]  /*1c200*/  BSYNC B0 ;  /* 0x0000000000007941 */ /* 0x000fea0003800000 */
.L_x_1520:
[----:B------:R-:W-:Y:S02]  /*1c210*/  IMAD.MOV.U32 R3, RZ, RZ, R14 ;  /* 0x000000ffff037224 */ /* 0x000fe400078e000e */
[----:B------:R-:W-:Y:S02]  /*1c220*/  IMAD.MOV.U32 R13, RZ, RZ, R25 ;  /* 0x000000ffff0d7224 */ /* 0x000fe400078e0019 */
[----:B------:R0:W1:Y:S01]  /*1c230*/  POPC R12, R3 ;  /* 0x00000003000c7309 */ /* 0x0000620000000000 */
[----:B------:R-:W-:Y:S02]  /*1c240*/  IMAD.MOV.U32 R11, RZ, RZ, 0x1f ;  /* 0x0000001fff0b7424 */ /* 0x000fe400078e00ff */
[----:B------:R-:W-:-:S07]  /*1c250*/  IMAD.MOV.U32 R15, RZ, RZ, -0x1 ;  /* 0xffffffffff0f7424 */ /* 0x000fce00078e00ff */
[----:B01----:R-:W-:Y:S05]  /*1c260*/  WARPSYNC.COLLECTIVE R15, `(.L_x_1522) ;  /* 0x000000000f087348 */ /* 0x003fea0003c00000 */
[----:B-1----:R1:W2:Y:S02]  /*1c270*/  SHFL.IDX P6, R14, R13, R12, R11 ;  /* 0x0000000c0d0e7389 */ /* 0x0022a400000c000b */
[----:B012---:R-:W-:Y:S01]  /*1c280*/  ENDCOLLECTIVE ;  /* 0x000000000000791b */ /* 0x007fe20003800000 */
.L_x_1522:
[----:B------:R-:W-:Y:S02]  /*1c290*/  IMAD.IADD R27, R12, 0x1, R27 ;  /* 0x000000010c1b7824 */ /* 0x000fe400078e021b */
[----:B------:R-:W-:Y:S02]  /*1c2a0*/  IMAD.MOV.U32 R13, RZ, RZ, R8 ;  /* 0x000000ffff0d7224 */ /* 0x000fe400078e0008 */
[----:B------:R-:W-:-:S07]  /*1c2b0*/  IMAD.MOV.U32 R25, RZ, RZ, R14 ;  /* 0x000000ffff197224 */ /* 0x000fce00078e000e */
[----:B------:R-:W-:Y:S05]  /*1c2c0*/  WARPSYNC.COLLECTIVE R15, `(.L_x_1523) ;  /* 0x000000000f087348 */ /* 0x000fea0003c00000 */
[----:B------:R0:W1:Y:S02]  /*1c2d0*/  SHFL.IDX P6, R14, R13, R12, R11 ;  /* 0x0000000c0d0e7389 */ /* 0x00006400000c000b */
[----:B01----:R-:W-:Y:S01]  /*1c2e0*/  ENDCOLLECTIVE ;  /* 0x000000000000791b */ /* 0x003fe20003800000 */
.L_x_1523:
[----:B------:R-:W-:Y:S01]  /*1c2f0*/  IMAD.MOV.U32 R8, RZ, RZ, R14 ;  /* 0x000000ffff087224 */ /* 0x000fe200078e000e */
[----:B------:R-:W-:Y:S06]  /*1c300*/  BRA `(.L_x_1524) ;  /* 0xffffffb800487947 */ /* 0x000fec000383ffff */
.L_x_1402:
[----:B------:R-:W-:Y:S01]  /*1c310*/  BSSY B0, `(.L_x_1525) ;  /* 0x0000007000007945 */ /* 0x000fe20003800000 */
[----:B------:R-:W-:Y:S02]  /*1c320*/  IMAD.MOV.U32 R13, RZ, RZ, R2 ;  /* 0x000000ffff0d7224 */ /* 0x000fe400078e0002 */
[----:B------:R-:W-:Y:S02]  /*1c330*/  IMAD.MOV.U32 R11, RZ, RZ, 0x1f ;  /* 0x0000001fff0b7424 */ /* 0x000fe400078e00ff */
[----:B------:R-:W-:-:S07]  /*1c340*/  IMAD.MOV.U32 R15, RZ, RZ, -0x1 ;  /* 0xffffffffff0f7424 */ /* 0x000fce00078e00ff */
[----:B0-23--:R-:W-:Y:S05]  /*1c350*/  WARPSYNC.COLLECTIVE R15, `(.L_x_1526) ;  /* 0x000000000f087348 */ /* 0x00dfea0003c00000 */
[----:B------:R1:W4:Y:S02]  /*1c360*/  SHFL.IDX P6, R14, R13, R12, R11 ;  /* 0x0000000c0d0e7389 */ /* 0x00032400000c000b */
[----:B01234-:R-:W-:Y:S01]  /*1c370*/  ENDCOLLECTIVE ;  /* 0x000000000000791b */ /* 0x01ffe20003800000 */
.L_x_1526:
[----:B------:R-:W-:Y:S05]  /*1c380*/  BSYNC B0 ;  /* 0x0000000000007941 */ /* 0x000fea0003800000 */
.L_x_1525:
[----:B------:R-:W-:Y:S01]  /*1c390*/  IMAD.MOV.U32 R6, RZ, RZ, R14 ;  /* 0x000000ffff067224 */ /* 0x000fe200078e000e */
[----:B------:R-:W-:Y:S06]  /*1c3a0*/  BRA `(.L_x_1401) ;  /* 0xffffffb800387947 */ /* 0x000fec000383ffff */
.L_x_1408:
[----:B0-----:R0:W1:Y:S02]  /*1c3b0*/  SYNCS.PHASECHK.TRANS64.TRYWAIT P0, [R4+URZ+0x30820], R0 ;  /* 0x03082000040075a7 */ /* 0x001064000800017f */
[----:B-1----:R-:W-:Y:S05]  /*1c3c0*/  @!P0 NANOSLEEP.SYNCS 0x989680 ;  /* 0x009896800000895d */ /* 0x002fea0003900000 */
[----:B------:R-:W1:Y:S02]  /*1c3d0*/  @!P0 SYNCS.PHASECHK.TRANS64 P0, [R4+URZ+0x30820], R0 ;  /* 0x03082000040085a7 */ /* 0x000e64000800007f */
[----:B-1----:R-:W-:Y:S05]  /*1c3e0*/  @!P0 BRA `(.L_x_1408) ;  /* 0xfffffffc00f08947 */ /* 0x002fea000383ffff */
[----:B------:R-:W-:Y:S05]  /*1c3f0*/  BRA `(.L_x_1527) ;  /* 0xffffffc000907947 */ /* 0x000fea000383ffff */
.L_x_1409:
        /* <DEDUP_REMOVED lines=11> */
.L_x_1529:
[----:B------:R-:W-:Y:S05]  /*1c4b0*/  BSYNC B0 ;  /* 0x0000000000007941 */ /* 0x000fea0003800000 */
.L_x_1528:
[----:B------:R-:W-:Y:S05]  /*1c4c0*/  BRA `(.L_x_1530) ;  /* 0xffffffc000787947 */ /* 0x000fea000383ffff */
.L_x_1412:
[----:B------:R-:W-:Y:S01]  /*1c4d0*/  BSSY B1, `(.L_x_1531) ;  /* 0x0000006000017945 */ /* 0x000fe20003800000 */
[----:B------:R-:W-:-:S07]  /*1c4e0*/  IMAD.MOV.U32 R15, RZ, RZ, -0x1 ;  /* 0xffffffffff0f7424 */ /* 0x000fce00078e00ff */
[----:B0-2---:R-:W-:Y:S05]  /*1c4f0*/  WARPSYNC.COLLECTIVE R15, `(.L_x_1532) ;  /* 0x000000000f0c7348 */ /* 0x005fea0003c00000 */
[----:B------:R-:W-:Y:S02]  /*1c500*/  ELECT P6, UR62, PT ;  /* 0x00000000003e782f */ /* 0x000fe400038c0000 */
[----:B------:R-:W-:Y:S01]  /*1c510*/  MOV R14, UR62 ;  /* 0x0000003e000e7c02 */ /* 0x000fe20008000f00 */
[----:B0-2---:R-:W-:Y:S10]  /*1c520*/  ENDCOLLECTIVE ;  /* 0x000000000000791b */ /* 0x005ff40003800000 */
.L_x_1532:
[----:B------:R-:W-:Y:S05]  /*1c530*/  BSYNC B1 ;  /* 0x0000000000017941 */ /* 0x000fea0003800000 */
.L_x_1531:
[----:B------:R-:W-:Y:S05]  /*1c540*/  BRA `(.L_x_1533) ;  /* 0xffffffc000707947 */ /* 0x000fea000383ffff */
.L_x_1414:
[----:B0-----:R0:W1:Y:S02]  /*1c550*/  SYNCS.PHASECHK.TRANS64.TRYWAIT P1, [R5+URZ+0x30840], R0 ;  /* 0x03084000050075a7 */ /* 0x001064000802017f */
[----:B-1----:R-:W-:Y:S05]  /*1c560*/  @!P1 NANOSLEEP.SYNCS 0x989680 ;  /* 0x009896800000995d */ /* 0x002fea0003900000 */
[----:B------:R-:W1:Y:S02]  /*1c570*/  @!P1 SYNCS.PHASECHK.TRANS64 P1, [R5+URZ+0x30840], R0 ;  /* 0x03084000050095a7 */ /* 0x000e64000802007f */
[----:B-1----:R-:W-:Y:S05]  /*1c580*/  @!P1 BRA `(.L_x_1414) ;  /* 0xfffffffc00f09947 */ /* 0x002fea000383ffff */
[----:B------:R-:W-:Y:S05]  /*1c590*/  BRA `(.L_x_1534) ;  /* 0xffffffc000987947 */ /* 0x000fea000383ffff */
.L_x_1416:
[----:B-1----:R1:W3:Y:S02]  /*1c5a0*/  SYNCS.PHASECHK.TRANS64.TRYWAIT P1, [R23+URZ+0x30840], R2 ;  /* 0x03084002170075a7 */ /* 0x0022e4000802017f */
[----:B---3--:R-:W-:Y:S05]  /*1c5b0*/  @!P1 NANOSLEEP.SYNCS 0x989680 ;  /* 0x009896800000995d */ /* 0x008fea0003900000 */
[----:B------:R-:W3:Y:S02]  /*1c5c0*/  @!P1 SYNCS.PHASECHK.TRANS64 P1, [R23+URZ+0x30840], R2 ;  /* 0x03084002170095a7 */ /* 0x000ee4000802007f */
[----:B---3--:R-:W-:Y:S05]  /*1c5d0*/  @!P1 BRA `(.L_x_1416) ;  /* 0xfffffffc00f09947 */ /* 0x008fea000383ffff */
[----:B------:R-:W-:Y:S05]  /*1c5e0*/  BRA `(.L_x_1535) ;  /* 0xffffffc000a47947 */ /* 0x000fea000383ffff */
.L_x_1418:
[----:B---3--:R3:W4:Y:S02]  /*1c5f0*/  SYNCS.PHASECHK.TRANS64.TRYWAIT P1, [R5+URZ+0x30860], R0 ;  /* 0x03086000050075a7 */ /* 0x008724000802017f */
[----:B----4-:R-:W-:Y:S05]  /*1c600*/  @!P1 NANOSLEEP.SYNCS 0x989680 ;  /* 0x009896800000995d */ /* 0x010fea0003900000 */
[----:B------:R-:W4:Y:S02]  /*1c610*/  @!P1 SYNCS.PHASECHK.TRANS64 P1, [R5+URZ+0x30860], R0 ;  /* 0x03086000050095a7 */ /* 0x000f24000802007f */
[----:B----4-:R-:W-:Y:S05]  /*1c620*/  @!P1 BRA `(.L_x_1418) ;  /* 0xfffffffc00f09947 */ /* 0x010fea000383ffff */
[----:B------:R-:W-:Y:S05]  /*1c630*/  BRA `(.L_x_1536) ;  /* 0xffffffc000a07947 */ /* 0x000fea000383ffff */
.L_x_1537:
        /* <DEDUP_REMOVED lines=12> */
.L_x_3214:


//--------------------- .text._ZN7cutlass13device_kernelIN5flash11enable_sm90INS1_16FlashAttnFwdSm90INS1_25CollectiveMainloopFwdSm90ILi2EN4cute5tupleIJNS5_1CILi1EEES8_S8_EEENS6_IJNS7_ILi128EEENS7_ILi96EEENS7_ILi192EEEEEELi192ENS_10bfloat16_tEfNS_4arch4Sm90ELb0ELb1ELb0ELb1ELb1ELb1ELb0ELb1ELb1ELb1ELb1ELb0EEENS1_21CollectiveEpilogueFwdINS6_IJSA_SC_SB_EEES9_SE_SG_Li256ELb1ELb1ELb1ELb0EEENS1_36VarlenDynamicPersistentTileSchedulerILi128ELi96ELi256ELi128ELb1ELb1ELb1ELb1ELb0ELb1EEEEEEEEEvNT_6ParamsE --------------------------
	.section	.text._ZN7cutlass13device_kernelIN5flash11enable_sm90INS1_16FlashAttnFwdSm90INS1_25CollectiveMainloopFwdSm90ILi2EN4cute5tupleIJNS5_1CILi1EEES8_S8_EEENS6_IJNS7_ILi128EEENS7_ILi96EEENS7_ILi192EEEEEELi192ENS_10bfloat16_tEfNS_4arch4Sm90ELb0ELb1ELb0ELb1ELb1ELb1ELb0ELb1ELb1ELb1ELb1ELb0EEENS1_21CollectiveEpilogueFwdINS6_IJSA_SC_SB_EEES9_SE_SG_Li256ELb1ELb1ELb1ELb0EEENS1_36VarlenDynamicPersistentTileSchedulerILi128ELi96ELi256ELi128ELb1ELb1ELb1ELb1ELb0ELb1EEEEEEEEEvNT_6ParamsE,"ax",@progbits
	.align	128
.text._ZN7cutlass13device_kernelIN5flash11enable_sm90INS1_16FlashAttnFwdSm90INS1_25CollectiveMainloopFwdSm90ILi2EN4cute5tupleIJNS5_1CILi1EEES8_S8_EEENS6_IJNS7_ILi128EEENS7_ILi96EEENS7_ILi192EEEEEELi192ENS_10bfloat16_tEfNS_4arch4Sm90ELb0ELb1ELb0ELb1ELb1ELb1ELb0ELb1ELb1ELb1ELb1ELb0EEENS1_21CollectiveEpilogueFwdINS6_IJSA_SC_SB_EEES9_SE_SG_Li256ELb1ELb1ELb1ELb0EEENS1_36VarlenDynamicPersistentTileSchedulerILi128ELi96ELi256ELi128ELb1ELb1ELb1ELb1ELb0ELb1EEEEEEEEEvNT_6ParamsE:
        .type           _ZN7cutlass13device_kernelIN5flash11enable_sm90INS1_16FlashAttnFwdSm90INS1_25CollectiveMainloopFwdSm90ILi2EN4cute5tupleIJNS5_1CILi1EEES8_S8_EEENS6_IJNS7_ILi128EEENS7_ILi96EEENS7_ILi192EEEEEELi192ENS_10bfloat16_tEfNS_4arch4Sm90ELb0ELb1ELb0ELb1ELb1ELb1ELb0ELb1ELb1ELb1ELb1ELb0EEENS1_21CollectiveEpilogueFwdINS6_IJSA_SC_SB_EEES9_SE_SG_Li256ELb1ELb1ELb1ELb0EEENS1_36VarlenDynamicPersistentTileSchedulerILi128ELi96ELi256ELi128ELb1ELb1ELb1ELb1ELb0ELb1EEEEEEEEEvNT_6ParamsE,@function
        .size           _ZN7cutlass13device_kernelIN5flash11enable_sm90INS1_16FlashAttnFwdSm90INS1_25CollectiveMainloopFwdSm90ILi2EN4cute5tupleIJNS5_1CILi1EEES8_S8_EEENS6_IJNS7_ILi128EEENS7_ILi96EEENS7_ILi192EEEEEELi192ENS_10bfloat16_tEfNS_4arch4Sm90ELb0ELb1ELb0ELb1ELb1ELb1ELb0ELb1ELb1ELb1ELb1ELb0EEENS1_21CollectiveEpilogueFwdINS6_IJSA_SC_SB_EEES9_SE_SG_Li256ELb1ELb1ELb1ELb0EEENS1_36VarlenDynamicPersistentTileSchedulerILi128ELi96ELi256ELi128ELb1ELb1ELb1ELb1ELb0ELb1EEEEEEEEEvNT_6ParamsE,(.L_x_3215 - _ZN7cutlass13device_kernelIN5flash11enable_sm90INS1_16FlashAttnFwdSm90INS1_25CollectiveMainloopFwdSm90ILi2EN4cute5tupleIJNS5_1CILi1EEES8_S8_EEENS6_IJNS7_ILi128EEENS7_ILi96EEENS7_ILi192EEEEEELi192ENS_10bfloat16_tEfNS_4arch4Sm90ELb0ELb1ELb0ELb1ELb1ELb1ELb0ELb1ELb1ELb1ELb1ELb0EEENS1_21CollectiveEpilogueFwdINS6_IJSA_SC_SB_EEES9_SE_SG_Li256ELb1ELb1ELb1ELb0EEENS1_36VarlenDynamicPersistentTileSchedulerILi128ELi96ELi256ELi128ELb1ELb1ELb1ELb1ELb0ELb1EEEEEEEEEvNT_6ParamsE)
        .other          _ZN7cutlass13device_kernelIN5flash11enable_sm90INS1_16FlashAttnFwdSm90INS1_25CollectiveMainloopFwdSm90ILi2EN4cute5tupleIJNS5_1CILi1EEES8_S8_EEENS6_IJNS7_ILi128EEENS7_ILi96EEENS7_ILi192EEEEEELi192ENS_10bfloat16_tEfNS_4arch4Sm90ELb0ELb1ELb0ELb1ELb1ELb1ELb0ELb1ELb1ELb1ELb1ELb0EEENS1_21CollectiveEpilogueFwdINS6_IJSA_SC_SB_EEES9_SE_SG_Li256ELb1ELb1ELb1ELb0EEENS1_36VarlenDynamicPersistentTileSchedulerILi128ELi96ELi256ELi128ELb1ELb1ELb1ELb1ELb0ELb1EEEEEEEEEvNT_6ParamsE,@"STO_CUDA_ENTRY STV_DEFAULT"
_ZN7cutlass13device_kernelIN5flash11enable_sm90INS1_16FlashAttnFwdSm90INS1_25CollectiveMainloopFwdSm90ILi2EN4cute5tupleIJNS5_1CILi1EEES8_S8_EEENS6_IJNS7_ILi128EEENS7_ILi96EEENS7_ILi192EEEEEELi192ENS_10bfloat16_tEfNS_4arch4Sm90ELb0ELb1ELb0ELb1ELb1ELb1ELb0ELb1ELb1ELb1ELb1ELb0EEENS1_21CollectiveEpilogueFwdINS6_IJSA_SC_SB_EEES9_SE_SG_Li256ELb1ELb1ELb1ELb0EEENS1_36VarlenDynamicPersistentTileSchedulerILi128ELi96ELi256ELi128ELb1ELb1ELb1ELb1ELb0ELb1EEEEEEEEEvNT_6ParamsE:
[----:B------:R-:W0:Y:S02]  /*0000*/  LDC R1, c[0x0][0x28] ;  /* 0x00000a00ff017b82 */ /* 0x000e240000000800 */
[----:B0-----:R-:W-:Y:S01]  /*0010*/  VIADD R1, R1, 0xffffff90 ;  /* 0xffffff9001017836 */ /* 0x001fe20000000000 */
[----:B------:R-:W0:Y:S01]  /*0020*/  S2R R0, SR_TID.X ;  /* 0x0000000000007919 */ /* 0x000e220000002100 */
[----:B------:R-:W-:Y:S01]  /*0030*/  ELECT P0, URZ, PT ;  /* 0x00000000003f782f */ /* 0x000fe20003800000 */
[----:B------:R-:W-:Y:S01]  /*0040*/  BSSY B0, `(.L_x_1538) ;  /* 0x000000e000007945 */ /* 0x000fe20003800000 */
[----:B0-----:R-:W-:-:S05]  /*0050*/  SHF.R.U32.HI R2, RZ, 0x5, R0 ;  /* 0x00000005ff027819 */ /* 0x001fca0000011600 */
[----:B------:R-:W0:Y:S02]  /*0060*/  SHFL.IDX PT, R3, R2, RZ, 0x1f ;  /* 0x00001fff02037589 */ /* 0x000e2400000e0000 */
[----:B0-----:R-:W-:Y:S02]  /*0070*/  ISETP.EQ.AND P0, PT, R3, RZ, P0 ;  /* 0x000000ff0300720c */ /* 0x001fe40000702270 */
[----:B------:R-:W-:-:S11]  /*0080*/  SHF.R.U32.HI R3, RZ, 0x7, R0 ;  /* 0x00000007ff037819 */ /* 0x000fd60000011600 */
        /* <DEDUP_REMOVED lines=9> */
.L_x_1539:
[----:B------:R-:W-:Y:S05]  /*0120*/  BSYNC B0 ;  /* 0x0000000000007941 */ /* 0x000fea0003800000 */
.L_x_1538:
[----:B------:R-:W-:Y:S01]  /*0130*/  VOTEU.ANY UP0, P0 ;  /* 0x00000000003f7886 */ /* 0x000fe20000000100 */
[----:B------:R-:W0:Y:S01]  /*0140*/  SHFL.IDX PT, R3, R3, RZ, 0x1f ;  /* 0x00001fff03037589 */ /* 0x000e2200000e0000 */
[----:B------:R-:W-:Y:S01]  /*0150*/  UMOV UR4, 0x80 ;  /* 0x0000008000047882 */ /* 0x000fe20000000000 */
[----:B------:R-:W-:Y:S01]  /*0160*/  UMOV UR7, 0x100 ;  /* 0x0000010000077882 */ /* 0x000fe20000000000 */
[----:B------:R-:W-:Y:S01]  /*0170*/  VOTEU.ANY UP1, P0 ;  /* 0x00000000003f7886 */ /* 0x000fe20000020100 */
[----:B------:R-:W1:Y:S01]  /*0180*/  @UP0 S2UR UR8, SR_CgaCtaId ;  /* 0x00000000000809c3 */ /* 0x000e620000008800 */
[----:B------:R-:W2:Y:S01]  /*0190*/  SHFL.IDX PT, R4, R2, RZ, 0x1f ;  /* 0x00001fff02047589 */ /* 0x000ea200000e0000 */
[----:B------:R-:W-:Y:S01]  /*01a0*/  @UP0 UMOV UR6, 0x400 ;  /* 0x0000040000060882 */ /* 0x000fe20000000000 */
[----:B------:R-:W-:-:S04]  /*01b0*/  @UP0 UIADD3 UR4, -UR4, 0x100000, URZ ;  /* 0x0010000004040890 */ /* 0x000fc8000fffe13f */
[----:B------:R-:W-:Y:S02]  /*01c0*/  @UP0 USHF.L.U32 UR5, UR4, 0xb, URZ ;  /* 0x0000000b04050899 */ /* 0x000fe4000800063f */
[----:B------:R-:W-:Y:S01]  /*01d0*/  @UP0 USHF.L.U32 UR4, UR4, 0x1, URZ ;  /* 0x0000000104040899 */ /* 0x000fe2000800063f */
[----:B------:R-:W-:Y:S01]  /*01e0*/  VOTEU.ANY UP2, P0 ;  /* 0x00000000003f7886 */ /* 0x000fe20000040100 */
[----:B0-----:R-:W-:Y:S01]  /*01f0*/  R2UR UR9, R3 ;  /* 0x00000000030972ca */ /* 0x001fe200000e0000 */
[----:B-1----:R-:W-:Y:S01]  /*0200*/  @UP0 ULEA UR8, UR8, UR6, 0x18 ;  /* 0x0000000608080291 */ /* 0x002fe2000f8ec03f */
[----:B--2---:R-:W-:Y:S01]  /*0210*/  ISETP.NE.AND P1, PT, R4, RZ, PT ;  /* 0x000000ff0400720c */ /* 0x004fe20003f25270 */
[----:B------:R-:W-:-:S04]  /*0220*/  @UP0 UIADD3 UR6, -UR7, 0x100000, URZ ;  /* 0x0010000007060890 */ /* 0x000fc8000fffe13f */
[----:B------:R-:W-:Y:S02]  /*0230*/  @UP0 USHF.L.U32 UR7, UR6, 0xb, URZ ;  /* 0x0000000b06070899 */ /* 0x000fe4000800063f */
[----:B------:R-:W-:-:S04]  /*0240*/  @UP0 USHF.L.U32 UR6, UR6, 0x1, URZ ;  /* 0x0000000106060899 */ /* 0x000fc8000800063f */
[----:B------:R-:W-:Y:S01]  /*0250*/  UISETP.NE.AND UP0, UPT, UR9, URZ, UPT ;  /* 0x0000003f0900728c */ /* 0x000fe2000bf05270 */
[----:B------:R-:W0:Y:S02]  /*0260*/  FENCE.VIEW.ASYNC.S ;  /* 0x00000000000073c6 */ /* 0x000e240000000000 */
[----:B0-----:R0:W1:Y:S05]  /*0270*/  @UP1 SYNCS.EXCH.64 URZ, [UR8+0x30800], UR4 ;  /* 0x03080004083f15b2 */ /* 0x00106a0008000100 */
[----:B------:R0:W2:Y:S01]  /*0280*/  @UP2 SYNCS.EXCH.64 URZ, [UR8+0x30820], UR6 ;  /* 0x03082006083f25b2 */ /* 0x0000a20008000100 */
        /* <DEDUP_REMOVED lines=14> */
[----:B0-----:R3:W4:Y:S08]  /*0370*/  SYNCS.EXCH.64 URZ, [UR8+0x30830], UR4 ;  /* 0x03083004083f75b2 */ /* 0x0017300008000100 */
[----:B------:R3:W0:Y:S01]  /*0380*/  SYNCS.EXCH.64 URZ, [UR8+0x30840], UR6 ;  /* 0x03084006083f75b2 */ /* 0x0006220008000100 */
[----:B------:R3:W0:Y:S01]  /*0390*/  SYNCS.EXCH.64 URZ, [UR8+0x30838], UR4 ;  /* 0x03083804083f75b2 */ /* 0x0006220008000100 */
[----:B------:R3:W0:Y:S02]  /*03a0*/  SYNCS.EXCH.64 URZ, [UR8+0x30848], UR6 ;  /* 0x03084806083f75b2 */ /* 0x0006240008000100 */
[----:B---3--:R-:W-:Y:S01]  /*03b0*/  NOP ;  /* 0x0000000000007918 */ /* 0x008fe20000000000 */
.L_x_1540:
[----:B------:R-:W3:Y:S01]  /*03c0*/  SHFL.IDX PT, R3, R2, RZ, 0x1f ;  /* 0x00001fff02037589 */ /* 0x000ee200000e0000 */
[----:B------:R-:W-:Y:S01]  /*03d0*/  NOP ;  /* 0x0000000000007918 */ /* 0x000fe20000000000 */
[----:B---3--:R-:W-:-:S13]  /*03e0*/  ISETP.NE.AND P0, PT, R3, RZ, PT ;  /* 0x000000ff0300720c */ /* 0x008fda0003f05270 */
        /* <DEDUP_REMOVED lines=17> */
[----:B------:R3:W0:Y:S02]  /*0500*/  SYNCS.EXCH.64 URZ, [UR8+0x30868], UR6 ;  /* 0x03086806083f75b2 */ /* 0x0006240008000100 */
[----:B---3--:R-:W-:Y:S01]  /*0510*/  NOP ;  /* 0x0000000000007918 */ /* 0x008fe20000000000 */
.L_x_1541:
[----:B------:R-:W3:Y:S01]  /*0520*/  SHFL.IDX PT, R3, R2, RZ, 0x1f ;  /* 0x00001fff02037589 */ /* 0x000ee200000e0000 */
[----:B------:R-:W-:Y:S01]  /*0530*/  NOP ;  /* 0x0000000000007918 */ /* 0x000fe20000000000 */
[----:B---3--:R-:W-:-:S13]  /*0540*/  ISETP.NE.AND P0, PT, R3, RZ, PT ;  /* 0x000000ff0300720c */ /* 0x008fda0003f05270 */
        /* <DEDUP_REMOVED lines=13> */
[----:B------:R3:W0:Y:S02]  /*0620*/  SYNCS.EXCH.64 URZ, [UR6+0x30888], UR4 ;  /* 0x03088804063f75b2 */ /* 0x0006240008000100 */
[----:B---3--:R-:W-:Y:S01]  /*0630*/  NOP ;  /* 0x0000000000007918 */ /* 0x008fe20000000000 */
.L_x_1542:
        /* <DEDUP_REMOVED lines=22> */
.L_x_1543:
        /* <DEDUP_REMOVED lines=22> */
.L_x_1544:
[----:B0-----:R-:W-:Y:S01]  /*0900*/  UMOV UR4, 0x1 ;  /* 0x0000000100047882 */ /* 0x001fe20000000000 */
[----:B------:R-:W-:Y:S01]  /*0910*/  PLOP3.LUT P0, PT, PT, PT, UP0, 0x80, 0x0 ;  /* 0x000000000000781c */ /* 0x000fe20003f0f008 */
[----:B------:R-:W-:Y:S01]  /*0920*/  USEL UR4, UR4, 0x2, !UP0 ;  /* 0x0000000204047887 */ /* 0x000fe2000c000000 */
[----:B------:R-:W-:Y:S01]  /*0930*/  NOP ;  /* 0x0000000000007918 */ /* 0x000fe20000000000 */
[----:B------:R-:W-:Y:S01]  /*0940*/  ULDC.64 UR60, c[0x0][0x208] ;  /* 0x00008200003c7ab9 */ /* 0x000fe20000000a00 */
[----:B------:R-:W-:Y:S03]  /*0950*/  BSSY B9, `(.L_x_1545) ;  /* 0x0002cc9000097945 */ /* 0x000fe60003800000 */
[----:B------:R-:W-:-:S05]  /*0960*/  IMAD.U32 R3, RZ, RZ, UR4 ;  /* 0x00000004ff037e24 */ /* 0x000fca000f8e00ff */
[----:B------:R0:W-:Y:S01]  /*0970*/  STL [R1+0x68], R3 ;  /* 0x0000680301007387 */ /* 0x0001e20000100800 */
[----:B-12-4-:R-:W-:Y:S06]  /*0980*/  BAR.SYNC.DEFER_BLOCKING 0x0 ;  /* 0x0000000000007b1d */ /* 0x016fec0000010000 */
[----:B------:R-:W-:Y:S05]  /*0990*/  @!P0 BRA `(.L_x_1546) ;  /* 0x0000024800608947 */ /* 0x000fea0003800000 */
.L_x_1547:
        /* <DEDUP_REMOVED lines=15> */
[----:B0-----:R-:W2:Y:S01]  /*0a90*/  LDL R3, [R1+0x68] ;  /* 0x0000680001037983 */ /* 0x001ea20000100800 */
[----:B------:R-:W-:Y:S01]  /*0aa0*/  VIADD R0, R0, 0xffffff80 ;  /* 0xffffff8000007836 */ /* 0x000fe20000000000 */
[----:B------:R-:W-:Y:S01]  /*0ab0*/  R2UR UR4, R17 ;  /* 0x00000000110472ca */ /* 0x000fe200000e0000 */
[----:B------:R-:W-:Y:S02]  /*0ac0*/  IMAD.MOV.U32 R22, RZ, RZ, RZ ;  /* 0x000000ffff167224 */ /* 0x000fe400078e00ff */
[----:B------:R-:W-:Y:S02]  /*0ad0*/  IMAD.MOV.U32 R220, RZ, RZ, RZ ;  /* 0x000000ffffdc7224 */ /* 0x000fe400078e00ff */
[----:B------:R-:W-:Y:S02]  /*0ae0*/  IMAD.MOV.U32 R197, RZ, RZ, RZ ;  /* 0x000000ffffc57224 */ /* 0x000fe400078e00ff */
[----:B------:R-:W-:-:S06]  /*0af0*/  IMAD.MOV.U32 R194, RZ, RZ, RZ ;  /* 0x000000ffffc27224 */ /* 0x000fcc00078e00ff */
[----:B------:R-:W-:Y:S01]  /*0b00*/  UIADD3 UR4, UR4, 0x12400, URZ ;  /* 0x0001240004047890 */ /* 0x000fe2000fffe03f */
[----:B--2---:R-:W-:Y:S02]  /*0b10*/  R2UR UR5, R3 ;  /* 0x00000000030572ca */ /* 0x004fe400000e0000 */
[----:B------:R-:W-:-:S04]  /*0b20*/  SHF.R.S32.HI R3, RZ, 0x1f, R0 ;  /* 0x0000001fff037819 */ /* 0x000fc80000011400 */
[CC--:B------:R-:W-:Y:S02]  /*0b30*/  LEA.HI R2, R3.reuse, R0.reuse, RZ, 0x7 ;  /* 0x0000000003027211 */ /* 0x0c0fe400078f38ff */
[----:B------:R-:W-:Y:S02]  /*0b40*/  LEA.HI R4, R3, R0, RZ, 0x4 ;  /* 0x0000000003047211 */ /* 0x000fe400078f20ff */
[----:B------:R-:W-:Y:S02]  /*0b50*/  LOP3.LUT R5, R2, 0xffffff80, RZ, 0xc0, !PT ;  /* 0xffffff8002057812 */ /* 0x000fe400078ec0ff */
[----:B------:R-:W-:Y:S01]  /*0b60*/  SHF.R.S32.HI R7, RZ, 0x4, R4 ;  /* 0x00000004ff077819 */ /* 0x000fe20000011404 */
[----:B------:R-:W-:Y:S02]  /*0b70*/  ULOP3.LUT UR5, UR5, 0x1, URZ, 0xfc, !UPT ;  /* 0x0000000105057892 */ /* 0x000fe4000f8efc3f */
        /* <DEDUP_REMOVED lines=14> */
[CC--:B------:R-:W-:Y:S02]  /*0c60*/  LEA.HI R6, R3.reuse, R0.reuse, RZ, 0x5 ;  /* 0x0000000003067211 */ /* 0x0c0fe400078f28ff */
[----:B------:R-:W-:Y:S01]  /*0c70*/  LOP3.LUT R2, R2, 0x3fffffe, RZ, 0xc0, !PT ;  /* 0x03fffffe02027812 */ /* 0x000fe200078ec0ff */
[----:B------:R-:W-:Y:S01]  /*0c80*/  IMAD.IADD R11, R8, 0x1, -R11 ;  /* 0x00000001080b7824 */ /* 0x000fe200078e0a0b */
[----:B------:R-:W-:-:S02]  /*0c90*/  LEA.HI R8, R3, R0, RZ, 0x2 ;  /* 0x0000000003087211 */ /* 0x000fc400078f10ff */
[----:B------:R-:W-:Y:S01]  /*0ca0*/  LOP3.LUT R3, R4, 0x3fffff0, RZ, 0xc0, !PT ;  /* 0x03fffff004037812 */ /* 0x000fe200078ec0ff */
[----:B------:R-:W-:Y:S01]  /*0cb0*/  IMAD.IADD R2, R5, 0x1, -R2 ;  /* 0x0000000105027824 */ /* 0x000fe200078e0a02 */
[----:B------:R-:W-:Y:S02]  /*0cc0*/  SHF.R.S32.HI R4, RZ, 0x5, R9 ;  /* 0x00000005ff047819 */ /* 0x000fe40000011409 */
[----:B------:R-:W-:Y:S01]  /*0cd0*/  LOP3.LUT R9, R8, 0xfffffffc, RZ, 0xc0, !PT ;  /* 0xfffffffc08097812 */ /* 0x000fe200078ec0ff */
[----:B------:R-:W-:Y:S01]  /*0ce0*/  IMAD.IADD R3, R0, 0x1, -R3 ;  /* 0x0000000100037824 */ /* 0x000fe200078e0a03 */
[----:B------:R-:W-:Y:S01]  /*0cf0*/  SHF.R.S32.HI R6, RZ, 0x5, R6 ;  /* 0x00000005ff067819 */ /* 0x000fe20000011406 */
[----:B------:R-:W-:Y:S01]  /*0d00*/  IMAD R11, R4, 0x10, R11 ;  /* 0x00000010040b7824 */ /* 0x000fe200078e020b */
[--C-:B------:R-:W-:Y:S01]  /*0d10*/  SHF.R.S32.HI R219, RZ, 0x2, R8.reuse ;  /* 0x00000002ffdb7819 */ /* 0x100fe20000011408 */
[----:B------:R-:W-:Y:S01]  /*0d20*/  IMAD.IADD R9, R0, 0x1, -R9 ;  /* 0x0000000100097824 */ /* 0x000fe200078e0a09 */
[----:B------:R-:W-:Y:S01]  /*0d30*/  SHF.R.S32.HI R8, RZ, 0x1f, R8 ;  /* 0x0000001fff087819 */ /* 0x000fe20000011408 */
[----:B------:R-:W-:Y:S01]  /*0d40*/  IMAD R13, R2, 0x40, R11 ;  /* 0x00000040020d7824 */ /* 0x000fe200078e020b */
[----:B------:R-:W-:Y:S01]  /*0d50*/  LOP3.LUT R10, R10, 0x7ffffffc, RZ, 0xc0, !PT ;  /* 0x7ffffffc0a0a7812 */ /* 0x000fe200078ec0ff */
[----:B------:R-:W-:Y:S01]  /*0d60*/  IMAD.U32 R0, RZ, RZ, UR5 ;  /* 0x00000005ff007e24 */ /* 0x000fe2000f8e00ff */
[----:B------:R-:W-:Y:S01]  /*0d70*/  LEA.HI R8, R8, R219, RZ, 0x3 ;  /* 0x000000db08087211 */ /* 0x000fe200078f18ff */
[----:B------:R-:W-:Y:S01]  /*0d80*/  IMAD.U32 R4, RZ, RZ, UR4 ;  /* 0x00000004ff047e24 */ /* 0x000fe2000f8e00ff */
[----:B------:R-:W-:Y:S01]  /*0d90*/  STL [R1+0x60], R13 ;  /* 0x0000600d01007387 */ /* 0x000fe20000100800 */
[----:B------:R-:W-:Y:S01]  /*0da0*/  IMAD R12, R6, 0x10, R3 ;  /* 0x00000010060c7824 */ /* 0x000fe200078e0203 */
[----:B------:R-:W-:Y:S01]  /*0db0*/  LOP3.LUT R8, R8, 0xfffffff8, RZ, 0xc0, !PT ;  /* 0xfffffff808087812 */ /* 0x000fe200078ec0ff */
[----:B------:R-:W-:Y:S01]  /*0dc0*/  IMAD.SHL.U32 R2, R6, 0x200, RZ ;  /* 0x0000020006027824 */ /* 0x000fe200078e00ff */
[----:B------:R-:W-:Y:S01]  /*0dd0*/  STL [R1+0x50], RZ ;  /* 0x000050ff01007387 */ /* 0x000fe20000100800 */
[----:B------:R-:W-:-:S02]  /*0de0*/  VIADD R3, R219, 0x40 ;  /* 0x00000040db037836 */ /* 0x000fc40000000000 */
[----:B------:R-:W-:Y:S01]  /*0df0*/  IMAD R7, R12, 0x8, R7 ;  /* 0x000000080c077824 */ /* 0x000fe200078e0207 */
[----:B------:R0:W-:Y:S01]  /*0e00*/  STL [R1+0x3c], R0 ;  /* 0x00003c0001007387 */ /* 0x0001e20000100800 */
[----:B------:R-:W-:Y:S02]  /*0e10*/  IMAD.SHL.U32 R198, R9, 0x4, RZ ;  /* 0x0000000409c67824 */ /* 0x000fe400078e00ff */
[----:B------:R-:W-:Y:S01]  /*0e20*/  IMAD.SHL.U32 R226, R3, 0x40, RZ ;  /* 0x0000004003e27824 */ /* 0x000fe200078e00ff */
[----:B------:R-:W-:Y:S01]  /*0e30*/  STL [R1+0x58], R4 ;  /* 0x0000580401007387 */ /* 0x000fe20000100800 */
[C---:B------:R-:W-:Y:S02]  /*0e40*/  VIADD R222, R198.reuse, 0x20 ;  /* 0x00000020c6de7836 */ /* 0x040fe40000000000 */
[----:B------:R-:W-:Y:S01]  /*0e50*/  VIADD R221, R198, 0x40 ;  /* 0x00000040c6dd7836 */ /* 0x000fe20000000000 */
[----:B------:R1:W-:Y:S01]  /*0e60*/  STL [R1+0x30], R2 ;  /* 0x0000300201007387 */ /* 0x0003e20000100800 */
[----:B------:R-:W-:Y:S01]  /*0e70*/  LOP3.LUT R226, R226, 0x1c0, RZ, 0xc0, !PT ;  /* 0x000001c0e2e27812 */ /* 0x000fe200078ec0ff */
[C---:B------:R-:W-:Y:S01]  /*0e80*/  IMAD.IADD R196, R198.reuse, 0x1, R222 ;  /* 0x00000001c6c47824 */ /* 0x040fe200078e02de */
[----:B0-----:R-:W-:Y:S01]  /*0e90*/  LEA.HI R0, R9, R9, RZ, 0x1 ;  /* 0x0000000909007211 */ /* 0x001fe200078f08ff */
[----:B------:R-:W-:-:S02]  /*0ea0*/  IMAD.IADD R195, R198, 0x1, R221 ;  /* 0x00000001c6c37824 */ /* 0x000fc400078e02dd */
[----:B------:R-:W-:Y:S01]  /*0eb0*/  IMAD.IADD R10, R14, 0x1, -R10 ;  /* 0x000000010e0a7824 */ /* 0x000fe200078e0a0a */
[----:B------:R-:W-:Y:S01]  /*0ec0*/  LOP3.LUT R0, R0, 0x1ffffffe, RZ, 0xc0, !PT ;  /* 0x1ffffffe00007812 */ /* 0x000fe200078ec0ff */
[----:B------:R-:W-:Y:S01]  /*0ed0*/  IMAD.IADD R8, R219, 0x1, -R8 ;  /* 0x00000001db087824 */ /* 0x000fe200078e0a08 */
[----:B-1----:R-:W-:Y:S01]  /*0ee0*/  SHF.R.S32.HI R2, RZ, 0x1f, R3 ;  /* 0x0000001fff027819 */ /* 0x002fe20000011403 */
[----:B------:R-:W-:Y:S02]  /*0ef0*/  IMAD.SHL.U32 R227, R10, 0x2, RZ ;  /* 0x000000020ae37824 */ /* 0x000fe400078e00ff */
[----:B------:R-:W-:Y:S01]  /*0f00*/  IMAD.IADD R0, R9, 0x1, -R0 ;  /* 0x0000000109007824 */ /* 0x000fe200078e0a00 */
[----:B------:R-:W-:Y:S01]  /*0f10*/  LEA.HI R2, R2, R3, RZ, 0x3 ;  /* 0x0000000302027211 */ /* 0x000fe200078f18ff */
[----:B------:R-:W-:Y:S01]  /*0f20*/  IMAD.SHL.U32 R8, R8, 0x40, RZ ;  /* 0x0000004008087824 */ /* 0x000fe200078e00ff */
[----:B------:R-:W-:Y:S01]  /*0f30*/  SHF.R.U32.HI R3, RZ, 0x3, R226 ;  /* 0x00000003ff037819 */ /* 0x000fe200000116e2 */
[----:B------:R-:W-:Y:S01]  /*0f40*/  IMAD R0, R0, 0x8, R13 ;  /* 0x0000000800007824 */ /* 0x000fe200078e020d */
[----:B------:R-:W-:Y:S01]  /*0f50*/  SHF.R.S32.HI R3, RZ, 0x1f, R196 ;  /* 0x0000001fff037819 */ /* 0x000fe200000114c4 */
[----:B------:R-:W-:Y:S01]  /*0f60*/  IMAD.SHL.U32 R4, R2, 0x40, RZ ;  /* 0x0000004002047824 */ /* 0x000fe200078e00ff */
[----:B------:R-:W-:Y:S01]  /*0f70*/  LOP3.LUT R229, R8, 0x1c0, RZ, 0xc0, !PT ;  /* 0x000001c008e57812 */ /* 0x000fe200078ec0ff */
[----:B------:R-:W-:Y:S01]  /*0f80*/  IMAD.SHL.U32 R2, R7, 0x8, RZ ;  /* 0x0000000807027824 */ /* 0x000fe200078e00ff */
[----:B------:R-:W-:Y:S01]  /*0f90*/  LEA.HI R3, R3, R196, RZ, 0x3 ;  /* 0x000000c403037211 */ /* 0x000fe200078f18ff */
[C---:B------:R-:W-:Y:S01]  /*0fa0*/  VIADD R33, R227.reuse, 0x8 ;  /* 0x00000008e3217836 */ /* 0x040fe20000000000 */
[----:B------:R-:W-:Y:S01]  /*0fb0*/  LOP3.LUT R4, R4, 0xfffffe00, RZ, 0xc0, !PT ;  /* 0xfffffe0004047812 */ /* 0x000fe200078ec0ff */
[C---:B------:R-:W-:Y:S01]  /*0fc0*/  VIADD R32, R227.reuse, 0x10 ;  /* 0x00000010e3207836 */ /* 0x040fe20000000000 */
[----:B------:R0:W-:Y:S01]  /*0fd0*/  STL [R1+0x64], R2 ;  /* 0x0000640201007387 */ /* 0x0001e20000100800 */
[C---:B------:R-:W-:Y:S01]  /*0fe0*/  VIADD R31, R227.reuse, 0x18 ;  /* 0x00000018e31f7836 */ /* 0x040fe20000000000 */
[----:B------:R-:W-:Y:S01]  /*0ff0*/  SHF.R.S32.HI R203, RZ, 0x3, R3 ;  /* 0x00000003ffcb7819 */ /* 0x000fe20000011403 */
[C---:B------:R-:W-:Y:S01]  /*1000*/  VIADD R29, R227.reuse, 0x28 ;  /* 0x00000028e31d7836 */ /* 0x040fe20000000000 */
[----:B------:R1:W-:Y:S01]  /*1010*/  STL [R1+0x34], R4 ;  /* 0x0000340401007387 */ /* 0x0003e20000100800 */
[----:B------:R-:W-:-:S02]  /*1020*/  VIADD R28, R227, 0x30 ;  /* 0x00000030e31c7836 */ /* 0x000fc40000000000 */
[----:B------:R-:W-:Y:S01]  /*1030*/  IMAD.SHL.U32 R18, R9, 0x8, RZ ;  /* 0x0000000809127824 */ /* 0x000fe200078e00ff */
[----:B------:R2:W-:Y:S01]  /*1040*/  STL [R1+0x44], R0 ;  /* 0x0000440001007387 */ /* 0x0005e20000100800 */
[C---:B------:R-:W-:Y:S01]  /*1050*/  VIADD R21, R227.reuse, 0x40 ;  /* 0x00000040e3157836 */ /* 0x040fe20000000000 */
[----:B0-----:R-:W-:Y:S01]  /*1060*/  SHF.R.S32.HI R2, RZ, 0x1f, R195 ;  /* 0x0000001fff027819 */ /* 0x001fe200000114c3 */
[C---:B------:R-:W-:Y:S01]  /*1070*/  VIADD R20, R227.reuse, 0x48 ;  /* 0x00000048e3147836 */ /* 0x040fe20000000000 */
[----:B------:R-:W-:Y:S01]  /*1080*/  SHF.R.S32.HI R19, RZ, 0x1f, R18 ;  /* 0x0000001fff137819 */ /* 0x000fe20000011412 */
[C---:B------:R-:W-:Y:S01]  /*1090*/  VIADD R15, R227.reuse, 0x58 ;  /* 0x00000058e30f7836 */ /* 0x040fe20000000000 */
[----:B------:R-:W-:Y:S01]  /*10a0*/  LEA.HI R2, R2, R195, RZ, 0x3 ;  /* 0x000000c302027211 */ /* 0x000fe200078f18ff */
[C---:B------:R-:W-:Y:S01]  /*10b0*/  VIADD R14, R227.reuse, 0x60 ;  /* 0x00000060e30e7836 */ /* 0x040fe20000000000 */
[----:B-1----:R-:W-:Y:S01]  /*10c0*/  SHF.R.U32.HI R4, RZ, 0x3, R229 ;  /* 0x00000003ff047819 */ /* 0x002fe200000116e5 */
        /* <DEDUP_REMOVED lines=14> */
[----:B------:R-:W-:Y:S01]  /*11b0*/  VIADD R193, R18, 0xa0 ;  /* 0x000000a012c17836 */ /* 0x000fe20000000000 */
        /* <DEDUP_REMOVED lines=21> */
[----:B------:R-:W-:Y:S01]  /*1310*/  VIADD R225, R198, 0x50 ;  /* 0x00000050c6e17836 */ /* 0x000fe20000000000 */
[----:B------:R-:W-:-:S02]  /*1320*/  SHF.R.S32.HI R24, RZ, 0x1f, R24 ;  /* 0x0000001fff187819 */ /* 0x000fc40000011418 */
[----:B------:R-:W-:Y:S02]  /*1330*/  SHF.R.S32.HI R16, RZ, 0x1f, R16 ;  /* 0x0000001fff107819 */ /* 0x000fe40000011410 */
[----:B------:R-:W-:Y:S02]  /*1340*/  SHF.R.S32.HI R12, RZ, 0x1f, R12 ;  /* 0x0000001fff0c7819 */ /* 0x000fe4000001140c */
[----:B------:R-:W-:Y:S02]  /*1350*/  SHF.R.S32.HI R9, RZ, 0x1f, R9 ;  /* 0x0000001fff097819 */ /* 0x000fe40000011409 */
[----:B------:R-:W-:Y:S02]  /*1360*/  SHF.R.S32.HI R6, RZ, 0x1f, R6 ;  /* 0x0000001fff067819 */ /* 0x000fe40000011406 */
[----:B------:R-:W-:Y:S02]  /*1370*/  SHF.R.S32.HI R3, RZ, 0x1f, R5 ;  /* 0x0000001fff037819 */ /* 0x000fe40000011405 */
[----:B--2---:R-:W-:-:S07]  /*1380*/  SHF.R.S32.HI R2, RZ, 0x1f, R4 ;  /* 0x0000001fff027819 */ /* 0x004fce0000011404 */
.L_x_1855:
[----:B------:R-:W-:Y:S01]  /*1390*/  ULDC.64 UR4, c[0x0][0xa28] ;  /* 0x00028a0000047ab9 */ /* 0x000fe20000000a00 */
[----:B01----:R-:W0:Y:S01]  /*13a0*/  LDC.64 R4, c[0x0][0xa08] ;  /* 0x00028200ff047b82 */ /* 0x003e220000000a00 */
[----:B------:R-:W-:Y:S01]  /*13b0*/  ISETP.NE.U32.AND P0, PT, RZ, UR4, PT ;  /* 0x00000004ff007c0c */ /* 0x000fe2000bf05070 */
[----:B------:R-:W-:Y:S01]  /*13c0*/  IMAD.MOV.U32 R122, RZ, RZ, RZ ;  /* 0x000000ffff7a7224 */ /* 0x000fe200078e00ff */
[----:B------:R-:W-:Y:S01]  /*13d0*/  ULDC.64 UR6, c[0x0][0xa20] ;  /* 0x0002880000067ab9 */ /* 0x000fe20000000a00 */
[----:B------:R-:W-:Y:S01]  /*13e0*/  IMAD.MOV.U32 R10, RZ, RZ, RZ ;  /* 0x000000ffff0a7224 */ /* 0x000fe200078e00ff */
[----:B------:R-:W-:Y:S01]  /*13f0*/  ISETP.NE.AND.EX P0, PT, RZ, UR5, PT, P0 ;  /* 0x00000005ff007c0c */ /* 0x000fe2000bf05300 */
[----:B------:R-:W-:Y:S02]  /*1400*/  ULDC.64 UR4, c[0x0][0xa18] ;  /* 0x0002860000047ab9 */ /* 0x000fe40000000a00 */
[----:B------:R-:W-:-:S04]  /*1410*/  ISETP.NE.U32.AND P1, PT, RZ, UR4, PT ;  /* 0x00000004ff007c0c */ /* 0x000fc8000bf25070 */
[----:B------:R-:W-:Y:S01]  /*1420*/  ISETP.NE.AND.EX P1, PT, RZ, UR5, PT, P1 ;  /* 0x00000005ff007c0c */ /* 0x000fe2000bf25310 */
[----:B------:R-:W-:Y:S02]  /*1430*/  ULDC.64 UR4, c[0x0][0xa08] ;  /* 0x0002820000047ab9 */ /* 0x000fe40000000a00 */
[----:B------:R-:W-:-:S03]  /*1440*/  ISETP.NE.U32.AND P3, PT, RZ, UR4, PT ;  /* 0x00000004ff007c0c */ /* 0x000fc6000bf65070 */
[----:B--234-:R-:W1:Y:S01]  /*1450*/  @P0 LDC.64 R2, c[0x0][0xa28] ;  /* 0x00028a00ff020b82 */ /* 0x01ce620000000a00 */
[----:B------:R-:W-:Y:S01]  /*1460*/  ISETP.NE.AND.EX P3, PT, RZ, UR5, PT, P3 ;  /* 0x00000005ff007c0c */ /* 0x000fe2000bf65330 */
[----:B0-----:R-:W-:-:S06]  /*1470*/  IMAD.WIDE R8, R27, 0x4, R4 ;  /* 0x000000041b087825 */ /* 0x001fcc00078e0204 */
[----:B------:R-:W0:Y:S01]  /*1480*/  @P1 LDC.64 R6, c[0x0][0xa18] ;  /* 0x00028600ff061b82 */ /* 0x000e220000000a00 */
[----:B------:R-:W-:Y:S02]  /*1490*/  ULDC UR4, c[0x0][0x288] ;  /* 0x0000a20000047ab9 */ /* 0x000fe40000000800 */
[----:B------:R-:W-:Y:S01]  /*14a0*/  IMAD.U32 R200, RZ, RZ, UR4 ;  /* 0x00000004ffc87e24 */ /* 0x000fe2000f8e00ff */
[----:B------:R2:W-:Y:S01]  /*14b0*/  STL [R1+0x4c], R27 ;  /* 0x00004c1b01007387 */ /* 0x0005e20000100800 */
[----:B------:R-:W-:-:S03]  /*14c0*/  ULDC.64 UR4, c[0x0][0x418] ;  /* 0x0001060000047ab9 */ /* 0x000fc60000000a00 */
[----:B------:R-:W5:Y:S01]  /*14d0*/  @P3 LDG.E R122, desc[UR60][R8.64] ;  /* 0x0000003c087a3981 */ /* 0x000f62000c1e1900 */
[----:B------:R-:W-:Y:S01]  /*14e0*/  ISETP.NE.U32.AND P2, PT, RZ, UR6, PT ;  /* 0x00000006ff007c0c */ /* 0x000fe2000bf45070 */
[----:B-1----:R-:W-:-:S04]  /*14f0*/  @P0 IMAD.WIDE R2, R27, 0x4, R2 ;  /* 0x000000041b020825 */ /* 0x002fc800078e0202 */
[----:B0-----:R-:W-:Y:S01]  /*1500*/  @P1 IMAD.WIDE R4, R27, 0x4, R6 ;  /* 0x000000041b041825 */ /* 0x001fe200078e0206 */
[----:B------:R-:W-:Y:S01]  /*1510*/  UISETP.NE.U32.AND UP0, UPT, UR4, URZ, UPT ;  /* 0x0000003f0400728c */ /* 0x000fe2000bf05070 */
[----:B------:R0:W5:Y:S02]  /*1520*/  @P0 LDG.E R10, desc[UR60][R2.64] ;  /* 0x0000003c020a0981 */ /* 0x000164000c1e1900 */
[----:B------:R-:W-:Y:S02]  /*1530*/  ULDC UR4, c[0x0][0x424] ;  /* 0x0001090000047ab9 */ /* 0x000fe40000000800 */
[----:B------:R2:W5:Y:S01]  /*1540*/  @P1 LDG.E R200, desc[UR60][R4.64] ;  /* 0x0000003c04c81981 */ /* 0x000562000c1e1900 */
[----:B------:R-:W-:Y:S01]  /*1550*/  UISETP.NE.AND.EX UP0, UPT, UR5, URZ, UPT, UP0 ;  /* 0x0000003f0500728c */ /* 0x000fe2000bf05300 */
[C---:B------:R-:W-:Y:S02]  /*1560*/  LOP3.LUT R0, R26.reuse, 0xff0000, RZ, 0xc0, !PT ;  /* 0x00ff00001a007812 */ /* 0x040fe400078ec0ff */
[----:B------:R-:W-:Y:S01]  /*1570*/  ULDC UR5, c[0x0][0x2f0] ;  /* 0x0000bc0000057ab9 */ /* 0x000fe20000000800 */
[----:B------:R-:W-:Y:S01]  /*1580*/  USEL UR4, UR4, 0x1, UP0 ;  /* 0x0000000104047887 */ /* 0x000fe20008000000 */
[----:B0-----:R-:W-:-:S02]  /*1590*/  LOP3.LUT R2, R26, 0xff000000, RZ, 0xc0, !PT ;  /* 0xff0000001a027812 */ /* 0x001fc400078ec0ff */
[----:B------:R-:W-:Y:S01]  /*15a0*/  ISETP.NE.AND.EX P2, PT, RZ, UR7, PT, P2 ;  /* 0x00000007ff007c0c */ /* 0x000fe2000bf45320 */
[----:B------:R-:W-:Y:S01]  /*15b0*/  UIMAD UR4, UR4, UR5, URZ ;  /* 0x00000005040472a4 */ /* 0x000fe2000f8e023f */
[----:B------:R-:W-:Y:S02]  /*15c0*/  SHF.R.U32.HI R3, RZ, 0x8, R2 ;  /* 0x00000008ff037819 */ /* 0x000fe40000011602 */
[----:B------:R-:W-:Y:S01]  /*15d0*/  ULDC UR5, c[0x0][0x348] ;  /* 0x0000d20000057ab9 */ /* 0x000fe20000000800 */
[----:B------:R-:W-:Y:S02]  /*15e0*/  LOP3.LUT R202, R26, 0xffff, RZ, 0xc0, !PT ;  /* 0x0000ffff1aca7812 */ /* 0x000fe400078ec0ff */
[----:B------:R-:W-:Y:S01]  /*15f0*/  LEA.HI R12, R0, R3, RZ, 0x10 ;  /* 0x00000003000c7211 */ /* 0x000fe200078f80ff */
[----:B--2---:R-:W-:Y:S06]  /*1600*/  @P1 BRA `(.L_x_1549) ;  /* 0x0000000000241947 */ /* 0x004fec0003800000 */
        /* <DEDUP_REMOVED lines=9> */
.L_x_1549:
[----:B------:R-:W-:Y:S02]  /*16a0*/  IMAD.U32 R24, RZ, RZ, UR5 ;  /* 0x00000005ff187e24 */ /* 0x000fe4000f8e00ff */
[----:B------:R-:W-:Y:S01]  /*16b0*/  IMAD.U32 R29, RZ, RZ, UR4 ;  /* 0x00000004ff1d7e24 */ /* 0x000fe2000f8e00ff */
[----:B------:R-:W-:Y:S06]  /*16c0*/  @!P2 BRA `(.L_x_1550) ;  /* 0x000000000010a947 */ /* 0x000fec0003800000 */
[----:B------:R-:W0:Y:S02]  /*16d0*/  LDC.64 R2, c[0x0][0xa20] ;  /* 0x00028800ff027b82 */ /* 0x000e240000000a00 */
[----:B0-----:R-:W-:-:S05]  /*16e0*/  IMAD.WIDE R2, R27, 0x4, R2 ;  /* 0x000000041b027825 */ /* 0x001fca00078e0202 */
[----:B------:R0:W5:Y:S01]  /*16f0*/  LDG.E R29, desc[UR60][R2.64] ;  /* 0x0000003c021d7981 */ /* 0x000162000c1e1900 */
[----:B------:R-:W-:Y:S05]  /*1700*/  BRA `(.L_x_1551) ;  /* 0x0000000000107947 */ /* 0x000fea0003800000 */
.L_x_1550:
[----:B------:R-:W-:Y:S05]  /*1710*/  @!P3 BRA `(.L_x_1551) ;  /* 0x00000000000cb947 */ /* 0x000fea0003800000 */
[----:B------:R-:W2:Y:S04]  /*1720*/  LDG.E R0, desc[UR60][R8.64] ;  /* 0x0000003c08007981 */ /* 0x000ea8000c1e1900 */
[----:B------:R-:W2:Y:S02]  /*1730*/  LDG.E R29, desc[UR60][R8.64+0x4] ;  /* 0x0000043c081d7981 */ /* 0x000ea4000c1e1900 */
[----:B--2---:R-:W-:-:S07]  /*1740*/  IMAD.IADD R29, R29, 0x1, -R0 ;  /* 0x000000011d1d7824 */ /* 0x004fce00078e0a00 */
.L_x_1551:
[----:B------:R-:W-:Y:S01]  /*1750*/  ULDC.64 UR4, c[0x0][0xa10] ;  /* 0x0002840000047ab9 */ /* 0x000fe20000000a00 */
[----:B0-----:R-:W0:Y:S01]  /*1760*/  LDC R2, c[0x0][0x448] ;  /* 0x00011200ff027b82 */ /* 0x001e220000000800 */
[----:B------:R-:W-:-:S04]  /*1770*/  ISETP.NE.U32.AND P0, PT, RZ, UR4, PT ;  /* 0x00000004ff007c0c */ /* 0x000fc8000bf05070 */
[----:B------:R-:W-:Y:S01]  /*1780*/  ISETP.NE.AND.EX P0, PT, RZ, UR5, PT, P0 ;  /* 0x00000005ff007c0c */ /* 0x000fe2000bf05300 */
[----:B------:R-:W-:Y:S02]  /*1790*/  ULDC.64 UR4, c[0x0][0xa30] ;  /* 0x00028c0000047ab9 */ /* 0x000fe40000000a00 */
[----:B------:R-:W-:-:S04]  /*17a0*/  ISETP.NE.U32.AND P1, PT, RZ, UR4, PT ;  /* 0x00000004ff007c0c */ /* 0x000fc8000bf25070 */
[----:B------:R-:W-:-:S06]  /*17b0*/  ISETP.NE.AND.EX P1, PT, RZ, UR5, PT, P1 ;  /* 0x00000005ff007c0c */ /* 0x000fcc000bf25310 */
[----:B------:R-:W1:Y:S08]  /*17c0*/  @P0 LDC.64 R4, c[0x0][0xa10] ;  /* 0x00028400ff040b82 */ /* 0x000e700000000a00 */
[----:B------:R-:W2:Y:S01]  /*17d0*/  @P1 LDC.64 R6, c[0x0][0xa30] ;  /* 0x00028c00ff061b82 */ /* 0x000ea20000000a00 */
[----:B-1----:R-:W-:-:S05]  /*17e0*/  @P0 IMAD.WIDE R4, R27, 0x4, R4 ;  /* 0x000000041b040825 */ /* 0x002fca00078e0204 */
[----:B------:R-:W3:Y:S04]  /*17f0*/  @P0 LDG.E R0, desc[UR60][R4.64] ;  /* 0x0000003c04000981 */ /* 0x000ee8000c1e1900 */
[----:B------:R1:W3:Y:S01]  /*1800*/  @P0 LDG.E R9, desc[UR60][R4.64+0x4] ;  /* 0x0000043c04090981 */ /* 0x0002e2000c1e1900 */
[----:B-----5:R-:W-:Y:S02]  /*1810*/  IMAD.MOV.U32 R134, RZ, RZ, R29 ;  /* 0x000000ffff867224 */ /* 0x020fe400078e001d */
[----:B--2---:R-:W-:-:S05]  /*1820*/  @P1 IMAD.WIDE R6, R27, 0x4, R6 ;  /* 0x000000041b061825 */ /* 0x004fca00078e0206 */
[----:B------:R2:W5:Y:S01]  /*1830*/  @P1 LDG.E R134, desc[UR60][R6.64] ;  /* 0x0000003c06861981 */ /* 0x000562000c1e1900 */
[----:B0-----:R-:W-:Y:S01]  /*1840*/  ISETP.NE.AND P1, PT, R2, 0x1, PT ;  /* 0x000000010200780c */ /* 0x001fe20003f25270 */
[----:B------:R-:W-:Y:S01]  /*1850*/  IMAD.SHL.U32 R13, R25, 0x80, RZ ;  /* 0x00000080190d7824 */ /* 0x000fe200078e00ff */
[----:B------:R-:W0:Y:S03]  /*1860*/  LDC.64 R2, c[0x0][0x9e0] ;  /* 0x00027800ff027b82 */ /* 0x000e260000000a00 */
[----:B-1----:R-:W-:Y:S01]  /*1870*/  VIADD R4, R13, 0x7f ;  /* 0x0000007f0d047836 */ /* 0x002fe20000000000 */
[----:B------:R2:W-:Y:S07]  /*1880*/  STL [R1+0x38], R13 ;  /* 0x0000380d01007387 */ /* 0x0005ee0000100800 */
[----:B------:R-:W1:Y:S08]  /*1890*/  @P1 LDC R11, c[0x0][0x44c] ;  /* 0x00011300ff0b1b82 */ /* 0x000e700000000800 */
[----:B------:R-:W4:Y:S01]  /*18a0*/  @P1 LDC R8, c[0x0][0x450] ;  /* 0x00011400ff081b82 */ /* 0x000f220000000800 */
[----:B0-----:R-:W-:Y:S01]  /*18b0*/  ISETP.GE.AND P2, PT, R3, 0x1, PT ;  /* 0x000000010300780c */ /* 0x001fe20003f46270 */
[----:B-1----:R-:W-:-:S05]  /*18c0*/  @P1 IMAD.HI.U32 R5, R4, R11, RZ ;  /* 0x0000000b04051227 */ /* 0x002fca00078e00ff */
[----:B----4-:R-:W-:Y:S01]  /*18d0*/  @P1 SHF.R.U32.HI R4, RZ, R8, R5 ;  /* 0x00000008ff041219 */ /* 0x010fe20000011605 */
[----:B---3--:R-:W-:Y:S02]  /*18e0*/  @P0 IMAD.IADD R24, R9, 0x1, -R0 ;  /* 0x0000000109180824 */ /* 0x008fe400078e0a00 */
[----:B------:R-:W-:-:S04]  /*18f0*/  IMAD.IADD R9, R29, 0x1, -R10 ;  /* 0x000000011d097824 */ /* 0x000fc800078e0a0a */
[----:B------:R-:W-:-:S04]  /*1900*/  IMAD.IADD R201, R9, 0x1, R24 ;  /* 0x0000000109c97824 */ /* 0x000fc800078e0218 */
[C---:B------:R-:W-:Y:S01]  /*1910*/  VIADD R0, R201.reuse, 0x5f ;  /* 0x0000005fc9007836 */ /* 0x040fe20000000000 */
[----:B------:R-:W-:-:S03]  /*1920*/  IADD3 R5, R201, 0x1, -R200 ;  /* 0x00000001c9057810 */ /* 0x000fc60007ffe8c8 */
[----:B------:R-:W-:-:S04]  /*1930*/  IMAD.HI R0, R0, 0x2aaaaaab, RZ ;  /* 0x2aaaaaab00007827 */ /* 0x000fc800078e02ff */
[----:B------:R-:W-:Y:S01]  /*1940*/  IMAD.IADD R5, R5, 0x1, R4 ;  /* 0x0000000105057824 */ /* 0x000fe200078e0204 */
[----:B------:R-:W-:-:S03]  /*1950*/  SHF.R.U32.HI R135, RZ, 0x1f, R0 ;  /* 0x0000001fff877819 */ /* 0x000fc60000011600 */
[----:B------:R-:W-:Y:S01]  /*1960*/  IMAD.IADD R2, R5, 0x1, R2 ;  /* 0x0000000105027824 */ /* 0x000fe200078e0202 */
[----:B------:R-:W-:Y:S01]  /*1970*/  LEA.HI.SX32 R135, R0, R135, 0x1c ;  /* 0x0000008700877211 */ /* 0x000fe200078fe2ff */
[----:B--2---:R-:W-:Y:S06]  /*1980*/  @!P2 BRA `(.L_x_1552) ;  /* 0x000000000048a947 */ /* 0x004fec0003800000 */
        /* <DEDUP_REMOVED lines=11> */
.L_x_1554:
[----:B------:R-:W-:-:S13]  /*1a40*/  ISETP.NE.AND P0, PT, R3, 0x1, PT ;  /* 0x000000010300780c */ /* 0x000fda0003f05270 */
[----:B------:R-:W0:Y:S02]  /*1a50*/  @P0 LDC.64 R4, c[0x0][0x9e8] ;  /* 0x00027a00ff040b82 */ /* 0x000e240000000a00 */
[----:B0-----:R-:W-:-:S05]  /*1a60*/  @P0 IMAD.HI.U32 R4, R0, R4, RZ ;  /* 0x0000000400040227 */ /* 0x001fca00078e00ff */
[----:B------:R-:W-:-:S07]  /*1a70*/  @P0 SHF.R.U32.HI R0, RZ, R5, R4 ;  /* 0x00000005ff000219 */ /* 0x000fce0000011604 */
.L_x_1555:
[----:B------:R-:W-:Y:S05]  /*1a80*/  BSYNC B0 ;  /* 0x0000000000007941 */ /* 0x000fea0003800000 */
.L_x_1553:
[----:B------:R-:W-:-:S05]  /*1a90*/  IMAD R5, R0, R3, R3 ;  /* 0x0000000300057224 */ /* 0x000fca00078e0203 */
[----:B------:R-:W-:-:S07]  /*1aa0*/  VIMNMX R2, R2, R5, PT ;  /* 0x0000000502027248 */ /* 0x000fce0003fe0100 */
.L_x_1552:
[----:B------:R-:W0:Y:S01]  /*1ab0*/  @P1 LDC R0, c[0x0][0x44c] ;  /* 0x00011300ff001b82 */ /* 0x000e220000000800 */
[----:B------:R-:W-:Y:S01]  /*1ac0*/  VIADD R2, R2, 0x5f ;  /* 0x0000005f02027836 */ /* 0x000fe20000000000 */
[----:B------:R-:W-:Y:S01]  /*1ad0*/  ULDC UR4, c[0x0][0x9dc] ;  /* 0x0002770000047ab9 */ /* 0x000fe20000000800 */
[----:B------:R-:W-:Y:S02]  /*1ae0*/  IMAD.MOV.U32 R7, RZ, RZ, R13 ;  /* 0x000000ffff077224 */ /* 0x000fe400078e000d */
[----:B------:R-:W-:-:S03]  /*1af0*/  IMAD.HI R2, R2, 0x2aaaaaab, RZ ;  /* 0x2aaaaaab02027827 */ /* 0x000fc600078e02ff */
[----:B------:R-:W1:Y:S01]  /*1b00*/  @P1 LDC R11, c[0x0][0x450] ;  /* 0x00011400ff0b1b82 */ /* 0x000e620000000800 */
[----:B------:R-:W-:Y:S01]  /*1b10*/  IMAD.IADD R136, R201, 0x1, -R200 ;  /* 0x00000001c9887824 */ /* 0x000fe200078e0ac8 */
[----:B------:R-:W-:-:S04]  /*1b20*/  SHF.R.U32.HI R5, RZ, 0x1f, R2 ;  /* 0x0000001fff057819 */ /* 0x000fc80000011602 */
[----:B------:R-:W-:-:S04]  /*1b30*/  LEA.HI.SX32 R2, R2, R5, 0x1c ;  /* 0x0000000502027211 */ /* 0x000fc800078fe2ff */
[----:B------:R-:W-:Y:S01]  /*1b40*/  VIMNMX R6, R135, R2, PT ;  /* 0x0000000287067248 */ /* 0x000fe20003fe0100 */
[----:B0-----:R-:W-:-:S05]  /*1b50*/  @P1 IMAD.HI.U32 R0, R13, R0, RZ ;  /* 0x000000000d001227 */ /* 0x001fca00078e00ff */
[----:B-1----:R-:W-:-:S05]  /*1b60*/  @P1 SHF.R.U32.HI R7, RZ, R11, R0 ;  /* 0x0000000bff071219 */ /* 0x002fca0000011600 */
[----:B------:R-:W-:-:S04]  /*1b70*/  IMAD.IADD R0, R136, 0x1, R7 ;  /* 0x0000000188007824 */ /* 0x000fc800078e0207 */
[----:B------:R-:W-:Y:S01]  /*1b80*/  VIADD R2, R0, -UR4 ;  /* 0x8000000400027c36 */ /* 0x000fe20008000000 */
[----:B------:R-:W-:Y:S06]  /*1b90*/  @!P2 BRA `(.L_x_1556) ;  /* 0x000000000044a947 */ /* 0x000fec0003800000 */
[----:B------:R-:W-:Y:S01]  /*1ba0*/  ISETP.GT.AND P0, PT, R0, -0x1, PT ;  /* 0xffffffff0000780c */ /* 0x000fe20003f04270 */
[----:B------:R-:W-:-:S12]  /*1bb0*/  BSSY B0, `(.L_x_1557) ;  /* 0x000000d000007945 */ /* 0x000fd80003800000 */
        /* <DEDUP_REMOVED lines=8> */
.L_x_1558:
[----:B------:R-:W-:-:S13]  /*1c40*/  ISETP.NE.AND P0, PT, R3, 0x1, PT ;  /* 0x000000010300780c */ /* 0x000fda0003f05270 */
[----:B------:R-:W0:Y:S02]  /*1c50*/  @P0 LDC.64 R4, c[0x0][0x9e8] ;  /* 0x00027a00ff040b82 */ /* 0x000e240000000a00 */
[----:B0-----:R-:W-:-:S05]  /*1c60*/  @P0 IMAD.HI.U32 R4, R0, R4, RZ ;  /* 0x0000000400040227 */ /* 0x001fca00078e00ff */
[----:B------:R-:W-:-:S07]  /*1c70*/  @P0 SHF.R.U32.HI R0, RZ, R5, R4 ;  /* 0x00000005ff000219 */ /* 0x000fce0000011604 */
.L_x_1559:
[----:B------:R-:W-:Y:S05]  /*1c80*/  BSYNC B0 ;  /* 0x0000000000007941 */ /* 0x000fea0003800000 */
.L_x_1557:
[----:B------:R-:W-:-:S05]  /*1c90*/  IMAD R3, R0, R3, RZ ;  /* 0x0000000300037224 */ /* 0x000fca00078e02ff */
[----:B------:R-:W-:-:S07]  /*1ca0*/  VIMNMX R2, R2, R3, !PT ;  /* 0x0000000302027248 */ /* 0x000fce0007fe0100 */
.L_x_1556:
[----:B------:R-:W-:Y:S01]  /*1cb0*/  IMAD.HI R2, R2, 0x2aaaaaab, RZ ;  /* 0x2aaaaaab02027827 */ /* 0x000fe200078e02ff */
[----:B------:R-:W-:Y:S01]  /*1cc0*/  LOP3.LUT R14, R12, 0xff, RZ, 0xc0, !PT ;  /* 0x000000ff0c0e7812 */ /* 0x000fe200078ec0ff */
[----:B------:R-:W-:Y:S01]  /*1cd0*/  BSSY B0, `(.L_x_1560) ;  /* 0x0000029000007945 */ /* 0x000fe20003800000 */
[----:B------:R-:W-:Y:S01]  /*1ce0*/  SHF.R.U32.HI R4, RZ, 0x10, R12 ;  /* 0x00000010ff047819 */ /* 0x000fe2000001160c */
[----:B------:R-:W-:Y:S01]  /*1cf0*/  IMAD.MOV.U32 R0, RZ, RZ, RZ ;  /* 0x000000ffff007224 */ /* 0x000fe200078e00ff */
[----:B------:R-:W-:Y:S01]  /*1d00*/  SHF.R.U32.HI R3, RZ, 0x1f, R2 ;  /* 0x0000001fff037819 */ /* 0x000fe20000011602 */
[----:B------:R0:W-:Y:S03]  /*1d10*/  STL [R1+0x54], R14 ;  /* 0x0000540e01007387 */ /* 0x0001e60000100800 */
[----:B------:R-:W-:Y:S01]  /*1d20*/  LEA.HI.SX32 R3, R2, R3, 0x1c ;  /* 0x0000000302037211 */ /* 0x000fe200078fe2ff */
[----:B------:R0:W-:Y:S03]  /*1d30*/  STL [R1+0x48], R4 ;  /* 0x0000480401007387 */ /* 0x0001e60000100800 */
[----:B------:R-:W-:-:S04]  /*1d40*/  VIMNMX R11, RZ, R3, !PT ;  /* 0x00000003ff0b7248 */ /* 0x000fc80007fe0100 */
[----:B------:R-:W-:-:S13]  /*1d50*/  ISETP.GT.AND P0, PT, R6, R11, PT ;  /* 0x0000000b0600720c */ /* 0x000fda0003f04270 */
[----:B0-----:R-:W-:Y:S05]  /*1d60*/  @!P0 BRA `(.L_x_1561) ;  /* 0x00000000007c8947 */ /* 0x001fea0003800000 */
[----:B------:R-:W-:Y:S01]  /*1d70*/  ISETP.NE.AND P0, PT, R4, RZ, PT ;  /* 0x000000ff0400720c */ /* 0x000fe20003f05270 */
[----:B------:R-:W-:-:S03]  /*1d80*/  ULDC UR4, c[0x0][0x9f0] ;  /* 0x00027c0000047ab9 */ /* 0x000fc60000000800 */
[----:B------:R-:W-:-:S04]  /*1d90*/  SEL R13, R4, UR4, P0 ;  /* 0x00000004040d7c07 */ /* 0x000fc80008000000 */
[-C--:B------:R-:W-:Y:S02]  /*1da0*/  IABS R5, R13.reuse ;  /* 0x0000000d00057213 */ /* 0x080fe40000000000 */
[----:B------:R-:W-:Y:S02]  /*1db0*/  IADD3 R0, R13, -0x1, R6 ;  /* 0xffffffff0d007810 */ /* 0x000fe40007ffe006 */
[----:B------:R-:W0:Y:S01]  /*1dc0*/  I2F.RP R4, R5 ;  /* 0x0000000500047306 */ /* 0x000e220000209400 */
[----:B------:R-:W-:Y:S02]  /*1dd0*/  IABS R10, R13 ;  /* 0x0000000d000a7213 */ /* 0x000fe40000000000 */
[----:B------:R-:W-:-:S05]  /*1de0*/  IMAD.IADD R0, R0, 0x1, -R11 ;  /* 0x0000000100007824 */ /* 0x000fca00078e0a0b */
[----:B0-----:R-:W0:Y:S02]  /*1df0*/  MUFU.RCP R4, R4 ;  /* 0x0000000400047308 */ /* 0x001e240000001000 */
[----:B0-----:R-:W-:Y:S02]  /*1e00*/  VIADD R2, R4, 0xffffffe ;  /* 0x0ffffffe04027836 */ /* 0x001fe40000000000 */
[----:B------:R-:W-:-:S04]  /*1e10*/  IMAD.MOV R4, RZ, RZ, -R10 ;  /* 0x000000ffff047224 */ /* 0x000fc800078e0a0a */
[----:B------:R0:W1:Y:S02]  /*1e20*/  F2I.FTZ.U32.TRUNC.NTZ R3, R2 ;  /* 0x0000000200037305 */ /* 0x000064000021f000 */
[----:B0-----:R-:W-:Y:S02]  /*1e30*/  IMAD.MOV.U32 R2, RZ, RZ, RZ ;  /* 0x000000ffff027224 */ /* 0x001fe400078e00ff */
[----:B-1----:R-:W-:-:S04]  /*1e40*/  IMAD.MOV R8, RZ, RZ, -R3 ;  /* 0x000000ffff087224 */ /* 0x002fc800078e0a03 */
[----:B------:R-:W-:Y:S01]  /*1e50*/  IMAD R7, R8, R5, RZ ;  /* 0x0000000508077224 */ /* 0x000fe200078e02ff */
[----:B------:R-:W-:Y:S02]  /*1e60*/  IABS R8, R0 ;  /* 0x0000000000087213 */ /* 0x000fe40000000000 */
[----:B------:R-:W-:Y:S01]  /*1e70*/  LOP3.LUT R0, R0, R13, RZ, 0x3c, !PT ;  /* 0x0000000d00007212 */ /* 0x000fe200078e3cff */
[----:B------:R-:W-:-:S03]  /*1e80*/  IMAD.HI.U32 R3, R3, R7, R2 ;  /* 0x0000000703037227 */ /* 0x000fc600078e0002 */
[----:B------:R-:W-:Y:S01]  /*1e90*/  ISETP.GE.AND P2, PT, R0, RZ, PT ;  /* 0x000000ff0000720c */ /* 0x000fe20003f46270 */
[----:B------:R-:W-:-:S04]  /*1ea0*/  IMAD.MOV.U32 R2, RZ, RZ, R8 ;  /* 0x000000ffff027224 */ /* 0x000fc800078e0008 */
        /* <DEDUP_REMOVED lines=11> */
.L_x_1561:
[----:B------:R-:W-:Y:S05]  /*1f60*/  BSYNC B0 ;  /* 0x0000000000007941 */ /* 0x000fea0003800000 */
.L_x_1560:
[----:B------:R-:W-:Y:S01]  /*1f70*/  IMAD R3, R14, R0, R11 ;  /* 0x000000000e037224 */ /* 0x000fe200078e020b */
[----:B------:R-:W-:-:S04]  /*1f80*/  PLOP3.LUT P2, PT, PT, PT, PT, 0x80, 0x0 ;  /* 0x000000000000781c */ /* 0x000fc80003f4f070 */
[C---:B------:R-:W-:Y:S01]  /*1f90*/  VIADDMNMX R0, R3.reuse, R0, R6, PT ;  /* 0x0000000003007246 */ /* 0x040fe20003800106 */
[----:B------:R-:W-:-:S04]  /*1fa0*/  IMAD R3, R3, 0x60, -R9 ;  /* 0x0000006003037824 */ /* 0x000fc800078e0a09 */
[----:B------:R-:W-:Y:S01]  /*1fb0*/  IMAD R5, R0, 0x60, -R9 ;  /* 0x0000006000057824 */ /* 0x000fe200078e0a09 */
[----:B------:R-:W-:-:S04]  /*1fc0*/  VIMNMX R3, RZ, R3, !PT ;  /* 0x00000003ff037248 */ /* 0x000fc80007fe0100 */
[----:B------:R-:W-:-:S04]  /*1fd0*/  VIMNMX R0, R5, R24, PT ;  /* 0x0000001805007248 */ /* 0x000fc80003fe0100 */
        /* <DEDUP_REMOVED lines=30> */
.L_x_1564:
[----:B------:R-:W-:Y:S05]  /*21c0*/  BSYNC B6 ;  /* 0x0000000000067941 */ /* 0x000fea0003800000 */
.L_x_1563:
        /* <DEDUP_REMOVED lines=20> */
.L_x_1566:
[----:B------:R-:W-:Y:S05]  /*2310*/  BSYNC B6 ;  /* 0x0000000000067941 */ /* 0x000fea0003800000 */
.L_x_1565:
[----:B------:R-:W-:Y:S01]  /*2320*/  ULDC.64 UR4, c[0x0][0x9f8] ;  /* 0x00027e0000047ab9 */ /* 0x000fe20000000a00 */
[----:B------:R-:W2:Y:S01]  /*2330*/  LDL R28, [R1+0x34] ;  /* 0x00003400011c7983 */ /* 0x000ea20000100800 */
[----:B------:R-:W-:-:S03]  /*2340*/  ISETP.NE.U32.AND P0, PT, RZ, UR4, PT ;  /* 0x00000004ff007c0c */ /* 0x000fc6000bf05070 */
[----:B------:R-:W3:Y:S01]  /*2350*/  LDL R20, [R1+0x30] ;  /* 0x0000300001147983 */ /* 0x000ee20000100800 */
[----:B------:R-:W-:Y:S01]  /*2360*/  ISETP.NE.AND.EX P0, PT, RZ, UR5, PT, P0 ;  /* 0x00000005ff007c0c */ /* 0x000fe2000bf05300 */
[----:B------:R-:W-:Y:S01]  /*2370*/  IMAD.MOV.U32 R0, RZ, RZ, R27 ;  /* 0x000000ffff007224 */ /* 0x000fe200078e001b */
[----:B------:R-:W-:Y:S01]  /*2380*/  ULDC UR4, c[0x0][0x2f4] ;  /* 0x0000bd0000047ab9 */ /* 0x000fe20000000800 */
[----:B------:R-:W0:Y:S01]  /*2390*/  S2R R7, SR_TID.X ;  /* 0x0000000000077919 */ /* 0x000e220000002100 */
[----:B------:R-:W1:Y:S08]  /*23a0*/  LDC.64 R94, c[0x0][0x3f8] ;  /* 0x0000fe00ff5e7b82 */ /* 0x000e700000000a00 */
[----:B------:R-:W4:Y:S08]  /*23b0*/  LDC R21, c[0x0][0x3f4] ;  /* 0x0000fd00ff157b82 */ /* 0x000f300000000800 */
[----:B------:R-:W0:Y:S08]  /*23c0*/  @P0 LDC.64 R4, c[0x0][0x9f8] ;  /* 0x00027e00ff040b82 */ /* 0x000e300000000a00 */
[----:B------:R-:W4:Y:S01]  /*23d0*/  LDC.64 R88, c[0x0][0x408] ;  /* 0x00010200ff587b82 */ /* 0x000f220000000a00 */
[----:B0-----:R-:W-:-:S05]  /*23e0*/  @P0 IMAD.WIDE R4, R27, 0x4, R4 ;  /* 0x000000041b040825 */ /* 0x001fca00078e0204 */
[----:B------:R0:W3:Y:S01]  /*23f0*/  @P0 LDG.E R0, desc[UR60][R4.64] ;  /* 0x0000003c04000981 */ /* 0x0000e2000c1e1900 */
[----:B------:R-:W-:Y:S01]  /*2400*/  ISETP.GE.AND P1, PT, R196, UR4, PT ;  /* 0x00000004c4007c0c */ /* 0x000fe2000bf26270 */
[C-C-:B-1----:R-:W-:Y:S01]  /*2410*/  IMAD.WIDE.U32 R96, R219.reuse, R94, R18.reuse ;  /* 0x0000005edb607225 */ /* 0x142fe200078e0012 */
[----:B------:R-:W-:Y:S01]  /*2420*/  ISETP.GE.AND P0, PT, R18, UR4, PT ;  /* 0x0000000412007c0c */ /* 0x000fe2000bf06270 */
[----:B------:R-:W1:Y:S01]  /*2430*/  S2R R137, SR_TID.X ;  /* 0x0000000000897919 */ /* 0x000e620000002100 */
[----:B------:R-:W-:Y:S01]  /*2440*/  SEL R6, RZ, 0xffffffff, P1 ;  /* 0xffffffffff067807 */ /* 0x000fe20000800000 */
[----:B----4-:R-:W-:Y:S01]  /*2450*/  IMAD.WIDE.U32 R90, R219, R88, R18 ;  /* 0x00000058db5a7225 */ /* 0x010fe200078e0012 */
[----:B------:R-:W-:Y:S02]  /*2460*/  SEL R3, RZ, 0x1, P0 ;  /* 0x00000001ff037807 */ /* 0x000fe40000000000 */
[----:B------:R-:W-:Y:S01]  /*2470*/  ISETP.GE.AND P0, PT, R195, UR4, PT ;  /* 0x00000004c3007c0c */ /* 0x000fe2000bf06270 */
[----:B------:R-:W-:Y:S01]  /*2480*/  IMAD.SHL.U32 R6, R6, 0x2, RZ ;  /* 0x0000000206067824 */ /* 0x000fe200078e00ff */
[----:B------:R-:W-:Y:S01]  /*2490*/  ISETP.GE.AND P1, PT, R192, UR4, PT ;  /* 0x00000004c0007c0c */ /* 0x000fe2000bf26270 */
[----:B------:R-:W-:Y:S01]  /*24a0*/  IMAD.SHL.U32 R104, R88, 0x40, RZ ;  /* 0x0000004058687824 */ /* 0x000fe200078e00ff */
[----:B0-----:R-:W-:Y:S01]  /*24b0*/  SEL R4, RZ, 0x4, P0 ;  /* 0x00000004ff047807 */ /* 0x001fe20000000000 */
[----:B------:R-:W-:Y:S01]  /*24c0*/  IMAD R123, R95, 0x60, RZ ;  /* 0x000000605f7b7824 */ /* 0x000fe200078e02ff */
[----:B------:R-:W-:Y:S01]  /*24d0*/  LOP3.LUT R3, R6, 0x2, R3, 0xe2, !PT ;  /* 0x0000000206037812 */ /* 0x000fe200078ee203 */
[----:B------:R-:W-:Y:S01]  /*24e0*/  VIADD R6, R7, 0xffffff80 ;  /* 0xffffff8007067836 */ /* 0x000fe20000000000 */
[----:B------:R-:W-:Y:S01]  /*24f0*/  SHF.R.S32.HI R7, RZ, 0x1f, R219 ;  /* 0x0000001fff077819 */ /* 0x000fe200000114db */
[----:B------:R-:W-:Y:S01]  /*2500*/  IMAD.SHL.U32 R102, R94, 0x40, RZ ;  /* 0x000000405e667824 */ /* 0x000fe200078e00ff */
[----:B------:R-:W-:Y:S01]  /*2510*/  SEL R5, RZ, 0x8, P1 ;  /* 0x00000008ff057807 */ /* 0x000fe20000800000 */
[----:B------:R-:W-:Y:S01]  /*2520*/  IMAD.SHL.U32 R118, R21, 0x2, RZ ;  /* 0x0000000215767824 */ /* 0x000fe200078e00ff */
[----:B------:R-:W-:Y:S01]  /*2530*/  SHF.R.S32.HI R9, RZ, 0x1f, R6 ;  /* 0x0000001fff097819 */ /* 0x000fe20000011406 */
[----:B------:R-:W-:Y:S01]  /*2540*/  IMAD.IADD R122, R122, 0x1, R29 ;  /* 0x000000017a7a7824 */ /* 0x000fe200078e021d */
[----:B------:R-:W-:Y:S01]  /*2550*/  LOP3.LUT R3, R5, R3, R4, 0xfe, !PT ;  /* 0x0000000305037212 */ /* 0x000fe200078efe04 */
[----:B------:R-:W-:Y:S01]  /*2560*/  IMAD R4, R7, R94, RZ ;  /* 0x0000005e07047224 */ /* 0x000fe200078e02ff */
[----:B------:R-:W-:-:S02]  /*2570*/  LEA.HI R9, R9, R6, RZ, 0x2 ;  /* 0x0000000609097211 */ /* 0x000fc400078f10ff */
[----:B------:R-:W-:Y:S01]  /*2580*/  ISETP.GE.AND P0, PT, R23, UR4, PT ;  /* 0x0000000417007c0c */ /* 0x000fe2000bf06270 */
[----:B------:R-:W-:Y:S01]  /*2590*/  IMAD R5, R219, R95, R4 ;  /* 0x0000005fdb057224 */ /* 0x000fe200078e0204 */
[----:B------:R-:W-:Y:S02]  /*25a0*/  SHF.R.S32.HI R8, RZ, 0x1f, R9 ;  /* 0x0000001fff087819 */ /* 0x000fe40000011409 */
[----:B------:R-:W-:Y:S01]  /*25b0*/  SEL R4, RZ, 0x10, P0 ;  /* 0x00000010ff047807 */ /* 0x000fe20000000000 */
[----:B------:R-:W-:Y:S01]  /*25c0*/  IMAD.IADD R97, R5, 0x1, R97 ;  /* 0x0000000105617824 */ /* 0x000fe200078e0261 */
[----:B------:R-:W-:Y:S02]  /*25d0*/  LEA.HI R8, R8, R219, RZ, 0x3 ;  /* 0x000000db08087211 */ /* 0x000fe400078f18ff */
[----:B------:R-:W-:Y:S01]  /*25e0*/  LOP3.LUT R16, R16, 0xfffffffb, RZ, 0xc0, !PT ;  /* 0xfffffffb10107812 */ /* 0x000fe200078ec0ff */
[----:B-----5:R-:W-:Y:S01]  /*25f0*/  IMAD.WIDE.U32 R96, R134, R94, R96 ;  /* 0x0000005e86607225 */ /* 0x020fe200078e0060 */
[----:B------:R-:W-:-:S02]  /*2600*/  LOP3.LUT R8, R8, 0xfffffff8, RZ, 0xc0, !PT ;  /* 0xfffffff808087812 */ /* 0x000fc400078ec0ff */
[----:B------:R-:W-:Y:S02]  /*2610*/  SHF.R.S32.HI R199, RZ, 0x1f, R198 ;  /* 0x0000001fffc77819 */ /* 0x000fe400000114c6 */
[----:B------:R-:W-:Y:S01]  /*2620*/  LOP3.LUT R10, R3, R4, RZ, 0xfc, !PT ;  /* 0x00000004030a7212 */ /* 0x000fe200078efcff */
[----:B------:R-:W-:Y:S01]  /*2630*/  IMAD.IADD R120, R219, 0x1, -R8 ;  /* 0x00000001db787824 */ /* 0x000fe200078e0a08 */
[-C--:B------:R-:W-:Y:S01]  /*2640*/  ISETP.GE.AND P2, PT, R195, R21.reuse, PT ;  /* 0x00000015c300720c */ /* 0x080fe20003f46270 */
[----:B------:R-:W-:Y:S01]  /*2650*/  IMAD R4, R7, R88, RZ ;  /* 0x0000005807047224 */ /* 0x000fe200078e02ff */
[----:B------:R-:W-:Y:S01]  /*2660*/  ISETP.GE.AND P1, PT, R196, R21, PT ;  /* 0x00000015c400720c */ /* 0x000fe20003f26270 */
[----:B------:R-:W-:Y:S01]  /*2670*/  IMAD.WIDE.U32 R98, R219, R94, R198 ;  /* 0x0000005edb627225 */ /* 0x000fe200078e00c6 */
[----:B------:R-:W-:Y:S02]  /*2680*/  LOP3.LUT P0, RZ, R120, 0x4, RZ, 0xc0, !PT ;  /* 0x0000000478ff7812 */ /* 0x000fe4000780c0ff */
[----:B------:R-:W-:Y:S01]  /*2690*/  LOP3.LUT R9, R9, 0xfffffffc, RZ, 0xc0, !PT ;  /* 0xfffffffc09097812 */ /* 0x000fe200078ec0ff */
[----:B------:R-:W-:Y:S01]  /*26a0*/  IMAD R7, R219, R89, R4 ;  /* 0x00000059db077224 */ /* 0x000fe200078e0204 */
[----:B------:R-:W-:Y:S01]  /*26b0*/  SEL R4, R21, RZ, P2 ;  /* 0x000000ff15047207 */ /* 0x000fe20001000000 */
[----:B------:R-:W-:Y:S01]  /*26c0*/  IMAD.IADD R99, R99, 0x1, R5 ;  /* 0x0000000163637824 */ /* 0x000fe200078e0205 */
[----:B------:R-:W-:Y:S01]  /*26d0*/  SEL R5, R21, RZ, P1 ;  /* 0x000000ff15057207 */ /* 0x000fe20000800000 */
[----:B------:R-:W-:Y:S01]  /*26e0*/  IMAD.IADD R108, R6, 0x1, -R9 ;  /* 0x00000001066c7824 */ /* 0x000fe200078e0a09 */
[----:B------:R-:W-:Y:S01]  /*26f0*/  SHF.R.U32.HI R25, RZ, 0x3, R229 ;  /* 0x00000003ff197819 */ /* 0x000fe200000116e5 */
[----:B------:R-:W-:Y:S01]  /*2700*/  IMAD.IADD R11, R195, 0x1, R4 ;  /* 0x00000001c30b7824 */ /* 0x000fe200078e0204 */
[----:B------:R-:W-:Y:S01]  /*2710*/  SHF.R.U32.HI R26, RZ, 0x3, R226 ;  /* 0x00000003ff1a7819 */ /* 0x000fe200000116e2 */
[----:B------:R-:W-:Y:S01]  /*2720*/  IMAD.IADD R5, R196, 0x1, R5 ;  /* 0x00000001c4057824 */ /* 0x000fe200078e0205 */
[----:B------:R-:W-:Y:S01]  /*2730*/  SHF.R.S32.HI R15, RZ, 0x1f, R134 ;  /* 0x0000001fff0f7819 */ /* 0x000fe20000011486 */
[----:B------:R-:W-:Y:S01]  /*2740*/  IMAD.WIDE.U32 R92, R219, R88, R198 ;  /* 0x00000058db5c7225 */ /* 0x000fe200078e00c6 */
[----:B------:R-:W-:-:S02]  /*2750*/  @P0 LOP3.LUT R16, R16, 0x4, RZ, 0xfc, !PT ;  /* 0x0000000410100812 */ /* 0x000fc400078efcff */
[----:B------:R-:W-:Y:S01]  /*2760*/  ISETP.GE.AND P0, PT, R18, R21, PT ;  /* 0x000000151200720c */ /* 0x000fe20003f06270 */
[----:B------:R-:W-:Y:S01]  /*2770*/  IMAD.IADD R93, R93, 0x1, R7 ;  /* 0x000000015d5d7824 */ /* 0x000fe200078e0207 */
[----:B------:R-:W-:Y:S01]  /*2780*/  SHF.R.S32.HI R8, RZ, 0x1f, R5 ;  /* 0x0000001fff087819 */ /* 0x000fe20000011405 */
[----:B------:R-:W-:Y:S01]  /*2790*/  IMAD.IADD R91, R7, 0x1, R91 ;  /* 0x00000001075b7824 */ /* 0x000fe200078e025b */
[----:B------:R-:W-:Y:S01]  /*27a0*/  SEL R3, R21, RZ, P0 ;  /* 0x000000ff15037207 */ /* 0x000fe20000000000 */
[-C--:B------:R-:W-:Y:S01]  /*27b0*/  IMAD.WIDE.U32 R92, R134, R88.reuse, R92 ;  /* 0x00000058865c7225 */ /* 0x080fe200078e005c */
[CC--:B------:R-:W-:Y:S02]  /*27c0*/  LEA.HI R9, R8.reuse, R5.reuse, RZ, 0x6 ;  /* 0x0000000508097211 */ /* 0x0c0fe400078f30ff */
[----:B------:R-:W-:Y:S01]  /*27d0*/  LEA.HI R7, R8, R5, RZ, 0x3 ;  /* 0x0000000508077211 */ /* 0x000fe200078f18ff */
[----:B------:R-:W-:Y:S01]  /*27e0*/  IMAD.IADD R3, R18, 0x1, R3 ;  /* 0x0000000112037824 */ /* 0x000fe200078e0203 */
[----:B------:R-:W-:Y:S01]  /*27f0*/  SHF.R.S32.HI R12, RZ, 0x1f, R11 ;  /* 0x0000001fff0c7819 */ /* 0x000fe2000001140b */
[----:B------:R-:W-:Y:S01]  /*2800*/  IMAD.WIDE.U32 R90, R134, R88, R90 ;  /* 0x00000058865a7225 */ /* 0x000fe200078e005a */
[----:B------:R-:W-:-:S02]  /*2810*/  SHF.R.S32.HI R9, RZ, 0x6, R9 ;  /* 0x00000006ff097819 */ /* 0x000fc40000011409 */
[----:B------:R-:W-:Y:S01]  /*2820*/  SHF.R.S32.HI R4, RZ, 0x1f, R3 ;  /* 0x0000001fff047819 */ /* 0x000fe20000011403 */
[----:B------:R-:W-:Y:S01]  /*2830*/  IMAD.WIDE.U32 R98, R134, R94, R98 ;  /* 0x0000005e86627225 */ /* 0x000fe200078e0062 */
[----:B------:R-:W-:Y:S02]  /*2840*/  LOP3.LUT R5, R229, 0x38, R7, 0xf8, !PT ;  /* 0x00000038e5057812 */ /* 0x000fe400078ef807 */
[-C--:B------:R-:W-:Y:S01]  /*2850*/  LEA.HI R6, R4, R3.reuse, RZ, 0x3 ;  /* 0x0000000304067211 */ /* 0x080fe200078f18ff */
[----:B------:R-:W-:Y:S01]  /*2860*/  IMAD R108, R108, 0x40, R219 ;  /* 0x000000406c6c7824 */ /* 0x000fe200078e02db */
[----:B------:R-:W-:Y:S02]  /*2870*/  LEA.HI R3, R4, R3, RZ, 0x6 ;  /* 0x0000000304037211 */ /* 0x000fe400078f30ff */
[----:B------:R-:W-:Y:S02]  /*2880*/  LOP3.LUT R8, R226, 0x38, R6, 0xf8, !PT ;  /* 0x00000038e2087812 */ /* 0x000fe400078ef806 */
[----:B------:R-:W-:-:S02]  /*2890*/  SHF.R.S32.HI R4, RZ, 0x6, R3 ;  /* 0x00000006ff047819 */ /* 0x000fc40000011403 */
[----:B------:R-:W-:Y:S02]  /*28a0*/  LOP3.LUT R3, R229, 0x38, R6, 0xf8, !PT ;  /* 0x00000038e5037812 */ /* 0x000fe400078ef806 */
[C---:B------:R-:W-:Y:S02]  /*28b0*/  LEA.HI R13, R12.reuse, R11, RZ, 0x3 ;  /* 0x0000000b0c0d7211 */ /* 0x040fe400078f18ff */
[----:B------:R-:W-:Y:S02]  /*28c0*/  LOP3.LUT R5, R5, R25, RZ, 0x3c, !PT ;  /* 0x0000001905057212 */ /* 0x000fe400078e3cff */
[----:B------:R-:W-:Y:S02]  /*28d0*/  LEA.HI R11, R12, R11, RZ, 0x6 ;  /* 0x0000000b0c0b7211 */ /* 0x000fe400078f30ff */
[----:B------:R-:W-:Y:S02]  /*28e0*/  LOP3.LUT R16, R16, 0xfffffffe, RZ, 0xc0, !PT ;  /* 0xfffffffe10107812 */ /* 0x000fe400078ec0ff */
[----:B------:R-:W-:-:S02]  /*28f0*/  SHF.R.S32.HI R11, RZ, 0x6, R11 ;  /* 0x00000006ff0b7819 */ /* 0x000fc4000001140b */
[----:B------:R-:W-:Y:S02]  /*2900*/  @P2 LOP3.LUT R16, R16, 0x1, RZ, 0xfc, !PT ;  /* 0x0000000110102812 */ /* 0x000fe400078efcff */
[----:B------:R-:W-:Y:S02]  /*2910*/  ISETP.GE.AND P2, PT, R193, UR4, PT ;  /* 0x00000004c1007c0c */ /* 0x000fe4000bf46270 */
[----:B------:R-:W-:Y:S02]  /*2920*/  SHF.L.U64.HI R103, R88, 0x6, R89 ;  /* 0x0000000658677819 */ /* 0x000fe40000010259 */
[----:B------:R-:W-:Y:S02]  /*2930*/  SHF.L.U64.HI R101, R94, 0x6, R95 ;  /* 0x000000065e657819 */ /* 0x000fe4000001025f */
[----:B------:R-:W-:Y:S02]  /*2940*/  SHF.R.S32.HI R111, RZ, 0x3, R6 ;  /* 0x00000003ff6f7819 */ /* 0x000fe40000011406 */
[----:B------:R-:W-:-:S02]  /*2950*/  SHF.R.S32.HI R110, RZ, 0x3, R7 ;  /* 0x00000003ff6e7819 */ /* 0x000fc40000011407 */
[----:B------:R-:W-:Y:S02]  /*2960*/  LOP3.LUT R6, R6, 0xfffffff8, RZ, 0xc0, !PT ;  /* 0xfffffff806067812 */ /* 0x000fe400078ec0ff */
[----:B-1----:R-:W-:Y:S02]  /*2970*/  LEA.HI R137, R137, 0x8, RZ, 0x19 ;  /* 0x0000000889897811 */ /* 0x002fe400078fc8ff */
[--C-:B------:R-:W-:Y:S02]  /*2980*/  SHF.R.S32.HI R109, RZ, 0x3, R13.reuse ;  /* 0x00000003ff6d7819 */ /* 0x100fe4000001140d */
[----:B------:R-:W-:Y:S01]  /*2990*/  SHF.R.S32.HI R107, RZ, 0x1f, R6 ;  /* 0x0000001fff6b7819 */ /* 0x000fe20000011406 */
[C-C-:B--2---:R-:W-:Y:S02]  /*29a0*/  IMAD R130, R4.reuse, 0x1800, R28.reuse ;  /* 0x0000180004827824 */ /* 0x144fe400078e021c */
[----:B------:R-:W-:Y:S02]  /*29b0*/  IMAD R128, R9, 0x1800, R28 ;  /* 0x0000180009807824 */ /* 0x000fe400078e021c */
[--C-:B---3--:R-:W-:Y:S01]  /*29c0*/  IMAD R133, R4, 0x1800, R20.reuse ;  /* 0x0000180004857824 */ /* 0x108fe200078e0214 */
[-C--:B------:R-:W-:Y:S01]  /*29d0*/  LOP3.LUT R4, R3, R25.reuse, RZ, 0x3c, !PT ;  /* 0x0000001903047212 */ /* 0x080fe200078e3cff */
[----:B------:R-:W-:Y:S01]  /*29e0*/  IMAD R132, R9, 0x1800, R20 ;  /* 0x0000180009847824 */ /* 0x000fe200078e0214 */
[-C--:B------:R-:W-:Y:S01]  /*29f0*/  LOP3.LUT R3, R8, R26.reuse, RZ, 0x3c, !PT ;  /* 0x0000001a08037212 */ /* 0x080fe200078e3cff */
[----:B------:R-:W-:Y:S01]  /*2a00*/  IMAD R126, R11, 0x1800, R28 ;  /* 0x000018000b7e7824 */ /* 0x000fe200078e021c */
[C---:B------:R-:W-:Y:S01]  /*2a10*/  LOP3.LUT R8, R226.reuse, 0x38, R13, 0xf8, !PT ;  /* 0x00000038e2087812 */ /* 0x040fe200078ef80d */
[----:B------:R-:W-:Y:S01]  /*2a20*/  IMAD.IADD R133, R133, 0x1, R4 ;  /* 0x0000000185857824 */ /* 0x000fe200078e0204 */
[----:B------:R-:W-:Y:S01]  /*2a30*/  LOP3.LUT R4, R226, 0x38, R7, 0xf8, !PT ;  /* 0x00000038e2047812 */ /* 0x000fe200078ef807 */
[----:B------:R-:W-:Y:S01]  /*2a40*/  IMAD.IADD R130, R130, 0x1, R3 ;  /* 0x0000000182827824 */ /* 0x000fe200078e0203 */
[----:B------:R-:W-:Y:S01]  /*2a50*/  LOP3.LUT R3, R229, 0x38, R13, 0xf8, !PT ;  /* 0x00000038e5037812 */ /* 0x000fe200078ef80d */
[----:B------:R-:W-:Y:S01]  /*2a60*/  IMAD.IADD R132, R132, 0x1, R5 ;  /* 0x0000000184847824 */ /* 0x000fe200078e0205 */
[----:B------:R-:W-:Y:S01]  /*2a70*/  LOP3.LUT R5, R4, R26, RZ, 0x3c, !PT ;  /* 0x0000001a04057212 */ /* 0x000fe200078e3cff */
[----:B------:R-:W-:Y:S01]  /*2a80*/  IMAD R129, R11, 0x1800, R20 ;  /* 0x000018000b817824 */ /* 0x000fe200078e0214 */
[----:B------:R-:W-:-:S02]  /*2a90*/  LOP3.LUT R4, R3, R25, RZ, 0x3c, !PT ;  /* 0x0000001903047212 */ /* 0x000fc400078e3cff */
[----:B------:R-:W-:Y:S01]  /*2aa0*/  LOP3.LUT R3, R8, R26, RZ, 0x3c, !PT ;  /* 0x0000001a08037212 */ /* 0x000fe200078e3cff */
[----:B------:R-:W-:Y:S01]  /*2ab0*/  IMAD.IADD R128, R128, 0x1, R5 ;  /* 0x0000000180807824 */ /* 0x000fe200078e0205 */
[----:B------:R-:W-:Y:S01]  /*2ac0*/  SEL R9, RZ, 0x20, P2 ;  /* 0x00000020ff097807 */ /* 0x000fe20001000000 */
[----:B------:R-:W-:Y:S01]  /*2ad0*/  IMAD R5, R15, R94, RZ ;  /* 0x0000005e0f057224 */ /* 0x000fe200078e02ff */
[----:B------:R-:W-:Y:S01]  /*2ae0*/  LOP3.LUT R7, R7, 0xfffffff8, RZ, 0xc0, !PT ;  /* 0xfffffff807077812 */ /* 0x000fe200078ec0ff */
[----:B------:R-:W-:Y:S01]  /*2af0*/  IMAD.IADD R126, R126, 0x1, R3 ;  /* 0x000000017e7e7824 */ /* 0x000fe200078e0203 */
[----:B------:R-:W-:Y:S01]  /*2b00*/  LOP3.LUT R3, R229, 0x18, R18, 0xf8, !PT ;  /* 0x00000018e5037812 */ /* 0x000fe200078ef812 */
[----:B------:R-:W-:Y:S01]  /*2b10*/  IMAD R15, R15, R88, RZ ;  /* 0x000000580f0f7224 */ /* 0x000fe200078e02ff */
[----:B------:R-:W-:Y:S01]  /*2b20*/  LOP3.LUT R26, R10, R9, RZ, 0xfc, !PT ;  /* 0x000000090a1a7212 */ /* 0x000fe200078efcff */
[C---:B------:R-:W-:Y:S01]  /*2b30*/  IMAD R11, R134.reuse, R95, R5 ;  /* 0x0000005f860b7224 */ /* 0x040fe200078e0205 */
[----:B------:R-:W-:Y:S01]  /*2b40*/  LOP3.LUT R3, R3, R25, RZ, 0x3c, !PT ;  /* 0x0000001903037212 */ /* 0x000fe200078e3cff */
[----:B------:R-:W-:Y:S01]  /*2b50*/  IMAD R5, R89, 0x60, RZ ;  /* 0x0000006059057824 */ /* 0x000fe200078e02ff */
[----:B------:R-:W-:Y:S01]  /*2b60*/  LOP3.LUT R8, R13, 0xfffffff8, RZ, 0xc0, !PT ;  /* 0xfffffff80d087812 */ /* 0x000fe200078ec0ff */
[----:B------:R-:W-:Y:S01]  /*2b70*/  IMAD R15, R134, R89, R15 ;  /* 0x00000059860f7224 */ /* 0x000fe200078e020f */
[----:B------:R-:W-:Y:S01]  /*2b80*/  LOP3.LUT R9, R10, 0x1, RZ, 0xc0, !PT ;  /* 0x000000010a097812 */ /* 0x000fe200078ec0ff */
[----:B------:R-:W-:Y:S01]  /*2b90*/  IMAD.WIDE.U32 R88, R88, 0x60, RZ ;  /* 0x0000006058587825 */ /* 0x000fe200078e00ff */
[----:B------:R-:W-:-:S02]  /*2ba0*/  LOP3.LUT R10, R26, 0x2, RZ, 0xc0, !PT ;  /* 0x000000021a0a7812 */ /* 0x000fc400078ec0ff */
[----:B------:R-:W-:Y:S01]  /*2bb0*/  LOP3.LUT R21, R26, 0x8, RZ, 0xc0, !PT ;  /* 0x000000081a157812 */ /* 0x000fe200078ec0ff */
[----:B------:R-:W-:Y:S01]  /*2bc0*/  IMAD.WIDE.U32 R94, R94, 0x60, RZ ;  /* 0x000000605e5e7825 */ /* 0x000fe200078e00ff */
[----:B------:R-:W-:Y:S02]  /*2bd0*/  LOP3.LUT R25, R26, 0x10, RZ, 0xc0, !PT ;  /* 0x000000101a197812 */ /* 0x000fe400078ec0ff */
[----:B------:R-:W-:Y:S01]  /*2be0*/  SHF.R.S32.HI R106, RZ, 0x1f, R7 ;  /* 0x0000001fff6a7819 */ /* 0x000fe20000011407 */
[----:B------:R-:W-:Y:S01]  /*2bf0*/  IMAD.IADD R125, R20, 0x1, R3 ;  /* 0x00000001147d7824 */ /* 0x000fe200078e0203 */
[C---:B------:R-:W-:Y:S01]  /*2c00*/  LOP3.LUT R20, R26.reuse, 0x4, RZ, 0xc0, !PT ;  /* 0x000000041a147812 */ /* 0x040fe200078ec0ff */
[----:B------:R-:W-:Y:S01]  /*2c10*/  IMAD.IADD R129, R129, 0x1, R4 ;  /* 0x0000000181817824 */ /* 0x000fe200078e0204 */
[----:B------:R-:W-:Y:S01]  /*2c20*/  SHF.R.S32.HI R105, RZ, 0x1f, R8 ;  /* 0x0000001fff697819 */ /* 0x000fe20000011408 */
[----:B------:R-:W-:Y:S01]  /*2c30*/  IMAD.IADD R124, R89, 0x1, R5 ;  /* 0x00000001597c7824 */ /* 0x000fe200078e0205 */
[----:B------:R-:W-:Y:S01]  /*2c40*/  LOP3.LUT R26, R26, 0x20, RZ, 0xc0, !PT ;  /* 0x000000201a1a7812 */ /* 0x000fe200078ec0ff */
[----:B------:R-:W-:-:S02]  /*2c50*/  IMAD.IADD R123, R95, 0x1, R123 ;  /* 0x000000015f7b7824 */ /* 0x000fc400078e027b */
[----:B------:R-:W-:Y:S02]  /*2c60*/  IMAD.IADD R100, R99, 0x1, R11 ;  /* 0x0000000163647824 */ /* 0x000fe400078e020b */
[----:B------:R-:W-:Y:S01]  /*2c70*/  IMAD.IADD R3, R11, 0x1, R97 ;  /* 0x000000010b037824 */ /* 0x000fe200078e0261 */
[----:B------:R-:W-:Y:S01]  /*2c80*/  SHF.R.S32.HI R121, RZ, 0x1f, R0 ;  /* 0x0000001fff797819 */ /* 0x000fe20000011400 */
[----:B------:R-:W-:Y:S02]  /*2c90*/  IMAD.IADD R4, R93, 0x1, R15 ;  /* 0x000000015d047824 */ /* 0x000fe400078e020f */
[----:B------:R-:W-:-:S07]  /*2ca0*/  IMAD.IADD R5, R15, 0x1, R91 ;  /* 0x000000010f057824 */ /* 0x000fce00078e025b */
.L_x_1672:
[----:B0-----:R-:W0:Y:S01]  /*2cb0*/  LDC R76, c[0x0][0x430] ;  /* 0x00010c00ff4c7b82 */ /* 0x001e220000000800 */
[----:B------:R-:W-:Y:S02]  /*2cc0*/  VIADD R2, R2, 0xffffffff ;  /* 0xffffffff02027836 */ /* 0x000fe40000000000 */
[----:B------:R-:W-:Y:S02]  /*2cd0*/  IMAD.MOV.U32 R27, RZ, RZ, RZ ;  /* 0x000000ffff1b7224 */ /* 0x000fe400078e00ff */
[----:B------:R-:W-:-:S03]  /*2ce0*/  IMAD R13, R2, 0x60, R108 ;  /* 0x00000060020d7824 */ /* 0x000fc600078e026c */
[----:B-1----:R-:W1:Y:S01]  /*2cf0*/  LDC R117, c[0x0][0x3f4] ;  /* 0x0000fd00ff757b82 */ /* 0x002e620000000800 */
[----:B------:R-:W-:Y:S01]  /*2d00*/  IMAD.IADD R32, R122, 0x1, R13 ;  /* 0x000000017a207824 */ /* 0x000fe200078e020d */
[----:B------:R-:W-:-:S03]  /*2d10*/  ISETP.GE.AND P2, PT, R13, R24, PT ;  /* 0x000000180d00720c */ /* 0x000fc60003f46270 */
[----:B------:R-:W-:Y:S01]  /*2d20*/  IMAD.MOV.U32 R28, RZ, RZ, R32 ;  /* 0x000000ffff1c7224 */ /* 0x000fe200078e0020 */
[----:B------:R-:W-:Y:S02]  /*2d30*/  ISETP.GT.OR P2, PT, R108, 0x5f, P2 ;  /* 0x0000005f6c00780c */ /* 0x000fe40001744670 */
[----:B0-----:R-:W-:-:S11]  /*2d40*/  ISETP.NE.AND P3, PT, R76, 0x1, PT ;  /* 0x000000014c00780c */ /* 0x001fd60003f65270 */
[----:B------:R-:W0:Y:S08]  /*2d50*/  @!P2 LDC.64 R14, c[0x0][0x428] ;  /* 0x00010a00ff0eab82 */ /* 0x000e300000000a00 */
[----:B--2---:R-:W2:Y:S08]  /*2d60*/  @!P2 LDC.64 R12, c[0x0][0x418] ;  /* 0x00010600ff0cab82 */ /* 0x004eb00000000a00 */
[----:B---3--:R-:W3:Y:S08]  /*2d70*/  @P3 LDC R11, c[0x0][0x434] ;  /* 0x00010d00ff0b3b82 */ /* 0x008ef00000000800 */
[----:B----4-:R-:W4:Y:S01]  /*2d80*/  @P3 LDC R30, c[0x0][0x438] ;  /* 0x00010e00ff1e3b82 */ /* 0x010f220000000800 */
[----:B---3--:R-:W-:-:S05]  /*2d90*/  @P3 IMAD.HI.U32 R11, R32, R11, RZ ;  /* 0x0000000b200b3227 */ /* 0x008fca00078e00ff */
[----:B----4-:R-:W-:Y:S01]  /*2da0*/  @P3 SHF.R.U32.HI R28, RZ, R30, R11 ;  /* 0x0000001eff1c3219 */ /* 0x010fe2000001160b */
[----:B0-----:R-:W-:-:S03]  /*2db0*/  @!P2 IMAD R11, R121, R14, RZ ;  /* 0x0000000e790ba224 */ /* 0x001fc600078e02ff */
[--C-:B------:R-:W-:Y:S01]  /*2dc0*/  @!P2 SHF.R.S32.HI R29, RZ, 0x1f, R28.reuse ;  /* 0x0000001fff1da819 */ /* 0x100fe2000001141c */
[C---:B------:R-:W-:Y:S02]  /*2dd0*/  @!P2 IMAD R11, R0.reuse, R15, R11 ;  /* 0x0000000f000ba224 */ /* 0x040fe400078e020b */
[----:B------:R-:W-:-:S04]  /*2de0*/  @!P2 IMAD.WIDE.U32 R14, R0, R14, R28 ;  /* 0x0000000e000ea225 */ /* 0x000fc800078e001c */
[----:B------:R-:W-:Y:S01]  /*2df0*/  @!P2 IMAD.IADD R11, R15, 0x1, R11 ;  /* 0x000000010f0ba824 */ /* 0x000fe200078e020b */
[----:B--2---:R-:W-:-:S04]  /*2e00*/  @!P2 LEA R12, P3, R14, R12, 0x2 ;  /* 0x0000000c0e0ca211 */ /* 0x004fc800078610ff */
[----:B------:R-:W-:-:S05]  /*2e10*/  @!P2 LEA.HI.X R13, R14, R13, R11, 0x2, P3 ;  /* 0x0000000d0e0da211 */ /* 0x000fca00018f140b */
[----:B------:R0:W5:Y:S01]  /*2e20*/  @!P2 LDG.E R27, desc[UR60][R12.64] ;  /* 0x0000003c0c1ba981 */ /* 0x000162000c1e1900 */
[----:B------:R-:W-:Y:S01]  /*2e30*/  ISETP.GT.AND P2, PT, R2, R119, PT ;  /* 0x000000770200720c */ /* 0x000fe20003f44270 */
[----:B------:R-:W-:Y:S01]  /*2e40*/  IMAD R77, R22, 0x4800, R125 ;  /* 0x00004800164d7824 */ /* 0x000fe200078e027d */
[----:B------:R-:W-:Y:S01]  /*2e50*/  LOP3.LUT R16, R16, 0xfffffffd, RZ, 0xc0, !PT ;  /* 0xfffffffd10107812 */ /* 0x000fe200078ec0ff */
[----:B------:R-:W-:Y:S01]  /*2e60*/  IMAD.MOV R15, RZ, RZ, -R28 ;  /* 0x000000ffff0f7224 */ /* 0x000fe200078e0a1c */
[----:B------:R-:W-:Y:S01]  /*2e70*/  LOP3.LUT P4, RZ, R120, 0x4, RZ, 0xc0, !PT ;  /* 0x0000000478ff7812 */ /* 0x000fe2000788c0ff */
[----:B------:R-:W-:Y:S01]  /*2e80*/  VIADD R11, R77, 0x20 ;  /* 0x000000204d0b7836 */ /* 0x000fe20000000000 */
[----:B------:R-:W-:Y:S05]  /*2e90*/  YIELD ;  /* 0x0000000000007946 */ /* 0x000fea0003800000 */
[----:B------:R-:W-:Y:S01]  /*2ea0*/  BSSY B0, `(.L_x_1567) ;  /* 0x00007fe000007945 */ /* 0x000fe20003800000 */
[----:B------:R-:W-:Y:S01]  /*2eb0*/  IMAD R76, R76, R15, R32 ;  /* 0x0000000f4c4c7224 */ /* 0x000fe200078e0220 */
[----:B------:R-:W-:-:S02]  /*2ec0*/  @P2 LOP3.LUT R16, R16, 0x2, RZ, 0xfc, !PT ;  /* 0x0000000210102812 */ /* 0x000fc400078efcff */
[----:B-1----:R-:W-:Y:S02]  /*2ed0*/  ISETP.GE.AND P2, PT, R117, 0x1, PT ;  /* 0x000000017500780c */ /* 0x002fe40003f46270 */
[C---:B------:R-:W-:Y:S02]  /*2ee0*/  @P4 VIADD R11, R77.reuse, 0xffffffe0 ;  /* 0xffffffe04d0b4836 */ /* 0x040fe40000000000 */
[--C-:B------:R-:W-:Y:S02]  /*2ef0*/  IMAD R77, R77, 0x2, R112.reuse ;  /* 0x000000024d4d7824 */ /* 0x100fe400078e0270 */
[----:B------:R-:W-:-:S07]  /*2f00*/  IMAD R78, R11, 0x2, R112 ;  /* 0x000000020b4e7824 */ /* 0x000fce00078e0270 */
[----:B0-----:R-:W-:Y:S05]  /*2f10*/  @!P2 BRA `(.L_x_1568) ;  /* 0x000000780004a947 */ /* 0x001fea0003800000 */
[----:B------:R-:W-:Y:S01]  /*2f20*/  SHF.R.S32.HI R79, RZ, 0x1f, R76 ;  /* 0x0000001fff4f7819 */ /* 0x000fe2000001144c */
[----:B------:R-:W-:Y:S01]  /*2f30*/  ULDC.64 UR4, c[0x0][0x300] ;  /* 0x0000c00000047ab9 */ /* 0x000fe20000000a00 */
[----:B-----5:R-:W-:Y:S01]  /*2f40*/  SHF.R.S32.HI R84, RZ, 0x1f, R27 ;  /* 0x0000001fff547819 */ /* 0x020fe2000001141b */
[----:B------:R-:W-:Y:S01]  /*2f50*/  IMAD.WIDE.U32 R12, R76, UR4, RZ ;  /* 0x000000044c0c7c25 */ /* 0x000fe2000f8e00ff */
[----:B------:R-:W-:Y:S02]  /*2f60*/  ULDC.U8 UR6, c[0x0][0x410] ;  /* 0x0001040000067ab9 */ /* 0x000fe40000000000 */
[----:B------:R-:W-:Y:S01]  /*2f70*/  ISETP.NE.AND P2, PT, RZ, UR6, PT ;  /* 0x00000006ff007c0c */ /* 0x000fe2000bf45270 */
[----:B------:R-:W-:Y:S02]  /*2f80*/  IMAD R11, R79, UR4, RZ ;  /* 0x000000044f0b7c24 */ /* 0x000fe4000f8e02ff */
[----:B------:R-:W-:Y:S02]  /*2f90*/  IMAD R15, R124, R2, RZ ;  /* 0x000000027c0f7224 */ /* 0x000fe400078e02ff */
[----:B------:R-:W-:Y:S01]  /*2fa0*/  IMAD R11, R76, UR5, R11 ;  /* 0x000000054c0b7c24 */ /* 0x000fe2000f8e020b */
[----:B------:R-:W-:Y:S01]  /*2fb0*/  ULDC.64 UR4, c[0x0][0x310] ;  /* 0x0000c40000047ab9 */ /* 0x000fe20000000a00 */
[----:B------:R-:W-:-:S02]  /*2fc0*/  IMAD R85, R2, -0x60, R24 ;  /* 0xffffffa002557824 */ /* 0x000fc400078e0218 */
[----:B------:R-:W-:Y:S02]  /*2fd0*/  IMAD R14, R84, UR4, RZ ;  /* 0x00000004540e7c24 */ /* 0x000fe4000f8e02ff */
[----:B------:R-:W-:Y:S01]  /*2fe0*/  IMAD.IADD R13, R13, 0x1, R11 ;  /* 0x000000010d0d7824 */ /* 0x000fe200078e020b */
[----:B------:R-:W-:Y:S01]  /*2ff0*/  VIMNMX R85, R85, 0x60, PT ;  /* 0x0000006055557848 */ /* 0x000fe20003fe0100 */
[C---:B------:R-:W-:Y:S02]  /*3000*/  IMAD R11, R27.reuse, UR5, R14 ;  /* 0x000000051b0b7c24 */ /* 0x040fe4000f8e020e */
        /* <DEDUP_REMOVED lines=8> */
[C---:B------:R-:W-:Y:S01]  /*3090*/  IMAD R31, R11.reuse, R94, R14 ;  /* 0x0000005e0b1f7224 */ /* 0x040fe200078e020e */
[----:B------:R-:W-:Y:S01]  /*30a0*/  LEA R116, P3, R28, UR4, 0x1 ;  /* 0x000000041c747c11 */ /* 0x000fe2000f8608ff */
[----:B------:R-:W-:Y:S02]  /*30b0*/  IMAD R33, R11, R88, R15 ;  /* 0x000000580b217224 */ /* 0x000fe400078e020f */
[----:B------:R-:W-:Y:S01]  /*30c0*/  IMAD.WIDE.U32 R14, R94, R2, RZ ;  /* 0x000000025e0e7225 */ /* 0x000fe200078e00ff */
[----:B------:R-:W-:-:S03]  /*30d0*/  LEA.HI.X R113, R28, UR5, R113, 0x1, P3 ;  /* 0x000000051c717c11 */ /* 0x000fc600098f0c71 */
[----:B------:R-:W-:-:S04]  /*30e0*/  IMAD.WIDE.U32 R12, R88, R2, RZ ;  /* 0x00000002580c7225 */ /* 0x000fc800078e00ff */
[----:B------:R-:W-:Y:S02]  /*30f0*/  IMAD.IADD R11, R15, 0x1, R31 ;  /* 0x000000010f0b7824 */ /* 0x000fe400078e021f */
[----:B------:R-:W-:Y:S01]  /*3100*/  IMAD.IADD R80, R13, 0x1, R33 ;  /* 0x000000010d507824 */ /* 0x000fe200078e0221 */
[----:B------:R-:W-:Y:S06]  /*3110*/  @!P2 BRA `(.L_x_1569) ;  /* 0x000000380068a947 */ /* 0x000fec0003800000 */
        /* <DEDUP_REMOVED lines=19> */
[----:B------:R-:W-:Y:S01]  /*3250*/  CS2R R74, SRZ ;  /* 0x00000000004a7805 */ /* 0x000fe2000001ff00 */
[----:B------:R-:W-:Y:S01]  /*3260*/  IMAD.X R32, R11, 0x1, R100, P2 ;  /* 0x000000010b207824 */ /* 0x000fe200010e0664 */
[----:B------:R-:W-:-:S04]  /*3270*/  LEA R30, P2, R31, UR4, 0x1 ;  /* 0x000000041f1e7c11 */ /* 0x000fc8000f8408ff */
[----:B------:R-:W-:Y:S01]  /*3280*/  LEA.HI.X R31, R31, UR5, R32, 0x1, P2 ;  /* 0x000000051f1f7c11 */ /* 0x000fe200090f0c20 */
[----:B------:R-:W-:Y:S01]  /*3290*/  ULDC.64 UR4, c[0x0][0x400] ;  /* 0x0001000000047ab9 */ /* 0x000fe20000000a00 */
[----:B------:R-:W-:-:S05]  /*32a0*/  IADD3 R33, P2, R92, R12, RZ ;  /* 0x0000000c5c217210 */ /* 0x000fca0007f5e0ff */
[----:B------:R-:W-:Y:S01]  /*32b0*/  IMAD.X R34, R80, 0x1, R4, P2 ;  /* 0x0000000150227824 */ /* 0x000fe200010e0604 */
        /* <DEDUP_REMOVED lines=30> */
.L_x_1571:
[----:B------:R-:W-:Y:S05]  /*34a0*/  BSYNC B1 ;  /* 0x0000000000017941 */ /* 0x000fea0003800000 */
.L_x_1570:
[----:B0-----:R-:W-:Y:S01]  /*34b0*/  VIADD R30, R219, 0x40 ;  /* 0x00000040db1e7836 */ /* 0x001fe20000000000 */
[----:B------:R-:W-:Y:S01]  /*34c0*/  BSSY B1, `(.L_x_1572) ;  /* 0x0000037000017945 */ /* 0x000fe20003800000 */
[----:B------:R-:W-:Y:S02]  /*34d0*/  CS2R R32, SRZ ;  /* 0x0000000000207805 */ /* 0x000fe4000001ff00 */
[----:B------:R-:W-:Y:S02]  /*34e0*/  CS2R R36, SRZ ;  /* 0x0000000000247805 */ /* 0x000fe4000001ff00 */
[----:B------:R-:W-:Y:S02]  /*34f0*/  CS2R R40, SRZ ;  /* 0x0000000000287805 */ /* 0x000fe4000001ff00 */
[----:B------:R-:W-:Y:S02]  /*3500*/  ISETP.GE.AND P4, PT, R30, R85, PT ;  /* 0x000000551e00720c */ /* 0x000fe40003f86270 */
[----:B------:R-:W-:-:S02]  /*3510*/  CS2R R44, SRZ ;  /* 0x00000000002c7805 */ /* 0x000fc4000001ff00 */
[----:B------:R-:W-:Y:S02]  /*3520*/  CS2R R48, SRZ ;  /* 0x0000000000307805 */ /* 0x000fe4000001ff00 */
[----:B------:R-:W-:Y:S02]  /*3530*/  CS2R R30, SRZ ;  /* 0x00000000001e7805 */ /* 0x000fe4000001ff00 */
[----:B------:R-:W-:Y:S02]  /*3540*/  CS2R R34, SRZ ;  /* 0x0000000000227805 */ /* 0x000fe4000001ff00 */
[----:B------:R-:W-:Y:S02]  /*3550*/  CS2R R38, SRZ ;  /* 0x0000000000267805 */ /* 0x000fe4000001ff00 */
[----:B------:R-:W-:Y:S02]  /*3560*/  CS2R R42, SRZ ;  /* 0x00000000002a7805 */ /* 0x000fe4000001ff00 */
[----:B------:R-:W-:Y:S01]  /*3570*/  CS2R R46, SRZ ;  /* 0x00000000002e7805 */ /* 0x000fe2000001ff00 */
[----:B-----5:R-:W-:Y:S01]  /*3580*/  IMAD.MOV.U32 R81, RZ, RZ, R52 ;  /* 0x000000ffff517224 */ /* 0x020fe200078e0034 */
[----:B------:R-:W-:Y:S01]  /*3590*/  CS2R R50, SRZ ;  /* 0x0000000000327805 */ /* 0x000fe2000001ff00 */
[----:B------:R-:W-:Y:S06]  /*35a0*/  @P4 BRA `(.L_x_1573) ;  /* 0x0000000000a04947 */ /* 0x000fec0003800000 */
        /* <DEDUP_REMOVED lines=40> */
.L_x_1573:
[----:B------:R-:W-:Y:S05]  /*3830*/  BSYNC B1 ;  /* 0x0000000000017941 */ /* 0x000fea0003800000 */
.L_x_1572:
[----:B------:R-:W2:Y:S01]  /*3840*/  LDL R11, [R1+0x3c] ;  /* 0x00003c00010b7983 */ /* 0x000ea20000100800 */
[----:B0-----:R-:W-:Y:S02]  /*3850*/  IMAD.MOV.U32 R12, RZ, RZ, R56 ;  /* 0x000000ffff0c7224 */ /* 0x001fe400078e0038 */
        /* <DEDUP_REMOVED lines=11> */
[----:B------:R-:W-:-:S03]  /*3910*/  IMAD.MOV.U32 R13, RZ, RZ, R72 ;  /* 0x000000ffff0d7224 */ /* 0x000fc600078e0048 */
[----:B------:R-:W-:Y:S01]  /*3920*/  PRMT R157, R157, 0x5410, R12 ;  /* 0x000054109d9d7816 */ /* 0x000fe2000000000c */
[----:B------:R-:W-:Y:S01]  /*3930*/  IMAD.MOV.U32 R12, RZ, RZ, R54 ;  /* 0x000000ffff0c7224 */ /* 0x000fe200078e0036 */
[----:B------:R-:W-:Y:S02]  /*3940*/  PRMT R131, R14, 0x5410, R13 ;  /* 0x000054100e837816 */ /* 0x000fe4000000000d */
[----:B--2---:R-:W-:Y:S01]  /*3950*/  R2UR UR4, R11 ;  /* 0x000000000b0472ca */ /* 0x004fe200000e0000 */
[----:B------:R-:W-:-:S05]  /*3960*/  IMAD.MOV.U32 R11, RZ, RZ, R53 ;  /* 0x000000ffff0b7224 */ /* 0x000fca00078e0035 */
[----:B------:R-:W-:Y:S01]  /*3970*/  PRMT R148, R81, 0x5410, R11 ;  /* 0x0000541051947816 */ /* 0x000fe2000000000b */
[----:B------:R-:W-:-:S05]  /*3980*/  IMAD.MOV.U32 R11, RZ, RZ, R64 ;  /* 0x000000ffff0b7224 */ /* 0x000fca00078e0040 */
[----:B------:R-:W-:Y:S01]  /*3990*/  PRMT R154, R154, 0x5410, R11 ;  /* 0x000054109a9a7816 */ /* 0x000fe2000000000b */
[----:B------:R-:W-:Y:S01]  /*39a0*/  IMAD.MOV.U32 R11, RZ, RZ, R68 ;  /* 0x000000ffff0b7224 */ /* 0x000fe200078e0044 */
[----:B------:R-:W-:-:S04]  /*39b0*/  UISETP.NE.AND UP0, UPT, UR4, 0x3, UPT ;  /* 0x000000030400788c */ /* 0x000fc8000bf05270 */
[----:B------:R-:W-:Y:S01]  /*39c0*/  PRMT R156, R156, 0x5410, R11 ;  /* 0x000054109c9c7816 */ /* 0x000fe2000000000b */
[----:B------:R-:W-:Y:S01]  /*39d0*/  IMAD.MOV.U32 R11, RZ, RZ, R55 ;  /* 0x000000ffff0b7224 */ /* 0x000fe200078e0037 */
[----:B------:R-:W-:-:S04]  /*39e0*/  PLOP3.LUT P2, PT, PT, PT, UP0, 0x80, 0x0 ;  /* 0x000000000000781c */ /* 0x000fc80003f4f008 */
        /* <DEDUP_REMOVED lines=61> */
.L_x_1574:
[----:B------:R-:W-:Y:S01]  /*3dc0*/  IMAD R86, R22, 0x8, R17 ;  /* 0x0000000816567824 */ /* 0x000fe200078e0211 */
[----:B------:R-:W-:Y:S01]  /*3dd0*/  SHF.L.U32 R87, R220, 0x1f, RZ ;  /* 0x0000001fdc577819 */ /* 0x000fe200000006ff */
[----:B------:R-:W-:Y:S03]  /*3de0*/  BSSY B1, `(.L_x_1575) ;  /* 0x0000003000017945 */ /* 0x000fe60003800000 */
[----:B------:R-:W0:Y:S02]  /*3df0*/  SYNCS.PHASECHK.TRANS64.TRYWAIT P5, [R86+URZ+0x30890], R87 ;  /* 0x03089057560075a7 */ /* 0x000e2400080a017f */
[----:B0-----:R-:W-:Y:S05]  /*3e00*/  @!P5 BRA `(.L_x_1576) ;  /* 0x0000029400fcd947 */ /* 0x001fea0003800000 */
.L_x_2000:
[----:B------:R-:W-:Y:S05]  /*3e10*/  BSYNC B1 ;  /* 0x0000000000017941 */ /* 0x000fea0003800000 */
.L_x_1575:
[----:B------:R-:W-:-:S03]  /*3e20*/  UMOV UR4, 0xffffffff ;  /* 0xffffffff00047882 */ /* 0x000fc60000000000 */
[----:B------:R-:W-:Y:S05]  /*3e30*/  BRA.DIV UR4, `(.L_x_1577) ;  /* 0x0000029a04047947 */ /* 0x000fea000b800000 */
[----:B------:R1:W2:Y:S04]  /*3e40*/  SHFL.IDX PT, R80, R113, RZ, 0x1c1f ;  /* 0x001c1fff71507589 */ /* 0x0002a800000e0000 */
[----:B------:R1:W3:Y:S02]  /*3e50*/  SHFL.IDX PT, R11, R116, RZ, 0x1c1f ;  /* 0x001c1fff740b7589 */ /* 0x0002e400000e0000 */
.L_x_2004:
        /* <DEDUP_REMOVED lines=9> */
[----:B------:R-:W-:Y:S02]  /*3ef0*/  SHF.R.U64 R74, R74, 0x10, R75 ;  /* 0x000000104a4a7819 */ /* 0x000fe4000000124b */
[--C-:B------:R-:W-:Y:S02]  /*3f00*/  SHF.R.U64 R72, R72, 0x10, R73.reuse ;  /* 0x0000001048487819 */ /* 0x100fe40000001249 */
[----:B------:R-:W-:Y:S02]  /*3f10*/  PRMT R74, R138, 0x5432, R74 ;  /* 0x000054328a4a7816 */ /* 0x000fe4000000004a */
[----:B------:R-:W-:Y:S02]  /*3f20*/  SHF.R.U32.HI R73, RZ, 0x10, R73 ;  /* 0x00000010ff497819 */ /* 0x000fe40000011649 */
[----:B------:R-:W-:Y:S02]  /*3f30*/  SHF.R.U32.HI R75, RZ, 0x10, R75 ;  /* 0x00000010ff4b7819 */ /* 0x000fe4000001164b */
[----:B------:R-:W-:-:S02]  /*3f40*/  PRMT R72, R131, 0x5432, R72 ;  /* 0x0000543283487816 */ /* 0x000fc40000000048 */
[----:B0-----:R-:W-:Y:S02]  /*3f50*/  LOP3.LUT R140, R13, 0xffff0000, RZ, 0xc0, !PT ;  /* 0xffff00000d8c7812 */ /* 0x001fe400078ec0ff */
[C---:B------:R-:W-:Y:S01]  /*3f60*/  LOP3.LUT R139, R74.reuse, 0xffff0000, RZ, 0xc0, !PT ;  /* 0xffff00004a8b7812 */ /* 0x040fe200078ec0ff */
[----:B------:R-:W-:Y:S01]  /*3f70*/  IMAD.U32 R74, R74, 0x10000, RZ ;  /* 0x000100004a4a7824 */ /* 0x000fe200078e00ff */
[----:B------:R-:W-:Y:S02]  /*3f80*/  PRMT R73, R131, 0x5410, R73 ;  /* 0x0000541083497816 */ /* 0x000fe40000000049 */
[----:B------:R-:W-:Y:S01]  /*3f90*/  PRMT R75, R138, 0x5410, R75 ;  /* 0x000054108a4b7816 */ /* 0x000fe2000000004b */
[----:B------:R-:W-:Y:S01]  /*3fa0*/  IMAD.U32 R138, R13, 0x10000, RZ ;  /* 0x000100000d8a7824 */ /* 0x000fe200078e00ff */
[----:B------:R-:W-:Y:S01]  /*3fb0*/  LOP3.LUT R131, R72, 0xffff0000, RZ, 0xc0, !PT ;  /* 0xffff000048837812 */ /* 0x000fe200078ec0ff */
        /* <DEDUP_REMOVED lines=34> */
.L_x_1583:
[----:B------:R-:W-:Y:S05]  /*41e0*/  BSYNC B3 ;  /* 0x0000000000037941 */ /* 0x000fea0003800000 */
.L_x_1582:
[----:B---3--:R-:W-:-:S04]  /*41f0*/  LEA R72, P3, R18, R11, 0x1 ;  /* 0x0000000b12487211 */ /* 0x008fc800078608ff */
[----:B--2---:R-:W-:-:S05]  /*4200*/  LEA.HI.X R73, R18, R80, R19, 0x1, P3 ;  /* 0x0000005012497211 */ /* 0x004fca00018f0c13 */
[----:B0-----:R4:W-:Y:S04]  /*4210*/  ST.E.128 desc[UR60][R72.64], R12 ;  /* 0x0000000c48007985 */ /* 0x0019e8000c101d3c */
.L_x_1581:
[----:B------:R-:W-:Y:S05]  /*4220*/  BSYNC B2 ;  /* 0x0000000000027941 */ /* 0x000fea0003800000 */
.L_x_1580:
        /* <DEDUP_REMOVED lines=54> */
.L_x_1587:
[----:B------:R-:W-:Y:S05]  /*4590*/  BSYNC B3 ;  /* 0x0000000000037941 */ /* 0x000fea0003800000 */
.L_x_1586:
[----:B------:R-:W-:Y:S02]  /*45a0*/  IMAD.SHL.U32 R70, R203, 0x8, RZ ;  /* 0x00000008cb467824 */ /* 0x000fe400078e00ff */
[----:B---3--:R-:W-:Y:S02]  /*45b0*/  IMAD.MOV.U32 R68, RZ, RZ, R11 ;  /* 0x000000ffff447224 */ /* 0x008fe400078e000b */
[----:B--2---:R-:W-:Y:S02]  /*45c0*/  IMAD.MOV.U32 R69, RZ, RZ, R80 ;  /* 0x000000ffff457224 */ /* 0x004fe400078e0050 */
[----:B------:R-:W-:-:S05]  /*45d0*/  IMAD.WIDE R68, R70, 0x2, R68 ;  /* 0x0000000246447825 */ /* 0x000fca00078e0244 */
[----:B0-----:R0:W-:Y:S02]  /*45e0*/  ST.E.128 desc[UR60][R68.64], R12 ;  /* 0x0000000c44007985 */ /* 0x0011e4000c101d3c */
.L_x_1585:
[----:B------:R-:W-:Y:S05]  /*45f0*/  BSYNC B2 ;  /* 0x0000000000027941 */ /* 0x000fea0003800000 */
.L_x_1584:
        /* <DEDUP_REMOVED lines=54> */
.L_x_1591:
[----:B------:R-:W-:Y:S05]  /*4960*/  BSYNC B3 ;  /* 0x0000000000037941 */ /* 0x000fea0003800000 */
.L_x_1590:
[----:B------:R-:W-:Y:S02]  /*4970*/  IMAD.SHL.U32 R66, R204, 0x8, RZ ;  /* 0x00000008cc427824 */ /* 0x000fe400078e00ff */
[----:B---3--:R-:W-:Y:S02]  /*4980*/  IMAD.MOV.U32 R64, RZ, RZ, R11 ;  /* 0x000000ffff407224 */ /* 0x008fe400078e000b */
[----:B--2---:R-:W-:Y:S02]  /*4990*/  IMAD.MOV.U32 R65, RZ, RZ, R80 ;  /* 0x000000ffff417224 */ /* 0x004fe400078e0050 */
[----:B------:R-:W-:-:S05]  /*49a0*/  IMAD.WIDE R64, R66, 0x2, R64 ;  /* 0x0000000242407825 */ /* 0x000fca00078e0240 */
[----:B----4-:R0:W-:Y:S02]  /*49b0*/  ST.E.128 desc[UR60][R64.64], R12 ;  /* 0x0000000c40007985 */ /* 0x0101e4000c101d3c */
.L_x_1589:
[----:B------:R-:W-:Y:S05]  /*49c0*/  BSYNC B2 ;  /* 0x0000000000027941 */ /* 0x000fea0003800000 */
.L_x_1588:
[----:B------:R-:W-:Y:S01]  /*49d0*/  ISETP.NE.AND P3, PT, R21, RZ, PT ;  /* 0x000000ff1500720c */ /* 0x000fe20003f65270 */
[----:B------:R-:W-:-:S12]  /*49e0*/  BSSY B2, `(.L_x_1592) ;  /* 0x000003a000027945 */ /* 0x000fd80003800000 */
        /* <DEDUP_REMOVED lines=9> */
[--C-:B------:R-:W-:Y:S02]  /*4a80*/  SHF.R.U64 R61, R62, 0x10, R63.reuse ;  /* 0x000000103e3d7819 */ /* 0x100fe4000000123f */
[----:B------:R-:W-:Y:S02]  /*4a90*/  SHF.R.U32.HI R67, RZ, 0x10, R63 ;  /* 0x00000010ff437819 */ /* 0x000fe4000001163f */
[----:B------:R-:W-:Y:S01]  /*4aa0*/  PRMT R63, R153, 0x5410, R61 ;  /* 0x00005410993f7816 */ /* 0x000fe2000000003d */
[----:B----4-:R-:W-:Y:S01]  /*4ab0*/  IMAD.U32 R61, R13, 0x10000, RZ ;  /* 0x000100000d3d7824 */ /* 0x010fe200078e00ff */
[----:B------:R-:W-:-:S02]  /*4ac0*/  PRMT R60, R153, 0x5432, R60 ;  /* 0x00005432993c7816 */ /* 0x000fc4000000003c */
[----:B------:R-:W-:Y:S02]  /*4ad0*/  LOP3.LUT R70, R13, 0xffff0000, RZ, 0xc0, !PT ;  /* 0xffff00000d467812 */ /* 0x000fe400078ec0ff */
[C---:B------:R-:W-:Y:S01]  /*4ae0*/  LOP3.LUT R68, R63.reuse, 0xffff0000, RZ, 0xc0, !PT ;  /* 0xffff00003f447812 */ /* 0x040fe200078ec0ff */
[----:B------:R-:W-:Y:S01]  /*4af0*/  IMAD.U32 R63, R63, 0x10000, RZ ;  /* 0x000100003f3f7824 */ /* 0x000fe200078e00ff */
[C---:B------:R-:W-:Y:S01]  /*4b00*/  LOP3.LUT R62, R60.reuse, 0xffff0000, RZ, 0xc0, !PT ;  /* 0xffff00003c3e7812 */ /* 0x040fe200078ec0ff */
[----:B------:R-:W-:Y:S02]  /*4b10*/  IMAD.U32 R60, R60, 0x10000, RZ ;  /* 0x000100003c3c7824 */ /* 0x000fe400078e00ff */
[C---:B------:R-:W-:Y:S02]  /*4b20*/  FMUL.FTZ R69, R70.reuse, R68 ;  /* 0x0000004446457220 */ /* 0x040fe40000410000 */
[-C--:B------:R-:W-:Y:S01]  /*4b30*/  FMUL.FTZ R13, R70, R62.reuse ;  /* 0x0000003e460d7220 */ /* 0x080fe20000410000 */
[C---:B------:R-:W-:Y:S01]  /*4b40*/  LOP3.LUT R70, R14.reuse, 0xffff0000, RZ, 0xc0, !PT ;  /* 0xffff00000e467812 */ /* 0x040fe200078ec0ff */
[----:B------:R-:W-:Y:S01]  /*4b50*/  FFMA.FTZ R62, R61, R62, -R69 ;  /* 0x0000003e3d3e7223 */ /* 0x000fe20000010845 */
[----:B------:R-:W-:-:S02]  /*4b60*/  IMAD.U32 R14, R14, 0x10000, RZ ;  /* 0x000100000e0e7824 */ /* 0x000fc400078e00ff */
[----:B------:R-:W-:Y:S01]  /*4b70*/  FFMA.FTZ R61, R61, R68, R13 ;  /* 0x000000443d3d7223 */ /* 0x000fe2000001000d */
[C---:B------:R-:W-:Y:S02]  /*4b80*/  PRMT R13, R152.reuse, 0x5432, R66 ;  /* 0x00005432980d7816 */ /* 0x040fe40000000042 */
[----:B------:R-:W-:Y:S02]  /*4b90*/  PRMT R66, R152, 0x5410, R67 ;  /* 0x0000541098427816 */ /* 0x000fe40000000043 */
[----:B------:R-:W-:Y:S01]  /*4ba0*/  F2FP.BF16.F32.PACK_AB R61, R61, R62 ;  /* 0x0000003e3d3d723e */ /* 0x000fe200000010ff */
[C---:B------:R-:W-:Y:S01]  /*4bb0*/  IMAD.U32 R68, R13.reuse, 0x10000, RZ ;  /* 0x000100000d447824 */ /* 0x040fe200078e00ff */
[----:B------:R-:W-:Y:S01]  /*4bc0*/  LOP3.LUT R13, R13, 0xffff0000, RZ, 0xc0, !PT ;  /* 0xffff00000d0d7812 */ /* 0x000fe200078ec0ff */
[C---:B------:R-:W-:Y:S01]  /*4bd0*/  IMAD.U32 R67, R66.reuse, 0x10000, RZ ;  /* 0x0001000042437824 */ /* 0x040fe200078e00ff */
[----:B------:R-:W-:-:S03]  /*4be0*/  LOP3.LUT R66, R66, 0xffff0000, RZ, 0xc0, !PT ;  /* 0xffff000042427812 */ /* 0x000fc600078ec0ff */
        /* <DEDUP_REMOVED lines=10> */
[C---:B------:R-:W-:Y:S01]  /*4c90*/  LOP3.LUT R13, R12.reuse, 0xffff0000, RZ, 0xc0, !PT ;  /* 0xffff00000c0d7812 */ /* 0x040fe200078ec0ff */
[----:B------:R-:W-:Y:S01]  /*4ca0*/  FFMA.FTZ R14, R15, R66, R14 ;  /* 0x000000420f0e7223 */ /* 0x000fe2000001000e */
[----:B------:R-:W-:-:S03]  /*4cb0*/  IMAD.U32 R12, R12, 0x10000, RZ ;  /* 0x000100000c0c7824 */ /* 0x000fc600078e00ff */
[C---:B------:R-:W-:Y:S01]  /*4cc0*/  FMUL.FTZ R15, R13.reuse, R63 ;  /* 0x0000003f0d0f7220 */ /* 0x040fe20000410000 */
[-C--:B------:R-:W-:Y:S01]  /*4cd0*/  FMUL.FTZ R13, R13, R60.reuse ;  /* 0x0000003c0d0d7220 */ /* 0x080fe20000410000 */
[----:B------:R-:W-:Y:S02]  /*4ce0*/  F2FP.BF16.F32.PACK_AB R14, R14, R67 ;  /* 0x000000430e0e723e */ /* 0x000fe400000010ff */
[C---:B------:R-:W-:Y:S01]  /*4cf0*/  FFMA.FTZ R15, R12.reuse, R60, -R15 ;  /* 0x0000003c0c0f7223 */ /* 0x040fe2000001080f */
[----:B------:R-:W-:-:S05]  /*4d00*/  FFMA.FTZ R13, R12, R63, R13 ;  /* 0x0000003f0c0d7223 */ /* 0x000fca000001000d */
[----:B------:R-:W-:Y:S01]  /*4d10*/  F2FP.BF16.F32.PACK_AB R13, R13, R15 ;  /* 0x0000000f0d0d723e */ /* 0x000fe200000010ff */
[----:B------:R-:W-:Y:S02]  /*4d20*/  IMAD.MOV.U32 R15, RZ, RZ, R14 ;  /* 0x000000ffff0f7224 */ /* 0x000fe400078e000e */
[----:B------:R-:W-:Y:S02]  /*4d30*/  IMAD.MOV.U32 R14, RZ, RZ, R69 ;  /* 0x000000ffff0e7224 */ /* 0x000fe400078e0045 */
[----:B------:R-:W-:Y:S02]  /*4d40*/  IMAD.MOV.U32 R12, RZ, RZ, R13 ;  /* 0x000000ffff0c7224 */ /* 0x000fe400078e000d */
[----:B------:R-:W-:-:S07]  /*4d50*/  IMAD.MOV.U32 R13, RZ, RZ, R61 ;  /* 0x000000ffff0d7224 */ /* 0x000fce00078e003d */
.L_x_1595:
[----:B------:R-:W-:Y:S05]  /*4d60*/  BSYNC B3 ;  /* 0x0000000000037941 */ /* 0x000fea0003800000 */
.L_x_1594:
[----:B----4-:R0:W-:Y:S02]  /*4d70*/  ST.E.128 desc[UR60][R64.64], R12 ;  /* 0x0000000c40007985 */ /* 0x0101e4000c101d3c */
.L_x_1593:
[----:B------:R-:W-:Y:S05]  /*4d80*/  BSYNC B2 ;  /* 0x0000000000027941 */ /* 0x000fea0003800000 */
.L_x_1592:
        /* <DEDUP_REMOVED lines=9> */
[----:B------:R-:W-:Y:S02]  /*4e20*/  SHF.R.U64 R63, R58, 0x10, R59 ;  /* 0x000000103a3f7819 */ /* 0x000fe4000000123b */
[----:B------:R-:W-:Y:S02]  /*4e30*/  SHF.R.U64 R62, R56, 0x10, R57 ;  /* 0x00000010383e7819 */ /* 0x000fe40000001239 */
[----:B------:R-:W-:Y:S02]  /*4e40*/  SHF.R.U32.HI R58, RZ, 0x10, R59 ;  /* 0x00000010ff3a7819 */ /* 0x000fe4000001163b */
[----:B------:R-:W-:Y:S02]  /*4e50*/  SHF.R.U32.HI R56, RZ, 0x10, R57 ;  /* 0x00000010ff387819 */ /* 0x000fe40000011639 */
[C---:B------:R-:W-:Y:S02]  /*4e60*/  PRMT R59, R151.reuse, 0x5410, R63 ;  /* 0x00005410973b7816 */ /* 0x040fe4000000003f */
[----:B------:R-:W-:-:S02]  /*4e70*/  PRMT R57, R151, 0x5432, R62 ;  /* 0x0000543297397816 */ /* 0x000fc4000000003e */
[C---:B----4-:R-:W-:Y:S01]  /*4e80*/  LOP3.LUT R65, R13.reuse, 0xffff0000, RZ, 0xc0, !PT ;  /* 0xffff00000d417812 */ /* 0x050fe200078ec0ff */
[----:B------:R-:W-:Y:S01]  /*4e90*/  IMAD.U32 R13, R13, 0x10000, RZ ;  /* 0x000100000d0d7824 */ /* 0x000fe200078e00ff */
[C---:B------:R-:W-:Y:S01]  /*4ea0*/  LOP3.LUT R62, R59.reuse, 0xffff0000, RZ, 0xc0, !PT ;  /* 0xffff00003b3e7812 */ /* 0x040fe200078ec0ff */
[----:B------:R-:W-:Y:S01]  /*4eb0*/  IMAD.U32 R59, R59, 0x10000, RZ ;  /* 0x000100003b3b7824 */ /* 0x000fe200078e00ff */
[C---:B------:R-:W-:Y:S01]  /*4ec0*/  LOP3.LUT R63, R57.reuse, 0xffff0000, RZ, 0xc0, !PT ;  /* 0xffff0000393f7812 */ /* 0x040fe200078ec0ff */
[----:B------:R-:W-:Y:S01]  /*4ed0*/  IMAD.U32 R57, R57, 0x10000, RZ ;  /* 0x0001000039397824 */ /* 0x000fe200078e00ff */
[C---:B------:R-:W-:Y:S01]  /*4ee0*/  PRMT R58, R150.reuse, 0x5410, R58 ;  /* 0x00005410963a7816 */ /* 0x040fe2000000003a */
        /* <DEDUP_REMOVED lines=34> */
.L_x_1599:
[----:B------:R-:W-:Y:S05]  /*5110*/  BSYNC B3 ;  /* 0x0000000000037941 */ /* 0x000fea0003800000 */
.L_x_1598:
[----:B----4-:R0:W-:Y:S02]  /*5120*/  ST.E.128 desc[UR60][R60.64], R12 ;  /* 0x0000000c3c007985 */ /* 0x0101e4000c101d3c */
.L_x_1597:
[----:B------:R-:W-:Y:S05]  /*5130*/  BSYNC B2 ;  /* 0x0000000000027941 */ /* 0x000fea0003800000 */
.L_x_1596:
        /* <DEDUP_REMOVED lines=8> */
[----:B------:R-:W-:Y:S01]  /*51c0*/  SHF.R.U64 R54, R54, 0x10, R55 ;  /* 0x0000001036367819 */ /* 0x000fe20000001237 */
[----:B----4-:R-:W-:Y:S01]  /*51d0*/  IMAD.U32 R63, R12, 0x10000, RZ ;  /* 0x000100000c3f7824 */ /* 0x010fe200078e00ff */
[----:B------:R-:W-:Y:S02]  /*51e0*/  SHF.R.U64 R52, R52, 0x10, R53 ;  /* 0x0000001034347819 */ /* 0x000fe40000001235 */
[----:B------:R-:W-:Y:S02]  /*51f0*/  PRMT R54, R149, 0x5410, R54 ;  /* 0x0000541095367816 */ /* 0x000fe40000000036 */
[----:B------:R-:W-:Y:S02]  /*5200*/  PRMT R52, R148, 0x5410, R52 ;  /* 0x0000541094347816 */ /* 0x000fe40000000034 */
[C---:B------:R-:W-:Y:S02]  /*5210*/  LOP3.LUT R11, R13.reuse, 0xffff0000, RZ, 0xc0, !PT ;  /* 0xffff00000d0b7812 */ /* 0x040fe400078ec0ff */
[C---:B------:R-:W-:Y:S01]  /*5220*/  LOP3.LUT R58, R54.reuse, 0xffff0000, RZ, 0xc0, !PT ;  /* 0xffff0000363a7812 */ /* 0x040fe200078ec0ff */
[----:B------:R-:W-:Y:S01]  /*5230*/  IMAD.U32 R54, R54, 0x10000, RZ ;  /* 0x0001000036367824 */ /* 0x000fe200078e00ff */
[C---:B------:R-:W-:Y:S01]  /*5240*/  LOP3.LUT R59, R52.reuse, 0xffff0000, RZ, 0xc0, !PT ;  /* 0xffff0000343b7812 */ /* 0x040fe200078ec0ff */
[----:B------:R-:W-:Y:S01]  /*5250*/  IMAD.U32 R52, R52, 0x10000, RZ ;  /* 0x0001000034347824 */ /* 0x000fe200078e00ff */
[----:B------:R-:W-:Y:S01]  /*5260*/  SHF.R.U32.HI R60, RZ, 0x10, R55 ;  /* 0x00000010ff3c7819 */ /* 0x000fe20000011637 */
[----:B------:R-:W-:Y:S01]  /*5270*/  IMAD.U32 R55, R13, 0x10000, RZ ;  /* 0x000100000d377824 */ /* 0x000fe200078e00ff */
[----:B------:R-:W-:Y:S01]  /*5280*/  SHF.R.U32.HI R53, RZ, 0x10, R53 ;  /* 0x00000010ff357819 */ /* 0x000fe20000011635 */
[C---:B------:R-:W-:Y:S01]  /*5290*/  FMUL.FTZ R13, R11.reuse, R58 ;  /* 0x0000003a0b0d7220 */ /* 0x040fe20000410000 */
[----:B------:R-:W-:Y:S01]  /*52a0*/  FMUL.FTZ R11, R11, R59 ;  /* 0x0000003b0b0b7220 */ /* 0x000fe20000410000 */
[----:B------:R-:W-:-:S02]  /*52b0*/  PRMT R60, R149, 0x5432, R60 ;  /* 0x00005432953c7816 */ /* 0x000fc4000000003c */
[----:B------:R-:W-:Y:S01]  /*52c0*/  PRMT R53, R148, 0x5432, R53 ;  /* 0x0000543294357816 */ /* 0x000fe20000000035 */
[C---:B------:R-:W-:Y:S01]  /*52d0*/  FFMA.FTZ R13, R55.reuse, R59, -R13 ;  /* 0x0000003b370d7223 */ /* 0x040fe2000001080d */
[----:B------:R-:W-:Y:S01]  /*52e0*/  FFMA.FTZ R55, R55, R58, R11 ;  /* 0x0000003a37377223 */ /* 0x000fe2000001000b */
[----:B------:R-:W-:Y:S01]  /*52f0*/  LOP3.LUT R11, R14, 0xffff0000, RZ, 0xc0, !PT ;  /* 0xffff00000e0b7812 */ /* 0x000fe200078ec0ff */
[C---:B------:R-:W-:Y:S01]  /*5300*/  IMAD.U32 R59, R60.reuse, 0x10000, RZ ;  /* 0x000100003c3b7824 */ /* 0x040fe200078e00ff */
[----:B------:R-:W-:Y:S01]  /*5310*/  LOP3.LUT R60, R60, 0xffff0000, RZ, 0xc0, !PT ;  /* 0xffff00003c3c7812 */ /* 0x000fe200078ec0ff */
[C---:B------:R-:W-:Y:S01]  /*5320*/  IMAD.U32 R61, R53.reuse, 0x10000, RZ ;  /* 0x00010000353d7824 */ /* 0x040fe200078e00ff */
[----:B------:R-:W-:Y:S01]  /*5330*/  LOP3.LUT R53, R53, 0xffff0000, RZ, 0xc0, !PT ;  /* 0xffff000035357812 */ /* 0x000fe200078ec0ff */
[----:B------:R-:W-:Y:S02]  /*5340*/  IMAD.U32 R58, R14, 0x10000, RZ ;  /* 0x000100000e3a7824 */ /* 0x000fe400078e00ff */
[----:B------:R-:W-:Y:S01]  /*5350*/  FMUL.FTZ R62, R11, R59 ;  /* 0x0000003b0b3e7220 */ /* 0x000fe20000410000 */
[----:B------:R-:W-:Y:S01]  /*5360*/  LOP3.LUT R14, R15, 0xffff0000, RZ, 0xc0, !PT ;  /* 0xffff00000f0e7812 */ /* 0x000fe200078ec0ff */
[-C--:B------:R-:W-:Y:S01]  /*5370*/  FMUL.FTZ R11, R11, R61.reuse ;  /* 0x0000003d0b0b7220 */ /* 0x080fe20000410000 */
[----:B------:R-:W-:Y:S01]  /*5380*/  LOP3.LUT R12, R12, 0xffff0000, RZ, 0xc0, !PT ;  /* 0xffff00000c0c7812 */ /* 0x000fe200078ec0ff */
[----:B------:R-:W-:Y:S01]  /*5390*/  FFMA.FTZ R62, R58, R61, -R62 ;  /* 0x0000003d3a3e7223 */ /* 0x000fe2000001083e */
[----:B------:R-:W-:-:S02]  /*53a0*/  IMAD.U32 R15, R15, 0x10000, RZ ;  /* 0x000100000f0f7824 */ /* 0x000fc400078e00ff */
        /* <DEDUP_REMOVED lines=9> */
[----:B------:R-:W-:Y:S02]  /*5440*/  F2FP.BF16.F32.PACK_AB R11, R11, R62 ;  /* 0x0000003e0b0b723e */ /* 0x000fe400000010ff */
[----:B------:R-:W-:-:S02]  /*5450*/  F2FP.BF16.F32.PACK_AB R58, R59, R58 ;  /* 0x0000003a3b3a723e */ /* 0x000fc400000010ff */
[----:B------:R-:W-:Y:S01]  /*5460*/  F2FP.BF16.F32.PACK_AB R12, R12, R14 ;  /* 0x0000000e0c0c723e */ /* 0x000fe200000010ff */
[----:B------:R-:W-:Y:S01]  /*5470*/  IMAD.MOV.U32 R14, RZ, RZ, R11 ;  /* 0x000000ffff0e7224 */ /* 0x000fe200078e000b */
[----:B------:R-:W-:Y:S01]  /*5480*/  F2FP.BF16.F32.PACK_AB R13, R55, R13 ;  /* 0x0000000d370d723e */ /* 0x000fe200000010ff */
[----:B------:R-:W-:-:S07]  /*5490*/  IMAD.MOV.U32 R15, RZ, RZ, R58 ;  /* 0x000000ffff0f7224 */ /* 0x000fce00078e003a */
.L_x_1601:
[----:B------:R-:W-:Y:S05]  /*54a0*/  BSYNC B2 ;  /* 0x0000000000027941 */ /* 0x000fea0003800000 */
.L_x_1600:
[----:B----4-:R0:W-:Y:S02]  /*54b0*/  ST.E.128 desc[UR60][R56.64], R12 ;  /* 0x0000000c38007985 */ /* 0x0101e4000c101d3c */
.L_x_1579:
[----:B------:R-:W-:Y:S05]  /*54c0*/  BSYNC B1 ;  /* 0x0000000000017941 */ /* 0x000fea0003800000 */
.L_x_1578:
[----:B------:R-:W-:-:S03]  /*54d0*/  UMOV UR4, 0xffffffff ;  /* 0xffffffff00047882 */ /* 0x000fc60000000000 */
[----:B------:R-:W-:Y:S05]  /*54e0*/  BRA.DIV UR4, `(.L_x_1602) ;  /* 0x0000028204a47947 */ /* 0x000fea000b800000 */
[----:B-1----:R-:W1:Y:S04]  /*54f0*/  SHFL.IDX PT, R113, R113, 0x1, 0x1c1f ;  /* 0x003c1f0071717f89 */ /* 0x002e6800000e0000 */
[----:B------:R-:W0:Y:S02]  /*5500*/  SHFL.IDX PT, R116, R116, 0x1, 0x1c1f ;  /* 0x003c1f0074747f89 */ /* 0x000e2400000e0000 */
.L_x_2008:
        /* <DEDUP_REMOVED lines=10> */
[----:B---3--:R-:W-:Y:S01]  /*55b0*/  SHF.R.U64 R11, R48, 0x10, R49 ;  /* 0x00000010300b7819 */ /* 0x008fe20000001231 */
        /* <DEDUP_REMOVED lines=33> */
[CC--:B------:R-:W-:Y:S01]  /*57d0*/  FMUL.FTZ R50, R12.reuse, R48.reuse ;  /* 0x000000300c327220 */ /* 0x0c0fe20000410000 */
        /* <DEDUP_REMOVED lines=10> */
.L_x_1607:
[----:B------:R-:W-:Y:S05]  /*5880*/  BSYNC B2 ;  /* 0x0000000000027941 */ /* 0x000fea0003800000 */
.L_x_1606:
[----:B----4-:R0:W-:Y:S02]  /*5890*/  ST.E.128 desc[UR60][R52.64], R12 ;  /* 0x0000000c34007985 */ /* 0x0101e4000c101d3c */
.L_x_1605:
[----:B------:R-:W-:Y:S05]  /*58a0*/  BSYNC B1 ;  /* 0x0000000000017941 */ /* 0x000fea0003800000 */
.L_x_1604:
        /* <DEDUP_REMOVED lines=13> */
[----:B------:R-:W-:Y:S01]  /*5980*/  SHF.R.U64 R51, R44, 0x10, R45 ;  /* 0x000000102c337819 */ /* 0x000fe2000000122d */
[----:B------:R-:W-:Y:S01]  /*5990*/  IMAD.U32 R44, R14, 0x10000, RZ ;  /* 0x000100000e2c7824 */ /* 0x000fe200078e00ff */
[----:B------:R-:W-:Y:S01]  /*59a0*/  SHF.R.U32.HI R50, RZ, 0x10, R47 ;  /* 0x00000010ff327819 */ /* 0x000fe2000001162f */
[----:B------:R-:W-:Y:S01]  /*59b0*/  IMAD.U32 R47, R12, 0x10000, RZ ;  /* 0x000100000c2f7824 */ /* 0x000fe200078e00ff */
[----:B------:R-:W-:Y:S02]  /*59c0*/  SHF.R.U32.HI R53, RZ, 0x10, R45 ;  /* 0x00000010ff357819 */ /* 0x000fe4000001162d */
[----:B------:R-:W-:Y:S02]  /*59d0*/  PRMT R46, R145, 0x5410, R46 ;  /* 0x00005410912e7816 */ /* 0x000fe4000000002e */
[----:B------:R-:W-:-:S02]  /*59e0*/  PRMT R45, R144, 0x5410, R51 ;  /* 0x00005410902d7816 */ /* 0x000fc40000000033 */
[----:B------:R-:W-:Y:S02]  /*59f0*/  PRMT R145, R145, 0x5432, R50 ;  /* 0x0000543291917816 */ /* 0x000fe40000000032 */
        /* <DEDUP_REMOVED lines=8> */
[----:B------:R-:W-:Y:S01]  /*5a80*/  FMUL.FTZ R11, R11, R51 ;  /* 0x000000330b0b7220 */ /* 0x000fe20000410000 */
[----:B------:R-:W-:Y:S01]  /*5a90*/  LOP3.LUT R14, R15, 0xffff0000, RZ, 0xc0, !PT ;  /* 0xffff00000f0e7812 */ /* 0x000fe200078ec0ff */
[----:B------:R-:W-:Y:S01]  /*5aa0*/  FMUL.FTZ R55, R13, R54 ;  /* 0x000000360d377220 */ /* 0x000fe20000410000 */
[----:B------:R-:W-:Y:S01]  /*5ab0*/  LOP3.LUT R145, R145, 0xffff0000, RZ, 0xc0, !PT ;  /* 0xffff000091917812 */ /* 0x000fe200078ec0ff */
[----:B------:R-:W-:Y:S01]  /*5ac0*/  FMUL.FTZ R13, R13, R53 ;  /* 0x000000350d0d7220 */ /* 0x000fe20000410000 */
[----:B------:R-:W-:Y:S01]  /*5ad0*/  LOP3.LUT R144, R144, 0xffff0000, RZ, 0xc0, !PT ;  /* 0xffff000090907812 */ /* 0x000fe200078ec0ff */
[----:B------:R-:W-:Y:S01]  /*5ae0*/  IMAD.U32 R46, R46, 0x10000, RZ ;  /* 0x000100002e2e7824 */ /* 0x000fe200078e00ff */
[----:B------:R-:W-:Y:S01]  /*5af0*/  LOP3.LUT R12, R12, 0xffff0000, RZ, 0xc0, !PT ;  /* 0xffff00000c0c7812 */ /* 0x000fe200078ec0ff */
[----:B------:R-:W-:-:S02]  /*5b00*/  IMAD.U32 R45, R45, 0x10000, RZ ;  /* 0x000100002d2d7824 */ /* 0x000fc400078e00ff */
[----:B------:R-:W-:Y:S01]  /*5b10*/  FFMA.FTZ R55, R52, R53, -R55 ;  /* 0x0000003534377223 */ /* 0x000fe20000010837 */
[----:B------:R-:W-:Y:S01]  /*5b20*/  FFMA.FTZ R57, R44, R51, -R57 ;  /* 0x000000332c397223 */ /* 0x000fe20000010839 */
[----:B------:R-:W-:Y:S01]  /*5b30*/  FFMA.FTZ R52, R52, R54, R13 ;  /* 0x0000003634347223 */ /* 0x000fe2000001000d */
[----:B------:R-:W-:Y:S01]  /*5b40*/  FFMA.FTZ R44, R44, R50, R11 ;  /* 0x000000322c2c7223 */ /* 0x000fe2000001000b */
[C---:B------:R-:W-:Y:S01]  /*5b50*/  FMUL.FTZ R50, R14.reuse, R145 ;  /* 0x000000910e327220 */ /* 0x040fe20000410000 */
[----:B------:R-:W-:Y:S01]  /*5b60*/  FMUL.FTZ R54, R14, R144 ;  /* 0x000000900e367220 */ /* 0x000fe20000410000 */
[----:B------:R-:W-:Y:S02]  /*5b70*/  IMAD.U32 R15, R15, 0x10000, RZ ;  /* 0x000100000f0f7824 */ /* 0x000fe400078e00ff */
[C---:B------:R-:W-:Y:S01]  /*5b80*/  FMUL.FTZ R14, R12.reuse, R46 ;  /* 0x0000002e0c0e7220 */ /* 0x040fe20000410000 */
[----:B------:R-:W-:Y:S01]  /*5b90*/  FMUL.FTZ R11, R12, R45 ;  /* 0x0000002d0c0b7220 */ /* 0x000fe20000410000 */
[----:B------:R-:W-:Y:S01]  /*5ba0*/  F2FP.BF16.F32.PACK_AB R44, R44, R57 ;  /* 0x000000392c2c723e */ /* 0x000fe200000010ff */
[----:B------:R-:W-:Y:S01]  /*5bb0*/  FFMA.FTZ R50, R15, R144, -R50 ;  /* 0x000000900f327223 */ /* 0x000fe20000010832 */
[C---:B------:R-:W-:Y:S01]  /*5bc0*/  FFMA.FTZ R14, R47.reuse, R45, -R14 ;  /* 0x0000002d2f0e7223 */ /* 0x040fe2000001080e */
[----:B------:R-:W-:Y:S01]  /*5bd0*/  FFMA.FTZ R11, R47, R46, R11 ;  /* 0x0000002e2f0b7223 */ /* 0x000fe2000001000b */
[----:B------:R-:W-:Y:S01]  /*5be0*/  FFMA.FTZ R15, R15, R145, R54 ;  /* 0x000000910f0f7223 */ /* 0x000fe20000010036 */
[----:B------:R-:W-:-:S03]  /*5bf0*/  F2FP.BF16.F32.PACK_AB R13, R52, R55 ;  /* 0x00000037340d723e */ /* 0x000fc600000010ff */
[----:B------:R-:W-:Y:S01]  /*5c00*/  F2FP.BF16.F32.PACK_AB R12, R11, R14 ;  /* 0x0000000e0b0c723e */ /* 0x000fe200000010ff */
[----:B------:R-:W-:Y:S01]  /*5c10*/  IMAD.MOV.U32 R14, RZ, RZ, R44 ;  /* 0x000000ffff0e7224 */ /* 0x000fe200078e002c */
[----:B------:R-:W-:-:S07]  /*5c20*/  F2FP.BF16.F32.PACK_AB R15, R15, R50 ;  /* 0x000000320f0f723e */ /* 0x000fce00000010ff */
.L_x_1611:
[----:B------:R-:W-:Y:S05]  /*5c30*/  BSYNC B2 ;  /* 0x0000000000027941 */ /* 0x000fea0003800000 */
.L_x_1610:
[----:B----4-:R0:W-:Y:S02]  /*5c40*/  ST.E.128 desc[UR60][R48.64], R12 ;  /* 0x0000000c30007985 */ /* 0x0101e4000c101d3c */
.L_x_1609:
[----:B------:R-:W-:Y:S05]  /*5c50*/  BSYNC B1 ;  /* 0x0000000000017941 */ /* 0x000fea0003800000 */
.L_x_1608:
        /* <DEDUP_REMOVED lines=12> */
[--C-:B------:R-:W-:Y:S01]  /*5d20*/  SHF.R.U64 R49, R40, 0x10, R41.reuse ;  /* 0x0000001028317819 */ /* 0x100fe20000001229 */
[C---:B----4-:R-:W-:Y:S01]  /*5d30*/  IMAD.U32 R40, R14.reuse, 0x10000, RZ ;  /* 0x000100000e287824 */ /* 0x050fe200078e00ff */
[----:B------:R-:W-:Y:S02]  /*5d40*/  SHF.R.U32.HI R47, RZ, 0x10, R41 ;  /* 0x00000010ff2f7819 */ /* 0x000fe40000011629 */
[----:B------:R-:W-:Y:S02]  /*5d50*/  SHF.R.U32.HI R42, RZ, 0x10, R43 ;  /* 0x00000010ff2a7819 */ /* 0x000fe4000001162b */
[----:B------:R-:W-:Y:S01]  /*5d60*/  LOP3.LUT R41, R14, 0xffff0000, RZ, 0xc0, !PT ;  /* 0xffff00000e297812 */ /* 0x000fe200078ec0ff */
[C---:B------:R-:W-:Y:S01]  /*5d70*/  IMAD.U32 R14, R15.reuse, 0x10000, RZ ;  /* 0x000100000f0e7824 */ /* 0x040fe200078e00ff */
[----:B------:R-:W-:-:S02]  /*5d80*/  LOP3.LUT R11, R15, 0xffff0000, RZ, 0xc0, !PT ;  /* 0xffff00000f0b7812 */ /* 0x000fc400078ec0ff */
[----:B------:R-:W-:Y:S02]  /*5d90*/  PRMT R43, R143, 0x5410, R46 ;  /* 0x000054108f2b7816 */ /* 0x000fe4000000002e */
[C---:B------:R-:W-:Y:S02]  /*5da0*/  PRMT R15, R142.reuse, 0x5410, R49 ;  /* 0x000054108e0f7816 */ /* 0x040fe40000000031 */
[----:B------:R-:W-:Y:S02]  /*5db0*/  LOP3.LUT R46, R13, 0xffff0000, RZ, 0xc0, !PT ;  /* 0xffff00000d2e7812 */ /* 0x000fe400078ec0ff */
[C---:B------:R-:W-:Y:S01]  /*5dc0*/  LOP3.LUT R50, R43.reuse, 0xffff0000, RZ, 0xc0, !PT ;  /* 0xffff00002b327812 */ /* 0x040fe200078ec0ff */
[----:B------:R-:W-:Y:S01]  /*5dd0*/  IMAD.U32 R43, R43, 0x10000, RZ ;  /* 0x000100002b2b7824 */ /* 0x000fe200078e00ff */
[C---:B------:R-:W-:Y:S01]  /*5de0*/  LOP3.LUT R48, R15.reuse, 0xffff0000, RZ, 0xc0, !PT ;  /* 0xffff00000f307812 */ /* 0x040fe200078ec0ff */
[----:B------:R-:W-:Y:S01]  /*5df0*/  IMAD.U32 R15, R15, 0x10000, RZ ;  /* 0x000100000f0f7824 */ /* 0x000fe200078e00ff */
[----:B------:R-:W-:Y:S01]  /*5e00*/  PRMT R142, R142, 0x5432, R47 ;  /* 0x000054328e8e7816 */ /* 0x000fe2000000002f */
[----:B------:R-:W-:Y:S01]  /*5e10*/  IMAD.U32 R47, R13, 0x10000, RZ ;  /* 0x000100000d2f7824 */ /* 0x000fe200078e00ff */
[----:B------:R-:W-:Y:S01]  /*5e20*/  PRMT R143, R143, 0x5432, R42 ;  /* 0x000054328f8f7816 */ /* 0x000fe2000000002a */
[C---:B------:R-:W-:Y:S01]  /*5e30*/  FMUL.FTZ R52, R46.reuse, R50 ;  /* 0x000000322e347220 */ /* 0x040fe20000410000 */
[----:B------:R-:W-:Y:S01]  /*5e40*/  FMUL.FTZ R51, R46, R48 ;  /* 0x000000302e337220 */ /* 0x000fe20000410000 */
[----:B------:R-:W-:Y:S01]  /*5e50*/  IMAD.U32 R49, R142, 0x10000, RZ ;  /* 0x000100008e317824 */ /* 0x000fe200078e00ff */
[C---:B------:R-:W-:Y:S01]  /*5e60*/  LOP3.LUT R46, R12.reuse, 0xffff0000, RZ, 0xc0, !PT ;  /* 0xffff00000c2e7812 */ /* 0x040fe200078ec0ff */
[C---:B------:R-:W-:Y:S01]  /*5e70*/  IMAD.U32 R42, R143.reuse, 0x10000, RZ ;  /* 0x000100008f2a7824 */ /* 0x040fe200078e00ff */
[----:B------:R-:W-:Y:S01]  /*5e80*/  LOP3.LUT R143, R143, 0xffff0000, RZ, 0xc0, !PT ;  /* 0xffff00008f8f7812 */ /* 0x000fe200078ec0ff */
[----:B------:R-:W-:-:S02]  /*5e90*/  IMAD.U32 R13, R12, 0x10000, RZ ;  /* 0x000100000c0d7824 */ /* 0x000fc400078e00ff */
[C---:B------:R-:W-:Y:S01]  /*5ea0*/  FFMA.FTZ R12, R47.reuse, R48, -R52 ;  /* 0x000000302f0c7223 */ /* 0x040fe20000010834 */
[----:B------:R-:W-:Y:S01]  /*5eb0*/  FFMA.FTZ R47, R47, R50, R51 ;  /* 0x000000322f2f7223 */ /* 0x000fe20000010033 */
[CC--:B------:R-:W-:Y:S01]  /*5ec0*/  FMUL.FTZ R53, R41.reuse, R42.reuse ;  /* 0x0000002a29357220 */ /* 0x0c0fe20000410000 */
[-C--:B------:R-:W-:Y:S01]  /*5ed0*/  FMUL.FTZ R51, R41, R49.reuse ;  /* 0x0000003129337220 */ /* 0x080fe20000410000 */
[----:B------:R-:W-:Y:S02]  /*5ee0*/  LOP3.LUT R142, R142, 0xffff0000, RZ, 0xc0, !PT ;  /* 0xffff00008e8e7812 */ /* 0x000fe400078ec0ff */
[C---:B------:R-:W-:Y:S01]  /*5ef0*/  FFMA.FTZ R41, R40.reuse, R49, -R53 ;  /* 0x0000003128297223 */ /* 0x040fe20000010835 */
[----:B------:R-:W-:Y:S01]  /*5f00*/  FFMA.FTZ R42, R40, R42, R51 ;  /* 0x0000002a282a7223 */ /* 0x000fe20000010033 */
[C---:B------:R-:W-:Y:S01]  /*5f10*/  FMUL.FTZ R40, R46.reuse, R43 ;  /* 0x0000002b2e287220 */ /* 0x040fe20000410000 */
[----:B------:R-:W-:Y:S01]  /*5f20*/  FMUL.FTZ R46, R46, R15 ;  /* 0x0000000f2e2e7220 */ /* 0x000fe20000410000 */
        /* <DEDUP_REMOVED lines=8> */
[----:B------:R-:W-:Y:S01]  /*5fb0*/  F2FP.BF16.F32.PACK_AB R15, R48, R49 ;  /* 0x00000031300f723e */ /* 0x000fe200000010ff */
[----:B------:R-:W-:Y:S01]  /*5fc0*/  IMAD.MOV.U32 R13, RZ, RZ, R47 ;  /* 0x000000ffff0d7224 */ /* 0x000fe200078e002f */
[----:B------:R-:W-:-:S07]  /*5fd0*/  F2FP.BF16.F32.PACK_AB R14, R42, R41 ;  /* 0x000000292a0e723e */ /* 0x000fce00000010ff */
.L_x_1615:
[----:B------:R-:W-:Y:S05]  /*5fe0*/  BSYNC B2 ;  /* 0x0000000000027941 */ /* 0x000fea0003800000 */
.L_x_1614:
[----:B----4-:R0:W-:Y:S02]  /*5ff0*/  ST.E.128 desc[UR60][R44.64], R12 ;  /* 0x0000000c2c007985 */ /* 0x0101e4000c101d3c */
.L_x_1613:
[----:B------:R-:W-:Y:S05]  /*6000*/  BSYNC B1 ;  /* 0x0000000000017941 */ /* 0x000fea0003800000 */
.L_x_1612:
        /* <DEDUP_REMOVED lines=9> */
[----:B------:R-:W-:Y:S02]  /*60a0*/  SHF.R.U64 R44, R38, 0x10, R39 ;  /* 0x00000010262c7819 */ /* 0x000fe40000001227 */
[--C-:B------:R-:W-:Y:S01]  /*60b0*/  SHF.R.U64 R48, R36, 0x10, R37.reuse ;  /* 0x0000001024307819 */ /* 0x100fe20000001225 */
[----:B----4-:R-:W-:Y:S01]  /*60c0*/  IMAD.U32 R36, R14, 0x10000, RZ ;  /* 0x000100000e247824 */ /* 0x010fe200078e00ff */
        /* <DEDUP_REMOVED lines=18> */
[----:B------:R-:W-:Y:S01]  /*61f0*/  IMAD.U32 R13, R12, 0x10000, RZ ;  /* 0x000100000c0d7824 */ /* 0x000fe200078e00ff */
[----:B------:R-:W-:Y:S01]  /*6200*/  LOP3.LUT R127, R127, 0xffff0000, RZ, 0xc0, !PT ;  /* 0xffff00007f7f7812 */ /* 0x000fe200078ec0ff */
[C---:B------:R-:W-:Y:S01]  /*6210*/  FFMA.FTZ R48, R15.reuse, R42, -R48 ;  /* 0x0000002a0f307223 */ /* 0x040fe20000010830 */
[----:B------:R-:W-:Y:S01]  /*6220*/  FFMA.FTZ R37, R15, R46, R37 ;  /* 0x0000002e0f257223 */ /* 0x000fe20000010025 */
[C---:B------:R-:W-:Y:S01]  /*6230*/  FMUL.FTZ R15, R38.reuse, R43 ;  /* 0x0000002b260f7220 */ /* 0x040fe20000410000 */
[----:B------:R-:W-:Y:S01]  /*6240*/  LOP3.LUT R115, R115, 0xffff0000, RZ, 0xc0, !PT ;  /* 0xffff000073737812 */ /* 0x000fe200078ec0ff */
[-C--:B------:R-:W-:Y:S01]  /*6250*/  FMUL.FTZ R47, R38, R45.reuse ;  /* 0x0000002d262f7220 */ /* 0x080fe20000410000 */
[----:B------:R-:W-:Y:S01]  /*6260*/  LOP3.LUT R12, R12, 0xffff0000, RZ, 0xc0, !PT ;  /* 0xffff00000c0c7812 */ /* 0x000fe200078ec0ff */
[----:B------:R-:W-:Y:S02]  /*6270*/  IMAD.U32 R39, R39, 0x10000, RZ ;  /* 0x0001000027277824 */ /* 0x000fe400078e00ff */
[C---:B------:R-:W-:Y:S01]  /*6280*/  FFMA.FTZ R38, R36.reuse, R45, R15 ;  /* 0x0000002d24267223 */ /* 0x040fe2000001000f */
[----:B------:R-:W-:Y:S01]  /*6290*/  FFMA.FTZ R47, R36, R43, -R47 ;  /* 0x0000002b242f7223 */ /* 0x000fe2000001082f */
[C---:B------:R-:W-:Y:S01]  /*62a0*/  FMUL.FTZ R15, R11.reuse, R127 ;  /* 0x0000007f0b0f7220 */ /* 0x040fe20000410000 */
[----:B------:R-:W-:Y:S01]  /*62b0*/  FMUL.FTZ R42, R11, R115 ;  /* 0x000000730b2a7220 */ /* 0x000fe20000410000 */
[CC--:B------:R-:W-:Y:S01]  /*62c0*/  FMUL.FTZ R36, R12.reuse, R44.reuse ;  /* 0x0000002c0c247220 */ /* 0x0c0fe20000410000 */
        /* <DEDUP_REMOVED lines=9> */
.L_x_1619:
[----:B------:R-:W-:Y:S05]  /*6360*/  BSYNC B2 ;  /* 0x0000000000027941 */ /* 0x000fea0003800000 */
.L_x_1618:
[----:B----4-:R0:W-:Y:S02]  /*6370*/  ST.E.128 desc[UR60][R40.64], R12 ;  /* 0x0000000c28007985 */ /* 0x0101e4000c101d3c */
.L_x_1617:
[----:B------:R-:W-:Y:S05]  /*6380*/  BSYNC B1 ;  /* 0x0000000000017941 */ /* 0x000fea0003800000 */
.L_x_1616:
        /* <DEDUP_REMOVED lines=12> */
[----:B---3--:R-:W-:Y:S02]  /*6450*/  SHF.R.U32.HI R11, RZ, 0x10, R35 ;  /* 0x00000010ff0b7819 */ /* 0x008fe40000011623 */
[----:B------:R-:W-:Y:S02]  /*6460*/  SHF.R.U32.HI R38, RZ, 0x10, R33 ;  /* 0x00000010ff267819 */ /* 0x000fe40000011621 */
[----:B------:R-:W-:Y:S02]  /*6470*/  PRMT R35, R83, 0x5410, R40 ;  /* 0x0000541053237816 */ /* 0x000fe40000000028 */
[----:B------:R-:W-:-:S02]  /*6480*/  PRMT R40, R114, 0x5410, R39 ;  /* 0x0000541072287816 */ /* 0x000fc40000000027 */
[----:B------:R-:W-:Y:S01]  /*6490*/  PRMT R114, R114, 0x5432, R11 ;  /* 0x0000543272727816 */ /* 0x000fe2000000000b */
[----:B------:R-:W-:Y:S01]  /*64a0*/  IMAD.U32 R11, R12, 0x10000, RZ ;  /* 0x000100000c0b7824 */ /* 0x000fe200078e00ff */
[----:B------:R-:W-:Y:S01]  /*64b0*/  LOP3.LUT R33, R14, 0xffff0000, RZ, 0xc0, !PT ;  /* 0xffff00000e217812 */ /* 0x000fe200078ec0ff */
[----:B------:R-:W-:Y:S01]  /*64c0*/  IMAD.U32 R14, R13, 0x10000, RZ ;  /* 0x000100000d0e7824 */ /* 0x000fe200078e00ff */
[----:B------:R-:W-:Y:S01]  /*64d0*/  PRMT R83, R83, 0x5432, R38 ;  /* 0x0000543253537816 */ /* 0x000fe20000000026 */
[----:B------:R-:W-:Y:S01]  /*64e0*/  IMAD.U32 R42, R114, 0x10000, RZ ;  /* 0x00010000722a7824 */ /* 0x000fe200078e00ff */
[----:B------:R-:W-:Y:S02]  /*64f0*/  LOP3.LUT R13, R13, 0xffff0000, RZ, 0xc0, !PT ;  /* 0xffff00000d0d7812 */ /* 0x000fe400078ec0ff */
[C---:B------:R-:W-:Y:S01]  /*6500*/  LOP3.LUT R41, R40.reuse, 0xffff0000, RZ, 0xc0, !PT ;  /* 0xffff000028297812 */ /* 0x040fe200078ec0ff */
[----:B------:R-:W-:Y:S01]  /*6510*/  IMAD.U32 R39, R83, 0x10000, RZ ;  /* 0x0001000053277824 */ /* 0x000fe200078e00ff */
[----:B------:R-:W-:Y:S01]  /*6520*/  LOP3.LUT R38, R35, 0xffff0000, RZ, 0xc0, !PT ;  /* 0xffff000023267812 */ /* 0x000fe200078ec0ff */
[----:B------:R-:W-:Y:S01]  /*6530*/  IMAD.U32 R40, R40, 0x10000, RZ ;  /* 0x0001000028287824 */ /* 0x000fe200078e00ff */
[----:B------:R-:W-:Y:S01]  /*6540*/  LOP3.LUT R12, R12, 0xffff0000, RZ, 0xc0, !PT ;  /* 0xffff00000c0c7812 */ /* 0x000fe200078ec0ff */
[----:B------:R-:W-:Y:S01]  /*6550*/  FMUL.FTZ R43, R13, R41 ;  /* 0x000000290d2b7220 */ /* 0x000fe20000410000 */
[----:B------:R-:W-:Y:S01]  /*6560*/  LOP3.LUT R34, R15, 0xffff0000, RZ, 0xc0, !PT ;  /* 0xffff00000f227812 */ /* 0x000fe200078ec0ff */
[----:B------:R-:W-:Y:S01]  /*6570*/  FMUL.FTZ R44, R13, R38 ;  /* 0x000000260d2c7220 */ /* 0x000fe20000410000 */
[C---:B------:R-:W-:Y:S01]  /*6580*/  FMUL.FTZ R13, R33.reuse, R42 ;  /* 0x0000002a210d7220 */ /* 0x040fe20000410000 */
[----:B------:R-:W-:Y:S01]  /*6590*/  FMUL.FTZ R33, R33, R39 ;  /* 0x0000002721217220 */ /* 0x000fe20000410000 */
        /* <DEDUP_REMOVED lines=9> */
[----:B------:R-:W-:-:S02]  /*6630*/  IMAD.U32 R15, R15, 0x10000, RZ ;  /* 0x000100000f0f7824 */ /* 0x000fc400078e00ff */
        /* <DEDUP_REMOVED lines=10> */
[----:B------:R-:W-:Y:S01]  /*66e0*/  F2FP.BF16.F32.PACK_AB R15, R33, R38 ;  /* 0x00000026210f723e */ /* 0x000fe200000010ff */
[----:B------:R-:W-:-:S07]  /*66f0*/  IMAD.MOV.U32 R14, RZ, RZ, R32 ;  /* 0x000000ffff0e7224 */ /* 0x000fce00078e0020 */
.L_x_1623:
[----:B------:R-:W-:Y:S05]  /*6700*/  BSYNC B2 ;  /* 0x0000000000027941 */ /* 0x000fea0003800000 */
.L_x_1622:
[----:B----4-:R0:W-:Y:S02]  /*6710*/  ST.E.128 desc[UR60][R36.64], R12 ;  /* 0x0000000c24007985 */ /* 0x0101e4000c101d3c */
.L_x_1621:
[----:B------:R-:W-:Y:S05]  /*6720*/  BSYNC B1 ;  /* 0x0000000000017941 */ /* 0x000fea0003800000 */
.L_x_1620:
        /* <DEDUP_REMOVED lines=54> */
.L_x_1625:
[----:B------:R-:W-:Y:S05]  /*6a90*/  BSYNC B1 ;  /* 0x0000000000017941 */ /* 0x000fea0003800000 */
.L_x_1624:
[----:B----4-:R0:W-:Y:S01]  /*6aa0*/  ST.E.128 desc[UR60][R32.64], R12 ;  /* 0x0000000c20007985 */ /* 0x0101e2000c101d3c */
[----:B------:R-:W-:Y:S05]  /*6ab0*/  BRA `(.L_x_1603) ;  /* 0x0000004000f07947 */ /* 0x000fea0003800000 */
.L_x_1569:
        /* <DEDUP_REMOVED lines=22> */
[----:B------:R-:W-:Y:S02]  /*6c20*/  LEA R52, P2, R28, UR4, 0x1 ;  /* 0x000000041c347c11 */ /* 0x000fe4000f8408ff */
[----:B------:R-:W-:-:S02]  /*6c30*/  CS2R R48, SRZ ;  /* 0x0000000000307805 */ /* 0x000fc4000001ff00 */
        /* <DEDUP_REMOVED lines=23> */
.L_x_1627:
[----:B------:R-:W-:Y:S05]  /*6db0*/  BSYNC B1 ;  /* 0x0000000000017941 */ /* 0x000fea0003800000 */
.L_x_1626:
        /* <DEDUP_REMOVED lines=47> */
.L_x_1629:
[----:B------:R-:W-:Y:S05]  /*70b0*/  BSYNC B1 ;  /* 0x0000000000017941 */ /* 0x000fea0003800000 */
.L_x_1628:
[----:B------:R-:W2:Y:S01]  /*70c0*/  LDL R11, [R1+0x3c] ;  /* 0x00003c00010b7983 */ /* 0x000ea20000100800 */
[----:B0-----:R-:W-:Y:S02]  /*70d0*/  IMAD.MOV.U32 R12, RZ, RZ, R28 ;  /* 0x000000ffff0c7224 */ /* 0x001fe400078e001c */
[----:B------:R-:W-:Y:S02]  /*70e0*/  IMAD.MOV.U32 R13, RZ, RZ, R29 ;  /* 0x000000ffff0d7224 */ /* 0x000fe400078e001d */
[----:B------:R-:W-:-:S03]  /*70f0*/  IMAD.MOV.U32 R14, RZ, RZ, R34 ;  /* 0x000000ffff0e7224 */ /* 0x000fc600078e0022 */
[----:B------:R-:W-:Y:S01]  /*7100*/  PRMT R157, R12, 0x5410, R13 ;  /* 0x000054100c9d7816 */ /* 0x000fe2000000000d */
[----:B------:R-:W-:Y:S02]  /*7110*/  IMAD.MOV.U32 R12, RZ, RZ, R33 ;  /* 0x000000ffff0c7224 */ /* 0x000fe400078e0021 */
[----:B------:R-:W-:-:S03]  /*7120*/  IMAD.MOV.U32 R13, RZ, RZ, R35 ;  /* 0x000000ffff0d7224 */ /* 0x000fc600078e0023 */
[----:B------:R-:W-:Y:S01]  /*7130*/  PRMT R161, R12, 0x7610, R161 ;  /* 0x000076100ca17816 */ /* 0x000fe200000000a1 */
[----:B------:R-:W-:Y:S01]  /*7140*/  IMAD.MOV.U32 R12, RZ, RZ, R39 ;  /* 0x000000ffff0c7224 */ /* 0x000fe200078e0027 */
[----:B------:R-:W-:Y:S01]  /*7150*/  PRMT R160, R14, 0x5410, R13 ;  /* 0x000054100ea07816 */ /* 0x000fe2000000000d */
[----:B------:R-:W-:Y:S02]  /*7160*/  IMAD.MOV.U32 R14, RZ, RZ, R37 ;  /* 0x000000ffff0e7224 */ /* 0x000fe400078e0025 */
[----:B------:R-:W-:-:S03]  /*7170*/  IMAD.MOV.U32 R13, RZ, RZ, R36 ;  /* 0x000000ffff0d7224 */ /* 0x000fc600078e0024 */
[----:B------:R-:W-:Y:S02]  /*7180*/  PRMT R146, R146, 0x5410, R14 ;  /* 0x0000541092927816 */ /* 0x000fe4000000000e */
        /* <DEDUP_REMOVED lines=10> */
[----:B------:R-:W-:Y:S01]  /*7230*/  PLOP3.LUT P2, PT, PT, PT, UP0, 0x80, 0x0 ;  /* 0x000000000000781c */ /* 0x000fe20003f4f008 */
        /* <DEDUP_REMOVED lines=62> */
.L_x_1630:
[----:B------:R-:W-:Y:S01]  /*7620*/  IMAD R86, R22, 0x8, R17 ;  /* 0x0000000816567824 */ /* 0x000fe200078e0211 */
[----:B------:R-:W-:Y:S01]  /*7630*/  SHF.L.U32 R87, R220, 0x1f, RZ ;  /* 0x0000001fdc577819 */ /* 0x000fe200000006ff */
[----:B------:R-:W-:Y:S03]  /*7640*/  BSSY B1, `(.L_x_1631) ;  /* 0x0000003000017945 */ /* 0x000fe60003800000 */
[----:B------:R-:W0:Y:S02]  /*7650*/  SYNCS.PHASECHK.TRANS64.TRYWAIT P5, [R86+URZ+0x30890], R87 ;  /* 0x03089057560075a7 */ /* 0x000e2400080a017f */
[----:B0-----:R-:W-:Y:S05]  /*7660*/  @!P5 BRA `(.L_x_1632) ;  /* 0x000002600090d947 */ /* 0x001fea0003800000 */
.L_x_2009:
[----:B------:R-:W-:Y:S05]  /*7670*/  BSYNC B1 ;  /* 0x0000000000017941 */ /* 0x000fea0003800000 */
.L_x_1631:
[----:B------:R-:W1:Y:S01]  /*7680*/  LDC R127, c[0x0][0x2f4] ;  /* 0x0000bd00ff7f7b82 */ /* 0x000e620000000800 */
[----:B------:R-:W-:Y:S01]  /*7690*/  UMOV UR4, 0xffffffff ;  /* 0xffffffff00047882 */ /* 0x000fe20000000000 */
[----:B-1----:R-:W-:Y:S02]  /*76a0*/  IMAD.IADD R131, R127, 0x1, -R118 ;  /* 0x000000017f837824 */ /* 0x002fe400078e0a76 */
[----:B------:R-:W-:Y:S05]  /*76b0*/  BRA.DIV UR4, `(.L_x_1633) ;  /* 0x0000026204907947 */ /* 0x000fea000b800000 */
[----:B------:R1:W2:Y:S04]  /*76c0*/  SHFL.IDX PT, R115, R113, RZ, 0x1c1f ;  /* 0x001c1fff71737589 */ /* 0x0002a800000e0000 */
[----:B------:R1:W3:Y:S02]  /*76d0*/  SHFL.IDX PT, R11, R116, RZ, 0x1c1f ;  /* 0x001c1fff740b7589 */ /* 0x0002e400000e0000 */
.L_x_2013:
[----:B------:R-:W-:Y:S04]  /*76e0*/  BSSY B1, `(.L_x_1634) ;  /* 0x0000181000017945 */ /* 0x000fe80003800000 */
[----:B------:R-:W-:Y:S05]  /*76f0*/  @P3 BRA `(.L_x_1635) ;  /* 0x0000001400fc3947 */ /* 0x000fea0003800000 */
[----:B------:R-:W-:Y:S01]  /*7700*/  ISETP.NE.AND P3, PT, R9, RZ, PT ;  /* 0x000000ff0900720c */ /* 0x000fe20003f65270 */
[----:B------:R-:W-:Y:S01]  /*7710*/  BSSY B2, `(.L_x_1636) ;  /* 0x000007f000027945 */ /* 0x000fe20003800000 */
[----:B---3--:R-:W-:-:S11]  /*7720*/  IMAD.MOV.U32 R114, RZ, RZ, R11 ;  /* 0x000000ffff727224 */ /* 0x008fd600078e000b */
[----:B------:R-:W-:Y:S05]  /*7730*/  @!P3 BRA `(.L_x_1637) ;  /* 0x0000000400f0b947 */ /* 0x000fea0003800000 */
[----:B------:R-:W3:Y:S01]  /*7740*/  LDL R15, [R1+0x30] ;  /* 0x00003000010f7983 */ /* 0x000ee20000100800 */
[----:B------:R-:W-:Y:S01]  /*7750*/  SEL R12, R118, R131, !P0 ;  /* 0x00000083760c7207 */ /* 0x000fe20004000000 */
[----:B------:R-:W-:Y:S01]  /*7760*/  BSSY B3, `(.L_x_1638) ;  /* 0x0000073000037945 */ /* 0x000fe20003800000 */
[----:B------:R-:W-:Y:S02]  /*7770*/  SHF.R.U32.HI R14, RZ, 0x3, R229 ;  /* 0x00000003ff0e7819 */ /* 0x000fe400000116e5 */
[----:B------:R-:W-:Y:S02]  /*7780*/  SHF.R.S32.HI R13, RZ, 0x1f, R12 ;  /* 0x0000001fff0d7819 */ /* 0x000fe4000001140c */
[----:B------:R-:W-:Y:S02]  /*7790*/  ISETP.GE.AND P3, PT, R18, R117, PT ;  /* 0x000000751200720c */ /* 0x000fe40003f66270 */
[----:B------:R-:W-:-:S04]  /*77a0*/  LEA.HI R13, R13, R12, RZ, 0x4 ;  /* 0x0000000c0d0d7211 */ /* 0x000fc800078f20ff */
[----:B------:R-:W-:-:S04]  /*77b0*/  LEA.HI.SX32 R138, R13, R111, 0x1c ;  /* 0x0000006f0d8a7211 */ /* 0x000fc800078fe2ff */
[----:B------:R-:W-:-:S04]  /*77c0*/  SHF.R.S32.HI R13, RZ, 0x1f, R138 ;  /* 0x0000001fff0d7819 */ /* 0x000fc8000001148a */
[----:B------:R-:W-:Y:S01]  /*77d0*/  LEA.HI R13, R13, R138, RZ, 0x3 ;  /* 0x0000008a0d0d7211 */ /* 0x000fe200078f18ff */
[----:B------:R-:W-:-:S03]  /*77e0*/  IMAD.SHL.U32 R138, R138, 0x8, RZ ;  /* 0x000000088a8a7824 */ /* 0x000fc600078e00ff */
[----:B------:R-:W-:Y:S02]  /*77f0*/  SHF.R.S32.HI R13, RZ, 0x3, R13 ;  /* 0x00000003ff0d7819 */ /* 0x000fe4000001140d */
[----:B------:R-:W-:-:S04]  /*7800*/  LOP3.LUT R12, R229, 0x38, R138, 0xf8, !PT ;  /* 0x00000038e50c7812 */ /* 0x000fc800078ef88a */
[----:B------:R-:W-:Y:S01]  /*7810*/  LOP3.LUT R12, R12, R14, RZ, 0x3c, !PT ;  /* 0x0000000e0c0c7212 */ /* 0x000fe200078e3cff */
[----:B---3--:R-:W-:-:S04]  /*7820*/  IMAD R13, R13, 0x1800, R15 ;  /* 0x000018000d0d7824 */ /* 0x008fc800078e020f */
        /* <DEDUP_REMOVED lines=10> */
[--C-:B------:R-:W-:Y:S02]  /*78d0*/  SHF.R.U64 R37, R38, 0x10, R39.reuse ;  /* 0x0000001026257819 */ /* 0x100fe40000001227 */
[----:B------:R-:W-:Y:S02]  /*78e0*/  SHF.R.U32.HI R38, RZ, 0x10, R39 ;  /* 0x00000010ff267819 */ /* 0x000fe40000011627 */
[--C-:B------:R-:W-:Y:S02]  /*78f0*/  SHF.R.U64 R39, R48, 0x10, R49.reuse ;  /* 0x0000001030277819 */ /* 0x100fe40000001231 */
[----:B------:R-:W-:-:S02]  /*7900*/  SHF.R.U32.HI R49, RZ, 0x10, R49 ;  /* 0x00000010ff317819 */ /* 0x000fc40000011631 */
[----:B------:R-:W-:Y:S02]  /*7910*/  PRMT R36, R143, 0x5432, R36 ;  /* 0x000054328f247816 */ /* 0x000fe40000000024 */
[--C-:B------:R-:W-:Y:S02]  /*7920*/  SHF.R.U64 R48, R50, 0x10, R51.reuse ;  /* 0x0000001032307819 */ /* 0x100fe40000001233 */
[----:B------:R-:W-:Y:S02]  /*7930*/  SHF.R.U32.HI R143, RZ, 0x10, R51 ;  /* 0x00000010ff8f7819 */ /* 0x000fe40000011633 */
[----:B------:R-:W-:Y:S02]  /*7940*/  PRMT R51, R163, 0x5410, R49 ;  /* 0x00005410a3337816 */ /* 0x000fe40000000031 */
[----:B------:R-:W-:Y:S02]  /*7950*/  PRMT R144, R146, 0x5432, R144 ;  /* 0x0000543292907816 */ /* 0x000fe40000000090 */
[----:B------:R-:W-:-:S02]  /*7960*/  PRMT R39, R147, 0x5410, R39 ;  /* 0x0000541093277816 */ /* 0x000fc40000000027 */
[----:B------:R-:W-:Y:S01]  /*7970*/  PRMT R48, R147, 0x5432, R48 ;  /* 0x0000543293307816 */ /* 0x000fe20000000030 */
[----:B---3--:R-:W-:Y:S01]  /*7980*/  IMAD.U32 R147, R81, 0x10000, RZ ;  /* 0x0001000051937824 */ /* 0x008fe200078e00ff */
[----:B------:R-:W-:Y:S01]  /*7990*/  PRMT R143, R146, 0x5410, R143 ;  /* 0x00005410928f7816 */ /* 0x000fe2000000008f */
[----:B------:R-:W-:Y:S01]  /*79a0*/  IMAD.U32 R146, R51, 0x10000, RZ ;  /* 0x0001000033927824 */ /* 0x000fe200078e00ff */
[C---:B------:R-:W-:Y:S01]  /*79b0*/  PRMT R37, R145.reuse, 0x5410, R37 ;  /* 0x0000541091257816 */ /* 0x040fe20000000025 */
[----:B------:R-:W-:Y:S01]  /*79c0*/  IMAD.U32 R50, R144, 0x10000, RZ ;  /* 0x0001000090327824 */ /* 0x000fe200078e00ff */
[----:B------:R-:W-:Y:S01]  /*79d0*/  PRMT R38, R145, 0x5432, R38 ;  /* 0x0000543291267816 */ /* 0x000fe20000000026 */
[----:B----4-:R-:W-:Y:S02]  /*79e0*/  IMAD.U32 R145, R13, 0x10000, RZ ;  /* 0x000100000d917824 */ /* 0x010fe400078e00ff */
[----:B------:R-:W-:Y:S01]  /*79f0*/  FMUL.FTZ R49, R147, R146 ;  /* 0x0000009293317220 */ /* 0x000fe20000410000 */
[----:B------:R-:W-:-:S02]  /*7a00*/  LOP3.LUT R51, R51, 0xffff0000, RZ, 0xc0, !PT ;  /* 0xffff000033337812 */ /* 0x000fc400078ec0ff */
[----:B------:R-:W-:Y:S01]  /*7a10*/  LOP3.LUT R81, R81, 0xffff0000, RZ, 0xc0, !PT ;  /* 0xffff000051517812 */ /* 0x000fe200078ec0ff */
[-C--:B------:R-:W-:Y:S01]  /*7a20*/  FFMA.FTZ R49, R145, R50.reuse, -R49 ;  /* 0x0000003291317223 */ /* 0x080fe20000010831 */
[----:B------:R-:W-:Y:S01]  /*7a30*/  FMUL.FTZ R50, R147, R50 ;  /* 0x0000003293327220 */ /* 0x000fe20000410000 */
[----:B------:R-:W-:Y:S01]  /*7a40*/  LOP3.LUT R144, R144, 0xffff0000, RZ, 0xc0, !PT ;  /* 0xffff000090907812 */ /* 0x000fe200078ec0ff */
[C---:B------:R-:W-:Y:S01]  /*7a50*/  IMAD.U32 R147, R83.reuse, 0x10000, RZ ;  /* 0x0001000053937824 */ /* 0x040fe200078e00ff */
[----:B------:R-:W-:Y:S01]  /*7a60*/  LOP3.LUT R83, R83, 0xffff0000, RZ, 0xc0, !PT ;  /* 0xffff000053537812 */ /* 0x000fe200078ec0ff */
[----:B------:R-:W-:Y:S01]  /*7a70*/  FFMA.FTZ R50, R145, R146, R50 ;  /* 0x0000009291327223 */ /* 0x000fe20000010032 */
[----:B------:R-:W-:Y:S01]  /*7a80*/  LOP3.LUT R145, R13, 0xffff0000, RZ, 0xc0, !PT ;  /* 0xffff00000d917812 */ /* 0x000fe200078ec0ff */
[CC--:B------:R-:W-:Y:S01]  /*7a90*/  FMUL.FTZ R13, R81.reuse, R51.reuse ;  /* 0x00000033510d7220 */ /* 0x0c0fe20000410000 */
[-C--:B------:R-:W-:Y:S01]  /*7aa0*/  FMUL.FTZ R81, R81, R144.reuse ;  /* 0x0000009051517220 */ /* 0x080fe20000410000 */
[C---:B------:R-:W-:Y:S01]  /*7ab0*/  IMAD.U32 R146, R143.reuse, 0x10000, RZ ;  /* 0x000100008f927824 */ /* 0x040fe200078e00ff */
[----:B------:R-:W-:Y:S01]  /*7ac0*/  LOP3.LUT R143, R143, 0xffff0000, RZ, 0xc0, !PT ;  /* 0xffff00008f8f7812 */ /* 0x000fe200078ec0ff */
[C---:B------:R-:W-:Y:S01]  /*7ad0*/  FFMA.FTZ R13, R145.reuse, R144, -R13 ;  /* 0x00000090910d7223 */ /* 0x040fe2000001080d */
[----:B------:R-:W-:Y:S01]  /*7ae0*/  FFMA.FTZ R51, R145, R51, R81 ;  /* 0x0000003391337223 */ /* 0x000fe20000010051 */
[----:B------:R-:W-:-:S02]  /*7af0*/  IMAD.U32 R145, R15, 0x10000, RZ ;  /* 0x000100000f917824 */ /* 0x000fc400078e00ff */
[----:B------:R-:W-:Y:S01]  /*7b00*/  FMUL.FTZ R81, R147, R146 ;  /* 0x0000009293517220 */ /* 0x000fe20000410000 */
        /* <DEDUP_REMOVED lines=9> */
[----:B------:R-:W-:Y:S01]  /*7ba0*/  FMUL.FTZ R145, R83, R143 ;  /* 0x0000008f53917220 */ /* 0x000fe20000410000 */
[----:B------:R-:W-:Y:S01]  /*7bb0*/  IMAD.U32 R51, R80, 0x10000, RZ ;  /* 0x0001000050337824 */ /* 0x000fe200078e00ff */
[----:B------:R-:W-:-:S02]  /*7bc0*/  LOP3.LUT R39, R39, 0xffff0000, RZ, 0xc0, !PT ;  /* 0xffff000027277812 */ /* 0x000fc400078ec0ff */
[-C--:B------:R-:W-:Y:S01]  /*7bd0*/  FFMA.FTZ R145, R15, R38.reuse, -R145 ;  /* 0x000000260f917223 */ /* 0x080fe20000010891 */
[----:B------:R-:W-:Y:S01]  /*7be0*/  FMUL.FTZ R38, R83, R38 ;  /* 0x0000002653267220 */ /* 0x000fe20000410000 */
[----:B------:R-:W-:-:S03]  /*7bf0*/  FMUL.FTZ R83, R51, R49 ;  /* 0x0000003133537220 */ /* 0x000fc60000410000 */
[----:B------:R-:W-:Y:S01]  /*7c00*/  F2FP.BF16.F32.PACK_AB R145, R145, R81 ;  /* 0x000000519191723e */ /* 0x000fe200000010ff */
[----:B------:R-:W-:Y:S02]  /*7c10*/  IMAD.U32 R81, R36, 0x10000, RZ ;  /* 0x0001000024517824 */ /* 0x000fe400078e00ff */
[----:B------:R-:W-:Y:S01]  /*7c20*/  FFMA.FTZ R38, R15, R143, R38 ;  /* 0x0000008f0f267223 */ /* 0x000fe20000010026 */
[----:B------:R-:W-:Y:S01]  /*7c30*/  IMAD.U32 R15, R12, 0x10000, RZ ;  /* 0x000100000c0f7824 */ /* 0x000fe200078e00ff */
[----:B------:R-:W-:Y:S01]  /*7c40*/  LOP3.LUT R36, R36, 0xffff0000, RZ, 0xc0, !PT ;  /* 0xffff000024247812 */ /* 0x000fe200078ec0ff */
[-C--:B------:R-:W-:Y:S02]  /*7c50*/  FMUL.FTZ R51, R51, R81.reuse ;  /* 0x0000005133337220 */ /* 0x080fe40000410000 */
[C---:B------:R-:W-:Y:S01]  /*7c60*/  FFMA.FTZ R83, R15.reuse, R81, -R83 ;  /* 0x000000510f537223 */ /* 0x040fe20000010853 */
[----:B------:R-:W-:Y:S02]  /*7c70*/  IMAD.U32 R81, R82, 0x10000, RZ ;  /* 0x0001000052517824 */ /* 0x000fe400078e00ff */
[----:B------:R-:W-:Y:S01]  /*7c80*/  FFMA.FTZ R51, R15, R49, R51 ;  /* 0x000000310f337223 */ /* 0x000fe20000010033 */
[----:B------:R-:W-:-:S02]  /*7c90*/  LOP3.LUT R15, R80, 0xffff0000, RZ, 0xc0, !PT ;  /* 0xffff0000500f7812 */ /* 0x000fc400078ec0ff */
[----:B------:R-:W-:Y:S02]  /*7ca0*/  LOP3.LUT R49, R12, 0xffff0000, RZ, 0xc0, !PT ;  /* 0xffff00000c317812 */ /* 0x000fe400078ec0ff */
[----:B------:R-:W-:Y:S01]  /*7cb0*/  F2FP.BF16.F32.PACK_AB R38, R38, R144 ;  /* 0x000000902626723e */ /* 0x000fe200000010ff */
        /* <DEDUP_REMOVED lines=29> */
.L_x_1639:
[----:B------:R-:W-:Y:S05]  /*7e90*/  BSYNC B3 ;  /* 0x0000000000037941 */ /* 0x000fea0003800000 */
.L_x_1638:
[----:B------:R-:W-:-:S04]  /*7ea0*/  LEA R36, P3, R6, R11, 0x1 ;  /* 0x0000000b06247211 */ /* 0x000fc800078608ff */
[----:B--2---:R-:W-:Y:S02]  /*7eb0*/  LEA.HI.X R37, R6, R115, R107, 0x1, P3 ;  /* 0x0000007306257211 */ /* 0x004fe400018f0c6b */
[----:B------:R-:W-:-:S03]  /*7ec0*/  ISETP.GE.AND P3, PT, R138, R127, PT ;  /* 0x0000007f8a00720c */ /* 0x000fc60003f66270 */
[----:B----4-:R2:W-:Y:S10]  /*7ed0*/  ST.E.128 desc[UR60][R36.64], R12 ;  /* 0x0000000c24007985 */ /* 0x0105f4000c101d3c */
[----:B--2---:R-:W-:-:S05]  /*7ee0*/  @!P3 IMAD.WIDE R12, R138, 0x2, R114 ;  /* 0x000000028a0cb825 */ /* 0x004fca00078e0272 */
[----:B---3--:R3:W-:Y:S02]  /*7ef0*/  @!P3 ST.E.128 desc[UR60][R12.64], R80 ;  /* 0x000000500c00b985 */ /* 0x0087e4000c101d3c */
.L_x_1637:
[----:B------:R-:W-:Y:S05]  /*7f00*/  BSYNC B2 ;  /* 0x0000000000027941 */ /* 0x000fea0003800000 */
.L_x_1636:
[----:B------:R-:W-:Y:S01]  /*7f10*/  ISETP.NE.AND P3, PT, R10, RZ, PT ;  /* 0x000000ff0a00720c */ /* 0x000fe20003f65270 */
[----:B------:R-:W-:-:S12]  /*7f20*/  BSSY B2, `(.L_x_1640) ;  /* 0x000007e000027945 */ /* 0x000fd80003800000 */
[----:B------:R-:W-:Y:S05]  /*7f30*/  @!P3 BRA `(.L_x_1641) ;  /* 0x0000000400f0b947 */ /* 0x000fea0003800000 */
[----:B------:R-:W4:Y:S01]  /*7f40*/  LDL R15, [R1+0x30] ;  /* 0x00003000010f7983 */ /* 0x000f220000100800 */
[----:B---3--:R-:W-:Y:S01]  /*7f50*/  SEL R12, R118, R131, !P1 ;  /* 0x00000083760c7207 */ /* 0x008fe20004800000 */
        /* <DEDUP_REMOVED lines=12> */
[----:B----4-:R-:W-:-:S04]  /*8020*/  IMAD R13, R13, 0x1800, R15 ;  /* 0x000018000d0d7824 */ /* 0x010fc800078e020f */
        /* <DEDUP_REMOVED lines=102> */
.L_x_1643:
[----:B------:R-:W-:Y:S05]  /*8690*/  BSYNC B3 ;  /* 0x0000000000037941 */ /* 0x000fea0003800000 */
.L_x_1642:
[----:B------:R-:W-:-:S04]  /*86a0*/  LEA R32, P3, R7, R11, 0x1 ;  /* 0x0000000b07207211 */ /* 0x000fc800078608ff */
[----:B--2---:R-:W-:Y:S02]  /*86b0*/  LEA.HI.X R33, R7, R115, R106, 0x1, P3 ;  /* 0x0000007307217211 */ /* 0x004fe400018f0c6a */
[----:B------:R-:W-:-:S03]  /*86c0*/  ISETP.GE.AND P3, PT, R48, R127, PT ;  /* 0x0000007f3000720c */ /* 0x000fc60003f66270 */
[----:B----4-:R2:W-:Y:S10]  /*86d0*/  ST.E.128 desc[UR60][R32.64], R12 ;  /* 0x0000000c20007985 */ /* 0x0105f4000c101d3c */
[----:B--2---:R-:W-:-:S05]  /*86e0*/  @!P3 IMAD.WIDE R12, R48, 0x2, R114 ;  /* 0x00000002300cb825 */ /* 0x004fca00078e0272 */
[----:B---3--:R4:W-:Y:S02]  /*86f0*/  @!P3 ST.E.128 desc[UR60][R12.64], R36 ;  /* 0x000000240c00b985 */ /* 0x0089e4000c101d3c */
.L_x_1641:
[----:B------:R-:W-:Y:S05]  /*8700*/  BSYNC B2 ;  /* 0x0000000000027941 */ /* 0x000fea0003800000 */
.L_x_1640:
[----:B------:R-:W-:-:S13]  /*8710*/  ISETP.NE.AND P3, PT, R20, RZ, PT ;  /* 0x000000ff1400720c */ /* 0x000fda0003f65270 */
[----:B------:R-:W-:Y:S05]  /*8720*/  @!P3 BRA `(.L_x_1635) ;  /* 0x0000000400f0b947 */ /* 0x000fea0003800000 */
[----:B------:R-:W5:Y:S01]  /*8730*/  LDL R15, [R1+0x30] ;  /* 0x00003000010f7983 */ /* 0x000f620000100800 */
[----:B------:R-:W-:Y:S01]  /*8740*/  LOP3.LUT P5, RZ, R16, 0x1, RZ, 0xc0, !PT ;  /* 0x0000000110ff7812 */ /* 0x000fe200078ac0ff */
[----:B------:R-:W-:Y:S01]  /*8750*/  BSSY B2, `(.L_x_1644) ;  /* 0x0000075000027945 */ /* 0x000fe20003800000 */
[----:B----4-:R-:W-:Y:S02]  /*8760*/  LEA R36, P3, R8, R11, 0x1 ;  /* 0x0000000b08247211 */ /* 0x010fe400078608ff */
[----:B------:R-:W-:Y:S02]  /*8770*/  SEL R11, R118, R131, !P5 ;  /* 0x00000083760b7207 */ /* 0x000fe40006800000 */
[----:B------:R-:W-:Y:S02]  /*8780*/  SHF.R.U32.HI R14, RZ, 0x3, R229 ;  /* 0x00000003ff0e7819 */ /* 0x000fe400000116e5 */
[----:B---3--:R-:W-:Y:S02]  /*8790*/  SHF.R.S32.HI R12, RZ, 0x1f, R11 ;  /* 0x0000001fff0c7819 */ /* 0x008fe4000001140b */
[----:B--2---:R-:W-:-:S02]  /*87a0*/  LEA.HI.X R37, R8, R115, R105, 0x1, P3 ;  /* 0x0000007308257211 */ /* 0x004fc400018f0c69 */
[----:B------:R-:W-:Y:S02]  /*87b0*/  LEA.HI R11, R12, R11, RZ, 0x4 ;  /* 0x0000000b0c0b7211 */ /* 0x000fe400078f20ff */
[----:B------:R-:W-:Y:S02]  /*87c0*/  ISETP.GE.AND P3, PT, R195, R117, PT ;  /* 0x00000075c300720c */ /* 0x000fe40003f66270 */
[----:B------:R-:W-:-:S04]  /*87d0*/  LEA.HI.SX32 R11, R11, R109, 0x1c ;  /* 0x0000006d0b0b7211 */ /* 0x000fc800078fe2ff */
[----:B------:R-:W-:-:S04]  /*87e0*/  SHF.R.S32.HI R13, RZ, 0x1f, R11 ;  /* 0x0000001fff0d7819 */ /* 0x000fc8000001140b */
[----:B------:R-:W-:Y:S01]  /*87f0*/  LEA.HI R13, R13, R11, RZ, 0x3 ;  /* 0x0000000b0d0d7211 */ /* 0x000fe200078f18ff */
[----:B------:R-:W-:-:S03]  /*8800*/  IMAD.SHL.U32 R11, R11, 0x8, RZ ;  /* 0x000000080b0b7824 */ /* 0x000fc600078e00ff */
[----:B------:R-:W-:Y:S02]  /*8810*/  SHF.R.S32.HI R13, RZ, 0x3, R13 ;  /* 0x00000003ff0d7819 */ /* 0x000fe4000001140d */
[----:B------:R-:W-:-:S04]  /*8820*/  LOP3.LUT R12, R229, 0x38, R11, 0xf8, !PT ;  /* 0x00000038e50c7812 */ /* 0x000fc800078ef80b */
[----:B------:R-:W-:Y:S01]  /*8830*/  LOP3.LUT R12, R12, R14, RZ, 0x3c, !PT ;  /* 0x0000000e0c0c7212 */ /* 0x000fe200078e3cff */
[----:B-----5:R-:W-:-:S04]  /*8840*/  IMAD R13, R13, 0x1800, R15 ;  /* 0x000018000d0d7824 */ /* 0x020fc800078e020f */
[----:B------:R-:W-:-:S04]  /*8850*/  IMAD.IADD R12, R13, 0x1, R12 ;  /* 0x000000010d0c7824 */ /* 0x000fc800078e020c */
[C---:B------:R-:W-:Y:S02]  /*8860*/  IMAD R32, R22.reuse, 0x4800, R12 ;  /* 0x0000480016207824 */ /* 0x040fe400078e020c */
[----:B------:R-:W-:Y:S02]  /*8870*/  IMAD R12, R22, 0x4800, R129 ;  /* 0x00004800160c7824 */ /* 0x000fe400078e0281 */
[--C-:B------:R-:W-:Y:S02]  /*8880*/  IMAD R32, R32, 0x2, R17.reuse ;  /* 0x0000000220207824 */ /* 0x100fe400078e0211 */
[----:B------:R-:W-:-:S04]  /*8890*/  IMAD R12, R12, 0x2, R17 ;  /* 0x000000020c0c7824 */ /* 0x000fc800078e0211 */
[----:B------:R-:W2:Y:S04]  /*88a0*/  LDS.128 R32, [R32+0x1e400] ;  /* 0x01e4000020207984 */ /* 0x000ea80000000c00 */
[----:B------:R-:W3:Y:S01]  /*88b0*/  LDS.128 R12, [R12+0x1e400] ;  /* 0x01e400000c0c7984 */ /* 0x000ee20000000c00 */
[----:B------:R-:W-:Y:S05]  /*88c0*/  @P3 BRA `(.L_x_1645) ;  /* 0x0000000400743947 */ /* 0x000fea0003800000 */
[--C-:B------:R-:W-:Y:S01]  /*88d0*/  SHF.R.U32.HI R38, RZ, 0x10, R29.reuse ;  /* 0x00000010ff267819 */ /* 0x100fe2000001161d */
[----:B--2---:R-:W-:Y:S01]  /*88e0*/  IMAD.U32 R45, R33, 0x10000, RZ ;  /* 0x00010000212d7824 */ /* 0x004fe200078e00ff */
[----:B------:R-:W-:Y:S02]  /*88f0*/  SHF.R.U64 R28, R28, 0x10, R29 ;  /* 0x000000101c1c7819 */ /* 0x000fe4000000121d */
[----:B------:R-:W-:Y:S02]  /*8900*/  SHF.R.U32.HI R39, RZ, 0x10, R41 ;  /* 0x00000010ff277819 */ /* 0x000fe40000011629 */
[--C-:B------:R-:W-:Y:S02]  /*8910*/  SHF.R.U64 R29, R30, 0x10, R31.reuse ;  /* 0x000000101e1d7819 */ /* 0x100fe4000000121f */
[----:B------:R-:W-:Y:S02]  /*8920*/  SHF.R.U32.HI R30, RZ, 0x10, R31 ;  /* 0x00000010ff1e7819 */ /* 0x000fe4000001161f */
[----:B------:R-:W-:-:S02]  /*8930*/  PRMT R31, R157, 0x5432, R38 ;  /* 0x000054329d1f7816 */ /* 0x000fc40000000026 */
[----:B------:R-:W-:Y:S01]  /*8940*/  PRMT R38, R159, 0x5432, R39 ;  /* 0x000054329f267816 */ /* 0x000fe20000000027 */
[C---:B---3--:R-:W-:Y:S01]  /*8950*/  IMAD.U32 R39, R13.reuse, 0x10000, RZ ;  /* 0x000100000d277824 */ /* 0x048fe200078e00ff */
[----:B------:R-:W-:Y:S01]  /*8960*/  LOP3.LUT R13, R13, 0xffff0000, RZ, 0xc0, !PT ;  /* 0xffff00000d0d7812 */ /* 0x000fe200078ec0ff */
[C---:B------:R-:W-:Y:S01]  /*8970*/  IMAD.U32 R46, R31.reuse, 0x10000, RZ ;  /* 0x000100001f2e7824 */ /* 0x040fe200078e00ff */
[----:B------:R-:W-:Y:S01]  /*8980*/  LOP3.LUT R31, R31, 0xffff0000, RZ, 0xc0, !PT ;  /* 0xffff00001f1f7812 */ /* 0x000fe200078ec0ff */
[C---:B------:R-:W-:Y:S01]  /*8990*/  IMAD.U32 R44, R38.reuse, 0x10000, RZ ;  /* 0x00010000262c7824 */ /* 0x040fe200078e00ff */
[----:B------:R-:W-:Y:S02]  /*89a0*/  LOP3.LUT R38, R38, 0xffff0000, RZ, 0xc0, !PT ;  /* 0xffff000026267812 */ /* 0x000fe400078ec0ff */
[----:B------:R-:W-:Y:S01]  /*89b0*/  SHF.R.U64 R41, R40, 0x10, R41 ;  /* 0x0000001028297819 */ /* 0x000fe20000001229 */
[C---:B------:R-:W-:Y:S01]  /*89c0*/  FMUL.FTZ R47, R45.reuse, R44 ;  /* 0x0000002c2d2f7220 */ /* 0x040fe20000410000 */
[----:B------:R-:W-:Y:S01]  /*89d0*/  FMUL.FTZ R45, R45, R46 ;  /* 0x0000002e2d2d7220 */ /* 0x000fe20000410000 */
[----:B------:R-:W-:Y:S01]  /*89e0*/  PRMT R40, R156, 0x5432, R30 ;  /* 0x000054329c287816 */ /* 0x000fe2000000001e */
[----:B------:R-:W-:-:S02]  /*89f0*/  IMAD.U32 R30, R15, 0x10000, RZ ;  /* 0x000100000f1e7824 */ /* 0x000fc400078e00ff */
[C---:B------:R-:W-:Y:S01]  /*8a00*/  FFMA.FTZ R47, R39.reuse, R46, -R47 ;  /* 0x0000002e272f7223 */ /* 0x040fe2000001082f */
[----:B------:R-:W-:Y:S01]  /*8a10*/  FFMA.FTZ R45, R39, R44, R45 ;  /* 0x0000002c272d7223 */ /* 0x000fe2000001002d */
[----:B------:R-:W-:Y:S02]  /*8a20*/  LOP3.LUT R39, R33, 0xffff0000, RZ, 0xc0, !PT ;  /* 0xffff000021277812 */ /* 0x000fe400078ec0ff */
[----:B------:R-:W-:Y:S01]  /*8a30*/  PRMT R159, R159, 0x5410, R41 ;  /* 0x000054109f9f7816 */ /* 0x000fe20000000029 */
[C---:B------:R-:W-:Y:S01]  /*8a40*/  IMAD.U32 R41, R35.reuse, 0x10000, RZ ;  /* 0x0001000023297824 */ /* 0x040fe200078e00ff */
[----:B------:R-:W-:Y:S01]  /*8a50*/  LOP3.LUT R35, R35, 0xffff0000, RZ, 0xc0, !PT ;  /* 0xffff000023237812 */ /* 0x000fe200078ec0ff */
[CC--:B------:R-:W-:Y:S01]  /*8a60*/  FMUL.FTZ R33, R39.reuse, R38.reuse ;  /* 0x0000002627217220 */ /* 0x0c0fe20000410000 */
[-C--:B------:R-:W-:Y:S01]  /*8a70*/  FMUL.FTZ R39, R39, R31.reuse ;  /* 0x0000001f27277220 */ /* 0x080fe20000410000 */
[----:B------:R-:W-:Y:S02]  /*8a80*/  PRMT R28, R157, 0x5410, R28 ;  /* 0x000054109d1c7816 */ /* 0x000fe4000000001c */
[C---:B------:R-:W-:Y:S01]  /*8a90*/  FFMA.FTZ R33, R13.reuse, R31, -R33 ;  /* 0x0000001f0d217223 */ /* 0x040fe20000010821 */
[----:B------:R-:W-:Y:S01]  /*8aa0*/  FFMA.FTZ R39, R13, R38, R39 ;  /* 0x000000260d277223 */ /* 0x000fe20000010027 */
[----:B------:R-:W-:Y:S01]  /*8ab0*/  SHF.R.U32.HI R38, RZ, 0x10, R43 ;  /* 0x00000010ff267819 */ /* 0x000fe2000001162b */
[C---:B------:R-:W-:Y:S01]  /*8ac0*/  IMAD.U32 R31, R40.reuse, 0x10000, RZ ;  /* 0x00010000281f7824 */ /* 0x040fe200078e00ff */
[----:B------:R-:W-:-:S02]  /*8ad0*/  LOP3.LUT R40, R40, 0xffff0000, RZ, 0xc0, !PT ;  /* 0xffff000028287812 */ /* 0x000fc400078ec0ff */
[----:B------:R-:W-:Y:S02]  /*8ae0*/  PRMT R38, R158, 0x5432, R38 ;  /* 0x000054329e267816 */ /* 0x000fe40000000026 */
[----:B------:R-:W-:Y:S01]  /*8af0*/  SHF.R.U64 R42, R42, 0x10, R43 ;  /* 0x000000102a2a7819 */ /* 0x000fe2000000122b */
[----:B------:R-:W-:Y:S01]  /*8b00*/  IMAD.U32 R43, R34, 0x10000, RZ ;  /* 0x00010000222b7824 */ /* 0x000fe200078e00ff */
[----:B------:R-:W-:Y:S01]  /*8b10*/  PRMT R29, R156, 0x5410, R29 ;  /* 0x000054109c1d7816 */ /* 0x000fe2000000001d */
[C---:B------:R-:W-:Y:S01]  /*8b20*/  IMAD.U32 R13, R38.reuse, 0x10000, RZ ;  /* 0x00010000260d7824 */ /* 0x040fe200078e00ff */
[----:B------:R-:W-:Y:S02]  /*8b30*/  LOP3.LUT R38, R38, 0xffff0000, RZ, 0xc0, !PT ;  /* 0xffff000026267812 */ /* 0x000fe400078ec0ff */
[----:B------:R-:W-:Y:S01]  /*8b40*/  PRMT R42, R158, 0x5410, R42 ;  /* 0x000054109e2a7816 */ /* 0x000fe2000000002a */
[C---:B------:R-:W-:Y:S01]  /*8b50*/  FMUL.FTZ R44, R41.reuse, R13 ;  /* 0x0000000d292c7220 */ /* 0x040fe20000410000 */
[----:B------:R-:W-:Y:S01]  /*8b60*/  FMUL.FTZ R41, R41, R31 ;  /* 0x0000001f29297220 */ /* 0x000fe20000410000 */
[----:B------:R-:W-:-:S02]  /*8b70*/  LOP3.LUT R34, R34, 0xffff0000, RZ, 0xc0, !PT ;  /* 0xffff000022227812 */ /* 0x000fc400078ec0ff */
[C---:B------:R-:W-:Y:S01]  /*8b80*/  FFMA.FTZ R31, R30.reuse, R31, -R44 ;  /* 0x0000001f1e1f7223 */ /* 0x040fe2000001082c */
[----:B------:R-:W-:Y:S01]  /*8b90*/  FFMA.FTZ R30, R30, R13, R41 ;  /* 0x0000000d1e1e7223 */ /* 0x000fe20000010029 */
[----:B------:R-:W-:Y:S01]  /*8ba0*/  LOP3.LUT R13, R15, 0xffff0000, RZ, 0xc0, !PT ;  /* 0xffff00000f0d7812 */ /* 0x000fe200078ec0ff */
[C---:B------:R-:W-:Y:S01]  /*8bb0*/  FMUL.FTZ R15, R35.reuse, R38 ;  /* 0x00000026230f7220 */ /* 0x040fe20000410000 */
[-C--:B------:R-:W-:Y:S01]  /*8bc0*/  FMUL.FTZ R35, R35, R40.reuse ;  /* 0x0000002823237220 */ /* 0x080fe20000410000 */
[C---:B------:R-:W-:Y:S01]  /*8bd0*/  IMAD.U32 R41, R28.reuse, 0x10000, RZ ;  /* 0x000100001c297824 */ /* 0x040fe200078e00ff */
[----:B------:R-:W-:Y:S01]  /*8be0*/  LOP3.LUT R28, R28, 0xffff0000, RZ, 0xc0, !PT ;  /* 0xffff00001c1c7812 */ /* 0x000fe200078ec0ff */
[C---:B------:R-:W-:Y:S01]  /*8bf0*/  FFMA.FTZ R15, R13.reuse, R40, -R15 ;  /* 0x000000280d0f7223 */ /* 0x040fe2000001080f */
[----:B------:R-:W-:Y:S01]  /*8c00*/  FFMA.FTZ R13, R13, R38, R35 ;  /* 0x000000260d0d7223 */ /* 0x000fe20000010023 */
[C---:B------:R-:W-:Y:S01]  /*8c10*/  IMAD.U32 R40, R32.reuse, 0x10000, RZ ;  /* 0x0001000020287824 */ /* 0x040fe200078e00ff */
[----:B------:R-:W-:Y:S01]  /*8c20*/  LOP3.LUT R32, R32, 0xffff0000, RZ, 0xc0, !PT ;  /* 0xffff000020207812 */ /* 0x000fe200078ec0ff */
[C---:B------:R-:W-:Y:S01]  /*8c30*/  IMAD.U32 R38, R159.reuse, 0x10000, RZ ;  /* 0x000100009f267824 */ /* 0x040fe200078e00ff */
[----:B------:R-:W-:Y:S01]  /*8c40*/  LOP3.LUT R159, R159, 0xffff0000, RZ, 0xc0, !PT ;  /* 0xffff00009f9f7812 */ /* 0x000fe200078ec0ff */
[C---:B------:R-:W-:Y:S01]  /*8c50*/  IMAD.U32 R35, R12.reuse, 0x10000, RZ ;  /* 0x000100000c237824 */ /* 0x040fe200078e00ff */
[----:B------:R-:W-:Y:S01]  /*8c60*/  LOP3.LUT R12, R12, 0xffff0000, RZ, 0xc0, !PT ;  /* 0xffff00000c0c7812 */ /* 0x000fe200078ec0ff */
[C---:B------:R-:W-:Y:S01]  /*8c70*/  FMUL.FTZ R44, R40.reuse, R38 ;  /* 0x00000026282c7220 */ /* 0x040fe20000410000 */
[----:B------:R-:W-:Y:S01]  /*8c80*/  FMUL.FTZ R40, R40, R41 ;  /* 0x0000002928287220 */ /* 0x000fe20000410000 */
[----:B------:R-:W-:-:S02]  /*8c90*/  F2FP.BF16.F32.PACK_AB R33, R33, R47 ;  /* 0x0000002f2121723e */ /* 0x000fc400000010ff */
[C---:B------:R-:W-:Y:S01]  /*8ca0*/  FFMA.FTZ R44, R35.reuse, R41, -R44 ;  /* 0x00000029232c7223 */ /* 0x040fe2000001082c */
[----:B------:R-:W-:Y:S01]  /*8cb0*/  FFMA.FTZ R40, R35, R38, R40 ;  /* 0x0000002623287223 */ /* 0x000fe20000010028 */
[CC--:B------:R-:W-:Y:S01]  /*8cc0*/  FMUL.FTZ R35, R32.reuse, R159.reuse ;  /* 0x0000009f20237220 */ /* 0x0c0fe20000410000 */
[-C--:B------:R-:W-:Y:S01]  /*8cd0*/  FMUL.FTZ R32, R32, R28.reuse ;  /* 0x0000001c20207220 */ /* 0x080fe20000410000 */
[C---:B------:R-:W-:Y:S01]  /*8ce0*/  IMAD.U32 R38, R29.reuse, 0x10000, RZ ;  /* 0x000100001d267824 */ /* 0x040fe200078e00ff */
[----:B------:R-:W-:Y:S01]  /*8cf0*/  LOP3.LUT R29, R29, 0xffff0000, RZ, 0xc0, !PT ;  /* 0xffff00001d1d7812 */ /* 0x000fe200078ec0ff */
[----:B------:R-:W-:Y:S01]  /*8d00*/  FFMA.FTZ R35, R12, R28, -R35 ;  /* 0x0000001c0c237223 */ /* 0x000fe20000010823 */
[----:B------:R-:W-:Y:S02]  /*8d10*/  IMAD.U32 R28, R42, 0x10000, RZ ;  /* 0x000100002a1c7824 */ /* 0x000fe400078e00ff */
[----:B------:R-:W-:Y:S01]  /*8d20*/  FFMA.FTZ R32, R12, R159, R32 ;  /* 0x0000009f0c207223 */ /* 0x000fe20000010020 */
[----:B------:R-:W-:Y:S01]  /*8d30*/  IMAD.U32 R12, R14, 0x10000, RZ ;  /* 0x000100000e0c7824 */ /* 0x000fe200078e00ff */
[----:B------:R-:W-:Y:S01]  /*8d40*/  LOP3.LUT R42, R42, 0xffff0000, RZ, 0xc0, !PT ;  /* 0xffff00002a2a7812 */ /* 0x000fe200078ec0ff */
[C---:B------:R-:W-:Y:S01]  /*8d50*/  FMUL.FTZ R41, R43.reuse, R28 ;  /* 0x0000001c2b297220 */ /* 0x040fe20000410000 */
[----:B------:R-:W-:Y:S01]  /*8d60*/  FMUL.FTZ R43, R43, R38 ;  /* 0x000000262b2b7220 */ /* 0x000fe20000410000 */
[----:B------:R-:W-:-:S02]  /*8d70*/  LOP3.LUT R14, R14, 0xffff0000, RZ, 0xc0, !PT ;  /* 0xffff00000e0e7812 */ /* 0x000fc400078ec0ff */
[C---:B------:R-:W-:Y:S01]  /*8d80*/  FFMA.FTZ R41, R12.reuse, R38, -R41 ;  /* 0x000000260c297223 */ /* 0x040fe20000010829 */
[----:B------:R-:W-:Y:S01]  /*8d90*/  FFMA.FTZ R43, R12, R28, R43 ;  /* 0x0000001c0c2b7223 */ /* 0x000fe2000001002b */
[C---:B------:R-:W-:Y:S01]  /*8da0*/  FMUL.FTZ R12, R34.reuse, R42 ;  /* 0x0000002a220c7220 */ /* 0x040fe20000410000 */
[-C--:B------:R-:W-:Y:S01]  /*8db0*/  FMUL.FTZ R34, R34, R29.reuse ;  /* 0x0000001d22227220 */ /* 0x080fe20000410000 */
[----:B------:R-:W-:Y:S02]  /*8dc0*/  F2FP.BF16.F32.PACK_AB R35, R35, R44 ;  /* 0x0000002c2323723e */ /* 0x000fe400000010ff */
[C---:B------:R-:W-:Y:S01]  /*8dd0*/  FFMA.FTZ R12, R14.reuse, R29, -R12 ;  /* 0x0000001d0e0c7223 */ /* 0x040fe2000001080c */
[----:B------:R-:W-:Y:S01]  /*8de0*/  FFMA.FTZ R34, R14, R42, R34 ;  /* 0x0000002a0e227223 */ /* 0x000fe20000010022 */
[----:B------:R-:W-:Y:S02]  /*8df0*/  F2FP.BF16.F32.PACK_AB R39, R39, R45 ;  /* 0x0000002d2727723e */ /* 0x000fe400000010ff */
[----:B------:R-:W-:Y:S01]  /*8e00*/  F2FP.BF16.F32.PACK_AB R30, R13, R30 ;  /* 0x0000001e0d1e723e */ /* 0x000fe200000010ff */
[----:B------:R-:W-:Y:S01]  /*8e10*/  IMAD.MOV.U32 R13, RZ, RZ, R33 ;  /* 0x000000ffff0d7224 */ /* 0x000fe200078e0021 */
[----:B------:R-:W-:Y:S01]  /*8e20*/  F2FP.BF16.F32.PACK_AB R41, R12, R41 ;  /* 0x000000290c29723e */ /* 0x000fe200000010ff */
[----:B------:R-:W-:Y:S01]  /*8e30*/  IMAD.MOV.U32 R12, RZ, RZ, R35 ;  /* 0x000000ffff0c7224 */ /* 0x000fe200078e0023 */
[----:B------:R-:W-:Y:S01]  /*8e40*/  F2FP.BF16.F32.PACK_AB R15, R15, R31 ;  /* 0x0000001f0f0f723e */ /* 0x000fe200000010ff */
[----:B------:R-:W-:Y:S01]  /*8e50*/  IMAD.MOV.U32 R33, RZ, RZ, R39 ;  /* 0x000000ffff217224 */ /* 0x000fe200078e0027 */
[----:B------:R-:W-:Y:S01]  /*8e60*/  F2FP.BF16.F32.PACK_AB R32, R32, R40 ;  /* 0x000000282020723e */ /* 0x000fe200000010ff */
[----:B------:R-:W-:Y:S01]  /*8e70*/  IMAD.MOV.U32 R14, RZ, RZ, R41 ;  /* 0x000000ffff0e7224 */ /* 0x000fe200078e0029 */
[----:B------:R-:W-:Y:S01]  /*8e80*/  F2FP.BF16.F32.PACK_AB R34, R34, R43 ;  /* 0x0000002b2222723e */ /* 0x000fe200000010ff */
[----:B------:R-:W-:-:S07]  /*8e90*/  IMAD.MOV.U32 R35, RZ, RZ, R30 ;  /* 0x000000ffff237224 */ /* 0x000fce00078e001e */
.L_x_1645:
[----:B------:R-:W-:Y:S05]  /*8ea0*/  BSYNC B2 ;  /* 0x0000000000027941 */ /* 0x000fea0003800000 */
.L_x_1644:
[----:B------:R-:W-:Y:S01]  /*8eb0*/  ISETP.GE.AND P3, PT, R11, R127, PT ;  /* 0x0000007f0b00720c */ /* 0x000fe20003f66270 */
[----:B---3--:R3:W-:-:S12]  /*8ec0*/  ST.E.128 desc[UR60][R36.64], R12 ;  /* 0x0000000c24007985 */ /* 0x0087d8000c101d3c */
[----:B------:R-:W-:-:S05]  /*8ed0*/  @!P3 IMAD.WIDE R114, R11, 0x2, R114 ;  /* 0x000000020b72b825 */ /* 0x000fca00078e0272 */
[----:B--2---:R3:W-:Y:S02]  /*8ee0*/  @!P3 ST.E.128 desc[UR60][R114.64], R32 ;  /* 0x000000207200b985 */ /* 0x0047e4000c101d3c */
.L_x_1635:
[----:B------:R-:W-:Y:S05]  /*8ef0*/  BSYNC B1 ;  /* 0x0000000000017941 */ /* 0x000fea0003800000 */
.L_x_1634:
[----:B------:R-:W-:-:S03]  /*8f00*/  UMOV UR4, 0xffffffff ;  /* 0xffffffff00047882 */ /* 0x000fc60000000000 */
[----:B------:R-:W-:Y:S05]  /*8f10*/  BRA.DIV UR4, `(.L_x_1646) ;  /* 0x0000024a04c47947 */ /* 0x000fea000b800000 */
[----:B-1----:R-:W1:Y:S04]  /*8f20*/  SHFL.IDX PT, R113, R113, 0x1, 0x1c1f ;  /* 0x003c1f0071717f89 */ /* 0x002e6800000e0000 */
[----:B------:R-:W0:Y:S02]  /*8f30*/  SHFL.IDX PT, R116, R116, 0x1, 0x1c1f ;  /* 0x003c1f0074747f89 */ /* 0x000e2400000e0000 */
.L_x_2017:
[----:B------:R-:W-:Y:S05]  /*8f40*/  @P4 BRA `(.L_x_1603) ;  /* 0x0000001c00cc4947 */ /* 0x000fea0003800000 */
[----:B------:R-:W-:Y:S01]  /*8f50*/  ISETP.NE.AND P3, PT, R9, RZ, PT ;  /* 0x000000ff0900720c */ /* 0x000fe20003f65270 */
[----:B------:R-:W-:Y:S01]  /*8f60*/  BSSY B1, `(.L_x_1647) ;  /* 0x000007f000017945 */ /* 0x000fe20003800000 */
[----:B0--3--:R-:W-:Y:S02]  /*8f70*/  IMAD.MOV.U32 R32, RZ, RZ, R116 ;  /* 0x000000ffff207224 */ /* 0x009fe400078e0074 */
[----:B-1----:R-:W-:-:S09]  /*8f80*/  IMAD.MOV.U32 R33, RZ, RZ, R113 ;  /* 0x000000ffff217224 */ /* 0x002fd200078e0071 */
[----:B------:R-:W-:Y:S05]  /*8f90*/  @!P3 BRA `(.L_x_1648) ;  /* 0x0000000400ecb947 */ /* 0x000fea0003800000 */
[----:B------:R-:W3:Y:S01]  /*8fa0*/  LDL R14, [R1+0x34] ;  /* 0x00003400010e7983 */ /* 0x000ee20000100800 */
[----:B------:R-:W-:Y:S01]  /*8fb0*/  SEL R11, R118, R131, !P0 ;  /* 0x00000083760b7207 */ /* 0x000fe20004000000 */
[----:B------:R-:W-:Y:S01]  /*8fc0*/  BSSY B2, `(.L_x_1649) ;  /* 0x0000076000027945 */ /* 0x000fe20003800000 */
[----:B----4-:R-:W-:Y:S02]  /*8fd0*/  SHF.R.U32.HI R13, RZ, 0x3, R226 ;  /* 0x00000003ff0d7819 */ /* 0x010fe400000116e2 */
[----:B------:R-:W-:Y:S02]  /*8fe0*/  SHF.R.S32.HI R12, RZ, 0x1f, R11 ;  /* 0x0000001fff0c7819 */ /* 0x000fe4000001140b */
[----:B------:R-:W-:Y:S02]  /*8ff0*/  LEA R34, P3, R6, R116, 0x1 ;  /* 0x0000007406227211 */ /* 0x000fe400078608ff */
[----:B------:R-:W-:Y:S02]  /*9000*/  LEA.HI R12, R12, R11, RZ, 0x4 ;  /* 0x0000000b0c0c7211 */ /* 0x000fe400078f20ff */
[----:B------:R-:W-:-:S02]  /*9010*/  ISETP.GE.AND P4, PT, R18, R117, PT ;  /* 0x000000751200720c */ /* 0x000fc40003f86270 */
[----:B------:R-:W-:Y:S02]  /*9020*/  LEA.HI.SX32 R36, R12, R111, 0x1c ;  /* 0x0000006f0c247211 */ /* 0x000fe400078fe2ff */
[----:B------:R-:W-:Y:S02]  /*9030*/  LEA.HI.X R35, R6, R113, R107, 0x1, P3 ;  /* 0x0000007106237211 */ /* 0x000fe400018f0c6b */
[----:B------:R-:W-:-:S04]  /*9040*/  SHF.R.S32.HI R12, RZ, 0x1f, R36 ;  /* 0x0000001fff0c7819 */ /* 0x000fc80000011424 */
[----:B------:R-:W-:Y:S01]  /*9050*/  LEA.HI R12, R12, R36, RZ, 0x3 ;  /* 0x000000240c0c7211 */ /* 0x000fe200078f18ff */
[----:B------:R-:W-:-:S03]  /*9060*/  IMAD.SHL.U32 R36, R36, 0x8, RZ ;  /* 0x0000000824247824 */ /* 0x000fc600078e00ff */
[----:B------:R-:W-:Y:S02]  /*9070*/  SHF.R.S32.HI R12, RZ, 0x3, R12 ;  /* 0x00000003ff0c7819 */ /* 0x000fe4000001140c */
[----:B------:R-:W-:Y:S02]  /*9080*/  LOP3.LUT R11, R226, 0x38, R36, 0xf8, !PT ;  /* 0x00000038e20b7812 */ /* 0x000fe400078ef824 */
[----:B------:R-:W-:Y:S02]  /*9090*/  ISETP.GE.AND P3, PT, R36, R127, PT ;  /* 0x0000007f2400720c */ /* 0x000fe40003f66270 */
[----:B------:R-:W-:-:S11]  /*90a0*/  LOP3.LUT R11, R11, R13, RZ, 0x3c, !PT ;  /* 0x0000000d0b0b7212 */ /* 0x000fd600078e3cff */
[----:B------:R-:W-:-:S04]  /*90b0*/  @!P3 IMAD.WIDE R36, R36, 0x2, R32 ;  /* 0x000000022424b825 */ /* 0x000fc800078e0220 */
[----:B---3--:R-:W-:-:S04]  /*90c0*/  IMAD R12, R12, 0x1800, R14 ;  /* 0x000018000c0c7824 */ /* 0x008fc800078e020e */
        /* <DEDUP_REMOVED lines=34> */
[C---:B------:R-:W-:Y:S01]  /*92f0*/  IMAD.U32 R41, R15.reuse, 0x10000, RZ ;  /* 0x000100000f297824 */ /* 0x040fe200078e00ff */
        /* <DEDUP_REMOVED lines=8> */
[C---:B------:R-:W-:Y:S01]  /*9380*/  FMUL.FTZ R44, R45.reuse, R42 ;  /* 0x0000002a2d2c7220 */ /* 0x040fe20000410000 */
        /* <DEDUP_REMOVED lines=12> */
[----:B------:R-:W-:Y:S01]  /*9450*/  FFMA.FTZ R31, R15, R29, -R31 ;  /* 0x0000001d0f1f7223 */ /* 0x000fe2000001081f */
[----:B------:R-:W-:-:S02]  /*9460*/  IMAD.U32 R29, R72, 0x10000, RZ ;  /* 0x00010000481d7824 */ /* 0x000fc400078e00ff */
[----:B------:R-:W-:Y:S01]  /*9470*/  FFMA.FTZ R41, R15, R40, R41 ;  /* 0x000000280f297223 */ /* 0x000fe20000010029 */
[----:B------:R-:W-:Y:S01]  /*9480*/  IMAD.U32 R40, R60, 0x10000, RZ ;  /* 0x000100003c287824 */ /* 0x000fe200078e00ff */
[----:B------:R-:W-:Y:S01]  /*9490*/  LOP3.LUT R72, R72, 0xffff0000, RZ, 0xc0, !PT ;  /* 0xffff000048487812 */ /* 0x000fe200078ec0ff */
[----:B------:R-:W-:Y:S02]  /*94a0*/  IMAD.U32 R15, R12, 0x10000, RZ ;  /* 0x000100000c0f7824 */ /* 0x000fe400078e00ff */
[CC--:B------:R-:W-:Y:S01]  /*94b0*/  FMUL.FTZ R42, R43.reuse, R29.reuse ;  /* 0x0000001d2b2a7220 */ /* 0x0c0fe20000410000 */
[----:B------:R-:W-:Y:S01]  /*94c0*/  LOP3.LUT R60, R60, 0xffff0000, RZ, 0xc0, !PT ;  /* 0xffff00003c3c7812 */ /* 0x000fe200078ec0ff */
[-C--:B------:R-:W-:Y:S01]  /*94d0*/  FMUL.FTZ R43, R43, R40.reuse ;  /* 0x000000282b2b7220 */ /* 0x080fe20000410000 */
[----:B------:R-:W-:Y:S01]  /*94e0*/  LOP3.LUT R12, R12, 0xffff0000, RZ, 0xc0, !PT ;  /* 0xffff00000c0c7812 */ /* 0x000fe200078ec0ff */
[C---:B------:R-:W-:Y:S01]  /*94f0*/  FFMA.FTZ R42, R15.reuse, R40, -R42 ;  /* 0x000000280f2a7223 */ /* 0x040fe2000001082a */
[C---:B------:R-:W-:Y:S01]  /*9500*/  FMUL.FTZ R40, R28.reuse, R72 ;  /* 0x000000481c287220 */ /* 0x040fe20000410000 */
[----:B------:R-:W-:Y:S01]  /*9510*/  FFMA.FTZ R43, R15, R29, R43 ;  /* 0x0000001d0f2b7223 */ /* 0x000fe2000001002b */
[----:B------:R-:W-:Y:S01]  /*9520*/  FMUL.FTZ R28, R28, R60 ;  /* 0x0000003c1c1c7220 */ /* 0x000fe20000410000 */
[----:B------:R-:W-:-:S02]  /*9530*/  IMAD.U32 R29, R30, 0x10000, RZ ;  /* 0x000100001e1d7824 */ /* 0x000fc400078e00ff */
[----:B------:R-:W-:Y:S01]  /*9540*/  FFMA.FTZ R40, R12, R60, -R40 ;  /* 0x0000003c0c287223 */ /* 0x000fe20000010828 */
[----:B------:R-:W-:Y:S02]  /*9550*/  IMAD.U32 R46, R74, 0x10000, RZ ;  /* 0x000100004a2e7824 */ /* 0x000fe400078e00ff */
[----:B------:R-:W-:Y:S01]  /*9560*/  FFMA.FTZ R28, R12, R72, R28 ;  /* 0x000000480c1c7223 */ /* 0x000fe2000001001c */
[----:B------:R-:W-:Y:S01]  /*9570*/  IMAD.U32 R15, R14, 0x10000, RZ ;  /* 0x000100000e0f7824 */ /* 0x000fe200078e00ff */
[----:B------:R-:W-:Y:S01]  /*9580*/  LOP3.LUT R30, R30, 0xffff0000, RZ, 0xc0, !PT ;  /* 0xffff00001e1e7812 */ /* 0x000fe200078ec0ff */
[----:B------:R-:W-:Y:S01]  /*9590*/  IMAD.U32 R12, R62, 0x10000, RZ ;  /* 0x000100003e0c7824 */ /* 0x000fe200078e00ff */
[----:B------:R-:W-:Y:S01]  /*95a0*/  LOP3.LUT R74, R74, 0xffff0000, RZ, 0xc0, !PT ;  /* 0xffff00004a4a7812 */ /* 0x000fe200078ec0ff */
[C---:B------:R-:W-:Y:S01]  /*95b0*/  FMUL.FTZ R47, R29.reuse, R46 ;  /* 0x0000002e1d2f7220 */ /* 0x040fe20000410000 */
[----:B------:R-:W-:Y:S01]  /*95c0*/  LOP3.LUT R14, R14, 0xffff0000, RZ, 0xc0, !PT ;  /* 0xffff00000e0e7812 */ /* 0x000fe200078ec0ff */
[-C--:B------:R-:W-:Y:S01]  /*95d0*/  FMUL.FTZ R29, R29, R12.reuse ;  /* 0x0000000c1d1d7220 */ /* 0x080fe20000410000 */
[----:B------:R-:W-:Y:S01]  /*95e0*/  LOP3.LUT R62, R62, 0xffff0000, RZ, 0xc0, !PT ;  /* 0xffff00003e3e7812 */ /* 0x000fe200078ec0ff */
[C---:B------:R-:W-:Y:S01]  /*95f0*/  FFMA.FTZ R47, R15.reuse, R12, -R47 ;  /* 0x0000000c0f2f7223 */ /* 0x040fe2000001082f */
[C---:B------:R-:W-:Y:S01]  /*9600*/  FMUL.FTZ R12, R30.reuse, R74 ;  /* 0x0000004a1e0c7220 */ /* 0x040fe20000410000 */
[----:B------:R-:W-:Y:S01]  /*9610*/  FFMA.FTZ R29, R15, R46, R29 ;  /* 0x0000002e0f1d7223 */ /* 0x000fe2000001001d */
[----:B------:R-:W-:Y:S01]  /*9620*/  F2FP.BF16.F32.PACK_AB R31, R31, R44 ;  /* 0x0000002c1f1f723e */ /* 0x000fe200000010ff */
[-C--:B------:R-:W-:Y:S01]  /*9630*/  FMUL.FTZ R30, R30, R62.reuse ;  /* 0x0000003e1e1e7220 */ /* 0x080fe20000410000 */
[----:B------:R-:W-:Y:S01]  /*9640*/  FFMA.FTZ R12, R14, R62, -R12 ;  /* 0x0000003e0e0c7223 */ /* 0x000fe2000001080c */
[----:B------:R-:W-:-:S02]  /*9650*/  F2FP.BF16.F32.PACK_AB R11, R11, R38 ;  /* 0x000000260b0b723e */ /* 0x000fc400000010ff */
[----:B------:R-:W-:Y:S01]  /*9660*/  FFMA.FTZ R30, R14, R74, R30 ;  /* 0x0000004a0e1e7223 */ /* 0x000fe2000001001e */
        /* <DEDUP_REMOVED lines=11> */
.L_x_1650:
[----:B------:R-:W-:Y:S05]  /*9720*/  BSYNC B2 ;  /* 0x0000000000027941 */ /* 0x000fea0003800000 */
.L_x_1649:
[----:B0-----:R0:W-:Y:S04]  /*9730*/  ST.E.128 desc[UR60][R34.64], R12 ;  /* 0x0000000c22007985 */ /* 0x0011e8000c101d3c */
[----:B-1----:R0:W-:Y:S02]  /*9740*/  @!P3 ST.E.128 desc[UR60][R36.64], R28 ;  /* 0x0000001c2400b985 */ /* 0x0021e4000c101d3c */
.L_x_1648:
[----:B------:R-:W-:Y:S05]  /*9750*/  BSYNC B1 ;  /* 0x0000000000017941 */ /* 0x000fea0003800000 */
.L_x_1647:
[----:B------:R-:W-:Y:S01]  /*9760*/  ISETP.NE.AND P3, PT, R10, RZ, PT ;  /* 0x000000ff0a00720c */ /* 0x000fe20003f65270 */
[----:B------:R-:W-:-:S12]  /*9770*/  BSSY B1, `(.L_x_1651) ;  /* 0x000007d000017945 */ /* 0x000fd80003800000 */
[----:B------:R-:W-:Y:S05]  /*9780*/  @!P3 BRA `(.L_x_1652) ;  /* 0x0000000400ecb947 */ /* 0x000fea0003800000 */
[----:B0-----:R-:W3:Y:S01]  /*9790*/  LDL R14, [R1+0x34] ;  /* 0x00003400010e7983 */ /* 0x001ee20000100800 */
        /* <DEDUP_REMOVED lines=9> */
[----:B------:R-:W-:Y:S01]  /*9830*/  SHF.R.S32.HI R12, RZ, 0x1f, R11 ;  /* 0x0000001fff0c7819 */ /* 0x000fe2000001140b */
[----:B------:R-:W-:-:S03]  /*9840*/  IMAD.SHL.U32 R37, R11, 0x8, RZ ;  /* 0x000000080b257824 */ /* 0x000fc600078e00ff */
[----:B------:R-:W-:Y:S02]  /*9850*/  LEA.HI R12, R12, R11, RZ, 0x3 ;  /* 0x0000000b0c0c7211 */ /* 0x000fe400078f18ff */
[----:B------:R-:W-:Y:S02]  /*9860*/  LOP3.LUT R11, R226, 0x38, R37, 0xf8, !PT ;  /* 0x00000038e20b7812 */ /* 0x000fe400078ef825 */
[----:B------:R-:W-:Y:S02]  /*9870*/  SHF.R.S32.HI R12, RZ, 0x3, R12 ;  /* 0x00000003ff0c7819 */ /* 0x000fe4000001140c */
[----:B------:R-:W-:Y:S02]  /*9880*/  LOP3.LUT R11, R11, R13, RZ, 0x3c, !PT ;  /* 0x0000000d0b0b7212 */ /* 0x000fe400078e3cff */
[----:B------:R-:W-:-:S13]  /*9890*/  ISETP.GE.AND P3, PT, R37, R127, PT ;  /* 0x0000007f2500720c */ /* 0x000fda0003f66270 */
        /* <DEDUP_REMOVED lines=10> */
[----:B------:R-:W-:Y:S01]  /*9940*/  SHF.R.U64 R11, R56, 0x10, R57 ;  /* 0x00000010380b7819 */ /* 0x000fe20000001239 */
[----:B-1----:R-:W-:Y:S01]  /*9950*/  IMAD.U32 R43, R29, 0x10000, RZ ;  /* 0x000100001d2b7824 */ /* 0x002fe200078e00ff */
[----:B------:R-:W-:Y:S01]  /*9960*/  SHF.R.U64 R39, R68, 0x10, R69 ;  /* 0x0000001044277819 */ /* 0x000fe20000001245 */
[----:B0-----:R-:W-:Y:S01]  /*9970*/  IMAD.U32 R41, R13, 0x10000, RZ ;  /* 0x000100000d297824 */ /* 0x001fe200078e00ff */
[----:B------:R-:W-:Y:S01]  /*9980*/  SHF.R.U32.HI R56, RZ, 0x10, R57 ;  /* 0x00000010ff387819 */ /* 0x000fe20000011639 */
[----:B------:R-:W-:Y:S01]  /*9990*/  IMAD.U32 R47, R31, 0x10000, RZ ;  /* 0x000100001f2f7824 */ /* 0x000fe200078e00ff */
[----:B------:R-:W-:Y:S01]  /*99a0*/  SHF.R.U32.HI R68, RZ, 0x10, R69 ;  /* 0x00000010ff447819 */ /* 0x000fe20000011645 */
[----:B------:R-:W-:Y:S01]  /*99b0*/  IMAD.U32 R46, R15, 0x10000, RZ ;  /* 0x000100000f2e7824 */ /* 0x000fe200078e00ff */
[----:B------:R-:W-:Y:S01]  /*99c0*/  PRMT R56, R149, 0x5432, R56 ;  /* 0x0000543295387816 */ /* 0x000fe20000000038 */
[----:B------:R-:W-:Y:S01]  /*99d0*/  IMAD.U32 R48, R30, 0x10000, RZ ;  /* 0x000100001e307824 */ /* 0x000fe200078e00ff */
[----:B------:R-:W-:Y:S01]  /*99e0*/  PRMT R68, R151, 0x5432, R68 ;  /* 0x0000543297447816 */ /* 0x000fe20000000044 */
[----:B------:R-:W-:Y:S01]  /*99f0*/  IMAD.U32 R45, R14, 0x10000, RZ ;  /* 0x000100000e2d7824 */ /* 0x000fe200078e00ff */
[----:B------:R-:W-:Y:S01]  /*9a00*/  SHF.R.U64 R40, R70, 0x10, R71 ;  /* 0x0000001046287819 */ /* 0x000fe20000001247 */
[----:B------:R-:W-:Y:S01]  /*9a10*/  IMAD.U32 R60, R56, 0x10000, RZ ;  /* 0x00010000383c7824 */ /* 0x000fe200078e00ff */
[----:B------:R-:W-:Y:S01]  /*9a20*/  SHF.R.U64 R38, R58, 0x10, R59 ;  /* 0x000000103a267819 */ /* 0x000fe2000000123b */
[----:B------:R-:W-:Y:S01]  /*9a30*/  IMAD.U32 R50, R68, 0x10000, RZ ;  /* 0x0001000044327824 */ /* 0x000fe200078e00ff */
[----:B------:R-:W-:Y:S01]  /*9a40*/  SHF.R.U32.HI R70, RZ, 0x10, R71 ;  /* 0x00000010ff467819 */ /* 0x000fe20000011647 */
[----:B------:R-:W-:Y:S01]  /*9a50*/  FMUL.FTZ R62, R43, R60 ;  /* 0x0000003c2b3e7220 */ /* 0x000fe20000410000 */
[----:B------:R-:W-:-:S02]  /*9a60*/  SHF.R.U32.HI R58, RZ, 0x10, R59 ;  /* 0x00000010ff3a7819 */ /* 0x000fc4000001163b */
[----:B------:R-:W-:Y:S01]  /*9a70*/  LOP3.LUT R44, R29, 0xffff0000, RZ, 0xc0, !PT ;  /* 0xffff00001d2c7812 */ /* 0x000fe200078ec0ff */
[-C--:B------:R-:W-:Y:S01]  /*9a80*/  FFMA.FTZ R62, R41, R50.reuse, R62 ;  /* 0x00000032293e7223 */ /* 0x080fe2000001003e */
[----:B------:R-:W-:Y:S01]  /*9a90*/  PRMT R151, R151, 0x5410, R39 ;  /* 0x0000541097977816 */ /* 0x000fe20000000027 */
[----:B------:R-:W-:Y:S01]  /*9aa0*/  IMAD.U32 R29, R28, 0x10000, RZ ;  /* 0x000100001c1d7824 */ /* 0x000fe200078e00ff */
[----:B------:R-:W-:Y:S02]  /*9ab0*/  LOP3.LUT R49, R68, 0xffff0000, RZ, 0xc0, !PT ;  /* 0xffff000044317812 */ /* 0x000fe400078ec0ff */
[C---:B------:R-:W-:Y:S01]  /*9ac0*/  PRMT R39, R150.reuse, 0x5410, R40 ;  /* 0x0000541096277816 */ /* 0x040fe20000000028 */
[----:B------:R-:W-:Y:S01]  /*9ad0*/  FMUL.FTZ R40, R43, R50 ;  /* 0x000000322b287220 */ /* 0x000fe20000410000 */
[----:B------:R-:W-:Y:S01]  /*9ae0*/  PRMT R70, R150, 0x5432, R70 ;  /* 0x0000543296467816 */ /* 0x000fe20000000046 */
[----:B------:R-:W-:Y:S01]  /*9af0*/  FMUL.FTZ R43, R44, R49 ;  /* 0x000000312c2b7220 */ /* 0x000fe20000410000 */
[----:B------:R-:W-:Y:S01]  /*9b00*/  PRMT R58, R148, 0x5432, R58 ;  /* 0x00005432943a7816 */ /* 0x000fe2000000003a */
[----:B------:R-:W-:Y:S01]  /*9b10*/  FFMA.FTZ R40, R41, R60, -R40 ;  /* 0x0000003c29287223 */ /* 0x000fe20000010828 */
[----:B------:R-:W-:Y:S01]  /*9b20*/  LOP3.LUT R57, R56, 0xffff0000, RZ, 0xc0, !PT ;  /* 0xffff000038397812 */ /* 0x000fe200078ec0ff */
[----:B------:R-:W-:Y:S01]  /*9b30*/  IMAD.U32 R51, R70, 0x10000, RZ ;  /* 0x0001000046337824 */ /* 0x000fe200078e00ff */
[----:B------:R-:W-:Y:S01]  /*9b40*/  LOP3.LUT R42, R13, 0xffff0000, RZ, 0xc0, !PT ;  /* 0xffff00000d2a7812 */ /* 0x000fe200078ec0ff */
[----:B------:R-:W-:Y:S01]  /*9b50*/  IMAD.U32 R41, R58, 0x10000, RZ ;  /* 0x000100003a297824 */ /* 0x000fe200078e00ff */
[----:B------:R-:W-:Y:S01]  /*9b60*/  LOP3.LUT R31, R31, 0xffff0000, RZ, 0xc0, !PT ;  /* 0xffff00001f1f7812 */ /* 0x000fe200078ec0ff */
[-C--:B------:R-:W-:Y:S01]  /*9b70*/  FMUL.FTZ R59, R44, R57.reuse ;  /* 0x000000392c3b7220 */ /* 0x080fe20000410000 */
[----:B------:R-:W-:Y:S01]  /*9b80*/  LOP3.LUT R70, R70, 0xffff0000, RZ, 0xc0, !PT ;  /* 0xffff000046467812 */ /* 0x000fe200078ec0ff */
[C---:B------:R-:W-:Y:S01]  /*9b90*/  FFMA.FTZ R43, R42.reuse, R57, -R43 ;  /* 0x000000392a2b7223 */ /* 0x040fe2000001082b */
[C---:B------:R-:W-:Y:S01]  /*9ba0*/  FMUL.FTZ R57, R47.reuse, R51 ;  /* 0x000000332f397220 */ /* 0x040fe20000410000 */
[----:B------:R-:W-:Y:S01]  /*9bb0*/  FMUL.FTZ R44, R47, R41 ;  /* 0x000000292f2c7220 */ /* 0x000fe20000410000 */
[----:B------:R-:W-:Y:S01]  /*9bc0*/  PRMT R11, R149, 0x5410, R11 ;  /* 0x00005410950b7816 */ /* 0x000fe2000000000b */
[----:B------:R-:W-:Y:S01]  /*9bd0*/  FFMA.FTZ R59, R42, R49, R59 ;  /* 0x000000312a3b7223 */ /* 0x000fe2000001003b */
[----:B------:R-:W-:Y:S01]  /*9be0*/  LOP3.LUT R42, R58, 0xffff0000, RZ, 0xc0, !PT ;  /* 0xffff00003a2a7812 */ /* 0x000fe200078ec0ff */
[C---:B------:R-:W-:Y:S01]  /*9bf0*/  FFMA.FTZ R57, R46.reuse, R41, -R57 ;  /* 0x000000292e397223 */ /* 0x040fe20000010839 */
[----:B------:R-:W-:Y:S01]  /*9c00*/  LOP3.LUT R15, R15, 0xffff0000, RZ, 0xc0, !PT ;  /* 0xffff00000f0f7812 */ /* 0x000fe200078ec0ff */
[----:B------:R-:W-:Y:S01]  /*9c10*/  FFMA.FTZ R46, R46, R51, R44 ;  /* 0x000000332e2e7223 */ /* 0x000fe2000001002c */
[----:B------:R-:W-:Y:S01]  /*9c20*/  FMUL.FTZ R58, R31, R70 ;  /* 0x000000461f3a7220 */ /* 0x000fe20000410000 */
[----:B------:R-:W-:Y:S01]  /*9c30*/  IMAD.U32 R44, R151, 0x10000, RZ ;  /* 0x00010000972c7824 */ /* 0x000fe200078e00ff */
[----:B------:R-:W-:Y:S01]  /*9c40*/  LOP3.LUT R28, R28, 0xffff0000, RZ, 0xc0, !PT ;  /* 0xffff00001c1c7812 */ /* 0x000fe200078ec0ff */
[----:B------:R-:W-:Y:S01]  /*9c50*/  IMAD.U32 R50, R11, 0x10000, RZ ;  /* 0x000100000b327824 */ /* 0x000fe200078e00ff */
[----:B------:R-:W-:Y:S01]  /*9c60*/  LOP3.LUT R151, R151, 0xffff0000, RZ, 0xc0, !PT ;  /* 0xffff000097977812 */ /* 0x000fe200078ec0ff */
[-C--:B------:R-:W-:Y:S01]  /*9c70*/  FMUL.FTZ R56, R31, R42.reuse ;  /* 0x0000002a1f387220 */ /* 0x080fe20000410000 */
[----:B------:R-:W-:Y:S01]  /*9c80*/  FFMA.FTZ R42, R15, R42, -R58 ;  /* 0x0000002a0f2a7223 */ /* 0x000fe2000001083a */
[----:B------:R-:W-:Y:S01]  /*9c90*/  LOP3.LUT R11, R11, 0xffff0000, RZ, 0xc0, !PT ;  /* 0xffff00000b0b7812 */ /* 0x000fe200078ec0ff */
[----:B------:R-:W-:-:S02]  /*9ca0*/  IMAD.U32 R13, R12, 0x10000, RZ ;  /* 0x000100000c0d7824 */ /* 0x000fc400078e00ff */
[C---:B------:R-:W-:Y:S01]  /*9cb0*/  FMUL.FTZ R58, R29.reuse, R44 ;  /* 0x0000002c1d3a7220 */ /* 0x040fe20000410000 */
[----:B------:R-:W-:Y:S01]  /*9cc0*/  LOP3.LUT R12, R12, 0xffff0000, RZ, 0xc0, !PT ;  /* 0xffff00000c0c7812 */ /* 0x000fe200078ec0ff */
[-C--:B------:R-:W-:Y:S01]  /*9cd0*/  FMUL.FTZ R29, R29, R50.reuse ;  /* 0x000000321d1d7220 */ /* 0x080fe20000410000 */
[----:B------:R-:W-:Y:S01]  /*9ce0*/  PRMT R38, R148, 0x5410, R38 ;  /* 0x0000541094267816 */ /* 0x000fe20000000026 */
[C---:B------:R-:W-:Y:S01]  /*9cf0*/  FMUL.FTZ R31, R28.reuse, R151 ;  /* 0x000000971c1f7220 */ /* 0x040fe20000410000 */
[C---:B------:R-:W-:Y:S01]  /*9d00*/  FFMA.FTZ R50, R13.reuse, R50, -R58 ;  /* 0x000000320d327223 */ /* 0x040fe2000001083a */
[-C--:B------:R-:W-:Y:S01]  /*9d10*/  FMUL.FTZ R41, R28, R11.reuse ;  /* 0x0000000b1c297220 */ /* 0x080fe20000410000 */
[----:B------:R-:W-:Y:S01]  /*9d20*/  FFMA.FTZ R13, R13, R44, R29 ;  /* 0x0000002c0d0d7223 */ /* 0x000fe2000001001d */
[C---:B------:R-:W-:Y:S01]  /*9d30*/  IMAD.U32 R28, R39.reuse, 0x10000, RZ ;  /* 0x00010000271c7824 */ /* 0x040fe200078e00ff */
[----:B------:R-:W-:Y:S01]  /*9d40*/  LOP3.LUT R30, R30, 0xffff0000, RZ, 0xc0, !PT ;  /* 0xffff00001e1e7812 */ /* 0x000fe200078ec0ff */
[----:B------:R-:W-:Y:S01]  /*9d50*/  FFMA.FTZ R11, R12, R11, -R31 ;  /* 0x0000000b0c0b7223 */ /* 0x000fe2000001081f */
[----:B------:R-:W-:Y:S01]  /*9d60*/  IMAD.U32 R29, R38, 0x10000, RZ ;  /* 0x00010000261d7824 */ /* 0x000fe200078e00ff */
[----:B------:R-:W-:Y:S01]  /*9d70*/  LOP3.LUT R39, R39, 0xffff0000, RZ, 0xc0, !PT ;  /* 0xffff000027277812 */ /* 0x000fe200078ec0ff */
[----:B------:R-:W-:Y:S01]  /*9d80*/  FFMA.FTZ R12, R12, R151, R41 ;  /* 0x000000970c0c7223 */ /* 0x000fe20000010029 */
[----:B------:R-:W-:Y:S01]  /*9d90*/  LOP3.LUT R31, R38, 0xffff0000, RZ, 0xc0, !PT ;  /* 0xffff0000261f7812 */ /* 0x000fe200078ec0ff */
[----:B------:R-:W-:Y:S01]  /*9da0*/  FMUL.FTZ R41, R48, R29 ;  /* 0x0000001d30297220 */ /* 0x000fe20000410000 */
[----:B------:R-:W-:Y:S01]  /*9db0*/  LOP3.LUT R14, R14, 0xffff0000, RZ, 0xc0, !PT ;  /* 0xffff00000e0e7812 */ /* 0x000fe200078ec0ff */
[-C--:B------:R-:W-:Y:S01]  /*9dc0*/  FMUL.FTZ R38, R48, R28.reuse ;  /* 0x0000001c30267220 */ /* 0x080fe20000410000 */
[C---:B------:R-:W-:Y:S01]  /*9dd0*/  FMUL.FTZ R47, R30.reuse, R39 ;  /* 0x000000271e2f7220 */ /* 0x040fe20000410000 */
[----:B------:R-:W-:Y:S01]  /*9de0*/  FMUL.FTZ R30, R30, R31 ;  /* 0x0000001f1e1e7220 */ /* 0x000fe20000410000 */
[----:B------:R-:W-:Y:S01]  /*9df0*/  FFMA.FTZ R41, R45, R28, R41 ;  /* 0x0000001c2d297223 */ /* 0x000fe20000010029 */
[----:B------:R-:W-:Y:S01]  /*9e00*/  FFMA.FTZ R15, R15, R70, R56 ;  /* 0x000000460f0f7223 */ /* 0x000fe20000010038 */
[----:B------:R-:W-:Y:S01]  /*9e10*/  FFMA.FTZ R29, R45, R29, -R38 ;  /* 0x0000001d2d1d7223 */ /* 0x000fe20000010826 */
[C---:B------:R-:W-:Y:S01]  /*9e20*/  FFMA.FTZ R28, R14.reuse, R31, -R47 ;  /* 0x0000001f0e1c7223 */ /* 0x040fe2000001082f */
[----:B------:R-:W-:Y:S01]  /*9e30*/  FFMA.FTZ R30, R14, R39, R30 ;  /* 0x000000270e1e7223 */ /* 0x000fe2000001001e */
[----:B------:R-:W-:-:S02]  /*9e40*/  F2FP.BF16.F32.PACK_AB R40, R43, R40 ;  /* 0x000000282b28723e */ /* 0x000fc400000010ff */
[----:B------:R-:W-:Y:S02]  /*9e50*/  F2FP.BF16.F32.PACK_AB R42, R42, R57 ;  /* 0x000000392a2a723e */ /* 0x000fe400000010ff */
        /* <DEDUP_REMOVED lines=9> */
[----:B------:R-:W-:-:S02]  /*9ef0*/  IMAD.MOV.U32 R29, RZ, RZ, R59 ;  /* 0x000000ffff1d7224 */ /* 0x000fc400078e003b */
[----:B------:R-:W-:-:S07]  /*9f00*/  IMAD.MOV.U32 R15, RZ, RZ, R42 ;  /* 0x000000ffff0f7224 */ /* 0x000fce00078e002a */
.L_x_1654:
[----:B------:R-:W-:Y:S05]  /*9f10*/  BSYNC B2 ;  /* 0x0000000000027941 */ /* 0x000fea0003800000 */
.L_x_1653:
[----:B0-----:R3:W-:Y:S04]  /*9f20*/  ST.E.128 desc[UR60][R34.64], R12 ;  /* 0x0000000c22007985 */ /* 0x0017e8000c101d3c */
[----:B-1----:R3:W-:Y:S02]  /*9f30*/  @!P3 ST.E.128 desc[UR60][R36.64], R28 ;  /* 0x0000001c2400b985 */ /* 0x0027e4000c101d3c */
.L_x_1652:
[----:B------:R-:W-:Y:S05]  /*9f40*/  BSYNC B1 ;  /* 0x0000000000017941 */ /* 0x000fea0003800000 */
.L_x_1651:
[----:B------:R-:W-:-:S13]  /*9f50*/  ISETP.NE.AND P3, PT, R20, RZ, PT ;  /* 0x000000ff1400720c */ /* 0x000fda0003f65270 */
[----:B------:R-:W-:Y:S05]  /*9f60*/  @!P3 BRA `(.L_x_1603) ;  /* 0x0000000c00c4b947 */ /* 0x000fea0003800000 */
[----:B0--3--:R-:W3:Y:S01]  /*9f70*/  LDL R15, [R1+0x34] ;  /* 0x00003400010f7983 */ /* 0x009ee20000100800 */
[----:B------:R-:W-:Y:S01]  /*9f80*/  LOP3.LUT P4, RZ, R16, 0x1, RZ, 0xc0, !PT ;  /* 0x0000000110ff7812 */ /* 0x000fe2000788c0ff */
[----:B------:R-:W-:Y:S01]  /*9f90*/  BSSY B1, `(.L_x_1655) ;  /* 0x0000073000017945 */ /* 0x000fe20003800000 */
[----:B------:R-:W-:Y:S02]  /*9fa0*/  SHF.R.U32.HI R14, RZ, 0x3, R226 ;  /* 0x00000003ff0e7819 */ /* 0x000fe400000116e2 */
[----:B------:R-:W-:Y:S02]  /*9fb0*/  SEL R131, R118, R131, !P4 ;  /* 0x0000008376837207 */ /* 0x000fe40006000000 */
[C---:B------:R-:W-:Y:S02]  /*9fc0*/  LEA R34, P3, R8.reuse, R116, 0x1 ;  /* 0x0000007408227211 */ /* 0x040fe400078608ff */
[----:B----4-:R-:W-:Y:S02]  /*9fd0*/  SHF.R.S32.HI R12, RZ, 0x1f, R131 ;  /* 0x0000001fff0c7819 */ /* 0x010fe40000011483 */
[----:B------:R-:W-:-:S02]  /*9fe0*/  LEA.HI.X R35, R8, R113, R105, 0x1, P3 ;  /* 0x0000007108237211 */ /* 0x000fc400018f0c69 */
        /* <DEDUP_REMOVED lines=21> */
[----:B------:R-:W-:Y:S01]  /*a140*/  IMAD.U32 R39, R29, 0x10000, RZ ;  /* 0x000100001d277824 */ /* 0x000fe200078e00ff */
[--C-:B------:R-:W-:Y:S01]  /*a150*/  SHF.R.U64 R46, R52, 0x10, R53.reuse ;  /* 0x00000010342e7819 */ /* 0x100fe20000001235 */
[----:B0-----:R-:W-:Y:S01]  /*a160*/  IMAD.U32 R44, R13, 0x10000, RZ ;  /* 0x000100000d2c7824 */ /* 0x001fe200078e00ff */
[----:B------:R-:W-:Y:S01]  /*a170*/  SHF.R.U32.HI R52, RZ, 0x10, R53 ;  /* 0x00000010ff347819 */ /* 0x000fe20000011635 */
[----:B------:R-:W-:Y:S01]  /*a180*/  IMAD.U32 R42, R15, 0x10000, RZ ;  /* 0x000100000f2a7824 */ /* 0x000fe200078e00ff */
[----:B------:R-:W-:Y:S02]  /*a190*/  SHF.R.U64 R49, R54, 0x10, R55 ;  /* 0x0000001036317819 */ /* 0x000fe40000001237 */
[----:B------:R-:W-:-:S02]  /*a1a0*/  PRMT R48, R142, 0x5432, R65 ;  /* 0x000054328e307816 */ /* 0x000fc40000000041 */
[----:B------:R-:W-:Y:S02]  /*a1b0*/  PRMT R43, R139, 0x5432, R46 ;  /* 0x000054328b2b7816 */ /* 0x000fe4000000002e */
[----:B------:R-:W-:Y:S02]  /*a1c0*/  LOP3.LUT R40, R31, 0xffff0000, RZ, 0xc0, !PT ;  /* 0xffff00001f287812 */ /* 0x000fe400078ec0ff */
[----:B------:R-:W-:Y:S02]  /*a1d0*/  PRMT R139, R139, 0x5410, R52 ;  /* 0x000054108b8b7816 */ /* 0x000fe40000000034 */
[----:B------:R-:W-:Y:S01]  /*a1e0*/  PRMT R31, R140, 0x5432, R49 ;  /* 0x000054328c1f7816 */ /* 0x000fe20000000031 */
[----:B------:R-:W-:Y:S01]  /*a1f0*/  IMAD.U32 R49, R48, 0x10000, RZ ;  /* 0x0001000030317824 */ /* 0x000fe200078e00ff */
[----:B------:R-:W-:Y:S01]  /*a200*/  SHF.R.U64 R38, R66, 0x10, R67 ;  /* 0x0000001042267819 */ /* 0x000fe20000001243 */
[----:B------:R-:W-:Y:S01]  /*a210*/  IMAD.U32 R46, R139, 0x10000, RZ ;  /* 0x000100008b2e7824 */ /* 0x000fe200078e00ff */
[----:B------:R-:W-:-:S02]  /*a220*/  SHF.R.U32.HI R55, RZ, 0x10, R55 ;  /* 0x00000010ff377819 */ /* 0x000fc40000011637 */
[----:B------:R-:W-:Y:S01]  /*a230*/  SHF.R.U32.HI R66, RZ, 0x10, R67 ;  /* 0x00000010ff427819 */ /* 0x000fe20000011643 */
[CC--:B------:R-:W-:Y:S01]  /*a240*/  FMUL.FTZ R53, R39.reuse, R46.reuse ;  /* 0x0000002e27357220 */ /* 0x0c0fe20000410000 */
[----:B------:R-:W-:Y:S01]  /*a250*/  PRMT R142, R142, 0x5410, R51 ;  /* 0x000054108e8e7816 */ /* 0x000fe20000000033 */
[-C--:B------:R-:W-:Y:S01]  /*a260*/  FMUL.FTZ R51, R39, R49.reuse ;  /* 0x0000003127337220 */ /* 0x080fe20000410000 */
[----:B------:R-:W-:Y:S01]  /*a270*/  LOP3.LUT R45, R29, 0xffff0000, RZ, 0xc0, !PT ;  /* 0xffff00001d2d7812 */ /* 0x000fe200078ec0ff */
[----:B------:R-:W-:Y:S01]  /*a280*/  IMAD.U32 R29, R28, 0x10000, RZ ;  /* 0x000100001c1d7824 */ /* 0x000fe200078e00ff */
[----:B------:R-:W-:Y:S01]  /*a290*/  PRMT R38, R141, 0x5410, R38 ;  /* 0x000054108d267816 */ /* 0x000fe20000000026 */
[----:B------:R-:W-:Y:S01]  /*a2a0*/  FFMA.FTZ R39, R44, R46, -R51 ;  /* 0x0000002e2c277223 */ /* 0x000fe20000010833 */
[----:B------:R-:W-:Y:S01]  /*a2b0*/  LOP3.LUT R50, R48, 0xffff0000, RZ, 0xc0, !PT ;  /* 0xffff000030327812 */ /* 0x000fe200078ec0ff */
[----:B------:R-:W-:Y:S01]  /*a2c0*/  FFMA.FTZ R44, R44, R49, R53 ;  /* 0x000000312c2c7223 */ /* 0x000fe20000010035 */
[----:B------:R-:W-:-:S02]  /*a2d0*/  PRMT R140, R140, 0x5410, R55 ;  /* 0x000054108c8c7816 */ /* 0x000fc40000000037 */
[----:B------:R-:W-:Y:S01]  /*a2e0*/  PRMT R141, R141, 0x5432, R66 ;  /* 0x000054328d8d7816 */ /* 0x000fe20000000042 */
[----:B------:R-:W-:Y:S01]  /*a2f0*/  FMUL.FTZ R52, R45, R50 ;  /* 0x000000322d347220 */ /* 0x000fe20000410000 */
[----:B------:R-:W-:Y:S01]  /*a300*/  LOP3.LUT R46, R139, 0xffff0000, RZ, 0xc0, !PT ;  /* 0xffff00008b2e7812 */ /* 0x000fe200078ec0ff */
[C---:B------:R-:W-:Y:S01]  /*a310*/  IMAD.U32 R48, R140.reuse, 0x10000, RZ ;  /* 0x000100008c307824 */ /* 0x040fe200078e00ff */
[----:B------:R-:W-:Y:S01]  /*a320*/  LOP3.LUT R41, R13, 0xffff0000, RZ, 0xc0, !PT ;  /* 0xffff00000d297812 */ /* 0x000fe200078ec0ff */
[C---:B------:R-:W-:Y:S01]  /*a330*/  IMAD.U32 R51, R141.reuse, 0x10000, RZ ;  /* 0x000100008d337824 */ /* 0x040fe200078e00ff */
[----:B------:R-:W-:Y:S01]  /*a340*/  LOP3.LUT R141, R141, 0xffff0000, RZ, 0xc0, !PT ;  /* 0xffff00008d8d7812 */ /* 0x000fe200078ec0ff */
[-C--:B------:R-:W-:Y:S01]  /*a350*/  FMUL.FTZ R54, R45, R46.reuse ;  /* 0x0000002e2d367220 */ /* 0x080fe20000410000 */
[----:B------:R-:W-:Y:S01]  /*a360*/  LOP3.LUT R36, R15, 0xffff0000, RZ, 0xc0, !PT ;  /* 0xffff00000f247812 */ /* 0x000fe200078ec0ff */
[----:B------:R-:W-:Y:S01]  /*a370*/  FFMA.FTZ R46, R41, R46, -R52 ;  /* 0x0000002e292e7223 */ /* 0x000fe20000010834 */
[C---:B------:R-:W-:Y:S01]  /*a380*/  FMUL.FTZ R45, R47.reuse, R51 ;  /* 0x000000332f2d7220 */ /* 0x040fe20000410000 */
[----:B------:R-:W-:Y:S01]  /*a390*/  FMUL.FTZ R52, R47, R48 ;  /* 0x000000302f347220 */ /* 0x000fe20000410000 */
[----:B------:R-:W-:Y:S01]  /*a3a0*/  LOP3.LUT R47, R140, 0xffff0000, RZ, 0xc0, !PT ;  /* 0xffff00008c2f7812 */ /* 0x000fe200078ec0ff */
[----:B------:R-:W-:Y:S01]  /*a3b0*/  FMUL.FTZ R49, R40, R141 ;  /* 0x0000008d28317220 */ /* 0x000fe20000410000 */
[----:B------:R-:W-:Y:S01]  /*a3c0*/  FFMA.FTZ R41, R41, R50, R54 ;  /* 0x0000003229297223 */ /* 0x000fe20000010036 */
[----:B------:R-:W-:Y:S01]  /*a3d0*/  FFMA.FTZ R45, R42, R48, -R45 ;  /* 0x000000302a2d7223 */ /* 0x000fe2000001082d */
[----:B------:R-:W-:-:S02]  /*a3e0*/  IMAD.U32 R50, R142, 0x10000, RZ ;  /* 0x000100008e327824 */ /* 0x000fc400078e00ff */
[----:B------:R-:W-:Y:S01]  /*a3f0*/  FFMA.FTZ R42, R42, R51, R52 ;  /* 0x000000332a2a7223 */ /* 0x000fe20000010034 */
[----:B------:R-:W-:Y:S02]  /*a400*/  IMAD.U32 R48, R43, 0x10000, RZ ;  /* 0x000100002b307824 */ /* 0x000fe400078e00ff */
[-C--:B------:R-:W-:Y:S01]  /*a410*/  FMUL.FTZ R51, R40, R47.reuse ;  /* 0x0000002f28337220 */ /* 0x080fe20000410000 */
[----:B------:R-:W-:Y:S01]  /*a420*/  FFMA.FTZ R52, R36, R47, -R49 ;  /* 0x0000002f24347223 */ /* 0x000fe20000010831 */
[----:B------:R-:W-:Y:S01]  /*a430*/  LOP3.LUT R28, R28, 0xffff0000, RZ, 0xc0, !PT ;  /* 0xffff00001c1c7812 */ /* 0x000fe200078ec0ff */
[----:B------:R-:W-:Y:S01]  /*a440*/  FMUL.FTZ R40, R29, R50 ;  /* 0x000000321d287220 */ /* 0x000fe20000410000 */
[----:B------:R-:W-:Y:S01]  /*a450*/  LOP3.LUT R47, R142, 0xffff0000, RZ, 0xc0, !PT ;  /* 0xffff00008e2f7812 */ /* 0x000fe200078ec0ff */
[----:B------:R-:W-:Y:S01]  /*a460*/  IMAD.U32 R13, R12, 0x10000, RZ ;  /* 0x000100000c0d7824 */ /* 0x000fe200078e00ff */
[----:B------:R-:W-:Y:S01]  /*a470*/  LOP3.LUT R43, R43, 0xffff0000, RZ, 0xc0, !PT ;  /* 0xffff00002b2b7812 */ /* 0x000fe200078ec0ff */
[----:B------:R-:W-:Y:S01]  /*a480*/  FMUL.FTZ R29, R29, R48 ;  /* 0x000000301d1d7220 */ /* 0x000fe20000410000 */
[----:B------:R-:W-:Y:S01]  /*a490*/  FFMA.FTZ R141, R36, R141, R51 ;  /* 0x0000008d248d7223 */ /* 0x000fe20000010033 */
[----:B------:R-:W-:Y:S01]  /*a4a0*/  LOP3.LUT R12, R12, 0xffff0000, RZ, 0xc0, !PT ;  /* 0xffff00000c0c7812 */ /* 0x000fe200078ec0ff */
[C---:B------:R-:W-:Y:S01]  /*a4b0*/  IMAD.U32 R15, R14.reuse, 0x10000, RZ ;  /* 0x000100000e0f7824 */ /* 0x040fe200078e00ff */
[----:B------:R-:W-:Y:S01]  /*a4c0*/  LOP3.LUT R37, R14, 0xffff0000, RZ, 0xc0, !PT ;  /* 0xffff00000e257812 */ /* 0x000fe200078ec0ff */
[C---:B------:R-:W-:Y:S01]  /*a4d0*/  FMUL.FTZ R49, R28.reuse, R47 ;  /* 0x0000002f1c317220 */ /* 0x040fe20000410000 */
[----:B------:R-:W-:Y:S01]  /*a4e0*/  FMUL.FTZ R51, R28, R43 ;  /* 0x0000002b1c337220 */ /* 0x000fe20000410000 */
[----:B------:R-:W-:-:S02]  /*a4f0*/  IMAD.U32 R14, R30, 0x10000, RZ ;  /* 0x000100001e0e7824 */ /* 0x000fc400078e00ff */
[C---:B------:R-:W-:Y:S01]  /*a500*/  FFMA.FTZ R40, R13.reuse, R48, -R40 ;  /* 0x000000300d287223 */ /* 0x040fe20000010828 */
[----:B------:R-:W-:Y:S01]  /*a510*/  FFMA.FTZ R29, R13, R50, R29 ;  /* 0x000000320d1d7223 */ /* 0x000fe2000001001d */
[----:B------:R-:W-:Y:S01]  /*a520*/  IMAD.U32 R28, R38, 0x10000, RZ ;  /* 0x00010000261c7824 */ /* 0x000fe200078e00ff */
[----:B------:R-:W-:Y:S01]  /*a530*/  LOP3.LUT R30, R30, 0xffff0000, RZ, 0xc0, !PT ;  /* 0xffff00001e1e7812 */ /* 0x000fe200078ec0ff */
[C---:B------:R-:W-:Y:S01]  /*a540*/  IMAD.U32 R13, R31.reuse, 0x10000, RZ ;  /* 0x000100001f0d7824 */ /* 0x040fe200078e00ff */
[----:B------:R-:W-:Y:S01]  /*a550*/  LOP3.LUT R38, R38, 0xffff0000, RZ, 0xc0, !PT ;  /* 0xffff000026267812 */ /* 0x000fe200078ec0ff */
[----:B------:R-:W-:Y:S01]  /*a560*/  FFMA.FTZ R49, R12, R43, -R49 ;  /* 0x0000002b0c317223 */ /* 0x000fe20000010831 */
[----:B------:R-:W-:Y:S01]  /*a570*/  LOP3.LUT R31, R31, 0xffff0000, RZ, 0xc0, !PT ;  /* 0xffff00001f1f7812 */ /* 0x000fe200078ec0ff */
[C---:B------:R-:W-:Y:S01]  /*a580*/  FMUL.FTZ R36, R14.reuse, R28 ;  /* 0x0000001c0e247220 */ /* 0x040fe20000410000 */
[----:B------:R-:W-:Y:S01]  /*a590*/  FMUL.FTZ R43, R14, R13 ;  /* 0x0000000d0e2b7220 */ /* 0x000fe20000410000 */
[----:B------:R-:W-:Y:S01]  /*a5a0*/  FFMA.FTZ R12, R12, R47, R51 ;  /* 0x0000002f0c0c7223 */ /* 0x000fe20000010033 */
        /* <DEDUP_REMOVED lines=16> */
[----:B------:R-:W-:-:S07]  /*a6b0*/  F2FP.BF16.F32.PACK_AB R30, R38, R43 ;  /* 0x0000002b261e723e */ /* 0x000fce00000010ff */
.L_x_1656:
[----:B------:R-:W-:Y:S05]  /*a6c0*/  BSYNC B1 ;  /* 0x0000000000017941 */ /* 0x000fea0003800000 */
.L_x_1655:
[----:B0-----:R0:W-:Y:S01]  /*a6d0*/  ST.E.128 desc[UR60][R34.64], R12 ;  /* 0x0000000c22007985 */ /* 0x0011e2000c101d3c */
[----:B------:R-:W-:-:S13]  /*a6e0*/  ISETP.GE.AND P3, PT, R11, R127, PT ;  /* 0x0000007f0b00720c */ /* 0x000fda0003f66270 */
[----:B------:R-:W-:Y:S05]  /*a6f0*/  @P3 BRA `(.L_x_1603) ;  /* 0x0000000400e03947 */ /* 0x000fea0003800000 */
[----:B------:R-:W-:-:S05]  /*a700*/  IMAD.WIDE R32, R11, 0x2, R32 ;  /* 0x000000020b207825 */ /* 0x000fca00078e0220 */
[----:B-1----:R1:W-:Y:S01]  /*a710*/  ST.E.128 desc[UR60][R32.64], R28 ;  /* 0x0000001c20007985 */ /* 0x0023e2000c101d3c */
[----:B------:R-:W-:Y:S05]  /*a720*/  BRA `(.L_x_1603) ;  /* 0x0000000400d47947 */ /* 0x000fea0003800000 */
.L_x_1568:
[----:B------:R-:W2:Y:S02]  /*a730*/  LDL R11, [R1+0x3c] ;  /* 0x00003c00010b7983 */ /* 0x000ea40000100800 */
[----:B--2---:R-:W-:-:S13]  /*a740*/  R2UR UR4, R11 ;  /* 0x000000000b0472ca */ /* 0x004fda00000e0000 */
[----:B------:R-:W-:-:S06]  /*a750*/  UISETP.NE.AND UP0, UPT, UR4, 0x3, UPT ;  /* 0x000000030400788c */ /* 0x000fcc000bf05270 */
[----:B------:R-:W-:-:S13]  /*a760*/  PLOP3.LUT P2, PT, PT, PT, UP0, 0x80, 0x0 ;  /* 0x000000000000781c */ /* 0x000fda0003f4f008 */
[----:B------:R-:W-:Y:S05]  /*a770*/  @!P2 BRA `(.L_x_1657) ;  /* 0x000000000004a947 */ /* 0x000fea0003800000 */
[----:B------:R-:W-:Y:S01]  /*a780*/  BPT.TRAP 0x1 ;  /* 0x000000040000795c */ /* 0x000fe20000300000 */
.L_x_1657:
[----:B------:R-:W-:Y:S01]  /*a790*/  IMAD R86, R22, 0x8, R17 ;  /* 0x0000000816567824 */ /* 0x000fe200078e0211 */
[----:B------:R-:W-:Y:S01]  /*a7a0*/  SHF.L.U32 R87, R220, 0x1f, RZ ;  /* 0x0000001fdc577819 */ /* 0x000fe200000006ff */
[----:B------:R-:W-:Y:S01]  /*a7b0*/  BSSY B1, `(.L_x_1658) ;  /* 0x0000004000017945 */ /* 0x000fe20003800000 */
[----:B------:R-:W-:Y:S02]  /*a7c0*/  SHF.R.S32.HI R79, RZ, 0x1f, R76 ;  /* 0x0000001fff4f7819 */ /* 0x000fe4000001144c */
[----:B------:R-:W0:Y:S02]  /*a7d0*/  SYNCS.PHASECHK.TRANS64.TRYWAIT P3, [R86+URZ+0x30890], R87 ;  /* 0x03089057560075a7 */ /* 0x000e24000806017f */
[----:B0-----:R-:W-:Y:S05]  /*a7e0*/  @!P3 BRA `(.L_x_1659) ;  /* 0x0000023000dcb947 */ /* 0x001fea0003800000 */
.L_x_2018:
[----:B------:R-:W-:Y:S05]  /*a7f0*/  BSYNC B1 ;  /* 0x0000000000017941 */ /* 0x000fea0003800000 */
.L_x_1658:
        /* <DEDUP_REMOVED lines=8> */
[----:B------:R-:W-:Y:S02]  /*a880*/  IMAD R14, R84, UR4, RZ ;  /* 0x00000004540e7c24 */ /* 0x000fe4000f8e02ff */
[----:B------:R-:W-:Y:S01]  /*a890*/  IMAD.IADD R13, R13, 0x1, R11 ;  /* 0x000000010d0d7824 */ /* 0x000fe200078e020b */
        /* <DEDUP_REMOVED lines=15> */
.L_x_2022:
        /* <DEDUP_REMOVED lines=37> */
.L_x_1662:
[----:B------:R-:W-:Y:S05]  /*abe0*/  BSYNC B1 ;  /* 0x0000000000017941 */ /* 0x000fea0003800000 */
.L_x_1661:
[----:B------:R-:W-:-:S03]  /*abf0*/  UMOV UR4, 0xffffffff ;  /* 0xffffffff00047882 */ /* 0x000fc60000000000 */
[----:B------:R-:W-:Y:S05]  /*ac00*/  BRA.DIV UR4, `(.L_x_1663) ;  /* 0x0000023204347947 */ /* 0x000fea000b800000 */
[----:B--2---:R2:W0:Y:S04]  /*ac10*/  SHFL.IDX PT, R35, R37, 0x1, 0x1c1f ;  /* 0x003c1f0025237f89 */ /* 0x00442800000e0000 */
[----:B-1----:R-:W1:Y:S02]  /*ac20*/  SHFL.IDX PT, R34, R34, 0x1, 0x1c1f ;  /* 0x003c1f0022227f89 */ /* 0x002e6400000e0000 */
.L_x_2026:
[----:B------:R-:W-:-:S13]  /*ac30*/  ISETP.GE.AND P3, PT, R38, 0x41, PT ;  /* 0x000000412600780c */ /* 0x000fda0003f66270 */
[----:B------:R-:W-:Y:S05]  /*ac40*/  @!P3 BRA `(.L_x_1603) ;  /* 0x00000000008cb947 */ /* 0x000fea0003800000 */
[----:B------:R-:W-:Y:S02]  /*ac50*/  ULDC UR4, c[0x0][0x2f4] ;  /* 0x0000bd0000047ab9 */ /* 0x000fe40000000800 */
[----:B------:R-:W-:Y:S02]  /*ac60*/  ISETP.GE.AND P5, PT, R18, UR4, PT ;  /* 0x0000000412007c0c */ /* 0x000fe4000bfa6270 */
[----:B------:R-:W-:-:S11]  /*ac70*/  ISETP.GE.AND P4, PT, R192, UR4, PT ;  /* 0x00000004c0007c0c */ /* 0x000fd6000bf86270 */
[----:B----4-:R-:W4:Y:S01]  /*ac80*/  @!P5 LDS.128 R12, [R77+0x20000] ;  /* 0x020000004d0cd984 */ /* 0x010f220000000c00 */
[----:B-1----:R-:W-:-:S04]  /*ac90*/  @!P5 LEA R32, P3, R18, R34, 0x1 ;  /* 0x000000221220d211 */ /* 0x002fc800078608ff */
[----:B0-----:R-:W-:Y:S02]  /*aca0*/  @!P5 LEA.HI.X R33, R18, R35, R19, 0x1, P3 ;  /* 0x000000231221d211 */ /* 0x001fe400018f0c13 */
        /* <DEDUP_REMOVED lines=29> */
.L_x_1603:
[----:B------:R-:W-:Y:S05]  /*ae80*/  BSYNC B0 ;  /* 0x0000000000007941 */ /* 0x000fea0003800000 */
.L_x_1567:
[----:B---3--:R-:W3:Y:S01]  /*ae90*/  S2R R11, SR_TID.X ;  /* 0x00000000000b7919 */ /* 0x008ee20000002100 */
[----:B------:R-:W-:Y:S01]  /*aea0*/  @!PT LDS RZ, [RZ] ;  /* 0x00000000fffff984 */ /* 0x000fe20000000800 */
[----:B------:R-:W-:Y:S01]  /*aeb0*/  @!PT LDS RZ, [RZ] ;  /* 0x00000000fffff984 */ /* 0x000fe20000000800 */
[----:B------:R-:W-:Y:S01]  /*aec0*/  @!PT LDS RZ, [RZ] ;  /* 0x00000000fffff984 */ /* 0x000fe20000000800 */
[----:B------:R-:W-:Y:S01]  /*aed0*/  @!PT LDS RZ, [RZ] ;  /* 0x00000000fffff984 */ /* 0x000fe20000000800 */
[----:B------:R5:W-:Y:S06]  /*aee0*/  MEMBAR.ALL.CTA ;  /* 0x0000000000007992 */ /* 0x000bec0000008000 */
[----:B-----5:R-:W5:Y:S01]  /*aef0*/  FENCE.VIEW.ASYNC.S ;  /* 0x00000000000073c6 */ /* 0x020f620000000000 */
[----:B------:R-:W-:Y:S05]  /*af00*/  WARPSYNC.ALL ;  /* 0x0000000000007948 */ /* 0x000fea0003800000 */
[----:B------:R-:W-:Y:S01]  /*af10*/  BSSY B0, `(.L_x_1664) ;  /* 0x0000009000007945 */ /* 0x000fe20003800000 */
[----:B---3--:R-:W-:Y:S01]  /*af20*/  LOP3.LUT R11, R11, 0x7f, RZ, 0xc0, !PT ;  /* 0x0000007f0b0b7812 */ /* 0x008fe200078ec0ff */
[----:B-----5:R3:W-:Y:S03]  /*af30*/  BAR.SYNC.DEFER_BLOCKING R137, 0x80 ;  /* 0x000200890000751d */ /* 0x0207e60000010000 */
[----:B------:R-:W-:-:S13]  /*af40*/  ISETP.NE.AND P3, PT, R11, RZ, PT ;  /* 0x000000ff0b00720c */ /* 0x000fda0003f65270 */
[----:B------:R-:W-:-:S05]  /*af50*/  @!P3 VIADD R11, R86, 0x308a0 ;  /* 0x000308a0560bb836 */ /* 0x000fca0000000000 */
[----:B------:R-:W-:-:S04]  /*af60*/  @!P3 PRMT R11, RZ, 0x654, R11 ;  /* 0x00000654ff0bb816 */ /* 0x000fc8000000000b */
[----:B------:R3:W-:Y:S01]  /*af70*/  @!P3 SYNCS.ARRIVE.TRANS64.RED.A1T0 RZ, [R11+URZ], RZ ;  /* 0x000000ff0bffb9a7 */ /* 0x0007e2000810043f */
[----:B------:R-:W-:Y:S05]  /*af80*/  @!P2 BRA `(.L_x_1665) ;  /* 0x000000000004a947 */ /* 0x000fea0003800000 */
[----:B------:R-:W-:Y:S01]  /*af90*/  BPT.TRAP 0x1 ;  /* 0x000000040000795c */ /* 0x000fe20000300000 */
.L_x_1665:
[----:B------:R-:W-:Y:S05]  /*afa0*/  BSYNC B0 ;  /* 0x0000000000007941 */ /* 0x000fea0003800000 */
.L_x_1664:
[----:B------:R-:W5:Y:S01]  /*afb0*/  SYNCS.PHASECHK.TRANS64.TRYWAIT P2, [R86+URZ+0x308b0], R87 ;  /* 0x0308b057560075a7 */ /* 0x000f62000804017f */
[----:B------:R-:W-:Y:S04]  /*afc0*/  BSSY B0, `(.L_x_1666) ;  /* 0x0000002000007945 */ /* 0x000fe80003800000 */
[----:B-----5:R-:W-:Y:S05]  /*afd0*/  @!P2 BRA `(.L_x_1667) ;  /* 0x0000022c008ca947 */ /* 0x020fea0003800000 */
.L_x_2027:
[----:B------:R-:W-:Y:S05]  /*afe0*/  BSYNC B0 ;  /* 0x0000000000007941 */ /* 0x000fea0003800000 */
.L_x_1666:
[----:B------:R-:W-:Y:S01]  /*aff0*/  ULDC.64 UR4, c[0x0][0x328] ;  /* 0x0000ca0000047ab9 */ /* 0x000fe20000000a00 */
[----:B------:R-:W-:Y:S01]  /*b000*/  ULDC.64 UR6, c[0x0][0x318] ;  /* 0x0000c60000067ab9 */ /* 0x000fe20000000a00 */
[----:B------:R-:W-:Y:S01]  /*b010*/  IMAD R79, R79, UR4, RZ ;  /* 0x000000044f4f7c24 */ /* 0x000fe2000f8e02ff */
[----:B------:R-:W-:Y:S01]  /*b020*/  BSSY B0, `(.L_x_1668) ;  /* 0x0000034000007945 */ /* 0x000fe20003800000 */
[----:B0---4-:R-:W-:-:S04]  /*b030*/  IMAD.WIDE.U32 R12, R76, UR4, RZ ;  /* 0x000000044c0c7c25 */ /* 0x011fc8000f8e00ff */
[----:B------:R-:W-:Y:S01]  /*b040*/  IMAD R79, R76, UR5, R79 ;  /* 0x000000054c4f7c24 */ /* 0x000fe2000f8e024f */
[----:B------:R-:W-:Y:S01]  /*b050*/  ULDC.64 UR4, c[0x0][0x338] ;  /* 0x0000ce0000047ab9 */ /* 0x000fe20000000a00 */
[----:B------:R-:W-:Y:S02]  /*b060*/  IMAD.IADD R85, R85, 0x1, -R219 ;  /* 0x0000000155557824 */ /* 0x000fe400078e0adb */
[----:B------:R-:W-:Y:S02]  /*b070*/  IMAD R84, R84, UR4, RZ ;  /* 0x0000000454547c24 */ /* 0x000fe4000f8e02ff */
[----:B------:R-:W-:Y:S02]  /*b080*/  IMAD.IADD R13, R13, 0x1, R79 ;  /* 0x000000010d0d7824 */ /* 0x000fe400078e024f */
[C---:B---3--:R-:W-:Y:S02]  /*b090*/  IMAD R11, R27.reuse, UR5, R84 ;  /* 0x000000051b0b7c24 */ /* 0x048fe4000f8e0254 */
[----:B------:R-:W-:Y:S01]  /*b0a0*/  IMAD.WIDE.U32 R12, R27, UR4, R12 ;  /* 0x000000041b0c7c25 */ /* 0x000fe2000f8e000c */
[----:B------:R-:W-:-:S03]  /*b0b0*/  ULDC.64 UR4, c[0x0][0x330] ;  /* 0x0000cc0000047ab9 */ /* 0x000fc60000000a00 */
[----:B------:R-:W-:Y:S02]  /*b0c0*/  IMAD.IADD R13, R13, 0x1, R11 ;  /* 0x000000010d0d7824 */ /* 0x000fe400078e020b */
[----:B------:R-:W-:-:S04]  /*b0d0*/  IMAD.WIDE.U32 R12, R202, UR4, R12 ;  /* 0x00000004ca0c7c25 */ /* 0x000fc8000f8e000c */
[----:B------:R-:W-:Y:S01]  /*b0e0*/  IMAD R11, R202, UR5, R13 ;  /* 0x00000005ca0b7c24 */ /* 0x000fe2000f8e020d */
[----:B------:R-:W-:-:S04]  /*b0f0*/  LEA R27, P2, R12, UR6, 0x1 ;  /* 0x000000060c1b7c11 */ /* 0x000fc8000f8408ff */
[----:B------:R-:W-:Y:S01]  /*b100*/  LEA.HI.X R11, R12, UR7, R11, 0x1, P2 ;  /* 0x000000070c0b7c11 */ /* 0x000fe200090f0c0b */
[----:B-1----:R0:W1:Y:S01]  /*b110*/  SHFL.IDX PT, R32, R27, RZ, 0x1c1f ;  /* 0x001c1fff1b207589 */ /* 0x00206200000e0000 */
[----:B------:R-:W-:-:S03]  /*b120*/  ISETP.GE.AND P2, PT, R85, 0x1, PT ;  /* 0x000000015500780c */ /* 0x000fc60003f46270 */
[----:B------:R0:W3:Y:S10]  /*b130*/  SHFL.IDX PT, R33, R11, RZ, 0x1c1f ;  /* 0x001c1fff0b217589 */ /* 0x0000f400000e0000 */
[----:B0-----:R-:W-:Y:S05]  /*b140*/  @!P2 BRA `(.L_x_1669) ;  /* 0x000000000084a947 */ /* 0x001fea0003800000 */
[----:B------:R-:W-:Y:S02]  /*b150*/  ULDC UR4, c[0x0][0x2f4] ;  /* 0x0000bd0000047ab9 */ /* 0x000fe40000000800 */
[----:B------:R-:W-:Y:S02]  /*b160*/  ISETP.GE.AND P5, PT, R18, UR4, PT ;  /* 0x0000000412007c0c */ /* 0x000fe4000bfa6270 */
[----:B------:R-:W-:-:S11]  /*b170*/  ISETP.GE.AND P4, PT, R192, UR4, PT ;  /* 0x00000004c0007c0c */ /* 0x000fd6000bf86270 */
[----:B------:R-:W0:Y:S01]  /*b180*/  @!P5 LDS.128 R12, [R77] ;  /* 0x000000004d0cd984 */ /* 0x000e220000000c00 */
[----:B-1----:R-:W-:-:S04]  /*b190*/  @!P5 LEA R34, P2, R18, R32, 0x1 ;  /* 0x000000201222d211 */ /* 0x002fc800078408ff */
[----:B---3--:R-:W-:Y:S02]  /*b1a0*/  @!P5 LEA.HI.X R35, R18, R33, R19, 0x1, P2 ;  /* 0x000000211223d211 */ /* 0x008fe400010f0c13 */
        /* <DEDUP_REMOVED lines=8> */
[----:B--2---:R-:W-:-:S04]  /*b230*/  @!P5 IMAD.SHL.U32 R37, R203, 0x8, RZ ;  /* 0x00000008cb25d824 */ /* 0x004fc800078e00ff */
        /* <DEDUP_REMOVED lines=18> */
.L_x_1669:
[----:B------:R-:W-:Y:S05]  /*b360*/  BSYNC B0 ;  /* 0x0000000000007941 */ /* 0x000fea0003800000 */
.L_x_1668:
[----:B------:R-:W-:Y:S01]  /*b370*/  ISETP.GE.AND P2, PT, R85, 0x41, PT ;  /* 0x000000415500780c */ /* 0x000fe20003f46270 */
[----:B0--3--:R0:W3:Y:S01]  /*b380*/  SHFL.IDX PT, R33, R11, 0x1, 0x1c1f ;  /* 0x003c1f000b217f89 */ /* 0x0090e200000e0000 */
[----:B------:R-:W-:Y:S03]  /*b390*/  BSSY B0, `(.L_x_1670) ;  /* 0x0000024000007945 */ /* 0x000fe60003800000 */
[----:B-1----:R0:W1:Y:S08]  /*b3a0*/  SHFL.IDX PT, R32, R27, 0x1, 0x1c1f ;  /* 0x003c1f001b207f89 */ /* 0x00207000000e0000 */
[----:B0-----:R-:W-:Y:S05]  /*b3b0*/  @!P2 BRA `(.L_x_1671) ;  /* 0x000000000084a947 */ /* 0x001fea0003800000 */
[----:B------:R-:W-:Y:S02]  /*b3c0*/  ULDC UR4, c[0x0][0x2f4] ;  /* 0x0000bd0000047ab9 */ /* 0x000fe40000000800 */
[----:B------:R-:W-:Y:S02]  /*b3d0*/  ISETP.GE.AND P5, PT, R18, UR4, PT ;  /* 0x0000000412007c0c */ /* 0x000fe4000bfa6270 */
[----:B------:R-:W-:-:S11]  /*b3e0*/  ISETP.GE.AND P4, PT, R192, UR4, PT ;  /* 0x00000004c0007c0c */ /* 0x000fd6000bf86270 */
[----:B------:R-:W0:Y:S01]  /*b3f0*/  @!P5 LDS.128 R12, [R77+0x2000] ;  /* 0x002000004d0cd984 */ /* 0x000e220000000c00 */
        /* <DEDUP_REMOVED lines=29> */
.L_x_1671:
[----:B------:R-:W-:Y:S05]  /*b5d0*/  BSYNC B0 ;  /* 0x0000000000007941 */ /* 0x000fea0003800000 */
.L_x_1670:
[----:B------:R-:W-:Y:S01]  /*b5e0*/  @!PT LDS RZ, [RZ] ;  /* 0x00000000fffff984 */ /* 0x000fe20000000800 */
[----:B------:R-:W-:Y:S01]  /*b5f0*/  @!PT LDS RZ, [RZ] ;  /* 0x00000000fffff984 */ /* 0x000fe20000000800 */
[----:B------:R-:W-:Y:S01]  /*b600*/  @!PT LDS RZ, [RZ] ;  /* 0x00000000fffff984 */ /* 0x000fe20000000800 */
[----:B------:R-:W-:Y:S01]  /*b610*/  @!PT LDS RZ, [RZ] ;  /* 0x00000000fffff984 */ /* 0x000fe20000000800 */
[----:B------:R4:W-:Y:S06]  /*b620*/  MEMBAR.ALL.CTA ;  /* 0x0000000000007992 */ /* 0x0009ec0000008000 */
[----:B----4-:R-:W4:Y:S01]  /*b630*/  FENCE.VIEW.ASYNC.S ;  /* 0x00000000000073c6 */ /* 0x010f220000000000 */
[----:B------:R-:W-:Y:S01]  /*b640*/  @!P3 VIADD R86, R86, 0x308c0 ;  /* 0x000308c05656b836 */ /* 0x000fe20000000000 */
[----:B----4-:R4:W-:Y:S01]  /*b650*/  BAR.SYNC.DEFER_BLOCKING R137, 0x80 ;  /* 0x000200890000751d */ /* 0x0109e20000010000 */
[----:B------:R-:W-:Y:S01]  /*b660*/  LOP3.LUT P4, RZ, R16, 0x2, RZ, 0xc0, !PT ;  /* 0x0000000210ff7812 */ /* 0x000fe2000788c0ff */
[----:B------:R-:W-:-:S02]  /*b670*/  VIADD R22, R22, 0x1 ;  /* 0x0000000116167836 */ /* 0x000fc40000000000 */
[----:B------:R-:W-:Y:S02]  /*b680*/  @!P3 PRMT R86, RZ, 0x654, R86 ;  /* 0x00000654ff56b816 */ /* 0x000fe40000000056 */
[----:B------:R-:W-:Y:S02]  /*b690*/  PLOP3.LUT P2, PT, PT, PT, PT, 0x8, 0x0 ;  /* 0x000000000000781c */ /* 0x000fe40003f4e170 */
[----:B------:R4:W-:Y:S01]  /*b6a0*/  @!P3 SYNCS.ARRIVE.TRANS64.RED.A1T0 RZ, [R86+URZ], RZ ;  /* 0x000000ff56ffb9a7 */ /* 0x0009e2000810043f */
[----:B------:R-:W-:-:S04]  /*b6b0*/  ISETP.NE.AND P3, PT, R22, 0x2, PT ;  /* 0x000000021600780c */ /* 0x000fc80003f65270 */
[----:B------:R-:W-:Y:S02]  /*b6c0*/  SEL R11, RZ, 0x1, P3 ;  /* 0x00000001ff0b7807 */ /* 0x000fe40001800000 */
[----:B------:R-:W-:Y:S02]  /*b6d0*/  SEL R22, R22, RZ, P3 ;  /* 0x000000ff16167207 */ /* 0x000fe40001800000 */
[----:B------:R-:W-:Y:S01]  /*b6e0*/  LOP3.LUT R220, R220, R11, RZ, 0x3c, !PT ;  /* 0x0000000bdcdc7212 */ /* 0x000fe200078e3cff */
[----:B------:R-:W-:Y:S06]  /*b6f0*/  @P4 BRA `(.L_x_1672) ;  /* 0xffffff74006c4947 */ /* 0x000fec000383ffff */
.L_x_1562:
[----:B------:R-:W2:Y:S01]  /*b700*/  LDL R11, [R1+0x38] ;  /* 0x00003800010b7983 */ /* 0x000ea20000100800 */
[----:B------:R-:W0:Y:S01]  /*b710*/  LDC R0, c[0x0][0x448] ;  /* 0x00011200ff007b82 */ /* 0x000e220000000800 */
[----:B------:R-:W-:Y:S01]  /*b720*/  IADD3 R7, R201, 0x1, -R200 ;  /* 0x00000001c9077810 */ /* 0x000fe20007ffe8c8 */
[----:B------:R-:W-:Y:S06]  /*b730*/  BSSY B0, `(.L_x_1673) ;  /* 0x000000d000007945 */ /* 0x000fec0003800000 */
[----:B------:R-:W1:Y:S01]  /*b740*/  LDC.64 R2, c[0x0][0x9e0] ;  /* 0x00027800ff027b82 */ /* 0x000e620000000a00 */
[----:B0-----:R-:W-:-:S02]  /*b750*/  ISETP.NE.AND P1, PT, R0, 0x1, PT ;  /* 0x000000010000780c */ /* 0x001fc40003f25270 */
[----:B-1----:R-:W-:-:S11]  /*b760*/  ISETP.GE.AND P3, PT, R3, 0x1, PT ;  /* 0x000000010300780c */ /* 0x002fd60003f66270 */
[----:B------:R-:W0:Y:S08]  /*b770*/  @P1 LDC R5, c[0x0][0x44c] ;  /* 0x00011300ff051b82 */ /* 0x000e300000000800 */
[----:B------:R-:W1:Y:S01]  /*b780*/  @P1 LDC R4, c[0x0][0x450] ;  /* 0x00011400ff041b82 */ /* 0x000e620000000800 */
[----:B--2---:R-:W-:-:S04]  /*b790*/  VIADD R0, R11, 0x7f ;  /* 0x0000007f0b007836 */ /* 0x004fc80000000000 */
[----:B0-----:R-:W-:-:S05]  /*b7a0*/  @P1 IMAD.HI.U32 R5, R0, R5, RZ ;  /* 0x0000000500051227 */ /* 0x001fca00078e00ff */
[----:B-1----:R-:W-:-:S05]  /*b7b0*/  @P1 SHF.R.U32.HI R0, RZ, R4, R5 ;  /* 0x00000004ff001219 */ /* 0x002fca0000011605 */
[----:B------:R-:W-:Y:S01]  /*b7c0*/  IMAD.IADD R5, R7, 0x1, R0 ;  /* 0x0000000107057824 */ /* 0x000fe200078e0200 */
[----:B------:R-:W-:Y:S06]  /*b7d0*/  @P2 BRA `(.L_x_1674) ;  /* 0x0000000000082947 */ /* 0x000fec0003800000 */
[----:B------:R-:W0:Y:S02]  /*b7e0*/  FENCE.VIEW.ASYNC.G ;  /* 0x00000000000073c6 */ /* 0x000e240000000100 */
[----:B0-----:R-:W-:Y:S06]  /*b7f0*/  BAR.ARV 0xc, 0x180 ;  /* 0x0306000000007b1d */ /* 0x001fec0000002000 */
.L_x_1674:
[----:B------:R-:W-:Y:S05]  /*b800*/  BSYNC B0 ;  /* 0x0000000000007941 */ /* 0x000fea0003800000 */
.L_x_1673:
        /* <DEDUP_REMOVED lines=13> */
.L_x_1677:
[----:B------:R-:W-:-:S13]  /*b8e0*/  ISETP.NE.AND P0, PT, R3, 0x1, PT ;  /* 0x000000010300780c */ /* 0x000fda0003f05270 */
[----:B------:R-:W0:Y:S02]  /*b8f0*/  @P0 LDC.64 R4, c[0x0][0x9e8] ;  /* 0x00027a00ff040b82 */ /* 0x000e240000000a00 */
[----:B0-----:R-:W-:-:S05]  /*b900*/  @P0 IMAD.HI.U32 R4, R0, R4, RZ ;  /* 0x0000000400040227 */ /* 0x001fca00078e00ff */
[----:B------:R-:W-:-:S07]  /*b910*/  @P0 SHF.R.U32.HI R0, RZ, R5, R4 ;  /* 0x00000005ff000219 */ /* 0x000fce0000011604 */
.L_x_1678:
[----:B------:R-:W-:Y:S05]  /*b920*/  BSYNC B0 ;  /* 0x0000000000007941 */ /* 0x000fea0003800000 */
.L_x_1676:
[----:B------:R-:W-:-:S05]  /*b930*/  IMAD R5, R0, R3, R3 ;  /* 0x0000000300057224 */ /* 0x000fca00078e0203 */
[----:B------:R-:W-:-:S07]  /*b940*/  VIMNMX R2, R2, R5, PT ;  /* 0x0000000502027248 */ /* 0x000fce0003fe0100 */
.L_x_1675:
[----:B------:R-:W0:Y:S01]  /*b950*/  @P1 LDC R0, c[0x0][0x44c] ;  /* 0x00011300ff001b82 */ /* 0x000e220000000800 */
[----:B------:R-:W-:Y:S01]  /*b960*/  VIADD R2, R2, 0x5f ;  /* 0x0000005f02027836 */ /* 0x000fe20000000000 */
[----:B------:R-:W-:Y:S01]  /*b970*/  ULDC UR4, c[0x0][0x9dc] ;  /* 0x0002770000047ab9 */ /* 0x000fe20000000800 */
[----:B------:R-:W-:Y:S02]  /*b980*/  IMAD.MOV.U32 R7, RZ, RZ, R11 ;  /* 0x000000ffff077224 */ /* 0x000fe400078e000b */
[----:B------:R-:W-:-:S03]  /*b990*/  IMAD.HI R2, R2, 0x2aaaaaab, RZ ;  /* 0x2aaaaaab02027827 */ /* 0x000fc600078e02ff */
[----:B------:R-:W1:Y:S02]  /*b9a0*/  @P1 LDC R9, c[0x0][0x450] ;  /* 0x00011400ff091b82 */ /* 0x000e640000000800 */
        /* <DEDUP_REMOVED lines=18> */
.L_x_1681:
[----:B------:R-:W-:-:S13]  /*bad0*/  ISETP.NE.AND P0, PT, R3, 0x1, PT ;  /* 0x000000010300780c */ /* 0x000fda0003f05270 */
[----:B------:R-:W0:Y:S02]  /*bae0*/  @P0 LDC.64 R4, c[0x0][0x9e8] ;  /* 0x00027a00ff040b82 */ /* 0x000e240000000a00 */
[----:B0-----:R-:W-:-:S05]  /*baf0*/  @P0 IMAD.HI.U32 R4, R0, R4, RZ ;  /* 0x0000000400040227 */ /* 0x001fca00078e00ff */
[----:B------:R-:W-:-:S07]  /*bb00*/  @P0 SHF.R.U32.HI R0, RZ, R5, R4 ;  /* 0x00000005ff000219 */ /* 0x000fce0000011604 */
.L_x_1682:
[----:B------:R-:W-:Y:S05]  /*bb10*/  BSYNC B0 ;  /* 0x0000000000007941 */ /* 0x000fea0003800000 */
.L_x_1680:
[----:B------:R-:W-:-:S05]  /*bb20*/  IMAD R3, R0, R3, RZ ;  /* 0x0000000300037224 */ /* 0x000fca00078e02ff */
[----:B------:R-:W-:-:S07]  /*bb30*/  VIMNMX R2, R2, R3, !PT ;  /* 0x0000000302027248 */ /* 0x000fce0007fe0100 */
.L_x_1679:
[----:B------:R-:W-:Y:S01]  /*bb40*/  IMAD.HI R2, R2, 0x2aaaaaab, RZ ;  /* 0x2aaaaaab02027827 */ /* 0x000fe200078e02ff */
[----:B------:R-:W-:Y:S04]  /*bb50*/  BSSY B0, `(.L_x_1683) ;  /* 0x0000027000007945 */ /* 0x000fe80003800000 */
[----:B------:R-:W-:-:S04]  /*bb60*/  SHF.R.U32.HI R3, RZ, 0x1f, R2 ;  /* 0x0000001fff037819 */ /* 0x000fc80000011602 */
[----:B------:R-:W-:Y:S01]  /*bb70*/  LEA.HI.SX32 R3, R2, R3, 0x1c ;  /* 0x0000000302037211 */ /* 0x000fe200078fe2ff */
[----:B------:R-:W-:-:S03]  /*bb80*/  IMAD.MOV.U32 R2, RZ, RZ, RZ ;  /* 0x000000ffff027224 */ /* 0x000fc600078e00ff */
[----:B------:R-:W-:-:S04]  /*bb90*/  VIMNMX R9, RZ, R3, !PT ;  /* 0x00000003ff097248 */ /* 0x000fc80007fe0100 */
[----:B------:R-:W-:-:S13]  /*bba0*/  ISETP.GT.AND P0, PT, R135, R9, PT ;  /* 0x000000098700720c */ /* 0x000fda0003f04270 */
[----:B------:R-:W-:Y:S05]  /*bbb0*/  @!P0 BRA `(.L_x_1684) ;  /* 0x0000000000808947 */ /* 0x000fea0003800000 */
[----:B------:R-:W2:Y:S01]  /*bbc0*/  LDL R0, [R1+0x48] ;  /* 0x0000480001007983 */ /* 0x000ea20000100800 */
[----:B------:R-:W-:Y:S01]  /*bbd0*/  ULDC UR4, c[0x0][0x9f0] ;  /* 0x00027c0000047ab9 */ /* 0x000fe20000000800 */
[----:B--2---:R-:W-:-:S04]  /*bbe0*/  ISETP.NE.AND P0, PT, R0, RZ, PT ;  /* 0x000000ff0000720c */ /* 0x004fc80003f05270 */
        /* <DEDUP_REMOVED lines=29> */
.L_x_1684:
[----:B------:R-:W-:Y:S05]  /*bdc0*/  BSYNC B0 ;  /* 0x0000000000007941 */ /* 0x000fea0003800000 */
.L_x_1683:
[----:B------:R-:W2:Y:S01]  /*bdd0*/  LDL R0, [R1+0x54] ;  /* 0x0000540001007983 */ /* 0x000ea20000100800 */
        /* <DEDUP_REMOVED lines=18> */
[----:B----4-:R-:W-:Y:S02]  /*bf00*/  CS2R R86, SRZ ;  /* 0x0000000000567805 */ /* 0x010fe4000001ff00 */
        /* <DEDUP_REMOVED lines=26> */
[----:B---3--:R-:W-:Y:S02]  /*c0b0*/  CS2R R32, SRZ ;  /* 0x0000000000207805 */ /* 0x008fe4000001ff00 */
[----:B------:R-:W-:Y:S02]  /*c0c0*/  CS2R R120, SRZ ;  /* 0x0000000000787805 */ /* 0x000fe4000001ff00 */
[----:B------:R-:W-:-:S02]  /*c0d0*/  CS2R R122, SRZ ;  /* 0x00000000007a7805 */ /* 0x000fc4000001ff00 */
[----:B------:R-:W-:Y:S02]  /*c0e0*/  CS2R R20, SRZ ;  /* 0x0000000000147805 */ /* 0x000fe4000001ff00 */
[----:B------:R-:W-:Y:S01]  /*c0f0*/  CS2R R124, SRZ ;  /* 0x00000000007c7805 */ /* 0x000fe2000001ff00 */
[----:B--2---:R-:W-:-:S05]  /*c100*/  IMAD R0, R0, R2, R9 ;  /* 0x0000000200007224 */ /* 0x004fca00078e0209 */
[----:B------:R0:W-:Y:S01]  /*c110*/  STL [R1+0x40], R0 ;  /* 0x0000400001007387 */ /* 0x0001e20000100800 */
[----:B------:R-:W-:-:S04]  /*c120*/  VIADDMNMX R2, R0, R2, R135, PT ;  /* 0x0000000200027246 */ /* 0x000fc80003800187 */
[----:B------:R-:W-:-:S13]  /*c130*/  ISETP.GT.AND P1, PT, R2, R0, PT ;  /* 0x000000000200720c */ /* 0x000fda0003f24270 */
[----:B0-----:R-:W-:Y:S05]  /*c140*/  @!P1 BRA `(.L_x_1685) ;  /* 0x0000015000f89947 */ /* 0x001fea0003800000 */
[----:B------:R-:W2:Y:S02]  /*c150*/  LDL R0, [R1+0x58] ;  /* 0x0000580001007983 */ /* 0x000ea40000100800 */
[----:B--2---:R-:W-:Y:S02]  /*c160*/  R2UR UR4, R0 ;  /* 0x00000000000472ca */ /* 0x004fe400000e0000 */
[----:B------:R-:W0:Y:S11]  /*c170*/  S2R R0, SR_TID.X ;  /* 0x0000000000007919 */ /* 0x000e360000002100 */
[----:B------:R-:W-:-:S06]  /*c180*/  ULOP3.LUT UP0, URZ, UR4, 0x1bf, URZ, 0xc0, !UPT ;  /* 0x000001bf043f7892 */ /* 0x000fcc000f80c03f */
[----:B------:R-:W-:Y:S01]  /*c190*/  PLOP3.LUT P0, PT, PT, PT, UP0, 0x80, 0x0 ;  /* 0x000000000000781c */ /* 0x000fe20003f0f008 */
[----:B0-----:R-:W-:-:S05]  /*c1a0*/  VIADD R26, R0, 0xffffff80 ;  /* 0xffffff80001a7836 */ /* 0x001fca0000000000 */
[----:B------:R-:W-:-:S04]  /*c1b0*/  SHF.R.S32.HI R31, RZ, 0x1f, R26 ;  /* 0x0000001fff1f7819 */ /* 0x000fc8000001141a */
[----:B------:R-:W-:-:S04]  /*c1c0*/  LEA.HI R0, R31, R26, RZ, 0x7 ;  /* 0x0000001a1f007211 */ /* 0x000fc800078f38ff */
[----:B------:R-:W-:-:S06]  /*c1d0*/  SHF.R.S32.HI R0, RZ, 0x7, R0 ;  /* 0x00000007ff007819 */ /* 0x000fcc0000011400 */
[----:B------:R-:W0:Y:S02]  /*c1e0*/  SHFL.IDX PT, R0, R0, RZ, 0x1f ;  /* 0x00001fff00007589 */ /* 0x000e2400000e0000 */
[----:B0-----:R-:W-:-:S04]  /*c1f0*/  LEA.HI R3, R0, R0, RZ, 0x1 ;  /* 0x0000000000037211 */ /* 0x001fc800078f08ff */
[----:B------:R-:W-:-:S05]  /*c200*/  LOP3.LUT R3, R3, 0x1e, RZ, 0xc0, !PT ;  /* 0x0000001e03037812 */ /* 0x000fca00078ec0ff */
[----:B------:R-:W-:-:S05]  /*c210*/  IMAD.IADD R3, R0, 0x1, -R3 ;  /* 0x0000000100037824 */ /* 0x000fca00078e0a03 */
[----:B------:R-:W-:-:S04]  /*c220*/  LEA R3, R3, UR4, 0xd ;  /* 0x0000000403037c11 */ /* 0x000fc8000f8e68ff */
        /* <DEDUP_REMOVED lines=19> */
.L_x_1686:
[----:B------:R-:W-:Y:S02]  /*c360*/  ULDC UR4, c[0x0][0x3f4] ;  /* 0x0000fd0000047ab9 */ /* 0x000fe40000000800 */
[----:B------:R-:W-:-:S13]  /*c370*/  ISETP.LT.AND P0, PT, RZ, UR4, PT ;  /* 0x00000004ff007c0c */ /* 0x000fda000bf01270 */
[----:B------:R-:W-:Y:S05]  /*c380*/  @P0 BRA `(.L_x_1687) ;  /* 0x0000000000400947 */ /* 0x000fea0003800000 */
[----:B------:R-:W2:Y:S02]  /*c390*/  LDL R20, [R1+0x50] ;  /* 0x0000500001147983 */ /* 0x000ea40000100800 */
[----:B--2---:R-:W-:-:S04]  /*c3a0*/  LEA.HI R0, R20, R20, RZ, 0x1 ;  /* 0x0000001414007211 */ /* 0x004fc800078f08ff */
        /* <DEDUP_REMOVED lines=8> */
.L_x_1690:
[----:B-1----:R1:W2:Y:S02]  /*c430*/  SYNCS.PHASECHK.TRANS64.TRYWAIT P0, [R17+URZ+0x30800], R0 ;  /* 0x03080000110075a7 */ /* 0x0022a4000800017f */
[----:B--2---:R-:W-:Y:S05]  /*c440*/  @!P0 NANOSLEEP.SYNCS 0x989680 ;  /* 0x009896800000895d */ /* 0x004fea0003900000 */
[----:B------:R-:W2:Y:S02]  /*c450*/  @!P0 SYNCS.PHASECHK.TRANS64 P0, [R17+URZ+0x30800], R0 ;  /* 0x03080000110085a7 */ /* 0x000ea4000800007f */
[----:B--2---:R-:W-:Y:S05]  /*c460*/  @!P0 BRA `(.L_x_1690) ;  /* 0xfffffffc00f08947 */ /* 0x004fea000383ffff */
.L_x_1689:
[----:B------:R-:W-:Y:S05]  /*c470*/  BSYNC B0 ;  /* 0x0000000000007941 */ /* 0x000fea0003800000 */
.L_x_1688:
[----:B------:R-:W-:Y:S05]  /*c480*/  BRA `(.L_x_1691) ;  /* 0x0000007800707947 */ /* 0x000fea0003800000 */
.L_x_1687:
[----:B------:R-:W2:Y:S01]  /*c490*/  LDL R0, [R1+0x58] ;  /* 0x0000580001007983 */ /* 0x000ea20000100800 */
[----:B------:R-:W-:Y:S01]  /*c4a0*/  ULDC.64 UR6, c[0x0][0x408] ;  /* 0x0001020000067ab9 */ /* 0x000fe20000000a00 */
[----:B--2---:R-:W-:Y:S02]  /*c4b0*/  R2UR UR4, R0 ;  /* 0x00000000000472ca */ /* 0x004fe400000e0000 */
[----:B-----5:R-:W-:-:S05]  /*c4c0*/  SHF.R.S32.HI R0, RZ, 0x1f, R134 ;  /* 0x0000001fff007819 */ /* 0x020fca0000011486 */
[----:B------:R-:W-:-:S04]  /*c4d0*/  IMAD R5, R0, UR6, RZ ;  /* 0x0000000600057c24 */ /* 0x000fc8000f8e02ff */
[----:B------:R-:W-:Y:S02]  /*c4e0*/  IMAD R5, R134, UR7, R5 ;  /* 0x0000000786057c24 */ /* 0x000fe4000f8e0205 */
[----:B------:R-:W-:-:S03]  /*c4f0*/  ULOP3.LUT UP0, URZ, UR4, 0x3ff, URZ, 0xc0, !UPT ;  /* 0x000003ff043f7892 */ /* 0x000fc6000f80c03f */
[----:B------:R-:W-:Y:S02]  /*c500*/  ULDC.64 UR4, c[0x0][0x3f8] ;  /* 0x0000fe0000047ab9 */ /* 0x000fe40000000a00 */
[----:B------:R-:W-:Y:S01]  /*c510*/  IMAD R3, R0, UR4, RZ ;  /* 0x0000000400037c24 */ /* 0x000fe2000f8e02ff */
[----:B------:R-:W-:Y:S01]  /*c520*/  PLOP3.LUT P0, PT, PT, PT, UP0, 0x80, 0x0 ;  /* 0x000000000000781c */ /* 0x000fe20003f0f008 */
[----:B------:R-:W-:-:S04]  /*c530*/  IMAD.WIDE.U32 R24, R134, UR4, RZ ;  /* 0x0000000486187c25 */ /* 0x000fc8000f8e00ff */
[C---:B------:R-:W-:Y:S02]  /*c540*/  IMAD R3, R134.reuse, UR5, R3 ;  /* 0x0000000586037c24 */ /* 0x040fe4000f8e0203 */
[----:B------:R-:W-:-:S04]  /*c550*/  IMAD.WIDE.U32 R134, R134, UR6, RZ ;  /* 0x0000000686867c25 */ /* 0x000fc8000f8e00ff */
[----:B------:R-:W-:Y:S02]  /*c560*/  IMAD.IADD R27, R3, 0x1, R25 ;  /* 0x00000001031b7824 */ /* 0x000fe400078e0219 */
[----:B------:R-:W-:Y:S01]  /*c570*/  IMAD.IADD R29, R5, 0x1, R135 ;  /* 0x00000001051d7824 */ /* 0x000fe200078e0287 */
        /* <DEDUP_REMOVED lines=17> */
.L_x_1692:
[----:B------:R-:W2:Y:S01]  /*c690*/  LDL R110, [R1+0x38] ;  /* 0x00003800016e7983 */ /* 0x000ea20000100800 */
[----:B------:R-:W-:Y:S01]  /*c6a0*/  ULDC.U8 UR4, c[0x0][0x410] ;  /* 0x0001040000047ab9 */ /* 0x000fe20000000000 */
[----:B------:R-:W-:Y:S01]  /*c6b0*/  BSSY B0, `(.L_x_1693) ;  /* 0x0000771000007945 */ /* 0x000fe20003800000 */
[----:B------:R-:W-:Y:S01]  /*c6c0*/  ISETP.NE.AND P0, PT, RZ, UR4, PT ;  /* 0x00000004ff007c0c */ /* 0x000fe2000bf05270 */
[----:B--2---:R-:W-:-:S12]  /*c6d0*/  IMAD.IADD R67, R219, 0x1, R110 ;  /* 0x00000001db437824 */ /* 0x004fd800078e026e */
[----:B------:R-:W-:Y:S05]  /*c6e0*/  @!P0 BRA `(.L_x_1694) ;  /* 0x0000003800c88947 */ /* 0x000fea0003800000 */
[----:B------:R-:W0:Y:S01]  /*c6f0*/  LDC R21, c[0x0][0x448] ;  /* 0x00011200ff157b82 */ /* 0x000e220000000800 */
[----:B------:R-:W-:Y:S01]  /*c700*/  LEA.HI R32, R31, R26, RZ, 0x2 ;  /* 0x0000001a1f207211 */ /* 0x000fe200078f10ff */
[----:B------:R-:W-:Y:S01]  /*c710*/  ULDC.64 UR4, c[0x0][0x3f8] ;  /* 0x0000fe0000047ab9 */ /* 0x000fe20000000a00 */
[----:B------:R-:W-:Y:S01]  /*c720*/  ULDC.64 UR6, c[0x0][0x408] ;  /* 0x0001020000067ab9 */ /* 0x000fe20000000a00 */
[----:B------:R-:W-:Y:S01]  /*c730*/  IMAD.MOV.U32 R4, RZ, RZ, R24 ;  /* 0x000000ffff047224 */ /* 0x000fe200078e0018 */
[----:B------:R-:W-:Y:S01]  /*c740*/  LOP3.LUT R3, R32, 0xfffffffc, RZ, 0xc0, !PT ;  /* 0xfffffffc20037812 */ /* 0x000fe200078ec0ff */
[----:B------:R-:W-:Y:S02]  /*c750*/  IMAD.MOV.U32 R6, RZ, RZ, R134 ;  /* 0x000000ffff067224 */ /* 0x000fe400078e0086 */
[----:B------:R-:W-:Y:S02]  /*c760*/  IMAD.MOV.U32 R7, RZ, RZ, R29 ;  /* 0x000000ffff077224 */ /* 0x000fe400078e001d */
[----:B------:R-:W-:-:S04]  /*c770*/  IMAD.IADD R26, R26, 0x1, -R3 ;  /* 0x000000011a1a7824 */ /* 0x000fc800078e0a03 */
[----:B------:R-:W-:Y:S01]  /*c780*/  IMAD R3, R26, 0x40, R67 ;  /* 0x000000401a037824 */ /* 0x000fe200078e0243 */
[----:B0-----:R-:W-:-:S13]  /*c790*/  ISETP.NE.AND P0, PT, R21, 0x1, PT ;  /* 0x000000011500780c */ /* 0x001fda0003f05270 */
[----:B------:R-:W0:Y:S08]  /*c7a0*/  @P0 LDC R0, c[0x0][0x44c] ;  /* 0x00011300ff000b82 */ /* 0x000e300000000800 */
[----:B------:R-:W1:Y:S01]  /*c7b0*/  @P0 LDC R5, c[0x0][0x450] ;  /* 0x00011400ff050b82 */ /* 0x000e620000000800 */
[----:B0-----:R-:W-:-:S05]  /*c7c0*/  @P0 IMAD.HI.U32 R0, R3, R0, RZ ;  /* 0x0000000003000227 */ /* 0x001fca00078e00ff */
[----:B-1----:R-:W-:Y:S01]  /*c7d0*/  @P0 SHF.R.U32.HI R3, RZ, R5, R0 ;  /* 0x00000005ff030219 */ /* 0x002fe20000011600 */
[----:B------:R-:W-:-:S03]  /*c7e0*/  IMAD.MOV.U32 R5, RZ, RZ, R27 ;  /* 0x000000ffff057224 */ /* 0x000fc600078e001b */
[----:B------:R-:W-:Y:S01]  /*c7f0*/  SHF.R.S32.HI R0, RZ, 0x1f, R3 ;  /* 0x0000001fff007819 */ /* 0x000fe20000011403 */
[----:B------:R-:W-:-:S04]  /*c800*/  IMAD.WIDE.U32 R4, R3, UR4, R4 ;  /* 0x0000000403047c25 */ /* 0x000fc8000f8e0004 */
[C---:B------:R-:W-:Y:S02]  /*c810*/  IMAD R8, R0.reuse, UR4, RZ ;  /* 0x0000000400087c24 */ /* 0x040fe4000f8e02ff */
[----:B------:R-:W-:Y:S02]  /*c820*/  IMAD R0, R0, UR6, RZ ;  /* 0x0000000600007c24 */ /* 0x000fe4000f8e02ff */
[C---:B------:R-:W-:Y:S01]  /*c830*/  IMAD R9, R3.reuse, UR5, R8 ;  /* 0x0000000503097c24 */ /* 0x040fe2000f8e0208 */
[----:B------:R-:W-:Y:S01]  /*c840*/  ULDC.64 UR4, c[0x0][0x3e8] ;  /* 0x0000fa0000047ab9 */ /* 0x000fe20000000a00 */
[C---:B------:R-:W-:Y:S01]  /*c850*/  IMAD.WIDE.U32 R6, R3.reuse, UR6, R6 ;  /* 0x0000000603067c25 */ /* 0x040fe2000f8e0006 */
[----:B------:R-:W-:Y:S01]  /*c860*/  LEA R63, P0, R4, UR4, 0x1 ;  /* 0x00000004043f7c11 */ /* 0x000fe2000f8008ff */
[----:B------:R-:W-:Y:S02]  /*c870*/  UMOV UR4, 0xffffffff ;  /* 0xffffffff00047882 */ /* 0x000fe40000000000 */
[----:B------:R-:W-:Y:S01]  /*c880*/  IMAD R3, R3, UR7, R0 ;  /* 0x0000000703037c24 */ /* 0x000fe2000f8e0200 */
[----:B------:R-:W-:Y:S01]  /*c890*/  ULDC.64 UR6, c[0x0][0x400] ;  /* 0x0001000000067ab9 */ /* 0x000fe20000000a00 */
[----:B------:R-:W-:Y:S01]  /*c8a0*/  IMAD.IADD R5, R5, 0x1, R9 ;  /* 0x0000000105057824 */ /* 0x000fe200078e0209 */
[----:B------:R-:W-:Y:S01]  /*c8b0*/  LEA R65, P1, R6, UR6, 0x1 ;  /* 0x0000000606417c11 */ /* 0x000fe2000f8208ff */
[----:B------:R-:W-:-:S03]  /*c8c0*/  IMAD.IADD R3, R7, 0x1, R3 ;  /* 0x0000000107037824 */ /* 0x000fc600078e0203 */
[----:B------:R-:W-:Y:S02]  /*c8d0*/  LEA.HI.X R62, R4, UR5, R5, 0x1, P0 ;  /* 0x00000005043e7c11 */ /* 0x000fe400080f0c05 */
[----:B------:R-:W-:Y:S01]  /*c8e0*/  LEA.HI.X R0, R6, UR7, R3, 0x1, P1 ;  /* 0x0000000706007c11 */ /* 0x000fe200088f0c03 */
[----:B------:R-:W-:Y:S06]  /*c8f0*/  BRA.DIV UR4, `(.L_x_1695) ;  /* 0x0000021604587947 */ /* 0x000fec000b800000 */
[----:B------:R0:W1:Y:S04]  /*c900*/  SHFL.IDX PT, R3, R62, RZ, 0x1c1f ;  /* 0x001c1fff3e037589 */ /* 0x00006800000e0000 */
[----:B------:R0:W2:Y:S04]  /*c910*/  SHFL.IDX PT, R6, R63, RZ, 0x1c1f ;  /* 0x001c1fff3f067589 */ /* 0x0000a800000e0000 */
[----:B------:R0:W3:Y:S04]  /*c920*/  SHFL.IDX PT, R9, R0, RZ, 0x1c1f ;  /* 0x001c1fff00097589 */ /* 0x0000e800000e0000 */
[----:B------:R0:W4:Y:S02]  /*c930*/  SHFL.IDX PT, R8, R65, RZ, 0x1c1f ;  /* 0x001c1fff41087589 */ /* 0x00012400000e0000 */
.L_x_2033:
[----:B------:R-:W-:Y:S01]  /*c940*/  IMAD R64, R200, R21, RZ ;  /* 0x00000015c8407224 */ /* 0x000fe200078e02ff */
        /* <DEDUP_REMOVED lines=15> */
[----:B------:R-:W-:Y:S01]  /*ca40*/  ULDC UR4, c[0x0][0x3f4] ;  /* 0x0000fd0000047ab9 */ /* 0x000fe20000000800 */
[----:B------:R-:W-:Y:S02]  /*ca50*/  CS2R R58, SRZ ;  /* 0x00000000003a7805 */ /* 0x000fe4000001ff00 */
[----:B------:R-:W-:Y:S02]  /*ca60*/  ISETP.GE.AND P3, PT, R224, UR4, PT ;  /* 0x00000004e0007c0c */ /* 0x000fe4000bf66270 */
[----:B------:R-:W-:Y:S02]  /*ca70*/  ISETP.GE.AND P4, PT, R198, UR4, PT ;  /* 0x00000004c6007c0c */ /* 0x000fe4000bf86270 */
[----:B------:R-:W-:Y:S02]  /*ca80*/  ISETP.GE.AND P2, PT, R222, UR4, PT ;  /* 0x00000004de007c0c */ /* 0x000fe4000bf46270 */
[----:B------:R-:W-:Y:S02]  /*ca90*/  ISETP.GE.AND P1, PT, R223, UR4, PT ;  /* 0x00000004df007c0c */ /* 0x000fe4000bf26270 */
[----:B------:R-:W-:-:S05]  /*caa0*/  SHF.R.S32.HI R11, RZ, 0x1f, R224 ;  /* 0x0000001fff0b7819 */ /* 0x000fca00000114e0 */
[C---:B------:R-:W-:Y:S02]  /*cab0*/  @!P3 IMAD.SHL.U32 R27, R224.reuse, 0x2, RZ ;  /* 0x00000002e01bb824 */ /* 0x040fe400078e00ff */
[----:B-1----:R-:W-:Y:S01]  /*cac0*/  @!P4 IMAD.MOV.U32 R7, RZ, RZ, R3 ;  /* 0x000000ffff07c224 */ /* 0x002fe200078e0003 */
[----:B------:R-:W-:Y:S01]  /*cad0*/  @!P3 SHF.L.U64.HI R14, R224, 0x1, R11 ;  /* 0x00000001e00eb819 */ /* 0x000fe2000001020b */
[----:B------:R-:W-:Y:S01]  /*cae0*/  @!P2 IMAD.SHL.U32 R21, R222, 0x2, RZ ;  /* 0x00000002de15a824 */ /* 0x000fe200078e00ff */
[-C--:B--2---:R-:W-:Y:S01]  /*caf0*/  @!P3 IADD3 R28, P6, R6, R27.reuse, RZ ;  /* 0x0000001b061cb210 */ /* 0x084fe20007fde0ff */
[----:B------:R-:W-:Y:S01]  /*cb00*/  @!P4 IMAD.WIDE R4, R198, 0x2, R6 ;  /* 0x00000002c604c825 */ /* 0x000fe200078e0206 */
[----:B------:R-:W-:Y:S02]  /*cb10*/  SHF.R.S32.HI R7, RZ, 0x1f, R222 ;  /* 0x0000001fff077819 */ /* 0x000fe400000114de */
[----:B------:R-:W-:Y:S01]  /*cb20*/  ISETP.GE.AND P0, PT, R221, UR4, PT ;  /* 0x00000004dd007c0c */ /* 0x000fe2000bf06270 */
[----:B------:R-:W-:Y:S01]  /*cb30*/  @!P3 IMAD.X R29, R3, 0x1, R14, P6 ;  /* 0x00000001031db824 */ /* 0x000fe200030e060e */
[----:B------:R-:W-:Y:S01]  /*cb40*/  @!P2 SHF.L.U64.HI R12, R222, 0x1, R7 ;  /* 0x00000001de0ca819 */ /* 0x000fe20000010207 */
[----:B------:R-:W-:Y:S01]  /*cb50*/  @!P1 IMAD.SHL.U32 R13, R223, 0x2, RZ ;  /* 0x00000002df0d9824 */ /* 0x000fe200078e00ff */
[----:B----4-:R-:W-:Y:S01]  /*cb60*/  @!P3 IADD3 R26, P5, R8, R27, RZ ;  /* 0x0000001b081ab210 */ /* 0x010fe20007fbe0ff */
[----:B------:R1:W5:Y:S01]  /*cb70*/  @!P4 LD.E.64 R58, desc[UR60][R4.64] ;  /* 0x0000003c043ac980 */ /* 0x000362000c101b00 */
[----:B------:R-:W-:-:S02]  /*cb80*/  @!P2 IADD3 R24, P6, R6, R21, RZ ;  /* 0x000000150618a210 */ /* 0x000fc40007fde0ff */
[----:B------:R-:W-:Y:S02]  /*cb90*/  CS2R R60, SRZ ;  /* 0x00000000003c7805 */ /* 0x000fe4000001ff00 */
[----:B------:R-:W-:Y:S01]  /*cba0*/  SHF.R.S32.HI R10, RZ, 0x1f, R223 ;  /* 0x0000001fff0a7819 */ /* 0x000fe200000114df */
[----:B---3--:R-:W-:Y:S01]  /*cbb0*/  @!P3 IMAD.X R27, R9, 0x1, R14, P5 ;  /* 0x00000001091bb824 */ /* 0x008fe200028e060e */
[----:B------:R-:W-:Y:S01]  /*cbc0*/  @!P2 IADD3 R20, P5, R8, R21, RZ ;  /* 0x000000150814a210 */ /* 0x000fe20007fbe0ff */
[----:B------:R-:W-:Y:S01]  /*cbd0*/  @!P2 IMAD.X R25, R3, 0x1, R12, P6 ;  /* 0x000000010319a824 */ /* 0x000fe200030e060c */
[----:B------:R-:W-:Y:S01]  /*cbe0*/  @!P1 SHF.L.U64.HI R10, R223, 0x1, R10 ;  /* 0x00000001df0a9819 */ /* 0x000fe2000001020a */
[----:B------:R-:W-:Y:S01]  /*cbf0*/  @!P0 IMAD.SHL.U32 R7, R221, 0x2, RZ ;  /* 0x00000002dd078824 */ /* 0x000fe200078e00ff */
[-C--:B------:R-:W-:Y:S01]  /*cc00*/  @!P1 IADD3 R14, P6, R6, R13.reuse, RZ ;  /* 0x0000000d060e9210 */ /* 0x080fe20007fde0ff */
[----:B------:R-:W-:Y:S01]  /*cc10*/  @!P2 IMAD.X R21, R9, 0x1, R12, P5 ;  /* 0x000000010915a824 */ /* 0x000fe200028e060c */
[----:B------:R-:W-:Y:S01]  /*cc20*/  ISETP.GE.AND P5, PT, R225, UR4, PT ;  /* 0x00000004e1007c0c */ /* 0x000fe2000bfa6270 */
[----:B-1----:R-:W-:Y:S01]  /*cc30*/  @!P4 IMAD.MOV.U32 R4, RZ, RZ, R8 ;  /* 0x000000ffff04c224 */ /* 0x002fe200078e0008 */
[----:B------:R-:W-:Y:S01]  /*cc40*/  SHF.R.S32.HI R36, RZ, 0x1f, R221 ;  /* 0x0000001fff247819 */ /* 0x000fe200000114dd */
[----:B------:R-:W-:Y:S01]  /*cc50*/  @!P1 IMAD.X R15, R3, 0x1, R10, P6 ;  /* 0x00000001030f9824 */ /* 0x000fe200030e060a */
[----:B------:R-:W-:Y:S01]  /*cc60*/  @!P1 IADD3 R12, P6, R8, R13, RZ ;  /* 0x0000000d080c9210 */ /* 0x000fe20007fde0ff */
[----:B------:R-:W-:Y:S01]  /*cc70*/  @!P4 IMAD.MOV.U32 R5, RZ, RZ, R9 ;  /* 0x000000ffff05c224 */ /* 0x000fe200078e0009 */
[----:B------:R-:W-:-:S02]  /*cc80*/  @!P0 SHF.L.U64.HI R36, R221, 0x1, R36 ;  /* 0x00000001dd248819 */ /* 0x000fc40000010224 */
[----:B------:R-:W-:Y:S01]  /*cc90*/  SHF.R.S32.HI R34, RZ, 0x1f, R225 ;  /* 0x0000001fff227819 */ /* 0x000fe200000114e1 */
[----:B------:R-:W-:Y:S01]  /*cca0*/  @!P1 IMAD.X R13, R9, 0x1, R10, P6 ;  /* 0x00000001090d9824 */ /* 0x000fe200030e060a */
[----:B------:R-:W-:Y:S01]  /*ccb0*/  @!P0 IADD3 R10, P6, R6, R7, RZ ;  /* 0x00000007060a8210 */ /* 0x000fe20007fde0ff */
[----:B------:R-:W-:-:S04]  /*ccc0*/  @!P4 IMAD.WIDE R30, R198, 0x2, R4 ;  /* 0x00000002c61ec825 */ /* 0x000fc800078e0204 */
[----:B------:R-:W-:Y:S01]  /*ccd0*/  @!P0 IMAD.X R11, R3, 0x1, R36, P6 ;  /* 0x00000001030b8824 */ /* 0x000fe200030e0624 */
[----:B------:R-:W-:Y:S01]  /*cce0*/  @!P0 IADD3 R4, P6, R8, R7, RZ ;  /* 0x0000000708048210 */ /* 0x000fe20007fde0ff */
[C---:B------:R-:W-:Y:S01]  /*ccf0*/  @!P5 IMAD.SHL.U32 R7, R225.reuse, 0x2, RZ ;  /* 0x00000002e107d824 */ /* 0x040fe200078e00ff */
[----:B------:R1:W5:Y:S01]  /*cd00*/  @!P4 LD.E.64 R60, desc[UR60][R30.64] ;  /* 0x0000003c1e3cc980 */ /* 0x000362000c101b00 */
[----:B------:R-:W-:Y:S02]  /*cd10*/  @!P5 SHF.L.U64.HI R34, R225, 0x1, R34 ;  /* 0x00000001e122d819 */ /* 0x000fe40000010222 */
[----:B------:R-:W-:Y:S01]  /*cd20*/  CS2R R54, SRZ ;  /* 0x0000000000367805 */ /* 0x000fe2000001ff00 */
[----:B------:R-:W-:Y:S01]  /*cd30*/  @!P0 IMAD.X R5, R9, 0x1, R36, P6 ;  /* 0x0000000109058824 */ /* 0x000fe200030e0624 */
[----:B------:R-:W-:Y:S02]  /*cd40*/  @!P5 IADD3 R6, P4, R6, R7, RZ ;  /* 0x000000070606d210 */ /* 0x000fe40007f9e0ff */
[----:B------:R-:W-:-:S02]  /*cd50*/  CS2R R56, SRZ ;  /* 0x0000000000387805 */ /* 0x000fc4000001ff00 */
[----:B------:R-:W-:Y:S02]  /*cd60*/  @!P5 IADD3 R8, P6, R8, R7, RZ ;  /* 0x000000070808d210 */ /* 0x000fe40007fde0ff */
[----:B------:R-:W-:Y:S02]  /*cd70*/  CS2R R50, SRZ ;  /* 0x0000000000327805 */ /* 0x000fe4000001ff00 */
[----:B------:R-:W-:Y:S01]  /*cd80*/  CS2R R52, SRZ ;  /* 0x0000000000347805 */ /* 0x000fe2000001ff00 */
[--C-:B------:R-:W-:Y:S01]  /*cd90*/  @!P5 IMAD.X R7, R3, 0x1, R34.reuse, P4 ;  /* 0x000000010307d824 */ /* 0x100fe200020e0622 */
[----:B------:R-:W-:Y:S01]  /*cda0*/  CS2R R46, SRZ ;  /* 0x00000000002e7805 */ /* 0x000fe2000001ff00 */
[----:B------:R-:W-:Y:S01]  /*cdb0*/  @!P5 IMAD.X R9, R9, 0x1, R34, P6 ;  /* 0x000000010909d824 */ /* 0x000fe200030e0622 */
[----:B------:R-:W-:Y:S02]  /*cdc0*/  CS2R R48, SRZ ;  /* 0x0000000000307805 */ /* 0x000fe4000001ff00 */
[----:B------:R-:W-:-:S02]  /*cdd0*/  CS2R R44, SRZ ;  /* 0x00000000002c7805 */ /* 0x000fc4000001ff00 */
[----:B------:R-:W-:Y:S02]  /*cde0*/  CS2R R42, SRZ ;  /* 0x00000000002a7805 */ /* 0x000fe4000001ff00 */
[----:B------:R-:W-:Y:S02]  /*cdf0*/  CS2R R34, SRZ ;  /* 0x0000000000227805 */ /* 0x000fe4000001ff00 */
[----:B------:R-:W-:Y:S01]  /*ce00*/  CS2R R36, SRZ ;  /* 0x0000000000247805 */ /* 0x000fe2000001ff00 */
[----:B------:R1:W5:Y:S04]  /*ce10*/  @!P3 LD.E.64 R54, desc[UR60][R28.64] ;  /* 0x0000003c1c36b980 */ /* 0x000368000c101b00 */
        /* <DEDUP_REMOVED lines=8> */
[----:B------:R1:W5:Y:S02]  /*cea0*/  @!P5 LD.E.64 R36, desc[UR60][R8.64] ;  /* 0x0000003c0824d980 */ /* 0x000364000c101b00 */
.L_x_1697:
[----:B------:R-:W-:Y:S05]  /*ceb0*/  BSYNC B1 ;  /* 0x0000000000017941 */ /* 0x000fea0003800000 */
.L_x_1696:
[----:B-1---5:R-:W-:Y:S01]  /*cec0*/  IMAD.MOV.U32 R3, RZ, RZ, R46 ;  /* 0x000000ffff037224 */ /* 0x022fe200078e002e */
[----:B------:R-:W-:Y:S01]  /*ced0*/  UMOV UR4, 0xffffffff ;  /* 0xffffffff00047882 */ /* 0x000fe20000000000 */
[----:B------:R-:W-:Y:S01]  /*cee0*/  IMAD.MOV.U32 R4, RZ, RZ, R47 ;  /* 0x000000ffff047224 */ /* 0x000fe200078e002f */
[----:B---34-:R-:W-:Y:S01]  /*cef0*/  CS2R R8, SRZ ;  /* 0x0000000000087805 */ /* 0x018fe2000001ff00 */
[----:B------:R-:W-:Y:S01]  /*cf00*/  IMAD.MOV.U32 R5, RZ, RZ, R50 ;  /* 0x000000ffff057224 */ /* 0x000fe200078e0032 */
[----:B------:R-:W-:Y:S01]  /*cf10*/  PRMT R84, R3, 0x7610, R84 ;  /* 0x0000761003547816 */ /* 0x000fe20000000054 */
[----:B--2---:R-:W-:Y:S01]  /*cf20*/  IMAD.MOV.U32 R6, RZ, RZ, R51 ;  /* 0x000000ffff067224 */ /* 0x004fe200078e0033 */
        /* <DEDUP_REMOVED lines=40> */
[----:B------:R-:W-:-:S02]  /*d1b0*/  PRMT R79, R4, 0x7610, R79 ;  /* 0x00007610044f7816 */ /* 0x000fc4000000004f */
[----:B------:R-:W-:Y:S02]  /*d1c0*/  PRMT R71, R5, 0x7610, R71 ;  /* 0x0000761005477816 */ /* 0x000fe40000000047 */
[----:B------:R-:W-:Y:S01]  /*d1d0*/  PRMT R72, R6, 0x7610, R72 ;  /* 0x0000761006487816 */ /* 0x000fe20000000048 */
[----:B------:R-:W-:Y:S06]  /*d1e0*/  BRA.DIV UR4, `(.L_x_1698) ;  /* 0x0000020e04907947 */ /* 0x000fec000b800000 */
[----:B0-----:R-:W0:Y:S04]  /*d1f0*/  SHFL.IDX PT, R62, R62, 0x1, 0x1c1f ;  /* 0x003c1f003e3e7f89 */ /* 0x001e2800000e0000 */
[----:B------:R-:W1:Y:S04]  /*d200*/  SHFL.IDX PT, R63, R63, 0x1, 0x1c1f ;  /* 0x003c1f003f3f7f89 */ /* 0x000e6800000e0000 */
[----:B------:R-:W2:Y:S04]  /*d210*/  SHFL.IDX PT, R0, R0, 0x1, 0x1c1f ;  /* 0x003c1f0000007f89 */ /* 0x000ea800000e0000 */
[----:B------:R-:W3:Y:S02]  /*d220*/  SHFL.IDX PT, R65, R65, 0x1, 0x1c1f ;  /* 0x003c1f0041417f89 */ /* 0x000ee400000e0000 */
.L_x_2039:
[----:B------:R-:W4:Y:S01]  /*d230*/  LDL R4, [R1+0x30] ;  /* 0x0000300001047983 */ /* 0x000f220000100800 */
[----:B------:R-:W-:Y:S01]  /*d240*/  VIADD R67, R67, 0x40 ;  /* 0x0000004043437836 */ /* 0x000fe20000000000 */
[----:B------:R-:W-:Y:S01]  /*d250*/  SHF.R.S32.HI R32, RZ, 0x1f, R32 ;  /* 0x0000001fff207819 */ /* 0x000fe20000011420 */
[----:B------:R-:W-:Y:S01]  /*d260*/  BSSY B1, `(.L_x_1699) ;  /* 0x000005f000017945 */ /* 0x000fe20003800000 */
[----:B------:R-:W-:Y:S02]  /*d270*/  LOP3.LUT R3, R229, 0x18, R18, 0xf8, !PT ;  /* 0x00000018e5037812 */ /* 0x000fe400078ef812 */
[----:B------:R-:W-:Y:S02]  /*d280*/  CS2R R12, SRZ ;  /* 0x00000000000c7805 */ /* 0x000fe4000001ff00 */
[----:B------:R-:W-:Y:S02]  /*d290*/  LEA.HI R32, R32, R219, RZ, 0x3 ;  /* 0x000000db20207211 */ /* 0x000fe400078f18ff */
[----:B------:R-:W-:-:S02]  /*d2a0*/  CS2R R20, SRZ ;  /* 0x0000000000147805 */ /* 0x000fc4000001ff00 */
[----:B------:R-:W-:Y:S02]  /*d2b0*/  ISETP.GE.AND P1, PT, R67, R64, PT ;  /* 0x000000404300720c */ /* 0x000fe40003f26270 */
[----:B------:R-:W-:Y:S02]  /*d2c0*/  CS2R R26, SRZ ;  /* 0x00000000001a7805 */ /* 0x000fe4000001ff00 */
[----:B------:R-:W-:Y:S02]  /*d2d0*/  SHF.R.U32.HI R5, RZ, 0x3, R229 ;  /* 0x00000003ff057819 */ /* 0x000fe400000116e5 */
[----:B------:R-:W-:Y:S02]  /*d2e0*/  CS2R R30, SRZ ;  /* 0x00000000001e7805 */ /* 0x000fe4000001ff00 */
[----:B------:R-:W-:Y:S02]  /*d2f0*/  LOP3.LUT R32, R32, 0xfffffff8, RZ, 0xc0, !PT ;  /* 0xfffffff820207812 */ /* 0x000fe400078ec0ff */
[----:B------:R-:W-:-:S02]  /*d300*/  CS2R R38, SRZ ;  /* 0x0000000000267805 */ /* 0x000fc4000001ff00 */
[----:B------:R-:W-:Y:S02]  /*d310*/  LOP3.LUT R3, R3, R5, RZ, 0x3c, !PT ;  /* 0x0000000503037212 */ /* 0x000fe400078e3cff */
[----:B------:R-:W-:Y:S02]  /*d320*/  CS2R R40, SRZ ;  /* 0x0000000000287805 */ /* 0x000fe4000001ff00 */
[----:B------:R-:W-:Y:S01]  /*d330*/  CS2R R28, SRZ ;  /* 0x00000000001c7805 */ /* 0x000fe2000001ff00 */
[----:B------:R-:W-:Y:S01]  /*d340*/  IMAD.IADD R32, R219, 0x1, -R32 ;  /* 0x00000001db207824 */ /* 0x000fe200078e0a20 */
[----:B------:R-:W-:Y:S02]  /*d350*/  CS2R R24, SRZ ;  /* 0x0000000000187805 */ /* 0x000fe4000001ff00 */
[----:B------:R-:W-:Y:S02]  /*d360*/  CS2R R14, SRZ ;  /* 0x00000000000e7805 */ /* 0x000fe4000001ff00 */
[----:B------:R-:W-:-:S02]  /*d370*/  CS2R R10, SRZ ;  /* 0x00000000000a7805 */ /* 0x000fc4000001ff00 */
[----:B------:R-:W-:Y:S02]  /*d380*/  LOP3.LUT P0, RZ, R32, 0x4, RZ, 0xc0, !PT ;  /* 0x0000000420ff7812 */ /* 0x000fe4000780c0ff */
[----:B------:R-:W-:Y:S01]  /*d390*/  CS2R R32, SRZ ;  /* 0x0000000000207805 */ /* 0x000fe2000001ff00 */
[----:B----4-:R-:W-:-:S04]  /*d3a0*/  IMAD.IADD R4, R4, 0x1, R3 ;  /* 0x0000000104047824 */ /* 0x010fc800078e0203 */
[----:B------:R-:W-:Y:S01]  /*d3b0*/  IMAD R3, R4, 0x2, R17 ;  /* 0x0000000204037824 */ /* 0x000fe200078e0211 */
[----:B------:R-:W-:Y:S06]  /*d3c0*/  @P1 BRA `(.L_x_1700) ;  /* 0x0000000400201947 */ /* 0x000fec0003800000 */
[----:B------:R-:W-:Y:S01]  /*d3d0*/  ULDC UR4, c[0x0][0x3f4] ;  /* 0x0000fd0000047ab9 */ /* 0x000fe20000000800 */
[----:B------:R-:W-:Y:S02]  /*d3e0*/  SHF.R.S32.HI R5, RZ, 0x1f, R224 ;  /* 0x0000001fff057819 */ /* 0x000fe400000114e0 */
[----:B------:R-:W-:Y:S02]  /*d3f0*/  CS2R R40, SRZ ;  /* 0x0000000000287805 */ /* 0x000fe4000001ff00 */
[----:B------:R-:W-:Y:S02]  /*d400*/  ISETP.GE.AND P4, PT, R224, UR4, PT ;  /* 0x00000004e0007c0c */ /* 0x000fe4000bf86270 */
[----:B------:R-:W-:Y:S02]  /*d410*/  CS2R R38, SRZ ;  /* 0x0000000000267805 */ /* 0x000fe4000001ff00 */
[----:B------:R-:W-:Y:S02]  /*d420*/  ISETP.GE.AND P3, PT, R222, UR4, PT ;  /* 0x00000004de007c0c */ /* 0x000fe4000bf66270 */
[----:B------:R-:W-:-:S02]  /*d430*/  ISETP.GE.AND P2, PT, R223, UR4, PT ;  /* 0x00000004df007c0c */ /* 0x000fc4000bf46270 */
[----:B------:R-:W-:Y:S02]  /*d440*/  ISETP.GE.AND P1, PT, R221, UR4, PT ;  /* 0x00000004dd007c0c */ /* 0x000fe4000bf26270 */
[----:B------:R-:W-:Y:S02]  /*d450*/  SHF.R.S32.HI R7, RZ, 0x1f, R222 ;  /* 0x0000001fff077819 */ /* 0x000fe400000114de */
[----:B------:R-:W-:Y:S02]  /*d460*/  SHF.R.S32.HI R4, RZ, 0x1f, R223 ;  /* 0x0000001fff047819 */ /* 0x000fe400000114df */
[----:B------:R-:W-:Y:S01]  /*d470*/  SHF.R.S32.HI R6, RZ, 0x1f, R221 ;  /* 0x0000001fff067819 */ /* 0x000fe200000114dd */
[C---:B------:R-:W-:Y:S01]  /*d480*/  @!P4 IMAD.SHL.U32 R24, R224.reuse, 0x2, RZ ;  /* 0x00000002e018c824 */ /* 0x040fe200078e00ff */
[----:B------:R-:W-:Y:S01]  /*d490*/  @!P4 SHF.L.U64.HI R5, R224, 0x1, R5 ;  /* 0x00000001e005c819 */ /* 0x000fe20000010205 */
[C---:B------:R-:W-:Y:S01]  /*d4a0*/  @!P3 IMAD.SHL.U32 R14, R222.reuse, 0x2, RZ ;  /* 0x00000002de0eb824 */ /* 0x040fe200078e00ff */
[----:B------:R-:W-:Y:S01]  /*d4b0*/  @!P3 SHF.L.U64.HI R7, R222, 0x1, R7 ;  /* 0x00000001de07b819 */ /* 0x000fe20000010207 */
[----:B------:R-:W-:Y:S01]  /*d4c0*/  @!P2 IMAD.SHL.U32 R10, R223, 0x2, RZ ;  /* 0x00000002df0aa824 */ /* 0x000fe200078e00ff */
[----:B-1----:R-:W-:-:S02]  /*d4d0*/  @!P4 IADD3 R26, P5, R63, R24, RZ ;  /* 0x000000183f1ac210 */ /* 0x002fc40007fbe0ff */
[----:B---3--:R-:W-:Y:S02]  /*d4e0*/  @!P4 IADD3 R24, P6, R65, R24, RZ ;  /* 0x000000184118c210 */ /* 0x008fe40007fde0ff */
[----:B------:R-:W-:Y:S01]  /*d4f0*/  @!P2 SHF.L.U64.HI R9, R223, 0x1, R4 ;  /* 0x00000001df09a819 */ /* 0x000fe20000010204 */
[--C-:B0-----:R-:W-:Y:S01]  /*d500*/  @!P4 IMAD.X R27, R62, 0x1, R5.reuse, P5 ;  /* 0x000000013e1bc824 */ /* 0x101fe200028e0605 */
[-C--:B------:R-:W-:Y:S01]  /*d510*/  @!P3 IADD3 R20, P5, R63, R14.reuse, RZ ;  /* 0x0000000e3f14b210 */ /* 0x080fe20007fbe0ff */
[----:B--2---:R-:W-:Y:S01]  /*d520*/  @!P4 IMAD.X R25, R0, 0x1, R5, P6 ;  /* 0x000000010019c824 */ /* 0x004fe200030e0605 */
[----:B------:R-:W-:Y:S01]  /*d530*/  @!P3 IADD3 R14, P6, R65, R14, RZ ;  /* 0x0000000e410eb210 */ /* 0x000fe20007fde0ff */
[C---:B------:R-:W-:Y:S01]  /*d540*/  @!P1 IMAD.SHL.U32 R4, R221.reuse, 0x2, RZ ;  /* 0x00000002dd049824 */ /* 0x040fe200078e00ff */
[----:B------:R-:W-:Y:S01]  /*d550*/  @!P1 SHF.L.U64.HI R29, R221, 0x1, R6 ;  /* 0x00000001dd1d9819 */ /* 0x000fe20000010206 */
[--C-:B------:R-:W-:Y:S01]  /*d560*/  @!P3 IMAD.X R21, R62, 0x1, R7.reuse, P5 ;  /* 0x000000013e15b824 */ /* 0x100fe200028e0607 */
[-C--:B------:R-:W-:Y:S01]  /*d570*/  @!P2 IADD3 R12, P5, R63, R10.reuse, RZ ;  /* 0x0000000a3f0ca210 */ /* 0x080fe20007fbe0ff */
[----:B------:R-:W-:Y:S01]  /*d580*/  @!P3 IMAD.X R15, R0, 0x1, R7, P6 ;  /* 0x00000001000fb824 */ /* 0x000fe200030e0607 */
[----:B------:R-:W-:-:S02]  /*d590*/  @!P2 IADD3 R10, P6, R65, R10, RZ ;  /* 0x0000000a410aa210 */ /* 0x000fc40007fde0ff */
[----:B------:R-:W-:Y:S01]  /*d5a0*/  SHF.R.S32.HI R32, RZ, 0x1f, R225 ;  /* 0x0000001fff207819 */ /* 0x000fe200000114e1 */
[--C-:B------:R-:W-:Y:S01]  /*d5b0*/  @!P2 IMAD.X R13, R62, 0x1, R9.reuse, P5 ;  /* 0x000000013e0da824 */ /* 0x100fe200028e0609 */
[----:B------:R-:W-:Y:S01]  /*d5c0*/  @!P1 IADD3 R8, P5, R63, R4, RZ ;  /* 0x000000043f089210 */ /* 0x000fe20007fbe0ff */
[----:B------:R-:W-:Y:S01]  /*d5d0*/  @!P2 IMAD.X R11, R0, 0x1, R9, P6 ;  /* 0x00000001000ba824 */ /* 0x000fe200030e0609 */
[----:B------:R-:W-:-:S03]  /*d5e0*/  ISETP.GE.AND P6, PT, R198, UR4, PT ;  /* 0x00000004c6007c0c */ /* 0x000fc6000bfc6270 */
[----:B------:R-:W-:Y:S01]  /*d5f0*/  @!P1 IMAD.X R9, R62, 0x1, R29, P5 ;  /* 0x000000013e099824 */ /* 0x000fe200028e061d */
[----:B------:R-:W-:-:S05]  /*d600*/  @!P1 IADD3 R4, P5, R65, R4, RZ ;  /* 0x0000000441049210 */ /* 0x000fca0007fbe0ff */
[----:B------:R-:W-:Y:S01]  /*d610*/  @!P1 IMAD.X R5, R0, 0x1, R29, P5 ;  /* 0x0000000100059824 */ /* 0x000fe200028e061d */
[----:B------:R-:W-:-:S03]  /*d620*/  ISETP.GE.AND P5, PT, R225, UR4, PT ;  /* 0x00000004e1007c0c */ /* 0x000fc6000bfa6270 */
[----:B------:R-:W-:Y:S02]  /*d630*/  @!P6 IMAD.MOV.U32 R28, RZ, RZ, R63 ;  /* 0x000000ffff1ce224 */ /* 0x000fe400078e003f */
[----:B------:R-:W-:Y:S02]  /*d640*/  @!P6 IMAD.MOV.U32 R29, RZ, RZ, R62 ;  /* 0x000000ffff1de224 */ /* 0x000fe400078e003e */
[----:B------:R-:W-:Y:S02]  /*d650*/  @!P6 IMAD.MOV.U32 R6, RZ, RZ, R65 ;  /* 0x000000ffff06e224 */ /* 0x000fe400078e0041 */
[----:B------:R-:W-:Y:S02]  /*d660*/  @!P6 IMAD.MOV.U32 R7, RZ, RZ, R0 ;  /* 0x000000ffff07e224 */ /* 0x000fe400078e0000 */
[----:B------:R-:W-:-:S04]  /*d670*/  @!P6 IMAD.WIDE R28, R198, 0x2, R28 ;  /* 0x00000002c61ce825 */ /* 0x000fc800078e021c */
[----:B------:R-:W-:Y:S01]  /*d680*/  @!P6 IMAD.WIDE R6, R198, 0x2, R6 ;  /* 0x00000002c606e825 */ /* 0x000fe200078e0206 */
[----:B------:R0:W5:Y:S03]  /*d690*/  @!P6 LD.E.64 R40, desc[UR60][R28.64] ;  /* 0x0000003c1c28e980 */ /* 0x000166000c101b00 */
[C---:B------:R-:W-:Y:S01]  /*d6a0*/  @!P5 IMAD.SHL.U32 R30, R225.reuse, 0x2, RZ ;  /* 0x00000002e11ed824 */ /* 0x040fe200078e00ff */
[----:B------:R1:W5:Y:S01]  /*d6b0*/  @!P6 LD.E.64 R38, desc[UR60][R6.64] ;  /* 0x0000003c0626e980 */ /* 0x000362000c101b00 */
[----:B------:R-:W-:Y:S02]  /*d6c0*/  @!P5 SHF.L.U64.HI R31, R225, 0x1, R32 ;  /* 0x00000001e11fd819 */ /* 0x000fe40000010220 */
[----:B------:R-:W-:Y:S02]  /*d6d0*/  CS2R R32, SRZ ;  /* 0x0000000000207805 */ /* 0x000fe4000001ff00 */
[----:B0-----:R-:W-:-:S04]  /*d6e0*/  CS2R R28, SRZ ;  /* 0x00000000001c7805 */ /* 0x001fc8000001ff00 */
[----:B------:R0:W5:Y:S01]  /*d6f0*/  @!P4 LD.E.64 R32, desc[UR60][R26.64] ;  /* 0x0000003c1a20c980 */ /* 0x000162000c101b00 */
[----:B-1----:R-:W-:-:S03]  /*d700*/  @!P5 IADD3 R6, P6, R63, R30, RZ ;  /* 0x0000001e3f06d210 */ /* 0x002fc60007fde0ff */
[----:B------:R1:W5:Y:S02]  /*d710*/  @!P3 LD.E.64 R28, desc[UR60][R20.64] ;  /* 0x0000003c141cb980 */ /* 0x000364000c101b00 */
[----:B------:R-:W-:Y:S01]  /*d720*/  @!P5 IMAD.X R7, R62, 0x1, R31, P6 ;  /* 0x000000013e07d824 */ /* 0x000fe200030e061f */
[----:B------:R-:W-:Y:S02]  /*d730*/  @!P5 IADD3 R62, P6, R65, R30, RZ ;  /* 0x0000001e413ed210 */ /* 0x000fe40007fde0ff */
[----:B0-----:R-:W-:-:S03]  /*d740*/  CS2R R26, SRZ ;  /* 0x00000000001a7805 */ /* 0x001fc6000001ff00 */
[----:B------:R-:W-:Y:S01]  /*d750*/  @!P5 IMAD.X R63, R0, 0x1, R31, P6 ;  /* 0x00000001003fd824 */ /* 0x000fe200030e061f */
[----:B------:R-:W-:Y:S02]  /*d760*/  CS2R R30, SRZ ;  /* 0x00000000001e7805 */ /* 0x000fe4000001ff00 */
[----:B-1----:R-:W-:Y:S01]  /*d770*/  CS2R R20, SRZ ;  /* 0x0000000000147805 */ /* 0x002fe2000001ff00 */
[----:B------:R0:W5:Y:S04]  /*d780*/  @!P3 LD.E.64 R26, desc[UR60][R14.64] ;  /* 0x0000003c0e1ab980 */ /* 0x000168000c101b00 */
[----:B------:R1:W5:Y:S04]  /*d790*/  @!P4 LD.E.64 R30, desc[UR60][R24.64] ;  /* 0x0000003c181ec980 */ /* 0x000368000c101b00 */
[----:B------:R2:W5:Y:S01]  /*d7a0*/  @!P2 LD.E.64 R20, desc[UR60][R10.64] ;  /* 0x0000003c0a14a980 */ /* 0x000562000c101b00 */
[----:B0-----:R-:W-:-:S02]  /*d7b0*/  CS2R R14, SRZ ;  /* 0x00000000000e7805 */ /* 0x001fc4000001ff00 */
[----:B-1----:R-:W-:-:S04]  /*d7c0*/  CS2R R24, SRZ ;  /* 0x0000000000187805 */ /* 0x002fc8000001ff00 */
[----:B------:R0:W5:Y:S01]  /*d7d0*/  @!P1 LD.E.64 R14, desc[UR60][R8.64] ;  /* 0x0000003c080e9980 */ /* 0x000162000c101b00 */
[----:B--2---:R-:W-:-:S03]  /*d7e0*/  CS2R R10, SRZ ;  /* 0x00000000000a7805 */ /* 0x004fc6000001ff00 */
[----:B------:R1:W5:Y:S04]  /*d7f0*/  @!P2 LD.E.64 R24, desc[UR60][R12.64] ;  /* 0x0000003c0c18a980 */ /* 0x000368000c101b00 */
[----:B------:R4:W5:Y:S01]  /*d800*/  @!P5 LD.E.64 R10, desc[UR60][R6.64] ;  /* 0x0000003c060ad980 */ /* 0x000962000c101b00 */
[----:B0-----:R-:W-:Y:S02]  /*d810*/  CS2R R8, SRZ ;  /* 0x0000000000087805 */ /* 0x001fe4000001ff00 */
[----:B-1----:R-:W-:-:S04]  /*d820*/  CS2R R12, SRZ ;  /* 0x00000000000c7805 */ /* 0x002fc8000001ff00 */
[----:B------:R4:W5:Y:S04]  /*d830*/  @!P5 LD.E.64 R8, desc[UR60][R62.64] ;  /* 0x0000003c3e08d980 */ /* 0x000968000c101b00 */
[----:B------:R4:W5:Y:S02]  /*d840*/  @!P1 LD.E.64 R12, desc[UR60][R4.64] ;  /* 0x0000003c040c9980 */ /* 0x000964000c101b00 */
.L_x_1700:
[----:B------:R-:W-:Y:S05]  /*d850*/  BSYNC B1 ;  /* 0x0000000000017941 */ /* 0x000fea0003800000 */
.L_x_1699:
[----:B---3--:R-:W3:Y:S01]  /*d860*/  LDL R65, [R1+0x50] ;  /* 0x0000500001417983 */ /* 0x008ee20000100800 */
[C---:B----4-:R-:W-:Y:S01]  /*d870*/  VIADD R6, R3.reuse, 0x12400 ;  /* 0x0001240003067836 */ /* 0x050fe20000000000 */
[----:B------:R-:W-:Y:S01]  /*d880*/  VIADDMNMX R64, R64, -R110, 0x80, PT ;  /* 0x0000008040407446 */ /* 0x000fe2000380096e */
[----:B--2---:R-:W-:Y:S01]  /*d890*/  VIADD R0, R3, 0x12440 ;  /* 0x0001244003007836 */ /* 0x004fe20000000000 */
[----:B------:R-:W-:Y:S01]  /*d8a0*/  BSSY B1, `(.L_x_1701) ;  /* 0x0000037000017945 */ /* 0x000fe20003800000 */
[----:B------:R-:W-:Y:S01]  /*d8b0*/  @P0 VIADD R0, R6, 0xffffffc0 ;  /* 0xffffffc006000836 */ /* 0x000fe20000000000 */
[----:B------:R-:W-:Y:S01]  /*d8c0*/  ISETP.GE.AND P1, PT, R219, R64, PT ;  /* 0x00000040db00720c */ /* 0x000fe20003f26270 */
[----:B-----5:R-:W-:Y:S02]  /*d8d0*/  IMAD.MOV.U32 R5, RZ, RZ, R8 ;  /* 0x000000ffff057224 */ /* 0x020fe400078e0008 */
[----:B------:R-:W-:Y:S02]  /*d8e0*/  IMAD.MOV.U32 R6, RZ, RZ, R12 ;  /* 0x000000ffff067224 */ /* 0x000fe400078e000c */
[----:B------:R-:W-:Y:S01]  /*d8f0*/  IMAD.MOV.U32 R7, RZ, RZ, R13 ;  /* 0x000000ffff077224 */ /* 0x000fe200078e000d */
[----:B0-----:R-:W-:Y:S01]  /*d900*/  PRMT R62, R5, 0x7610, R62 ;  /* 0x00007610053e7816 */ /* 0x001fe2000000003e */
[----:B------:R-:W-:Y:S01]  /*d910*/  IMAD.MOV.U32 R5, RZ, RZ, R9 ;  /* 0x000000ffff057224 */ /* 0x000fe200078e0009 */
[----:B------:R-:W-:Y:S01]  /*d920*/  PRMT R67, R6, 0x7610, R67 ;  /* 0x0000761006437816 */ /* 0x000fe20000000043 */
[----:B------:R-:W-:Y:S01]  /*d930*/  IMAD.MOV.U32 R6, RZ, RZ, R21 ;  /* 0x000000ffff067224 */ /* 0x000fe200078e0015 */
[----:B------:R-:W-:Y:S01]  /*d940*/  PRMT R73, R7, 0x7610, R73 ;  /* 0x0000761007497816 */ /* 0x000fe20000000049 */
[----:B------:R-:W-:Y:S01]  /*d950*/  IMAD.MOV.U32 R7, RZ, RZ, R26 ;  /* 0x000000ffff077224 */ /* 0x000fe200078e001a */
[----:B-1----:R-:W-:Y:S01]  /*d960*/  PRMT R63, R5, 0x7610, R63 ;  /* 0x00007610053f7816 */ /* 0x002fe2000000003f */
        /* <DEDUP_REMOVED lines=28> */
[----:B------:R-:W-:Y:S01]  /*db30*/  PRMT R82, R5, 0x7610, R82 ;  /* 0x0000761005527816 */ /* 0x000fe20000000052 */
[----:B------:R-:W-:Y:S01]  /*db40*/  IMAD.MOV.U32 R5, RZ, RZ, R10 ;  /* 0x000000ffff057224 */ /* 0x000fe200078e000a */
[----:B---3--:R-:W-:-:S04]  /*db50*/  LEA.HI R4, R65, R65, RZ, 0x1 ;  /* 0x0000004141047211 */ /* 0x008fc800078f08ff */
[----:B------:R-:W-:-:S05]  /*db60*/  LOP3.LUT R4, R4, 0xfffffffe, RZ, 0xc0, !PT ;  /* 0xfffffffe04047812 */ /* 0x000fca00078ec0ff */
[----:B------:R-:W-:Y:S02]  /*db70*/  IMAD.IADD R4, R65, 0x1, -R4 ;  /* 0x0000000141047824 */ /* 0x000fe400078e0a04 */
[----:B------:R-:W-:-:S03]  /*db80*/  IMAD.MOV.U32 R65, RZ, RZ, R38 ;  /* 0x000000ffff417224 */ /* 0x000fc600078e0026 */
[----:B------:R-:W-:Y:S02]  /*db90*/  SHF.L.U32 R4, R4, 0x1f, RZ ;  /* 0x0000001f04047819 */ /* 0x000fe400000006ff */
[----:B------:R-:W-:Y:S01]  /*dba0*/  PRMT R100, R65, 0x7610, R100 ;  /* 0x0000761041647816 */ /* 0x000fe20000000064 */
[----:B------:R-:W-:Y:S01]  /*dbb0*/  IMAD.MOV.U32 R65, RZ, RZ, R32 ;  /* 0x000000ffff417224 */ /* 0x000fe200078e0020 */
[----:B------:R-:W0:Y:S04]  /*dbc0*/  SYNCS.PHASECHK.TRANS64.TRYWAIT P0, [R17+URZ+0x30800], R4 ;  /* 0x03080004110075a7 */ /* 0x000e28000800017f */
[----:B------:R-:W-:Y:S01]  /*dbd0*/  PRMT R98, R65, 0x7610, R98 ;  /* 0x0000761041627816 */ /* 0x000fe20000000062 */
[----:B------:R-:W-:-:S05]  /*dbe0*/  IMAD.MOV.U32 R65, RZ, RZ, R15 ;  /* 0x000000ffff417224 */ /* 0x000fca00078e000f */
[----:B------:R-:W-:Y:S01]  /*dbf0*/  PRMT R75, R65, 0x7610, R75 ;  /* 0x00007610414b7816 */ /* 0x000fe2000000004b */
[----:B0-----:R-:W-:Y:S06]  /*dc00*/  @!P0 BRA `(.L_x_1702) ;  /* 0x00000204007c8947 */ /* 0x001fec0003800000 */
.L_x_2040:
[----:B------:R-:W-:Y:S05]  /*dc10*/  BSYNC B1 ;  /* 0x0000000000017941 */ /* 0x000fea0003800000 */
.L_x_1701:
[----:B------:R-:W-:Y:S01]  /*dc20*/  BSSY B1, `(.L_x_1703) ;  /* 0x000012f000017945 */ /* 0x000fe20003800000 */
[----:B------:R-:W-:Y:S02]  /*dc30*/  PRMT R65, R5, 0x7610, R65 ;  /* 0x0000761005417816 */ /* 0x000fe40000000041 */
[----:B------:R-:W-:Y:S01]  /*dc40*/  PRMT R66, R6, 0x7610, R66 ;  /* 0x0000761006427816 */ /* 0x000fe20000000042 */
[----:B------:R-:W-:Y:S06]  /*dc50*/  @P1 BRA `(.L_x_1704) ;  /* 0x0000001000ac1947 */ /* 0x000fec0003800000 */
[----:B0-----:R-:W0:Y:S01]  /*dc60*/  LDC R4, c[0x0][0x3f4] ;  /* 0x0000fd00ff047b82 */ /* 0x001e220000000800 */
        /* <DEDUP_REMOVED lines=9> */
[--C-:B------:R-:W-:Y:S02]  /*dd00*/  SHF.R.U64 R111, R58, 0x10, R59.reuse ;  /* 0x000000103a6f7819 */ /* 0x100fe4000000123b */
[----:B------:R-:W-:Y:S02]  /*dd10*/  SHF.R.U32.HI R59, RZ, 0x10, R59 ;  /* 0x00000010ff3b7819 */ /* 0x000fe4000001163b */
[----:B------:R-:W-:Y:S02]  /*dd20*/  SHF.R.U32.HI R112, RZ, 0x10, R61 ;  /* 0x00000010ff707819 */ /* 0x000fe4000001163d */
[----:B------:R-:W-:Y:S02]  /*dd30*/  PRMT R110, R108, 0x5410, R59 ;  /* 0x000054106c6e7816 */ /* 0x000fe4000000003b */
[----:B------:R-:W-:Y:S02]  /*dd40*/  PRMT R112, R109, 0x5410, R112 ;  /* 0x000054106d707816 */ /* 0x000fe40000000070 */
[----:B------:R-:W-:-:S02]  /*dd50*/  SHF.R.U64 R60, R60, 0x10, R61 ;  /* 0x000000103c3c7819 */ /* 0x000fc4000000123d */
[----:B------:R-:W-:Y:S01]  /*dd60*/  PRMT R58, R66, 0x5432, R111 ;  /* 0x00005432423a7816 */ /* 0x000fe2000000006f */
[C---:B------:R-:W-:Y:S01]  /*dd70*/  IMAD.U32 R113, R112.reuse, 0x10000, RZ ;  /* 0x0001000070717824 */ /* 0x040fe200078e00ff */
[----:B------:R-:W-:Y:S01]  /*dd80*/  LOP3.LUT R112, R112, 0xffff0000, RZ, 0xc0, !PT ;  /* 0xffff000070707812 */ /* 0x000fe200078ec0ff */
[C---:B------:R-:W-:Y:S01]  /*dd90*/  IMAD.U32 R111, R110.reuse, 0x10000, RZ ;  /* 0x000100006e6f7824 */ /* 0x040fe200078e00ff */
[----:B------:R-:W-:Y:S02]  /*dda0*/  LOP3.LUT R110, R110, 0xffff0000, RZ, 0xc0, !PT ;  /* 0xffff00006e6e7812 */ /* 0x000fe400078ec0ff */
[----:B------:R-:W-:Y:S02]  /*ddb0*/  PRMT R60, R69, 0x5432, R60 ;  /* 0x00005432453c7816 */ /* 0x000fe4000000003c */
[C---:B0-----:R-:W-:Y:S01]  /*ddc0*/  LOP3.LUT R61, R6.reuse, 0xffff0000, RZ, 0xc0, !PT ;  /* 0xffff0000063d7812 */ /* 0x041fe200078ec0ff */
[----:B------:R-:W-:Y:S01]  /*ddd0*/  IMAD.U32 R108, R6, 0x10000, RZ ;  /* 0x00010000066c7824 */ /* 0x000fe200078e00ff */
[C---:B------:R-:W-:Y:S01]  /*dde0*/  LOP3.LUT R109, R7.reuse, 0xffff0000, RZ, 0xc0, !PT ;  /* 0xffff0000076d7812 */ /* 0x040fe200078ec0ff */
[----:B------:R-:W-:Y:S01]  /*ddf0*/  IMAD.U32 R59, R7, 0x10000, RZ ;  /* 0x00010000073b7824 */ /* 0x000fe200078e00ff */
[C---:B------:R-:W-:Y:S01]  /*de00*/  LOP3.LUT R7, R4.reuse, 0xffff0000, RZ, 0xc0, !PT ;  /* 0xffff000004077812 */ /* 0x040fe200078ec0ff */
[C---:B------:R-:W-:Y:S01]  /*de10*/  FMUL.FTZ R115, R61.reuse, R113 ;  /* 0x000000713d737220 */ /* 0x040fe20000410000 */
[----:B------:R-:W-:Y:S01]  /*de20*/  FMUL.FTZ R114, R61, R111 ;  /* 0x0000006f3d727220 */ /* 0x000fe20000410000 */
[----:B------:R-:W-:Y:S01]  /*de30*/  IMAD.U32 R6, R4, 0x10000, RZ ;  /* 0x0001000004067824 */ /* 0x000fe200078e00ff */
[C---:B------:R-:W-:Y:S01]  /*de40*/  LOP3.LUT R61, R5.reuse, 0xffff0000, RZ, 0xc0, !PT ;  /* 0xffff0000053d7812 */ /* 0x040fe200078ec0ff */
[----:B------:R-:W-:-:S02]  /*de50*/  IMAD.U32 R4, R5, 0x10000, RZ ;  /* 0x0001000005047824 */ /* 0x000fc400078e00ff */
[C---:B------:R-:W-:Y:S01]  /*de60*/  FMUL.FTZ R116, R109.reuse, R112 ;  /* 0x000000706d747220 */ /* 0x040fe20000410000 */
[-C--:B------:R-:W-:Y:S01]  /*de70*/  FMUL.FTZ R118, R109, R110.reuse ;  /* 0x0000006e6d767220 */ /* 0x080fe20000410000 */
[C---:B------:R-:W-:Y:S01]  /*de80*/  FFMA.FTZ R5, R108.reuse, R111, -R115 ;  /* 0x0000006f6c057223 */ /* 0x040fe20000010873 */
[----:B------:R-:W-:Y:S01]  /*de90*/  FFMA.FTZ R114, R108, R113, R114 ;  /* 0x000000716c727223 */ /* 0x000fe20000010072 */
[C---:B------:R-:W-:Y:S01]  /*dea0*/  IMAD.U32 R109, R60.reuse, 0x10000, RZ ;  /* 0x000100003c6d7824 */ /* 0x040fe200078e00ff */
[----:B------:R-:W-:Y:S01]  /*deb0*/  LOP3.LUT R60, R60, 0xffff0000, RZ, 0xc0, !PT ;  /* 0xffff00003c3c7812 */ /* 0x000fe200078ec0ff */
[C---:B------:R-:W-:Y:S01]  /*dec0*/  IMAD.U32 R108, R58.reuse, 0x10000, RZ ;  /* 0x000100003a6c7824 */ /* 0x040fe200078e00ff */
[----:B------:R-:W-:Y:S01]  /*ded0*/  LOP3.LUT R58, R58, 0xffff0000, RZ, 0xc0, !PT ;  /* 0xffff00003a3a7812 */ /* 0x000fe200078ec0ff */
[C---:B------:R-:W-:Y:S01]  /*dee0*/  FFMA.FTZ R116, R59.reuse, R110, -R116 ;  /* 0x0000006e3b747223 */ /* 0x040fe20000010874 */
[----:B------:R-:W-:Y:S01]  /*def0*/  FFMA.FTZ R111, R59, R112, R118 ;  /* 0x000000703b6f7223 */ /* 0x000fe20000010076 */
[CC--:B------:R-:W-:Y:S01]  /*df00*/  FMUL.FTZ R59, R7.reuse, R109.reuse ;  /* 0x0000006d073b7220 */ /* 0x0c0fe20000410000 */
        /* <DEDUP_REMOVED lines=12> */
.L_x_1706:
[----:B------:R-:W-:Y:S05]  /*dfd0*/  BSYNC B2 ;  /* 0x0000000000027941 */ /* 0x000fea0003800000 */
.L_x_1705:
[----:B------:R-:W-:Y:S04]  /*dfe0*/  BSSY B2, `(.L_x_1707) ;  /* 0x0000030000027945 */ /* 0x000fe80003800000 */
[----:B------:R-:W-:Y:S05]  /*dff0*/  @P1 BRA `(.L_x_1708) ;  /* 0x0000000000b81947 */ /* 0x000fea0003800000 */
[----:B0-----:R-:W0:Y:S01]  /*e000*/  LDS.128 R4, [R0] ;  /* 0x0000000000047984 */ /* 0x001e220000000c00 */
[----:B------:R-:W-:Y:S02]  /*e010*/  SHF.R.U64 R58, R54, 0x10, R55 ;  /* 0x00000010363a7819 */ /* 0x000fe40000001237 */
[--C-:B------:R-:W-:Y:S02]  /*e020*/  SHF.R.U64 R54, R56, 0x10, R57.reuse ;  /* 0x0000001038367819 */ /* 0x100fe40000001239 */
[----:B------:R-:W-:Y:S02]  /*e030*/  SHF.R.U32.HI R57, RZ, 0x10, R57 ;  /* 0x00000010ff397819 */ /* 0x000fe40000011639 */
[----:B------:R-:W-:Y:S02]  /*e040*/  SHF.R.U32.HI R55, RZ, 0x10, R55 ;  /* 0x00000010ff377819 */ /* 0x000fe40000011637 */
[----:B------:R-:W-:Y:S02]  /*e050*/  PRMT R104, R104, 0x5410, R57 ;  /* 0x0000541068687816 */ /* 0x000fe40000000039 */
[----:B------:R-:W-:-:S02]  /*e060*/  PRMT R106, R106, 0x5410, R55 ;  /* 0x000054106a6a7816 */ /* 0x000fc40000000037 */
        /* <DEDUP_REMOVED lines=13> */
[C---:B------:R-:W-:Y:S01]  /*e140*/  FMUL.FTZ R55, R57.reuse, R104 ;  /* 0x0000006839377220 */ /* 0x040fe20000410000 */
[----:B------:R-:W-:Y:S01]  /*e150*/  FMUL.FTZ R57, R57, R106 ;  /* 0x0000006a39397220 */ /* 0x000fe20000410000 */
[----:B------:R-:W-:-:S02]  /*e160*/  IMAD.U32 R6, R4, 0x10000, RZ ;  /* 0x0001000004067824 */ /* 0x000fc400078e00ff */
[C---:B------:R-:W-:Y:S01]  /*e170*/  FFMA.FTZ R61, R54.reuse, R58, -R61 ;  /* 0x0000003a363d7223 */ /* 0x040fe2000001083d */
[----:B------:R-:W-:Y:S01]  /*e180*/  FFMA.FTZ R60, R54, R59, R60 ;  /* 0x0000003b363c7223 */ /* 0x000fe2000001003c */
[C---:B------:R-:W-:Y:S01]  /*e190*/  FFMA.FTZ R106, R56.reuse, R106, -R55 ;  /* 0x0000006a386a7223 */ /* 0x040fe20000010837 */
[C---:B------:R-:W-:Y:S01]  /*e1a0*/  IMAD.U32 R4, R5.reuse, 0x10000, RZ ;  /* 0x0001000005047824 */ /* 0x040fe200078e00ff */
[----:B------:R-:W-:Y:S01]  /*e1b0*/  LOP3.LUT R5, R5, 0xffff0000, RZ, 0xc0, !PT ;  /* 0xffff000005057812 */ /* 0x000fe200078ec0ff */
[C---:B------:R-:W-:Y:S01]  /*e1c0*/  IMAD.U32 R55, R105.reuse, 0x10000, RZ ;  /* 0x0001000069377824 */ /* 0x040fe200078e00ff */
[----:B------:R-:W-:Y:S01]  /*e1d0*/  LOP3.LUT R105, R105, 0xffff0000, RZ, 0xc0, !PT ;  /* 0xffff000069697812 */ /* 0x000fe200078ec0ff */
[C---:B------:R-:W-:Y:S01]  /*e1e0*/  IMAD.U32 R54, R107.reuse, 0x10000, RZ ;  /* 0x000100006b367824 */ /* 0x040fe200078e00ff */
[----:B------:R-:W-:Y:S01]  /*e1f0*/  LOP3.LUT R107, R107, 0xffff0000, RZ, 0xc0, !PT ;  /* 0xffff00006b6b7812 */ /* 0x000fe200078ec0ff */
        /* <DEDUP_REMOVED lines=14> */
.L_x_1708:
[----:B------:R-:W-:Y:S05]  /*e2e0*/  BSYNC B2 ;  /* 0x0000000000027941 */ /* 0x000fea0003800000 */
.L_x_1707:
[----:B------:R-:W-:Y:S04]  /*e2f0*/  BSSY B2, `(.L_x_1709) ;  /* 0x0000030000027945 */ /* 0x000fe80003800000 */
[----:B------:R-:W-:Y:S05]  /*e300*/  @P2 BRA `(.L_x_1710) ;  /* 0x0000000000b82947 */ /* 0x000fea0003800000 */
[----:B01----:R-:W0:Y:S01]  /*e310*/  LDS.128 R4, [R3+0x16400] ;  /* 0x0164000003047984 */ /* 0x003e220000000c00 */
[--C-:B------:R-:W-:Y:S02]  /*e320*/  SHF.R.U64 R55, R50, 0x10, R51.reuse ;  /* 0x0000001032377819 */ /* 0x100fe40000001233 */
[----:B------:R-:W-:Y:S02]  /*e330*/  SHF.R.U32.HI R50, RZ, 0x10, R51 ;  /* 0x00000010ff327819 */ /* 0x000fe40000011633 */
[--C-:B------:R-:W-:Y:S02]  /*e340*/  SHF.R.U64 R51, R52, 0x10, R53.reuse ;  /* 0x0000001034337819 */ /* 0x100fe40000001235 */
[----:B------:R-:W-:Y:S02]  /*e350*/  SHF.R.U32.HI R52, RZ, 0x10, R53 ;  /* 0x00000010ff347819 */ /* 0x000fe40000011635 */
[----:B------:R-:W-:Y:S02]  /*e360*/  PRMT R93, R93, 0x5410, R50 ;  /* 0x000054105d5d7816 */ /* 0x000fe40000000032 */
[----:B------:R-:W-:-:S02]  /*e370*/  PRMT R95, R95, 0x5410, R52 ;  /* 0x000054105f5f7816 */ /* 0x000fc40000000034 */
[----:B------:R-:W-:Y:S01]  /*e380*/  PRMT R94, R94, 0x5410, R51 ;  /* 0x000054105e5e7816 */ /* 0x000fe20000000033 */
[----:B------:R-:W-:Y:S01]  /*e390*/  IMAD.U32 R54, R93, 0x10000, RZ ;  /* 0x000100005d367824 */ /* 0x000fe200078e00ff */
[----:B------:R-:W-:Y:S01]  /*e3a0*/  PRMT R92, R92, 0x5410, R55 ;  /* 0x000054105c5c7816 */ /* 0x000fe20000000037 */
[C---:B------:R-:W-:Y:S01]  /*e3b0*/  IMAD.U32 R55, R95.reuse, 0x10000, RZ ;  /* 0x000100005f377824 */ /* 0x040fe200078e00ff */
[----:B------:R-:W-:Y:S02]  /*e3c0*/  LOP3.LUT R95, R95, 0xffff0000, RZ, 0xc0, !PT ;  /* 0xffff00005f5f7812 */ /* 0x000fe400078ec0ff */
[----:B------:R-:W-:Y:S02]  /*e3d0*/  LOP3.LUT R93, R93, 0xffff0000, RZ, 0xc0, !PT ;  /* 0xffff00005d5d7812 */ /* 0x000fe400078ec0ff */
[C---:B0-----:R-:W-:Y:S01]  /*e3e0*/  LOP3.LUT R51, R6.reuse, 0xffff0000, RZ, 0xc0, !PT ;  /* 0xffff000006337812 */ /* 0x041fe200078ec0ff */
[----:B------:R-:W-:Y:S01]  /*e3f0*/  IMAD.U32 R50, R6, 0x10000, RZ ;  /* 0x0001000006327824 */ /* 0x000fe200078e00ff */
[C---:B------:R-:W-:Y:S01]  /*e400*/  LOP3.LUT R53, R7.reuse, 0xffff0000, RZ, 0xc0, !PT ;  /* 0xffff000007357812 */ /* 0x040fe200078ec0ff */
[----:B------:R-:W-:-:S02]  /*e410*/  IMAD.U32 R52, R7, 0x10000, RZ ;  /* 0x0001000007347824 */ /* 0x000fc400078e00ff */
[CC--:B------:R-:W-:Y:S01]  /*e420*/  FMUL.FTZ R56, R51.reuse, R54.reuse ;  /* 0x0000003633387220 */ /* 0x0c0fe20000410000 */
[----:B------:R-:W-:Y:S01]  /*e430*/  FMUL.FTZ R57, R51, R55 ;  /* 0x0000003733397220 */ /* 0x000fe20000410000 */
[C---:B------:R-:W-:Y:S01]  /*e440*/  FMUL.FTZ R51, R53.reuse, R95 ;  /* 0x0000005f35337220 */ /* 0x040fe20000410000 */
[----:B------:R-:W-:Y:S02]  /*e450*/  IMAD.U32 R6, R4, 0x10000, RZ ;  /* 0x0001000004067824 */ /* 0x000fe400078e00ff */
[----:B------:R-:W-:Y:S01]  /*e460*/  FFMA.FTZ R59, R50, R55, R56 ;  /* 0x00000037323b7223 */ /* 0x000fe20000010038 */
[-C--:B------:R-:W-:Y:S01]  /*e470*/  FMUL.FTZ R55, R53, R93.reuse ;  /* 0x0000005d35377220 */ /* 0x080fe20000410000 */
[----:B------:R-:W-:Y:S01]  /*e480*/  FFMA.FTZ R93, R52, R93, -R51 ;  /* 0x0000005d345d7223 */ /* 0x000fe20000010833 */
[C---:B------:R-:W-:Y:S01]  /*e490*/  IMAD.U32 R7, R5.reuse, 0x10000, RZ ;  /* 0x0001000005077824 */ /* 0x040fe200078e00ff */
[----:B------:R-:W-:Y:S01]  /*e4a0*/  LOP3.LUT R4, R4, 0xffff0000, RZ, 0xc0, !PT ;  /* 0xffff000004047812 */ /* 0x000fe200078ec0ff */
[----:B------:R-:W-:Y:S01]  /*e4b0*/  IMAD.U32 R53, R94, 0x10000, RZ ;  /* 0x000100005e357824 */ /* 0x000fe200078e00ff */
[----:B------:R-:W-:Y:S01]  /*e4c0*/  LOP3.LUT R5, R5, 0xffff0000, RZ, 0xc0, !PT ;  /* 0xffff000005057812 */ /* 0x000fe200078ec0ff */
        /* <DEDUP_REMOVED lines=18> */
.L_x_1710:
[----:B------:R-:W-:Y:S05]  /*e5f0*/  BSYNC B2 ;  /* 0x0000000000027941 */ /* 0x000fea0003800000 */
.L_x_1709:
[----:B------:R-:W-:Y:S04]  /*e600*/  BSSY B2, `(.L_x_1711) ;  /* 0x0000030000027945 */ /* 0x000fe80003800000 */
[----:B------:R-:W-:Y:S05]  /*e610*/  @P3 BRA `(.L_x_1712) ;  /* 0x0000000000b83947 */ /* 0x000fea0003800000 */
[----:B012---:R-:W0:Y:S01]  /*e620*/  LDS.128 R4, [R0+0x4000] ;  /* 0x0040000000047984 */ /* 0x007e220000000c00 */
        /* <DEDUP_REMOVED lines=45> */
.L_x_1712:
[----:B------:R-:W-:Y:S05]  /*e900*/  BSYNC B2 ;  /* 0x0000000000027941 */ /* 0x000fea0003800000 */
.L_x_1711:
[----:B------:R-:W-:Y:S04]  /*e910*/  BSSY B2, `(.L_x_1713) ;  /* 0x0000030000027945 */ /* 0x000fe80003800000 */
[----:B------:R-:W-:Y:S05]  /*e920*/  @P4 BRA `(.L_x_1714) ;  /* 0x0000000000b84947 */ /* 0x000fea0003800000 */
[----:B0123--:R-:W0:Y:S01]  /*e930*/  LDS.128 R4, [R3+0x1a400] ;  /* 0x01a4000003047984 */ /* 0x00fe220000000c00 */
        /* <DEDUP_REMOVED lines=45> */
.L_x_1714:
[----:B------:R-:W-:Y:S05]  /*ec10*/  BSYNC B2 ;  /* 0x0000000000027941 */ /* 0x000fea0003800000 */
.L_x_1713:
[----:B------:R-:W-:Y:S05]  /*ec20*/  @P5 BRA `(.L_x_1704) ;  /* 0x0000000000b85947 */ /* 0x000fea0003800000 */
[----:B01234-:R-:W0:Y:S01]  /*ec30*/  LDS.128 R4, [R0+0x8000] ;  /* 0x0080000000047984 */ /* 0x01fe220000000c00 */
[--C-:B------:R-:W-:Y:S02]  /*ec40*/  SHF.R.U64 R34, R34, 0x10, R35.reuse ;  /* 0x0000001022227819 */ /* 0x100fe40000001223 */
[----:B------:R-:W-:Y:S02]  /*ec50*/  SHF.R.U32.HI R43, RZ, 0x10, R35 ;  /* 0x00000010ff2b7819 */ /* 0x000fe40000011623 */
[--C-:B------:R-:W-:Y:S02]  /*ec60*/  SHF.R.U64 R35, R36, 0x10, R37.reuse ;  /* 0x0000001024237819 */ /* 0x100fe40000001225 */
[----:B------:R-:W-:Y:S02]  /*ec70*/  SHF.R.U32.HI R36, RZ, 0x10, R37 ;  /* 0x00000010ff247819 */ /* 0x000fe40000011625 */
[----:B------:R-:W-:Y:S02]  /*ec80*/  PRMT R72, R72, 0x5410, R43 ;  /* 0x0000541048487816 */ /* 0x000fe4000000002b */
[----:B------:R-:W-:-:S02]  /*ec90*/  PRMT R69, R69, 0x5410, R36 ;  /* 0x0000541045457816 */ /* 0x000fc40000000024 */
[----:B------:R-:W-:Y:S01]  /*eca0*/  PRMT R70, R70, 0x5410, R35 ;  /* 0x0000541046467816 */ /* 0x000fe20000000023 */
[C---:B------:R-:W-:Y:S01]  /*ecb0*/  IMAD.U32 R42, R72.reuse, 0x10000, RZ ;  /* 0x00010000482a7824 */ /* 0x040fe200078e00ff */
        /* <DEDUP_REMOVED lines=8> */
[C---:B------:R-:W-:Y:S01]  /*ed40*/  FMUL.FTZ R46, R35.reuse, R42 ;  /* 0x0000002a232e7220 */ /* 0x040fe20000410000 */
[----:B------:R-:W-:Y:S01]  /*ed50*/  FMUL.FTZ R45, R35, R43 ;  /* 0x0000002b232d7220 */ /* 0x000fe20000410000 */
[C---:B------:R-:W-:Y:S01]  /*ed60*/  FMUL.FTZ R35, R37.reuse, R69 ;  /* 0x0000004525237220 */ /* 0x040fe20000410000 */
[----:B------:R-:W-:Y:S02]  /*ed70*/  IMAD.U32 R6, R4, 0x10000, RZ ;  /* 0x0001000004067824 */ /* 0x000fe400078e00ff */
[C---:B------:R-:W-:Y:S01]  /*ed80*/  FFMA.FTZ R47, R34.reuse, R43, R46 ;  /* 0x0000002b222f7223 */ /* 0x040fe2000001002e */
[----:B------:R-:W-:Y:S01]  /*ed90*/  FMUL.FTZ R43, R37, R72 ;  /* 0x00000048252b7220 */ /* 0x000fe20000410000 */
[C---:B------:R-:W-:Y:S02]  /*eda0*/  IMAD.U32 R7, R5.reuse, 0x10000, RZ ;  /* 0x0001000005077824 */ /* 0x040fe400078e00ff */
[----:B------:R-:W-:Y:S01]  /*edb0*/  FFMA.FTZ R44, R34, R42, -R45 ;  /* 0x0000002a222c7223 */ /* 0x000fe2000001082d */
[----:B------:R-:W-:Y:S01]  /*edc0*/  IMAD.U32 R37, R70, 0x10000, RZ ;  /* 0x0001000046257824 */ /* 0x000fe200078e00ff */
[----:B------:R-:W-:Y:S01]  /*edd0*/  LOP3.LUT R4, R4, 0xffff0000, RZ, 0xc0, !PT ;  /* 0xffff000004047812 */ /* 0x000fe200078ec0ff */
[----:B------:R-:W-:Y:S01]  /*ede0*/  FFMA.FTZ R72, R36, R72, -R35 ;  /* 0x0000004824487223 */ /* 0x000fe20000010823 */
[----:B------:R-:W-:Y:S01]  /*edf0*/  LOP3.LUT R5, R5, 0xffff0000, RZ, 0xc0, !PT ;  /* 0xffff000005057812 */ /* 0x000fe200078ec0ff */
[C---:B------:R-:W-:Y:S01]  /*ee00*/  IMAD.U32 R35, R71.reuse, 0x10000, RZ ;  /* 0x0001000047237824 */ /* 0x040fe200078e00ff */
[----:B------:R-:W-:Y:S01]  /*ee10*/  LOP3.LUT R70, R70, 0xffff0000, RZ, 0xc0, !PT ;  /* 0xffff000046467812 */ /* 0x000fe200078ec0ff */
[----:B------:R-:W-:Y:S01]  /*ee20*/  FFMA.FTZ R69, R36, R69, R43 ;  /* 0x0000004524457223 */ /* 0x000fe2000001002b */
[----:B------:R-:W-:Y:S01]  /*ee30*/  LOP3.LUT R34, R71, 0xffff0000, RZ, 0xc0, !PT ;  /* 0xffff000047227812 */ /* 0x000fe200078ec0ff */
[C---:B------:R-:W-:Y:S01]  /*ee40*/  FMUL.FTZ R43, R4.reuse, R37 ;  /* 0x00000025042b7220 */ /* 0x040fe20000410000 */
[----:B------:R-:W-:Y:S01]  /*ee50*/  FMUL.FTZ R36, R4, R35 ;  /* 0x0000002304247220 */ /* 0x000fe20000410000 */
[----:B------:R-:W-:-:S02]  /*ee60*/  FMUL.FTZ R42, R5, R70 ;  /* 0x00000046052a7220 */ /* 0x000fc40000410000 */
[-C--:B------:R-:W-:Y:S01]  /*ee70*/  FMUL.FTZ R45, R5, R34.reuse ;  /* 0x00000022052d7220 */ /* 0x080fe20000410000 */
[C---:B------:R-:W-:Y:S01]  /*ee80*/  FFMA.FTZ R4, R6.reuse, R35, -R43 ;  /* 0x0000002306047223 */ /* 0x040fe2000001082b */
[----:B------:R-:W-:Y:S01]  /*ee90*/  FFMA.FTZ R37, R6, R37, R36 ;  /* 0x0000002506257223 */ /* 0x000fe20000010024 */
[C---:B------:R-:W-:Y:S01]  /*eea0*/  FFMA.FTZ R5, R7.reuse, R34, -R42 ;  /* 0x0000002207057223 */ /* 0x040fe2000001082a */
[----:B------:R-:W-:Y:S01]  /*eeb0*/  FFMA.FTZ R70, R7, R70, R45 ;  /* 0x0000004607467223 */ /* 0x000fe2000001002d */
[----:B------:R-:W-:Y:S02]  /*eec0*/  F2FP.BF16.F32.PACK_AB R6, R47, R44 ;  /* 0x0000002c2f06723e */ /* 0x000fe400000010ff */
[----:B------:R-:W-:Y:S02]  /*eed0*/  F2FP.BF16.F32.PACK_AB R7, R69, R72 ;  /* 0x000000484507723e */ /* 0x000fe400000010ff */
[----:B------:R-:W-:Y:S02]  /*eee0*/  F2FP.BF16.F32.PACK_AB R4, R37, R4 ;  /* 0x000000042504723e */ /* 0x000fe400000010ff */
[----:B------:R-:W-:-:S05]  /*eef0*/  F2FP.BF16.F32.PACK_AB R5, R70, R5 ;  /* 0x000000054605723e */ /* 0x000fca00000010ff */
[----:B------:R0:W-:Y:S02]  /*ef00*/  STS.128 [R0+0x8000], R4 ;  /* 0x0080000400007388 */ /* 0x0001e40000000c00 */
.L_x_1704:
[----:B------:R-:W-:Y:S05]  /*ef10*/  BSYNC B1 ;  /* 0x0000000000017941 */ /* 0x000fea0003800000 */
.L_x_1703:
        /* <DEDUP_REMOVED lines=13> */
[----:B------:R-:W-:Y:S02]  /*eff0*/  SHF.R.U64 R37, R40, 0x10, R41 ;  /* 0x0000001028257819 */ /* 0x000fe40000001229 */
[----:B------:R-:W-:Y:S02]  /*f000*/  SHF.R.U64 R35, R38, 0x10, R39 ;  /* 0x0000001026237819 */ /* 0x000fe40000001227 */
[----:B------:R-:W-:Y:S02]  /*f010*/  SHF.R.U32.HI R40, RZ, 0x10, R41 ;  /* 0x00000010ff287819 */ /* 0x000fe40000011629 */
        /* <DEDUP_REMOVED lines=42> */
.L_x_1717:
[----:B------:R-:W-:Y:S05]  /*f2c0*/  BSYNC B1 ;  /* 0x0000000000017941 */ /* 0x000fea0003800000 */
.L_x_1716:
[----:B------:R-:W-:Y:S04]  /*f2d0*/  BSSY B1, `(.L_x_1718) ;  /* 0x0000030000017945 */ /* 0x000fe80003800000 */
[----:B------:R-:W-:Y:S05]  /*f2e0*/  @P1 BRA `(.L_x_1719) ;  /* 0x0000000000b81947 */ /* 0x000fea0003800000 */
[----:B0-----:R-:W0:Y:S01]  /*f2f0*/  LDS.128 R4, [R0+0x2000] ;  /* 0x0020000000047984 */ /* 0x001e220000000c00 */
        /* <DEDUP_REMOVED lines=45> */
.L_x_1719:
[----:B------:R-:W-:Y:S05]  /*f5d0*/  BSYNC B1 ;  /* 0x0000000000017941 */ /* 0x000fea0003800000 */
.L_x_1718:
        /* <DEDUP_REMOVED lines=48> */
.L_x_1721:
[----:B------:R-:W-:Y:S05]  /*f8e0*/  BSYNC B1 ;  /* 0x0000000000017941 */ /* 0x000fea0003800000 */
.L_x_1720:
        /* <DEDUP_REMOVED lines=48> */
.L_x_1723:
[----:B------:R-:W-:Y:S05]  /*fbf0*/  BSYNC B1 ;  /* 0x0000000000017941 */ /* 0x000fea0003800000 */
.L_x_1722:
[----:B------:R-:W-:Y:S04]  /*fc00*/  BSSY B1, `(.L_x_1724) ;  /* 0x0000030000017945 */ /* 0x000fe80003800000 */
[----:B------:R-:W-:Y:S05]  /*fc10*/  @P4 BRA `(.L_x_1725) ;  /* 0x0000000000b84947 */ /* 0x000fea0003800000 */
[----:B0123--:R-:W0:Y:S01]  /*fc20*/  LDS.128 R4, [R3+0x1c400] ;  /* 0x01c4000003047984 */ /* 0x00fe220000000c00 */
[----:B------:R-:W-:Y:S02]  /*fc30*/  SHF.R.U64 R21, R14, 0x10, R15 ;  /* 0x000000100e157819 */ /* 0x000fe4000000120f */
[----:B------:R-:W-:Y:S02]  /*fc40*/  SHF.R.U64 R14, R12, 0x10, R13 ;  /* 0x000000100c0e7819 */ /* 0x000fe4000000120d */
        /* <DEDUP_REMOVED lines=21> */
[----:B------:R-:W-:Y:S02]  /*fda0*/  IMAD.U32 R7, R5, 0x10000, RZ ;  /* 0x0001000005077824 */ /* 0x000fe400078e00ff */
[----:B------:R-:W-:Y:S01]  /*fdb0*/  FFMA.FTZ R24, R12, R20, -R25 ;  /* 0x000000140c187223 */ /* 0x000fe20000010819 */
[----:B------:R-:W-:Y:S01]  /*fdc0*/  IMAD.U32 R13, R74, 0x10000, RZ ;  /* 0x000100004a0d7824 */ /* 0x000fe200078e00ff */
[----:B------:R-:W-:Y:S01]  /*fdd0*/  LOP3.LUT R4, R4, 0xffff0000, RZ, 0xc0, !PT ;  /* 0xffff000004047812 */ /* 0x000fe200078ec0ff */
[----:B------:R-:W-:Y:S01]  /*fde0*/  IMAD.U32 R15, R67, 0x10000, RZ ;  /* 0x00010000430f7824 */ /* 0x000fe200078e00ff */
[----:B------:R-:W-:Y:S01]  /*fdf0*/  LOP3.LUT R5, R5, 0xffff0000, RZ, 0xc0, !PT ;  /* 0xffff000005057812 */ /* 0x000fe200078ec0ff */
[----:B------:R-:W-:Y:S01]  /*fe00*/  FFMA.FTZ R26, R14, R73, R21 ;  /* 0x000000490e1a7223 */ /* 0x000fe20000010015 */
[----:B------:R-:W-:Y:S01]  /*fe10*/  LOP3.LUT R12, R67, 0xffff0000, RZ, 0xc0, !PT ;  /* 0xffff0000430c7812 */ /* 0x000fe200078ec0ff */
[----:B------:R-:W-:Y:S01]  /*fe20*/  FMUL.FTZ R21, R4, R15 ;  /* 0x0000000f04157220 */ /* 0x000fe20000410000 */
[----:B------:R-:W-:Y:S01]  /*fe30*/  LOP3.LUT R74, R74, 0xffff0000, RZ, 0xc0, !PT ;  /* 0xffff00004a4a7812 */ /* 0x000fe200078ec0ff */
[----:B------:R-:W-:-:S02]  /*fe40*/  FMUL.FTZ R14, R4, R13 ;  /* 0x0000000d040e7220 */ /* 0x000fc40000410000 */
[C---:B------:R-:W-:Y:S01]  /*fe50*/  FMUL.FTZ R20, R5.reuse, R12 ;  /* 0x0000000c05147220 */ /* 0x040fe20000410000 */
[C---:B------:R-:W-:Y:S01]  /*fe60*/  FFMA.FTZ R4, R6.reuse, R13, -R21 ;  /* 0x0000000d06047223 */ /* 0x040fe20000010815 */
[-C--:B------:R-:W-:Y:S01]  /*fe70*/  FMUL.FTZ R25, R5, R74.reuse ;  /* 0x0000004a05197220 */ /* 0x080fe20000410000 */
[----:B------:R-:W-:Y:S01]  /*fe80*/  FFMA.FTZ R15, R6, R15, R14 ;  /* 0x0000000f060f7223 */ /* 0x000fe2000001000e */
[----:B------:R-:W-:Y:S01]  /*fe90*/  FFMA.FTZ R5, R7, R74, -R20 ;  /* 0x0000004a07057223 */ /* 0x000fe20000010814 */
[----:B------:R-:W-:Y:S01]  /*fea0*/  F2FP.BF16.F32.PACK_AB R6, R27, R24 ;  /* 0x000000181b06723e */ /* 0x000fe200000010ff */
[----:B------:R-:W-:Y:S01]  /*feb0*/  FFMA.FTZ R12, R7, R12, R25 ;  /* 0x0000000c070c7223 */ /* 0x000fe20000010019 */
[----:B------:R-:W-:Y:S02]  /*fec0*/  F2FP.BF16.F32.PACK_AB R7, R26, R75 ;  /* 0x0000004b1a07723e */ /* 0x000fe400000010ff */
[----:B------:R-:W-:Y:S02]  /*fed0*/  F2FP.BF16.F32.PACK_AB R4, R15, R4 ;  /* 0x000000040f04723e */ /* 0x000fe400000010ff */
[----:B------:R-:W-:-:S05]  /*fee0*/  F2FP.BF16.F32.PACK_AB R5, R12, R5 ;  /* 0x000000050c05723e */ /* 0x000fca00000010ff */
[----:B------:R4:W-:Y:S02]  /*fef0*/  STS.128 [R3+0x1c400], R4 ;  /* 0x01c4000403007388 */ /* 0x0009e40000000c00 */
.L_x_1725:
[----:B------:R-:W-:Y:S05]  /*ff00*/  BSYNC B1 ;  /* 0x0000000000017941 */ /* 0x000fea0003800000 */
.L_x_1724:
[----:B------:R-:W-:Y:S05]  /*ff10*/  @P5 BRA `(.L_x_1715) ;  /* 0x0000003c00a85947 */ /* 0x000fea0003800000 */
[----:B01234-:R-:W0:Y:S01]  /*ff20*/  LDS.128 R4, [R0+0xa000] ;  /* 0x00a0000000047984 */ /* 0x01fe220000000c00 */
        /* <DEDUP_REMOVED lines=13> */
[C---:B------:R-:W-:Y:S01]  /*10000*/  IMAD.U32 R10, R7.reuse, 0x10000, RZ ;  /* 0x00010000070a7824 */ /* 0x040fe200078e00ff */
[----:B------:R-:W-:Y:S01]  /*10010*/  LOP3.LUT R7, R7, 0xffff0000, RZ, 0xc0, !PT ;  /* 0xffff000007077812 */ /* 0x000fe200078ec0ff */
[----:B------:R-:W-:-:S02]  /*10020*/  IMAD.U32 R8, R6, 0x10000, RZ ;  /* 0x0001000006087824 */ /* 0x000fc400078e00ff */
[CC--:B------:R-:W-:Y:S01]  /*10030*/  FMUL.FTZ R13, R9.reuse, R12.reuse ;  /* 0x0000000c090d7220 */ /* 0x0c0fe20000410000 */
[----:B------:R-:W-:Y:S01]  /*10040*/  FMUL.FTZ R9, R9, R11 ;  /* 0x0000000b09097220 */ /* 0x000fe20000410000 */
[C---:B------:R-:W-:Y:S01]  /*10050*/  FMUL.FTZ R21, R7.reuse, R63 ;  /* 0x0000003f07157220 */ /* 0x040fe20000410000 */
[----:B------:R-:W-:Y:S02]  /*10060*/  IMAD.U32 R3, R4, 0x10000, RZ ;  /* 0x0001000004037824 */ /* 0x000fe400078e00ff */
[C---:B------:R-:W-:Y:S01]  /*10070*/  FFMA.FTZ R14, R8.reuse, R11, -R13 ;  /* 0x0000000b080e7223 */ /* 0x040fe2000001080d */
[----:B------:R-:W-:Y:S01]  /*10080*/  FFMA.FTZ R15, R8, R12, R9 ;  /* 0x0000000c080f7223 */ /* 0x000fe20000010009 */
[-C--:B------:R-:W-:Y:S01]  /*10090*/  FMUL.FTZ R9, R7, R66.reuse ;  /* 0x0000004207097220 */ /* 0x080fe20000410000 */
[C---:B------:R-:W-:Y:S01]  /*100a0*/  IMAD.U32 R6, R5.reuse, 0x10000, RZ ;  /* 0x0001000005067824 */ /* 0x040fe200078e00ff */
[----:B------:R-:W-:Y:S01]  /*100b0*/  LOP3.LUT R4, R4, 0xffff0000, RZ, 0xc0, !PT ;  /* 0xffff000004047812 */ /* 0x000fe200078ec0ff */
[C---:B------:R-:W-:Y:S01]  /*100c0*/  IMAD.U32 R8, R62.reuse, 0x10000, RZ ;  /* 0x000100003e087824 */ /* 0x040fe200078e00ff */
[----:B------:R-:W-:Y:S01]  /*100d0*/  LOP3.LUT R5, R5, 0xffff0000, RZ, 0xc0, !PT ;  /* 0xffff000005057812 */ /* 0x000fe200078ec0ff */
[C---:B------:R-:W-:Y:S01]  /*100e0*/  IMAD.U32 R7, R65.reuse, 0x10000, RZ ;  /* 0x0001000041077824 */ /* 0x040fe200078e00ff */
[----:B------:R-:W-:Y:S01]  /*100f0*/  LOP3.LUT R62, R62, 0xffff0000, RZ, 0xc0, !PT ;  /* 0xffff00003e3e7812 */ /* 0x000fe200078ec0ff */
[C---:B------:R-:W-:Y:S01]  /*10100*/  FFMA.FTZ R21, R10.reuse, R66, -R21 ;  /* 0x000000420a157223 */ /* 0x040fe20000010815 */
[----:B------:R-:W-:Y:S01]  /*10110*/  LOP3.LUT R65, R65, 0xffff0000, RZ, 0xc0, !PT ;  /* 0xffff000041417812 */ /* 0x000fe200078ec0ff */
[----:B------:R-:W-:Y:S01]  /*10120*/  FFMA.FTZ R12, R10, R63, R9 ;  /* 0x0000003f0a0c7223 */ /* 0x000fe20000010009 */
        /* <DEDUP_REMOVED lines=12> */
[----:B------:R0:W-:Y:S01]  /*101f0*/  STS.128 [R0+0xa000], R4 ;  /* 0x00a0000400007388 */ /* 0x0001e20000000c00 */
[----:B------:R-:W-:Y:S05]  /*10200*/  BRA `(.L_x_1715) ;  /* 0x0000003800ec7947 */ /* 0x000fea0003800000 */
.L_x_1694:
[----:B------:R-:W0:Y:S01]  /*10210*/  LDC R9, c[0x0][0x448] ;  /* 0x00011200ff097b82 */ /* 0x000e220000000800 */
[----:B------:R-:W-:Y:S01]  /*10220*/  LEA.HI R31, R31, R26, RZ, 0x2 ;  /* 0x0000001a1f1f7211 */ /* 0x000fe200078f10ff */
[----:B------:R-:W-:Y:S01]  /*10230*/  ULDC.64 UR4, c[0x0][0x3f8] ;  /* 0x0000fe0000047ab9 */ /* 0x000fe20000000a00 */
[----:B------:R-:W-:Y:S01]  /*10240*/  ULDC.64 UR6, c[0x0][0x408] ;  /* 0x0001020000067ab9 */ /* 0x000fe20000000a00 */
[----:B------:R-:W-:Y:S01]  /*10250*/  IMAD.MOV.U32 R6, RZ, RZ, R134 ;  /* 0x000000ffff067224 */ /* 0x000fe200078e0086 */
[----:B------:R-:W-:Y:S01]  /*10260*/  LOP3.LUT R31, R31, 0xfffffffc, RZ, 0xc0, !PT ;  /* 0xfffffffc1f1f7812 */ /* 0x000fe200078ec0ff */
[----:B------:R-:W-:-:S04]  /*10270*/  IMAD.MOV.U32 R7, RZ, RZ, R29 ;  /* 0x000000ffff077224 */ /* 0x000fc800078e001d */
[----:B------:R-:W-:-:S04]  /*10280*/  IMAD.IADD R0, R26, 0x1, -R31 ;  /* 0x000000011a007824 */ /* 0x000fc800078e0a1f */
[----:B------:R-:W-:Y:S01]  /*10290*/  IMAD R3, R0, 0x40, R67 ;  /* 0x0000004000037824 */ /* 0x000fe200078e0243 */
[----:B0-----:R-:W-:-:S13]  /*102a0*/  ISETP.NE.AND P0, PT, R9, 0x1, PT ;  /* 0x000000010900780c */ /* 0x001fda0003f05270 */
[----:B------:R-:W0:Y:S08]  /*102b0*/  @P0 LDC R4, c[0x0][0x44c] ;  /* 0x00011300ff040b82 */ /* 0x000e300000000800 */
[----:B------:R-:W1:Y:S01]  /*102c0*/  @P0 LDC R5, c[0x0][0x450] ;  /* 0x00011400ff050b82 */ /* 0x000e620000000800 */
[----:B0-----:R-:W-:-:S05]  /*102d0*/  @P0 IMAD.HI.U32 R4, R3, R4, RZ ;  /* 0x0000000403040227 */ /* 0x001fca00078e00ff */
[----:B-1----:R-:W-:Y:S01]  /*102e0*/  @P0 SHF.R.U32.HI R3, RZ, R5, R4 ;  /* 0x00000005ff030219 */ /* 0x002fe20000011604 */
[----:B------:R-:W-:Y:S02]  /*102f0*/  IMAD.MOV.U32 R4, RZ, RZ, R24 ;  /* 0x000000ffff047224 */ /* 0x000fe400078e0018 */
[----:B------:R-:W-:Y:S01]  /*10300*/  IMAD.MOV.U32 R5, RZ, RZ, R27 ;  /* 0x000000ffff057224 */ /* 0x000fe200078e001b */
[----:B------:R-:W-:Y:S01]  /*10310*/  SHF.R.S32.HI R8, RZ, 0x1f, R3 ;  /* 0x0000001fff087819 */ /* 0x000fe20000011403 */
[----:B------:R-:W-:-:S04]  /*10320*/  IMAD.WIDE.U32 R6, R3, UR6, R6 ;  /* 0x0000000603067c25 */ /* 0x000fc8000f8e0006 */
[C---:B------:R-:W-:Y:S02]  /*10330*/  IMAD R10, R8.reuse, UR4, RZ ;  /* 0x00000004080a7c24 */ /* 0x040fe4000f8e02ff */
[----:B------:R-:W-:Y:S02]  /*10340*/  IMAD R8, R8, UR6, RZ ;  /* 0x0000000608087c24 */ /* 0x000fe4000f8e02ff */
[----:B------:R-:W-:-:S04]  /*10350*/  IMAD.WIDE.U32 R4, R3, UR4, R4 ;  /* 0x0000000403047c25 */ /* 0x000fc8000f8e0004 */
[C---:B------:R-:W-:Y:S01]  /*10360*/  IMAD R21, R3.reuse, UR5, R10 ;  /* 0x0000000503157c24 */ /* 0x040fe2000f8e020a */
[----:B------:R-:W-:Y:S01]  /*10370*/  ULDC.64 UR4, c[0x0][0x3e8] ;  /* 0x0000fa0000047ab9 */ /* 0x000fe20000000a00 */
[----:B------:R-:W-:Y:S01]  /*10380*/  IMAD R61, R3, UR7, R8 ;  /* 0x00000007033d7c24 */ /* 0x000fe2000f8e0208 */
[----:B------:R-:W-:Y:S01]  /*10390*/  ULDC.64 UR6, c[0x0][0x400] ;  /* 0x0001000000067ab9 */ /* 0x000fe20000000a00 */
[----:B------:R-:W-:Y:S01]  /*103a0*/  IMAD.IADD R21, R5, 0x1, R21 ;  /* 0x0000000105157824 */ /* 0x000fe200078e0215 */
[----:B------:R-:W-:Y:S01]  /*103b0*/  LEA R20, P0, R4, UR4, 0x1 ;  /* 0x0000000404147c11 */ /* 0x000fe2000f8008ff */
[----:B------:R-:W-:Y:S01]  /*103c0*/  IMAD.IADD R61, R7, 0x1, R61 ;  /* 0x00000001073d7824 */ /* 0x000fe200078e023d */
[----:B------:R-:W-:Y:S01]  /*103d0*/  LEA R3, P1, R6, UR6, 0x1 ;  /* 0x0000000606037c11 */ /* 0x000fe2000f8208ff */
[----:B------:R-:W-:Y:S01]  /*103e0*/  UMOV UR4, 0xffffffff ;  /* 0xffffffff00047882 */ /* 0x000fe20000000000 */
[----:B------:R-:W-:Y:S02]  /*103f0*/  LEA.HI.X R21, R4, UR5, R21, 0x1, P0 ;  /* 0x0000000504157c11 */ /* 0x000fe400080f0c15 */
[----:B------:R-:W-:Y:S01]  /*10400*/  LEA.HI.X R61, R6, UR7, R61, 0x1, P1 ;  /* 0x00000007063d7c11 */ /* 0x000fe200088f0c3d */
[----:B------:R-:W-:Y:S08]  /*10410*/  BRA.DIV UR4, `(.L_x_1726) ;  /* 0x000001de048c7947 */ /* 0x000ff0000b800000 */
[----:B------:R0:W1:Y:S04]  /*10420*/  SHFL.IDX PT, R5, R21, RZ, 0x1c1f ;  /* 0x001c1fff15057589 */ /* 0x00006800000e0000 */
[----:B------:R0:W2:Y:S04]  /*10430*/  SHFL.IDX PT, R4, R20, RZ, 0x1c1f ;  /* 0x001c1fff14047589 */ /* 0x0000a800000e0000 */
[----:B------:R0:W3:Y:S04]  /*10440*/  SHFL.IDX PT, R7, R61, RZ, 0x1c1f ;  /* 0x001c1fff3d077589 */ /* 0x0000e800000e0000 */
[----:B------:R0:W4:Y:S02]  /*10450*/  SHFL.IDX PT, R8, R3, RZ, 0x1c1f ;  /* 0x001c1fff03087589 */ /* 0x00012400000e0000 */
.L_x_2046:
        /* <DEDUP_REMOVED lines=17> */
[----:B--2---:R-:W-:Y:S01]  /*10570*/  IMAD.MOV.U32 R12, RZ, RZ, R4 ;  /* 0x000000ffff0c7224 */ /* 0x004fe200078e0004 */
[----:B------:R-:W-:Y:S01]  /*10580*/  ISETP.GE.AND P2, PT, R18, UR4, PT ;  /* 0x0000000412007c0c */ /* 0x000fe2000bf46270 */
[----:B-1----:R-:W-:Y:S01]  /*10590*/  IMAD.MOV.U32 R13, RZ, RZ, R5 ;  /* 0x000000ffff0d7224 */ /* 0x002fe200078e0005 */
[----:B------:R-:W-:Y:S02]  /*105a0*/  ISETP.GE.AND P3, PT, R196, UR4, PT ;  /* 0x00000004c4007c0c */ /* 0x000fe4000bf66270 */
[----:B------:R-:W-:Y:S02]  /*105b0*/  CS2R R28, SRZ ;  /* 0x00000000001c7805 */ /* 0x000fe4000001ff00 */
[----:B------:R-:W-:Y:S02]  /*105c0*/  ISETP.GE.AND P4, PT, R195, UR4, PT ;  /* 0x00000004c3007c0c */ /* 0x000fe4000bf86270 */
[----:B------:R-:W-:-:S02]  /*105d0*/  CS2R R30, SRZ ;  /* 0x00000000001e7805 */ /* 0x000fc4000001ff00 */
[----:B------:R-:W-:Y:S02]  /*105e0*/  CS2R R40, SRZ ;  /* 0x0000000000287805 */ /* 0x000fe4000001ff00 */
[----:B------:R-:W-:Y:S02]  /*105f0*/  CS2R R42, SRZ ;  /* 0x00000000002a7805 */ /* 0x000fe4000001ff00 */
[----:B------:R-:W-:Y:S01]  /*10600*/  CS2R R26, SRZ ;  /* 0x00000000001a7805 */ /* 0x000fe2000001ff00 */
[C---:B------:R-:W-:Y:S01]  /*10610*/  @!P2 IMAD.SHL.U32 R9, R18.reuse, 0x2, RZ ;  /* 0x000000021209a824 */ /* 0x040fe200078e00ff */
[----:B------:R-:W-:Y:S01]  /*10620*/  @!P2 SHF.L.U64.HI R32, R18, 0x1, R19 ;  /* 0x000000011220a819 */ /* 0x000fe20000010213 */
[----:B------:R-:W-:Y:S02]  /*10630*/  @!P3 IMAD.SHL.U32 R15, R203, 0x8, RZ ;  /* 0x00000008cb0fb824 */ /* 0x000fe400078e00ff */
[----:B------:R-:W-:Y:S01]  /*10640*/  @!P4 IMAD.SHL.U32 R25, R204, 0x8, RZ ;  /* 0x00000008cc19c824 */ /* 0x000fe200078e00ff */
[-C--:B------:R-:W-:Y:S01]  /*10650*/  @!P2 IADD3 R4, P0, R4, R9.reuse, RZ ;  /* 0x000000090404a210 */ /* 0x080fe20007f1e0ff */
[----:B------:R-:W-:Y:S01]  /*10660*/  @!P3 IMAD.WIDE R10, R15, 0x2, R12 ;  /* 0x000000020f0ab825 */ /* 0x000fe200078e020c */
[----:B----4-:R-:W-:-:S03]  /*10670*/  @!P2 IADD3 R6, P1, R8, R9, RZ ;  /* 0x000000090806a210 */ /* 0x010fc60007f3e0ff */
[----:B---3--:R-:W-:Y:S01]  /*10680*/  IMAD.MOV.U32 R9, RZ, RZ, R7 ;  /* 0x000000ffff097224 */ /* 0x008fe200078e0007 */
[----:B------:R-:W-:Y:S01]  /*10690*/  CS2R R36, SRZ ;  /* 0x0000000000247805 */ /* 0x000fe2000001ff00 */
[----:B------:R-:W-:Y:S01]  /*106a0*/  @!P4 IMAD.WIDE R12, R25, 0x2, R12 ;  /* 0x00000002190cc825 */ /* 0x000fe200078e020c */
[----:B------:R-:W-:Y:S02]  /*106b0*/  CS2R R38, SRZ ;  /* 0x0000000000267805 */ /* 0x000fe4000001ff00 */
[----:B------:R-:W-:Y:S02]  /*106c0*/  CS2R R34, SRZ ;  /* 0x0000000000227805 */ /* 0x000fe4000001ff00 */
[----:B------:R-:W-:Y:S01]  /*106d0*/  CS2R R44, SRZ ;  /* 0x00000000002c7805 */ /* 0x000fe2000001ff00 */
[--C-:B------:R-:W-:Y:S01]  /*106e0*/  @!P3 IMAD.WIDE R14, R15, 0x2, R8.reuse ;  /* 0x000000020f0eb825 */ /* 0x100fe200078e0208 */
[----:B------:R-:W-:Y:S01]  /*106f0*/  CS2R R46, SRZ ;  /* 0x00000000002e7805 */ /* 0x000fe2000001ff00 */
[----:B------:R1:W5:Y:S02]  /*10700*/  @!P3 LD.E.128 R28, desc[UR60][R10.64] ;  /* 0x0000003c0a1cb980 */ /* 0x000364000c101d00 */
[----:B------:R-:W-:Y:S01]  /*10710*/  @!P4 IMAD.WIDE R8, R25, 0x2, R8 ;  /* 0x000000021908c825 */ /* 0x000fe200078e0208 */
[----:B------:R-:W-:Y:S01]  /*10720*/  CS2R R24, SRZ ;  /* 0x0000000000187805 */ /* 0x000fe2000001ff00 */
[----:B------:R1:W5:Y:S02]  /*10730*/  @!P3 LD.E.128 R40, desc[UR60][R14.64] ;  /* 0x0000003c0e28b980 */ /* 0x000364000c101d00 */
[----:B------:R-:W-:-:S02]  /*10740*/  @!P2 IMAD.X R5, R5, 0x1, R32, P0 ;  /* 0x000000010505a824 */ /* 0x000fc400000e0620 */
[----:B------:R-:W-:Y:S01]  /*10750*/  @!P2 IMAD.X R7, R7, 0x1, R32, P1 ;  /* 0x000000010707a824 */ /* 0x000fe200008e0620 */
[----:B------:R-:W-:Y:S01]  /*10760*/  CS2R R32, SRZ ;  /* 0x0000000000207805 */ /* 0x000fe2000001ff00 */
[----:B------:R1:W5:Y:S04]  /*10770*/  @!P4 LD.E.128 R24, desc[UR60][R12.64] ;  /* 0x0000003c0c18c980 */ /* 0x000368000c101d00 */
[----:B------:R1:W5:Y:S04]  /*10780*/  @!P4 LD.E.128 R36, desc[UR60][R8.64] ;  /* 0x0000003c0824c980 */ /* 0x000368000c101d00 */
[----:B------:R1:W5:Y:S04]  /*10790*/  @!P2 LD.E.128 R32, desc[UR60][R4.64] ;  /* 0x0000003c0420a980 */ /* 0x000368000c101d00 */
[----:B------:R1:W5:Y:S02]  /*107a0*/  @!P2 LD.E.128 R44, desc[UR60][R6.64] ;  /* 0x0000003c062ca980 */ /* 0x000364000c101d00 */
.L_x_1728:
[----:B------:R-:W-:Y:S05]  /*107b0*/  BSYNC B1 ;  /* 0x0000000000017941 */ /* 0x000fea0003800000 */
.L_x_1727:
[----:B-12--5:R-:W-:Y:S01]  /*107c0*/  IMAD.MOV.U32 R4, RZ, RZ, R44 ;  /* 0x000000ffff047224 */ /* 0x026fe200078e002c */
[----:B------:R-:W-:Y:S01]  /*107d0*/  UMOV UR4, 0xffffffff ;  /* 0xffffffff00047882 */ /* 0x000fe20000000000 */
[----:B------:R-:W-:Y:S02]  /*107e0*/  IMAD.MOV.U32 R5, RZ, RZ, R45 ;  /* 0x000000ffff057224 */ /* 0x000fe400078e002d */
[----:B------:R-:W-:Y:S01]  /*107f0*/  IMAD.MOV.U32 R6, RZ, RZ, R46 ;  /* 0x000000ffff067224 */ /* 0x000fe200078e002e */
[----:B------:R-:W-:Y:S01]  /*10800*/  PRMT R95, R4, 0x7610, R95 ;  /* 0x00007610045f7816 */ /* 0x000fe2000000005f */
[----:B---3--:R-:W-:Y:S01]  /*10810*/  IMAD.MOV.U32 R7, RZ, RZ, R47 ;  /* 0x000000ffff077224 */ /* 0x008fe200078e002f */
        /* <DEDUP_REMOVED lines=41> */
[----:B------:R-:W-:Y:S02]  /*10ab0*/  CS2R R4, SRZ ;  /* 0x0000000000047805 */ /* 0x000fe4000001ff00 */
[----:B------:R-:W-:Y:S02]  /*10ac0*/  PRMT R92, R6, 0x7610, R92 ;  /* 0x00007610065c7816 */ /* 0x000fe4000000005c */
[----:B------:R-:W-:Y:S01]  /*10ad0*/  PRMT R93, R7, 0x7610, R93 ;  /* 0x00007610075d7816 */ /* 0x000fe2000000005d */
[----:B------:R-:W-:Y:S06]  /*10ae0*/  BRA.DIV UR4, `(.L_x_1729) ;  /* 0x000001da044c7947 */ /* 0x000fec000b800000 */
[----:B0-----:R-:W0:Y:S04]  /*10af0*/  SHFL.IDX PT, R21, R21, 0x1, 0x1c1f ;  /* 0x003c1f0015157f89 */ /* 0x001e2800000e0000 */
[----:B------:R-:W1:Y:S04]  /*10b00*/  SHFL.IDX PT, R20, R20, 0x1, 0x1c1f ;  /* 0x003c1f0014147f89 */ /* 0x000e6800000e0000 */
[----:B------:R-:W2:Y:S04]  /*10b10*/  SHFL.IDX PT, R61, R61, 0x1, 0x1c1f ;  /* 0x003c1f003d3d7f89 */ /* 0x000ea800000e0000 */
[----:B------:R3:W0:Y:S02]  /*10b20*/  SHFL.IDX PT, R62, R3, 0x1, 0x1c1f ;  /* 0x003c1f00033e7f89 */ /* 0x00062400000e0000 */
.L_x_2052:
[----:B------:R-:W-:Y:S01]  /*10b30*/  VIADD R67, R67, 0x40 ;  /* 0x0000004043437836 */ /* 0x000fe20000000000 */
[----:B------:R-:W-:Y:S01]  /*10b40*/  BSSY B1, `(.L_x_1730) ;  /* 0x0000034000017945 */ /* 0x000fe20003800000 */
[----:B------:R-:W-:Y:S02]  /*10b50*/  CS2R R6, SRZ ;  /* 0x0000000000067805 */ /* 0x000fe4000001ff00 */
[----:B----4-:R-:W-:Y:S02]  /*10b60*/  CS2R R8, SRZ ;  /* 0x0000000000087805 */ /* 0x010fe4000001ff00 */
        /* <DEDUP_REMOVED lines=11> */
[----:B------:R-:W-:Y:S01]  /*10c20*/  ULDC UR4, c[0x0][0x3f4] ;  /* 0x0000fd0000047ab9 */ /* 0x000fe20000000800 */
[----:B-1----:R-:W-:Y:S01]  /*10c30*/  IMAD.MOV.U32 R6, RZ, RZ, R20 ;  /* 0x000000ffff067224 */ /* 0x002fe200078e0014 */
[----:B------:R-:W-:Y:S01]  /*10c40*/  ISETP.GE.AND P2, PT, R18, UR4, PT ;  /* 0x0000000412007c0c */ /* 0x000fe2000bf46270 */
[----:B0-----:R-:W-:Y:S01]  /*10c50*/  IMAD.MOV.U32 R7, RZ, RZ, R21 ;  /* 0x000000ffff077224 */ /* 0x001fe200078e0015 */
[----:B------:R-:W-:Y:S01]  /*10c60*/  ISETP.GE.AND P3, PT, R196, UR4, PT ;  /* 0x00000004c4007c0c */ /* 0x000fe2000bf66270 */
[----:B------:R-:W-:Y:S01]  /*10c70*/  IMAD.MOV.U32 R8, RZ, RZ, R62 ;  /* 0x000000ffff087224 */ /* 0x000fe200078e003e */
[----:B------:R-:W-:Y:S01]  /*10c80*/  ISETP.GE.AND P4, PT, R195, UR4, PT ;  /* 0x00000004c3007c0c */ /* 0x000fe2000bf86270 */
[----:B--2---:R-:W-:Y:S01]  /*10c90*/  IMAD.MOV.U32 R9, RZ, RZ, R61 ;  /* 0x000000ffff097224 */ /* 0x004fe200078e003d */
[----:B------:R-:W-:Y:S02]  /*10ca0*/  CS2R R52, SRZ ;  /* 0x0000000000347805 */ /* 0x000fe4000001ff00 */
[----:B------:R-:W-:-:S02]  /*10cb0*/  CS2R R54, SRZ ;  /* 0x0000000000367805 */ /* 0x000fc4000001ff00 */
[----:B------:R-:W-:Y:S02]  /*10cc0*/  CS2R R10, SRZ ;  /* 0x00000000000a7805 */ /* 0x000fe4000001ff00 */
[----:B------:R-:W-:Y:S02]  /*10cd0*/  CS2R R56, SRZ ;  /* 0x0000000000387805 */ /* 0x000fe4000001ff00 */
[----:B------:R-:W-:Y:S01]  /*10ce0*/  CS2R R58, SRZ ;  /* 0x00000000003a7805 */ /* 0x000fe2000001ff00 */
[C---:B---3--:R-:W-:Y:S01]  /*10cf0*/  @!P2 IMAD.SHL.U32 R3, R18.reuse, 0x2, RZ ;  /* 0x000000021203a824 */ /* 0x048fe200078e00ff */
[----:B------:R-:W-:Y:S01]  /*10d00*/  @!P2 SHF.L.U64.HI R14, R18, 0x1, R19 ;  /* 0x00000001120ea819 */ /* 0x000fe20000010213 */
[----:B------:R-:W-:Y:S02]  /*10d10*/  @!P3 IMAD.SHL.U32 R13, R203, 0x8, RZ ;  /* 0x00000008cb0db824 */ /* 0x000fe400078e00ff */
[----:B------:R-:W-:Y:S01]  /*10d20*/  @!P4 IMAD.SHL.U32 R63, R204, 0x8, RZ ;  /* 0x00000008cc3fc824 */ /* 0x000fe200078e00ff */
[-C--:B------:R-:W-:Y:S01]  /*10d30*/  @!P2 IADD3 R60, P1, R62, R3.reuse, RZ ;  /* 0x000000033e3ca210 */ /* 0x080fe20007f3e0ff */
[----:B------:R-:W-:Y:S01]  /*10d40*/  @!P3 IMAD.WIDE R4, R13, 0x2, R6 ;  /* 0x000000020d04b825 */ /* 0x000fe200078e0206 */
[----:B------:R-:W-:-:S03]  /*10d50*/  @!P2 IADD3 R20, P0, R20, R3, RZ ;  /* 0x000000031414a210 */ /* 0x000fc60007f1e0ff */
[----:B------:R-:W-:Y:S01]  /*10d60*/  @!P4 IMAD.WIDE R6, R63, 0x2, R6 ;  /* 0x000000023f06c825 */ /* 0x000fe200078e0206 */
[----:B------:R0:W5:Y:S03]  /*10d70*/  @!P3 LD.E.128 R52, desc[UR60][R4.64] ;  /* 0x0000003c0434b980 */ /* 0x000166000c101d00 */
[--C-:B------:R-:W-:Y:S01]  /*10d80*/  @!P3 IMAD.WIDE R12, R13, 0x2, R8.reuse ;  /* 0x000000020d0cb825 */ /* 0x100fe200078e0208 */
[----:B------:R1:W5:Y:S03]  /*10d90*/  @!P4 LD.E.128 R56, desc[UR60][R6.64] ;  /* 0x0000003c0638c980 */ /* 0x000366000c101d00 */
[----:B------:R-:W-:Y:S01]  /*10da0*/  @!P4 IMAD.WIDE R62, R63, 0x2, R8 ;  /* 0x000000023f3ec825 */ /* 0x000fe200078e0208 */
[----:B------:R-:W-:Y:S02]  /*10db0*/  CS2R R8, SRZ ;  /* 0x0000000000087805 */ /* 0x000fe4000001ff00 */
[----:B------:R-:W-:-:S02]  /*10dc0*/  CS2R R48, SRZ ;  /* 0x0000000000307805 */ /* 0x000fc4000001ff00 */
[----:B------:R-:W-:Y:S01]  /*10dd0*/  CS2R R50, SRZ ;  /* 0x0000000000327805 */ /* 0x000fe2000001ff00 */
[--C-:B------:R-:W-:Y:S01]  /*10de0*/  @!P2 IMAD.X R21, R21, 0x1, R14.reuse, P0 ;  /* 0x000000011515a824 */ /* 0x100fe200000e060e */
[----:B0-----:R-:W-:Y:S01]  /*10df0*/  CS2R R4, SRZ ;  /* 0x0000000000047805 */ /* 0x001fe2000001ff00 */
[----:B------:R-:W-:Y:S01]  /*10e00*/  @!P2 IMAD.X R61, R61, 0x1, R14, P1 ;  /* 0x000000013d3da824 */ /* 0x000fe200008e060e */
[----:B------:R0:W5:Y:S01]  /*10e10*/  @!P3 LD.E.128 R8, desc[UR60][R12.64] ;  /* 0x0000003c0c08b980 */ /* 0x000162000c101d00 */
[----:B------:R-:W-:Y:S02]  /*10e20*/  CS2R R14, SRZ ;  /* 0x00000000000e7805 */ /* 0x000fe4000001ff00 */
[----:B-1----:R-:W-:Y:S01]  /*10e30*/  CS2R R6, SRZ ;  /* 0x0000000000067805 */ /* 0x002fe2000001ff00 */
[----:B------:R4:W5:Y:S05]  /*10e40*/  @!P2 LD.E.128 R48, desc[UR60][R20.64] ;  /* 0x0000003c1430a980 */ /* 0x00096a000c101d00 */
[----:B------:R4:W5:Y:S01]  /*10e50*/  @!P2 LD.E.128 R4, desc[UR60][R60.64] ;  /* 0x0000003c3c04a980 */ /* 0x000962000c101d00 */
[----:B0-----:R-:W-:-:S06]  /*10e60*/  CS2R R12, SRZ ;  /* 0x00000000000c7805 */ /* 0x001fcc000001ff00 */
[----:B------:R4:W5:Y:S02]  /*10e70*/  @!P4 LD.E.128 R12, desc[UR60][R62.64] ;  /* 0x0000003c3e0cc980 */ /* 0x000964000c101d00 */
.L_x_1731:
[----:B------:R-:W-:Y:S05]  /*10e80*/  BSYNC B1 ;  /* 0x0000000000017941 */ /* 0x000fea0003800000 */
.L_x_1730:
[----:B--2-4-:R-:W3:Y:S04]  /*10e90*/  LDL R61, [R1+0x50] ;  /* 0x00005000013d7983 */ /* 0x014ee80000100800 */
[----:B0-----:R-:W2:Y:S01]  /*10ea0*/  LDL R62, [R1+0x38] ;  /* 0x00003800013e7983 */ /* 0x001ea20000100800 */
[----:B-----5:R-:W-:Y:S01]  /*10eb0*/  IMAD.MOV.U32 R60, RZ, RZ, R7 ;  /* 0x000000ffff3c7224 */ /* 0x020fe200078e0007 */
[----:B------:R-:W-:Y:S01]  /*10ec0*/  BSSY B1, `(.L_x_1732) ;  /* 0x0000036000017945 */ /* 0x000fe20003800000 */
[----:B-1----:R-:W-:Y:S02]  /*10ed0*/  IMAD.MOV.U32 R20, RZ, RZ, R4 ;  /* 0x000000ffff147224 */ /* 0x002fe400078e0004 */
[----:B------:R-:W-:Y:S01]  /*10ee0*/  IMAD.MOV.U32 R21, RZ, RZ, R5 ;  /* 0x000000ffff157224 */ /* 0x000fe200078e0005 */
[----:B------:R-:W-:-:S02]  /*10ef0*/  PRMT R104, R60, 0x7610, R104 ;  /* 0x000076103c687816 */ /* 0x000fc40000000068 */
        /* <DEDUP_REMOVED lines=16> */
[----:B------:R-:W-:Y:S02]  /*11000*/  PRMT R105, R20, 0x7610, R105 ;  /* 0x0000761014697816 */ /* 0x000fe40000000069 */
[----:B------:R-:W-:Y:S01]  /*11010*/  PRMT R82, R21, 0x7610, R82 ;  /* 0x0000761015527816 */ /* 0x000fe20000000052 */
[----:B------:R-:W-:-:S05]  /*11020*/  IMAD.MOV.U32 R21, RZ, RZ, R55 ;  /* 0x000000ffff157224 */ /* 0x000fca00078e0037 */
[----:B------:R-:W-:Y:S01]  /*11030*/  PRMT R85, R21, 0x7610, R85 ;  /* 0x0000761015557816 */ /* 0x000fe20000000055 */
[----:B------:R-:W-:Y:S01]  /*11040*/  IMAD.MOV.U32 R21, RZ, RZ, R59 ;  /* 0x000000ffff157224 */ /* 0x000fe200078e003b */
[----:B---3--:R-:W-:-:S04]  /*11050*/  LEA.HI R3, R61, R61, RZ, 0x1 ;  /* 0x0000003d3d037211 */ /* 0x008fc800078f08ff */
[----:B------:R-:W-:Y:S02]  /*11060*/  LOP3.LUT R3, R3, 0xfffffffe, RZ, 0xc0, !PT ;  /* 0xfffffffe03037812 */ /* 0x000fe400078ec0ff */
[----:B--2---:R-:W-:Y:S01]  /*11070*/  VIADDMNMX R20, R64, -R62, 0x80, PT ;  /* 0x0000008040147446 */ /* 0x004fe2000380093e */
[----:B------:R-:W-:Y:S02]  /*11080*/  IMAD.MOV.U32 R62, RZ, RZ, R57 ;  /* 0x000000ffff3e7224 */ /* 0x000fe400078e0039 */
[----:B------:R-:W-:Y:S01]  /*11090*/  IMAD.IADD R3, R61, 0x1, -R3 ;  /* 0x000000013d037824 */ /* 0x000fe200078e0a03 */
[----:B------:R-:W-:Y:S01]  /*110a0*/  ISETP.GE.AND P1, PT, R219, R20, PT ;  /* 0x00000014db00720c */ /* 0x000fe20003f26270 */
[----:B------:R-:W-:Y:S01]  /*110b0*/  IMAD.MOV.U32 R61, RZ, RZ, R10 ;  /* 0x000000ffff3d7224 */ /* 0x000fe200078e000a */
[----:B------:R-:W-:Y:S02]  /*110c0*/  PRMT R75, R62, 0x7610, R75 ;  /* 0x000076103e4b7816 */ /* 0x000fe4000000004b */
[----:B------:R-:W-:Y:S01]  /*110d0*/  SHF.L.U32 R60, R3, 0x1f, RZ ;  /* 0x0000001f033c7819 */ /* 0x000fe200000006ff */
[----:B------:R-:W-:Y:S01]  /*110e0*/  IMAD.MOV.U32 R3, RZ, RZ, R11 ;  /* 0x000000ffff037224 */ /* 0x000fe200078e000b */
[----:B------:R-:W-:Y:S01]  /*110f0*/  PRMT R80, R61, 0x7610, R80 ;  /* 0x000076103d507816 */ /* 0x000fe20000000050 */
[----:B------:R-:W-:Y:S01]  /*11100*/  IMAD.MOV.U32 R61, RZ, RZ, R14 ;  /* 0x000000ffff3d7224 */ /* 0x000fe200078e000e */
[----:B------:R-:W0:Y:S02]  /*11110*/  SYNCS.PHASECHK.TRANS64.TRYWAIT P0, [R17+URZ+0x30800], R60 ;  /* 0x0308003c110075a7 */ /* 0x000e24000800017f */
        /* <DEDUP_REMOVED lines=15> */
[----:B0-----:R-:W-:Y:S06]  /*11210*/  @!P0 BRA `(.L_x_1733) ;  /* 0x000001d000f48947 */ /* 0x001fec0003800000 */
.L_x_2053:
[----:B------:R-:W-:Y:S05]  /*11220*/  BSYNC B1 ;  /* 0x0000000000017941 */ /* 0x000fea0003800000 */
.L_x_1732:
[----:B------:R-:W-:Y:S01]  /*11230*/  BSSY B1, `(.L_x_1734) ;  /* 0x000015d000017945 */ /* 0x000fe20003800000 */
[----:B------:R-:W-:Y:S02]  /*11240*/  PRMT R76, R3, 0x7610, R76 ;  /* 0x00007610034c7816 */ /* 0x000fe4000000004c */
[----:B------:R-:W-:Y:S01]  /*11250*/  PRMT R77, R21, 0x7610, R77 ;  /* 0x00007610154d7816 */ /* 0x000fe2000000004d */
[----:B------:R-:W-:Y:S06]  /*11260*/  @P1 BRA `(.L_x_1735) ;  /* 0x0000001400641947 */ /* 0x000fec0003800000 */
[----:B------:R1:W5:Y:S01]  /*11270*/  LDL R127, [R1+0x30] ;  /* 0x00003000017f7983 */ /* 0x0003620000100800 */
[----:B------:R-:W2:Y:S01]  /*11280*/  LDC R3, c[0x0][0x3f4] ;  /* 0x0000fd00ff037b82 */ /* 0x000ea20000000800 */
[----:B------:R-:W-:Y:S01]  /*11290*/  BSSY B2, `(.L_x_1736) ;  /* 0x0000070000027945 */ /* 0x000fe20003800000 */
[----:B------:R-:W-:Y:S02]  /*112a0*/  SHF.R.U32.HI R128, RZ, 0x3, R229 ;  /* 0x00000003ff807819 */ /* 0x000fe400000116e5 */
[-C--:B--2---:R-:W-:Y:S02]  /*112b0*/  ISETP.GE.AND P0, PT, R18, R3.reuse, PT ;  /* 0x000000031200720c */ /* 0x084fe40003f06270 */
[-C--:B------:R-:W-:Y:S02]  /*112c0*/  ISETP.GE.AND P1, PT, R196, R3.reuse, PT ;  /* 0x00000003c400720c */ /* 0x080fe40003f26270 */
[----:B------:R-:W-:-:S09]  /*112d0*/  ISETP.GE.AND P2, PT, R195, R3, PT ;  /* 0x00000003c300720c */ /* 0x000fd20003f46270 */
[----:B-1----:R-:W-:Y:S05]  /*112e0*/  @P0 BRA `(.L_x_1737) ;  /* 0x0000000400a80947 */ /* 0x002fea0003800000 */
[----:B0-----:R-:W-:Y:S02]  /*112f0*/  LEA.HI R60, R3, R0, RZ, 0x1d ;  /* 0x00000000033c7211 */ /* 0x001fe400078fe8ff */
[----:B------:R-:W-:Y:S02]  /*11300*/  LOP3.LUT R21, R229, 0x38, R18, 0xf8, !PT ;  /* 0x00000038e5157812 */ /* 0x000fe400078ef812 */
[----:B------:R-:W-:Y:S01]  /*11310*/  SHF.R.S32.HI R61, RZ, 0x1f, R60 ;  /* 0x0000001fff3d7819 */ /* 0x000fe2000001143c */
[----:B------:R-:W-:Y:S01]  /*11320*/  IMAD.SHL.U32 R62, R60, 0x8, RZ ;  /* 0x000000083c3e7824 */ /* 0x000fe200078e00ff */
[----:B------:R-:W-:Y:S02]  /*11330*/  LOP3.LUT R21, R21, R128, RZ, 0x3c, !PT ;  /* 0x0000008015157212 */ /* 0x000fe400078e3cff */
[----:B------:R-:W-:Y:S02]  /*11340*/  LEA.HI R61, R61, R60, RZ, 0x3 ;  /* 0x0000003c3d3d7211 */ /* 0x000fe400078f18ff */
[----:B------:R-:W-:Y:S01]  /*11350*/  LOP3.LUT R62, R229, 0x38, R62, 0xf8, !PT ;  /* 0x00000038e53e7812 */ /* 0x000fe200078ef83e */
[----:B-----5:R-:W-:Y:S01]  /*11360*/  IMAD.IADD R60, R127, 0x1, R21 ;  /* 0x000000017f3c7824 */ /* 0x020fe200078e0215 */
[----:B------:R-:W-:Y:S01]  /*11370*/  SHF.R.U64 R94, R44, 0x10, R45 ;  /* 0x000000102c5e7819 */ /* 0x000fe2000000122d */
[----:B------:R-:W-:Y:S01]  /*11380*/  IMAD.SHL.U32 R61, R61, 0x400, RZ ;  /* 0x000004003d3d7824 */ /* 0x000fe200078e00ff */
[----:B------:R-:W-:Y:S01]  /*11390*/  LOP3.LUT R62, R62, R128, RZ, 0x3c, !PT ;  /* 0x000000803e3e7212 */ /* 0x000fe200078e3cff */
[----:B------:R-:W-:Y:S01]  /*113a0*/  IMAD R21, R60, 0x2, R17 ;  /* 0x000000023c157824 */ /* 0x000fe200078e0211 */
[----:B------:R-:W-:-:S02]  /*113b0*/  SHF.R.U64 R32, R32, 0x10, R33 ;  /* 0x0000001020207819 */ /* 0x000fc40000001221 */
[----:B------:R-:W-:Y:S02]  /*113c0*/  LOP3.LUT R61, R61, 0x7fffe000, RZ, 0xc0, !PT ;  /* 0x7fffe0003d3d7812 */ /* 0x000fe400078ec0ff */
[----:B------:R-:W-:Y:S02]  /*113d0*/  SHF.R.U64 R34, R34, 0x10, R35 ;  /* 0x0000001022227819 */ /* 0x000fe40000001223 */
[----:B------:R-:W-:Y:S02]  /*113e0*/  IADD3 R64, R62, R61, R127 ;  /* 0x0000003d3e407210 */ /* 0x000fe40007ffe07f */
[----:B------:R-:W0:Y:S01]  /*113f0*/  LDS.128 R60, [R21+0x12400] ;  /* 0x01240000153c7984 */ /* 0x000e220000000c00 */
[----:B------:R-:W-:Y:S02]  /*11400*/  SHF.R.U32.HI R97, RZ, 0x10, R35 ;  /* 0x00000010ff617819 */ /* 0x000fe40000011623 */
[----:B------:R-:W-:Y:S01]  /*11410*/  IMAD R69, R64, 0x2, R17 ;  /* 0x0000000240457824 */ /* 0x000fe200078e0211 */
[----:B------:R-:W-:-:S02]  /*11420*/  SHF.R.U32.HI R35, RZ, 0x10, R45 ;  /* 0x00000010ff237819 */ /* 0x000fc4000001162d */
[----:B------:R-:W-:Y:S02]  /*11430*/  PRMT R95, R95, 0x5410, R94 ;  /* 0x000054105f5f7816 */ /* 0x000fe4000000005e */
[----:B------:R-:W1:Y:S01]  /*11440*/  LDS.128 R64, [R69+0x12400] ;  /* 0x0124000045407984 */ /* 0x000e620000000c00 */
[--C-:B------:R-:W-:Y:S02]  /*11450*/  SHF.R.U64 R44, R46, 0x10, R47.reuse ;  /* 0x000000102e2c7819 */ /* 0x100fe4000000122f */
[----:B------:R-:W-:Y:S01]  /*11460*/  SHF.R.U32.HI R45, RZ, 0x10, R47 ;  /* 0x00000010ff2d7819 */ /* 0x000fe2000001162f */
[----:B------:R-:W-:Y:S01]  /*11470*/  IMAD.U32 R121, R95, 0x10000, RZ ;  /* 0x000100005f797824 */ /* 0x000fe200078e00ff */
[----:B------:R-:W-:Y:S02]  /*11480*/  PRMT R47, R73, 0x5432, R32 ;  /* 0x00005432492f7816 */ /* 0x000fe40000000020 */
[----:B------:R-:W-:Y:S02]  /*11490*/  SHF.R.U32.HI R33, RZ, 0x10, R33 ;  /* 0x00000010ff217819 */ /* 0x000fe40000011621 */
[----:B------:R-:W-:Y:S01]  /*114a0*/  PRMT R35, R70, 0x5432, R35 ;  /* 0x0000543246237816 */ /* 0x000fe20000000023 */
[----:B------:R-:W-:Y:S01]  /*114b0*/  IMAD.U32 R99, R47, 0x10000, RZ ;  /* 0x000100002f637824 */ /* 0x000fe200078e00ff */
[----:B------:R-:W-:-:S02]  /*114c0*/  PRMT R32, R74, 0x5432, R33 ;  /* 0x000054324a207816 */ /* 0x000fc40000000021 */
[----:B------:R-:W-:Y:S01]  /*114d0*/  PRMT R45, R72, 0x5432, R45 ;  /* 0x00005432482d7816 */ /* 0x000fe2000000002d */
[----:B------:R-:W-:Y:S01]  /*114e0*/  IMAD.U32 R120, R35, 0x10000, RZ ;  /* 0x0001000023787824 */ /* 0x000fe200078e00ff */
[----:B------:R-:W-:Y:S01]  /*114f0*/  PRMT R33, R75, 0x5432, R34 ;  /* 0x000054324b217816 */ /* 0x000fe20000000022 */
[----:B------:R-:W-:Y:S01]  /*11500*/  IMAD.U32 R122, R32, 0x10000, RZ ;  /* 0x00010000207a7824 */ /* 0x000fe200078e00ff */
[----:B------:R-:W-:Y:S02]  /*11510*/  PRMT R34, R76, 0x5432, R97 ;  /* 0x000054324c227816 */ /* 0x000fe40000000061 */
[----:B------:R-:W-:Y:S01]  /*11520*/  PRMT R44, R71, 0x5432, R44 ;  /* 0x00005432472c7816 */ /* 0x000fe2000000002c */
[C---:B0-----:R-:W-:Y:S01]  /*11530*/  IMAD.U32 R98, R60.reuse, 0x10000, RZ ;  /* 0x000100003c627824 */ /* 0x041fe200078e00ff */
[----:B------:R-:W-:Y:S01]  /*11540*/  LOP3.LUT R46, R60, 0xffff0000, RZ, 0xc0, !PT ;  /* 0xffff00003c2e7812 */ /* 0x000fe200078ec0ff */
[C---:B------:R-:W-:Y:S01]  /*11550*/  IMAD.U32 R97, R61.reuse, 0x10000, RZ ;  /* 0x000100003d617824 */ /* 0x040fe200078e00ff */
[----:B------:R-:W-:Y:S01]  /*11560*/  LOP3.LUT R94, R61, 0xffff0000, RZ, 0xc0, !PT ;  /* 0xffff00003d5e7812 */ /* 0x000fe200078ec0ff */
[C---:B------:R-:W-:Y:S01]  /*11570*/  IMAD.U32 R96, R63.reuse, 0x10000, RZ ;  /* 0x000100003f607824 */ /* 0x040fe200078e00ff */
[C---:B------:R-:W-:Y:S01]  /*11580*/  LOP3.LUT R60, R62.reuse, 0xffff0000, RZ, 0xc0, !PT ;  /* 0xffff00003e3c7812 */ /* 0x040fe200078ec0ff */
[----:B------:R-:W-:Y:S01]  /*11590*/  IMAD.U32 R61, R62, 0x10000, RZ ;  /* 0x000100003e3d7824 */ /* 0x000fe200078e00ff */
[----:B------:R-:W-:Y:S01]  /*115a0*/  LOP3.LUT R63, R63, 0xffff0000, RZ, 0xc0, !PT ;  /* 0xffff00003f3f7812 */ /* 0x000fe200078ec0ff */
[C---:B-1----:R-:W-:Y:S01]  /*115b0*/  IMAD.U32 R100, R64.reuse, 0x10000, RZ ;  /* 0x0001000040647824 */ /* 0x042fe200078e00ff */
        /* <DEDUP_REMOVED lines=8> */
[----:B------:R-:W-:Y:S02]  /*11640*/  IMAD.U32 R119, R45, 0x10000, RZ ;  /* 0x000100002d777824 */ /* 0x000fe400078e00ff */
[----:B------:R-:W-:Y:S01]  /*11650*/  FFMA.FTZ R100, R98, R121, R123 ;  /* 0x0000007962647223 */ /* 0x000fe2000001007b */
[----:B------:R-:W-:Y:S02]  /*11660*/  IMAD.U32 R121, R34, 0x10000, RZ ;  /* 0x0001000022797824 */ /* 0x000fe400078e00ff */
[----:B------:R-:W-:Y:S01]  /*11670*/  FMUL.FTZ R126, R117, R122 ;  /* 0x0000007a757e7220 */ /* 0x000fe20000410000 */
[C---:B------:R-:W-:Y:S01]  /*11680*/  FMUL.FTZ R123, R118.reuse, R119 ;  /* 0x00000077767b7220 */ /* 0x040fe20000410000 */
[----:B------:R-:W-:Y:S01]  /*11690*/  LOP3.LUT R117, R95, 0xffff0000, RZ, 0xc0, !PT ;  /* 0xffff00005f757812 */ /* 0x000fe200078ec0ff */
[----:B------:R-:W-:Y:S01]  /*116a0*/  FMUL.FTZ R118, R118, R121 ;  /* 0x0000007976767220 */ /* 0x000fe20000410000 */
[----:B------:R-:W-:-:S02]  /*116b0*/  IMAD.U32 R65, R66, 0x10000, RZ ;  /* 0x0001000042417824 */ /* 0x000fc400078e00ff */
[C---:B------:R-:W-:Y:S01]  /*116c0*/  FFMA.FTZ R95, R96.reuse, R121, -R123 ;  /* 0x00000079605f7223 */ /* 0x040fe2000001087b */
[----:B------:R-:W-:Y:S01]  /*116d0*/  LOP3.LUT R121, R47, 0xffff0000, RZ, 0xc0, !PT ;  /* 0xffff00002f797812 */ /* 0x000fe200078ec0ff */
        /* <DEDUP_REMOVED lines=10> */
[----:B------:R-:W-:Y:S01]  /*11780*/  FFMA.FTZ R117, R46, R117, R35 ;  /* 0x000000752e757223 */ /* 0x000fe20000010023 */
[C---:B------:R-:W-:Y:S01]  /*11790*/  FFMA.FTZ R35, R94.reuse, R119, -R121 ;  /* 0x000000775e237223 */ /* 0x040fe20000010879 */
[C---:B------:R-:W-:Y:S01]  /*117a0*/  FMUL.FTZ R46, R65.reuse, R62 ;  /* 0x0000003e412e7220 */ /* 0x040fe20000410000 */
[----:B------:R-:W-:Y:S01]  /*117b0*/  FFMA.FTZ R94, R94, R123, R64 ;  /* 0x0000007b5e5e7223 */ /* 0x000fe20000010040 */
[----:B------:R-:W-:Y:S01]  /*117c0*/  FMUL.FTZ R64, R65, R96 ;  /* 0x0000006041407220 */ /* 0x000fe20000410000 */
[----:B------:R-:W-:Y:S01]  /*117d0*/  LOP3.LUT R66, R66, 0xffff0000, RZ, 0xc0, !PT ;  /* 0xffff000042427812 */ /* 0x000fe200078ec0ff */
[----:B------:R-:W-:Y:S01]  /*117e0*/  FFMA.FTZ R98, R97, R122, -R124 ;  /* 0x0000007a61627223 */ /* 0x000fe2000001087c */
[----:B------:R-:W-:Y:S01]  /*117f0*/  LOP3.LUT R65, R44, 0xffff0000, RZ, 0xc0, !PT ;  /* 0xffff00002c417812 */ /* 0x000fe200078ec0ff */
[----:B------:R-:W-:Y:S01]  /*11800*/  FFMA.FTZ R64, R61, R62, R64 ;  /* 0x0000003e3d407223 */ /* 0x000fe20000010040 */
        /* <DEDUP_REMOVED lines=8> */
[----:B------:R-:W-:Y:S01]  /*11890*/  F2FP.BF16.F32.PACK_AB R32, R32, R99 ;  /* 0x000000632020723e */ /* 0x000fe200000010ff */
[C---:B------:R-:W-:Y:S01]  /*118a0*/  FMUL.FTZ R62, R67.reuse, R44 ;  /* 0x0000002c433e7220 */ /* 0x040fe20000410000 */
[C---:B------:R-:W-:Y:S01]  /*118b0*/  FFMA.FTZ R61, R60.reuse, R33, -R45 ;  /* 0x000000213c3d7223 */ /* 0x040fe2000001082d */
[-C--:B------:R-:W-:Y:S01]  /*118c0*/  FMUL.FTZ R67, R67, R34.reuse ;  /* 0x0000002243437220 */ /* 0x080fe20000410000 */
[----:B------:R-:W-:Y:S01]  /*118d0*/  FFMA.FTZ R65, R60, R65, R66 ;  /* 0x000000413c417223 */ /* 0x000fe20000010042 */
[----:B------:R-:W-:Y:S01]  /*118e0*/  FFMA.FTZ R62, R63, R34, -R62 ;  /* 0x000000223f3e7223 */ /* 0x000fe2000001083e */
[----:B------:R-:W-:Y:S01]  /*118f0*/  F2FP.BF16.F32.PACK_AB R33, R35, R98 ;  /* 0x000000622321723e */ /* 0x000fe200000010ff */
[----:B------:R-:W-:Y:S01]  /*11900*/  FFMA.FTZ R60, R63, R44, R67 ;  /* 0x0000002c3f3c7223 */ /* 0x000fe20000010043 */
[----:B------:R-:W-:-:S02]  /*11910*/  F2FP.BF16.F32.PACK_AB R34, R61, R46 ;  /* 0x0000002e3d22723e */ /* 0x000fc400000010ff */
[----:B------:R-:W-:Y:S02]  /*11920*/  F2FP.BF16.F32.PACK_AB R35, R62, R95 ;  /* 0x0000005f3e23723e */ /* 0x000fe400000010ff */
[----:B------:R-:W-:Y:S02]  /*11930*/  F2FP.BF16.F32.PACK_AB R44, R117, R100 ;  /* 0x00000064752c723e */ /* 0x000fe400000010ff */
[----:B------:R-:W-:Y:S01]  /*11940*/  F2FP.BF16.F32.PACK_AB R45, R94, R97 ;  /* 0x000000615e2d723e */ /* 0x000fe200000010ff */
[----:B------:R1:W-:Y:S01]  /*11950*/  STS.128 [R21+0x12400], R32 ;  /* 0x0124002015007388 */ /* 0x0003e20000000c00 */
[----:B------:R-:W-:Y:S02]  /*11960*/  F2FP.BF16.F32.PACK_AB R46, R65, R64 ;  /* 0x00000040412e723e */ /* 0x000fe400000010ff */
[----:B------:R-:W-:-:S05]  /*11970*/  F2FP.BF16.F32.PACK_AB R47, R60, R47 ;  /* 0x0000002f3c2f723e */ /* 0x000fca00000010ff */
[----:B------:R1:W-:Y:S02]  /*11980*/  STS.128 [R69+0x12400], R44 ;  /* 0x0124002c45007388 */ /* 0x0003e40000000c00 */
.L_x_1737:
[----:B------:R-:W-:Y:S05]  /*11990*/  BSYNC B2 ;  /* 0x0000000000027941 */ /* 0x000fea0003800000 */
.L_x_1736:
[----:B------:R-:W-:Y:S04]  /*119a0*/  BSSY B2, `(.L_x_1738) ;  /* 0x0000073000027945 */ /* 0x000fe80003800000 */
[----:B------:R-:W-:Y:S05]  /*119b0*/  @P1 BRA `(.L_x_1739) ;  /* 0x0000000400c41947 */ /* 0x000fea0003800000 */
[----:B-1----:R-:W2:Y:S01]  /*119c0*/  LDL R21, [R1+0x58] ;  /* 0x0000580001157983 */ /* 0x002ea20000100800 */
[----:B------:R-:W-:Y:S02]  /*119d0*/  SHF.R.S32.HI R33, RZ, 0x1f, R196 ;  /* 0x0000001fff217819 */ /* 0x000fe400000114c4 */
[--C-:B------:R-:W-:Y:S02]  /*119e0*/  SHF.R.U64 R61, R30, 0x10, R31.reuse ;  /* 0x000000101e3d7819 */ /* 0x100fe4000000121f */
[CC--:B------:R-:W-:Y:S02]  /*119f0*/  LEA.HI R35, R33.reuse, R196.reuse, RZ, 0x6 ;  /* 0x000000c421237211 */ /* 0x0c0fe400078f30ff */
[----:B------:R-:W-:Y:S02]  /*11a00*/  LEA.HI R34, R33, R196, RZ, 0x3 ;  /* 0x000000c421227211 */ /* 0x000fe400078f18ff */
[----:B------:R-:W-:Y:S01]  /*11a10*/  SHF.R.U32.HI R30, RZ, 0x10, R31 ;  /* 0x00000010ff1e7819 */ /* 0x000fe2000001161f */
[----:B------:R-:W-:Y:S01]  /*11a20*/  IMAD.SHL.U32 R35, R35, 0x80, RZ ;  /* 0x0000008023237824 */ /* 0x000fe200078e00ff */
[----:B------:R-:W-:-:S02]  /*11a30*/  LOP3.LUT R34, R229, 0x38, R34, 0xf8, !PT ;  /* 0x00000038e5227812 */ /* 0x000fc400078ef822 */
[----:B------:R-:W-:Y:S02]  /*11a40*/  SHF.R.U64 R63, R28, 0x10, R29 ;  /* 0x000000101c3f7819 */ /* 0x000fe4000000121d */
[----:B------:R-:W-:Y:S02]  /*11a50*/  LOP3.LUT R35, R35, 0xffffe000, RZ, 0xc0, !PT ;  /* 0xffffe00023237812 */ /* 0x000fe400078ec0ff */
[----:B------:R-:W-:Y:S02]  /*11a60*/  LOP3.LUT R34, R34, R128, RZ, 0x3c, !PT ;  /* 0x0000008022227212 */ /* 0x000fe400078e3cff */
[----:B------:R-:W-:Y:S02]  /*11a70*/  SHF.R.U64 R31, R40, 0x10, R41 ;  /* 0x00000010281f7819 */ /* 0x000fe40000001229 */
[----:B------:R-:W-:Y:S02]  /*11a80*/  SHF.R.U32.HI R28, RZ, 0x10, R29 ;  /* 0x00000010ff1c7819 */ /* 0x000fe4000001161d */
[----:B------:R-:W-:-:S02]  /*11a90*/  SHF.R.U64 R29, R42, 0x10, R43 ;  /* 0x000000102a1d7819 */ /* 0x000fc4000000122b */
[----:B------:R-:W-:Y:S02]  /*11aa0*/  PRMT R112, R112, 0x5410, R31 ;  /* 0x0000541070707816 */ /* 0x000fe4000000001f */
[----:B------:R-:W-:Y:S02]  /*11ab0*/  SHF.R.U32.HI R40, RZ, 0x10, R41 ;  /* 0x00000010ff287819 */ /* 0x000fe40000011629 */
[----:B------:R-:W-:Y:S02]  /*11ac0*/  PRMT R115, R115, 0x5410, R28 ;  /* 0x0000541073737816 */ /* 0x000fe4000000001c */
        /* <DEDUP_REMOVED lines=10> */
[----:B------:R-:W-:Y:S02]  /*11b70*/  LOP3.LUT R112, R112, 0xffff0000, RZ, 0xc0, !PT ;  /* 0xffff000070707812 */ /* 0x000fe400078ec0ff */
[----:B------:R-:W-:Y:S01]  /*11b80*/  LOP3.LUT R116, R116, 0xffff0000, RZ, 0xc0, !PT ;  /* 0xffff000074747812 */ /* 0x000fe200078ec0ff */
[----:B------:R-:W-:Y:S01]  /*11b90*/  IMAD.U32 R66, R109, 0x10000, RZ ;  /* 0x000100006d427824 */ /* 0x000fe200078e00ff */
[----:B------:R-:W-:-:S02]  /*11ba0*/  LOP3.LUT R111, R111, 0xffff0000, RZ, 0xc0, !PT ;  /* 0xffff00006f6f7812 */ /* 0x000fc400078ec0ff */
[----:B------:R-:W-:Y:S02]  /*11bb0*/  LOP3.LUT R109, R109, 0xffff0000, RZ, 0xc0, !PT ;  /* 0xffff00006d6d7812 */ /* 0x000fe400078ec0ff */
[----:B--2---:R-:W-:Y:S02]  /*11bc0*/  R2UR UR4, R21 ;  /* 0x00000000150472ca */ /* 0x004fe400000e0000 */
[----:B------:R-:W-:-:S04]  /*11bd0*/  LEA.HI R21, R3, R203, RZ, 0x1d ;  /* 0x000000cb03157211 */ /* 0x000fc800078fe8ff */
[----:B------:R-:W-:-:S04]  /*11be0*/  SHF.R.S32.HI R32, RZ, 0x1f, R21 ;  /* 0x0000001fff207819 */ /* 0x000fc80000011415 */
[----:B------:R-:W-:Y:S01]  /*11bf0*/  LEA.HI R33, R32, R21, RZ, 0x3 ;  /* 0x0000001520217211 */ /* 0x000fe200078f18ff */
[----:B------:R-:W-:Y:S01]  /*11c00*/  IMAD.SHL.U32 R32, R21, 0x8, RZ ;  /* 0x0000000815207824 */ /* 0x000fe200078e00ff */
[----:B-----5:R-:W-:-:S03]  /*11c10*/  IADD3 R21, R34, R35, R127 ;  /* 0x0000002322157210 */ /* 0x020fc60007ffe07f */
[----:B------:R-:W-:Y:S01]  /*11c20*/  IMAD.SHL.U32 R33, R33, 0x400, RZ ;  /* 0x0000040021217824 */ /* 0x000fe200078e00ff */
[----:B------:R-:W-:Y:S02]  /*11c30*/  LOP3.LUT R32, R229, 0x38, R32, 0xf8, !PT ;  /* 0x00000038e5207812 */ /* 0x000fe400078ef820 */
[----:B------:R-:W-:Y:S02]  /*11c40*/  LEA R21, R21, UR4, 0x1 ;  /* 0x0000000415157c11 */ /* 0x000fe4000f8e08ff */
[----:B------:R-:W-:Y:S02]  /*11c50*/  LOP3.LUT R32, R32, R128, RZ, 0x3c, !PT ;  /* 0x0000008020207212 */ /* 0x000fe400078e3cff */
[----:B------:R-:W-:-:S04]  /*11c60*/  LOP3.LUT R33, R33, 0x7fffe000, RZ, 0xc0, !PT ;  /* 0x7fffe00021217812 */ /* 0x000fc800078ec0ff */
[----:B0-----:R-:W-:Y:S02]  /*11c70*/  IADD3 R60, R32, R33, R127 ;  /* 0x00000021203c7210 */ /* 0x001fe40007ffe07f */
        /* <DEDUP_REMOVED lines=15> */
[----:B------:R-:W-:Y:S01]  /*11d70*/  FMUL.FTZ R65, R35, R63 ;  /* 0x0000003f23417220 */ /* 0x000fe20000410000 */
[C---:B------:R-:W-:Y:S01]  /*11d80*/  IMAD.U32 R33, R46.reuse, 0x10000, RZ ;  /* 0x000100002e217824 */ /* 0x040fe200078e00ff */
[----:B------:R-:W-:Y:S01]  /*11d90*/  LOP3.LUT R31, R46, 0xffff0000, RZ, 0xc0, !PT ;  /* 0xffff00002e1f7812 */ /* 0x000fe200078ec0ff */
[C---:B------:R-:W-:Y:S01]  /*11da0*/  IMAD.U32 R45, R47.reuse, 0x10000, RZ ;  /* 0x000100002f2d7824 */ /* 0x040fe200078e00ff */
[----:B------:R-:W-:Y:S01]  /*11db0*/  LOP3.LUT R46, R47, 0xffff0000, RZ, 0xc0, !PT ;  /* 0xffff00002f2e7812 */ /* 0x000fe200078ec0ff */
[-C--:B------:R-:W-:Y:S01]  /*11dc0*/  FMUL.FTZ R67, R35, R62.reuse ;  /* 0x0000003e23437220 */ /* 0x080fe20000410000 */
[----:B------:R-:W-:Y:S01]  /*11dd0*/  FFMA.FTZ R35, R40, R62, -R65 ;  /* 0x0000003e28237223 */ /* 0x000fe20000010841 */
[----:B------:R-:W-:-:S02]  /*11de0*/  IMAD.U32 R47, R115, 0x10000, RZ ;  /* 0x00010000732f7824 */ /* 0x000fc400078e00ff */
[----:B------:R-:W-:Y:S01]  /*11df0*/  FMUL.FTZ R65, R41, R64 ;  /* 0x0000004029417220 */ /* 0x000fe20000410000 */
[----:B------:R-:W-:Y:S02]  /*11e00*/  IMAD.U32 R62, R113, 0x10000, RZ ;  /* 0x00010000713e7824 */ /* 0x000fe400078e00ff */
[----:B------:R-:W-:Y:S01]  /*11e10*/  FFMA.FTZ R40, R40, R63, R67 ;  /* 0x0000003f28287223 */ /* 0x000fe20000010043 */
[-C--:B------:R-:W-:Y:S01]  /*11e20*/  FMUL.FTZ R63, R41, R47.reuse ;  /* 0x0000002f293f7220 */ /* 0x080fe20000410000 */
[C---:B------:R-:W-:Y:S01]  /*11e30*/  FFMA.FTZ R41, R42.reuse, R47, -R65 ;  /* 0x0000002f2a297223 */ /* 0x040fe20000010841 */
[C---:B------:R-:W-:Y:S01]  /*11e40*/  FMUL.FTZ R94, R45.reuse, R66 ;  /* 0x000000422d5e7220 */ /* 0x040fe20000410000 */
[----:B------:R-:W-:Y:S01]  /*11e50*/  FMUL.FTZ R47, R45, R62 ;  /* 0x0000003e2d2f7220 */ /* 0x000fe20000410000 */
[----:B------:R-:W-:Y:S01]  /*11e60*/  FFMA.FTZ R45, R42, R64, R63 ;  /* 0x000000402a2d7223 */ /* 0x000fe2000001003f */
[----:B------:R-:W-:Y:S01]  /*11e70*/  LOP3.LUT R115, R115, 0xffff0000, RZ, 0xc0, !PT ;  /* 0xffff000073737812 */ /* 0x000fe200078ec0ff */
[C---:B------:R-:W-:Y:S01]  /*11e80*/  FFMA.FTZ R42, R43.reuse, R62, -R94 ;  /* 0x0000003e2b2a7223 */ /* 0x040fe2000001085e */
[----:B------:R-:W-:Y:S01]  /*11e90*/  FFMA.FTZ R43, R43, R66, R47 ;  /* 0x000000422b2b7223 */ /* 0x000fe2000001002f */
[C---:B------:R-:W-:Y:S01]  /*11ea0*/  FMUL.FTZ R47, R61.reuse, R112 ;  /* 0x000000703d2f7220 */ /* 0x040fe20000410000 */
[-C--:B------:R-:W-:Y:S01]  /*11eb0*/  FMUL.FTZ R61, R61, R116.reuse ;  /* 0x000000743d3d7220 */ /* 0x080fe20000410000 */
[C---:B------:R-:W-:Y:S01]  /*11ec0*/  IMAD.U32 R64, R110.reuse, 0x10000, RZ ;  /* 0x000100006e407824 */ /* 0x040fe200078e00ff */
[----:B------:R-:W-:Y:S01]  /*11ed0*/  LOP3.LUT R110, R110, 0xffff0000, RZ, 0xc0, !PT ;  /* 0xffff00006e6e7812 */ /* 0x000fe200078ec0ff */
[----:B------:R-:W-:Y:S01]  /*11ee0*/  FFMA.FTZ R116, R30, R116, -R47 ;  /* 0x000000741e747223 */ /* 0x000fe2000001082f */
[C---:B------:R-:W-:Y:S01]  /*11ef0*/  FMUL.FTZ R47, R44.reuse, R111 ;  /* 0x0000006f2c2f7220 */ /* 0x040fe20000410000 */
[----:B------:R-:W-:Y:S01]  /*11f00*/  FMUL.FTZ R44, R44, R115 ;  /* 0x000000732c2c7220 */ /* 0x000fe20000410000 */
[----:B------:R-:W-:-:S02]  /*11f10*/  IMAD.U32 R62, R114, 0x10000, RZ ;  /* 0x00010000723e7824 */ /* 0x000fc400078e00ff */
[----:B------:R-:W-:Y:S01]  /*11f20*/  FFMA.FTZ R61, R30, R112, R61 ;  /* 0x000000701e3d7223 */ /* 0x000fe2000001003d */
[C---:B------:R-:W-:Y:S01]  /*11f30*/  FFMA.FTZ R30, R32.reuse, R115, -R47 ;  /* 0x00000073201e7223 */ /* 0x040fe2000001082f */
[----:B------:R-:W-:Y:S01]  /*11f40*/  FFMA.FTZ R44, R32, R111, R44 ;  /* 0x0000006f202c7223 */ /* 0x000fe2000001002c */
[C---:B------:R-:W-:Y:S01]  /*11f50*/  FMUL.FTZ R66, R33.reuse, R64 ;  /* 0x0000004021427220 */ /* 0x040fe20000410000 */
[-C--:B------:R-:W-:Y:S01]  /*11f60*/  FMUL.FTZ R32, R33, R62.reuse ;  /* 0x0000003e21207220 */ /* 0x080fe20000410000 */
[----:B------:R-:W-:Y:S01]  /*11f70*/  LOP3.LUT R114, R114, 0xffff0000, RZ, 0xc0, !PT ;  /* 0xffff000072727812 */ /* 0x000fe200078ec0ff */
[C---:B------:R-:W-:Y:S01]  /*11f80*/  FMUL.FTZ R63, R46.reuse, R109 ;  /* 0x0000006d2e3f7220 */ /* 0x040fe20000410000 */
[----:B------:R-:W-:Y:S01]  /*11f90*/  LOP3.LUT R113, R113, 0xffff0000, RZ, 0xc0, !PT ;  /* 0xffff000071717812 */ /* 0x000fe200078ec0ff */
[C---:B------:R-:W-:Y:S01]  /*11fa0*/  FFMA.FTZ R66, R29.reuse, R62, -R66 ;  /* 0x0000003e1d427223 */ /* 0x040fe20000010842 */
[----:B------:R-:W-:Y:S01]  /*11fb0*/  FFMA.FTZ R64, R29, R64, R32 ;  /* 0x000000401d407223 */ /* 0x000fe20000010020 */
        /* <DEDUP_REMOVED lines=17> */
.L_x_1739:
[----:B------:R-:W-:Y:S05]  /*120d0*/  BSYNC B2 ;  /* 0x0000000000027941 */ /* 0x000fea0003800000 */
.L_x_1738:
[----:B------:R-:W-:Y:S05]  /*120e0*/  @P2 BRA `(.L_x_1735) ;  /* 0x0000000400c42947 */ /* 0x000fea0003800000 */
[----:B-12---:R-:W2:Y:S01]  /*120f0*/  LDL R21, [R1+0x58] ;  /* 0x0000580001157983 */ /* 0x006ea20000100800 */
[----:B------:R-:W-:Y:S02]  /*12100*/  SHF.R.S32.HI R28, RZ, 0x1f, R195 ;  /* 0x0000001fff1c7819 */ /* 0x000fe400000114c3 */
[----:B------:R-:W-:Y:S02]  /*12110*/  LEA.HI R3, R3, R204, RZ, 0x1d ;  /* 0x000000cc03037211 */ /* 0x000fe400078fe8ff */
[----:B------:R-:W-:Y:S02]  /*12120*/  LEA.HI R30, R28, R195, RZ, 0x3 ;  /* 0x000000c31c1e7211 */ /* 0x000fe400078f18ff */
[--C-:B------:R-:W-:Y:S02]  /*12130*/  SHF.R.U64 R41, R26, 0x10, R27.reuse ;  /* 0x000000101a297819 */ /* 0x100fe4000000121b */
[----:B------:R-:W-:Y:S02]  /*12140*/  LOP3.LUT R30, R229, 0x38, R30, 0xf8, !PT ;  /* 0x00000038e51e7812 */ /* 0x000fe400078ef81e */
[----:B------:R-:W-:-:S02]  /*12150*/  SHF.R.U32.HI R26, RZ, 0x10, R27 ;  /* 0x00000010ff1a7819 */ /* 0x000fc4000001161b */
[----:B------:R-:W-:Y:S02]  /*12160*/  LOP3.LUT R30, R30, R128, RZ, 0x3c, !PT ;  /* 0x000000801e1e7212 */ /* 0x000fe400078e3cff */
[----:B------:R-:W-:Y:S02]  /*12170*/  SHF.R.U64 R27, R36, 0x10, R37 ;  /* 0x00000010241b7819 */ /* 0x000fe40000001225 */
[----:B------:R-:W-:Y:S02]  /*12180*/  SHF.R.U64 R43, R24, 0x10, R25 ;  /* 0x00000010182b7819 */ /* 0x000fe40000001219 */
[----:B------:R-:W-:Y:S02]  /*12190*/  PRMT R86, R86, 0x5410, R27 ;  /* 0x0000541056567816 */ /* 0x000fe4000000001b */
[----:B------:R-:W-:Y:S02]  /*121a0*/  SHF.R.U32.HI R36, RZ, 0x10, R37 ;  /* 0x00000010ff247819 */ /* 0x000fe40000011625 */
[----:B------:R-:W-:Y:S01]  /*121b0*/  SHF.R.U32.HI R24, RZ, 0x10, R25 ;  /* 0x00000010ff187819 */ /* 0x000fe20000011619 */
[----:B------:R-:W-:Y:S01]  /*121c0*/  IMAD.U32 R42, R86, 0x10000, RZ ;  /* 0x00010000562a7824 */ /* 0x000fe200078e00ff */
[----:B------:R-:W-:-:S02]  /*121d0*/  PRMT R90, R90, 0x5410, R43 ;  /* 0x000054105a5a7816 */ /* 0x000fc4000000002b */
[--C-:B------:R-:W-:Y:S02]  /*121e0*/  SHF.R.U64 R25, R38, 0x10, R39.reuse ;  /* 0x0000001026197819 */ /* 0x100fe40000001227 */
[----:B------:R-:W-:Y:S01]  /*121f0*/  PRMT R93, R93, 0x5410, R26 ;  /* 0x000054105d5d7816 */ /* 0x000fe2000000001a */
[----:B------:R-:W-:Y:S01]  /*12200*/  IMAD.U32 R40, R90, 0x10000, RZ ;  /* 0x000100005a287824 */ /* 0x000fe200078e00ff */
[----:B------:R-:W-:Y:S02]  /*12210*/  SHF.R.U32.HI R38, RZ, 0x10, R39 ;  /* 0x00000010ff267819 */ /* 0x000fe40000011627 */
[----:B------:R-:W-:Y:S02]  /*12220*/  PRMT R87, R87, 0x5410, R36 ;  /* 0x0000541057577816 */ /* 0x000fe40000000024 */
[----:B------:R-:W-:Y:S02]  /*12230*/  PRMT R91, R91, 0x5410, R24 ;  /* 0x000054105b5b7816 */ /* 0x000fe40000000018 */
[----:B------:R-:W-:Y:S01]  /*12240*/  PRMT R89, R89, 0x5410, R38 ;  /* 0x0000541059597816 */ /* 0x000fe20000000026 */
[----:B------:R-:W-:Y:S01]  /*12250*/  IMAD.U32 R43, R87, 0x10000, RZ ;  /* 0x00010000572b7824 */ /* 0x000fe200078e00ff */
[----:B------:R-:W-:Y:S01]  /*12260*/  PRMT R92, R92, 0x5410, R41 ;  /* 0x000054105c5c7816 */ /* 0x000fe20000000029 */
[----:B------:R-:W-:Y:S01]  /*12270*/  IMAD.U32 R41, R91, 0x10000, RZ ;  /* 0x000100005b297824 */ /* 0x000fe200078e00ff */
[----:B------:R-:W-:-:S02]  /*12280*/  PRMT R88, R88, 0x5410, R25 ;  /* 0x0000541058587816 */ /* 0x000fc40000000019 */
[----:B------:R-:W-:Y:S02]  /*12290*/  LOP3.LUT R87, R87, 0xffff0000, RZ, 0xc0, !PT ;  /* 0xffff000057577812 */ /* 0x000fe400078ec0ff */
[----:B------:R-:W-:Y:S02]  /*122a0*/  LOP3.LUT R86, R86, 0xffff0000, RZ, 0xc0, !PT ;  /* 0xffff000056567812 */ /* 0x000fe400078ec0ff */
[----:B------:R-:W-:Y:S02]  /*122b0*/  LOP3.LUT R90, R90, 0xffff0000, RZ, 0xc0, !PT ;  /* 0xffff00005a5a7812 */ /* 0x000fe400078ec0ff */
[----:B------:R-:W-:Y:S02]  /*122c0*/  LOP3.LUT R91, R91, 0xffff0000, RZ, 0xc0, !PT ;  /* 0xffff00005b5b7812 */ /* 0x000fe400078ec0ff */
[----:B--2---:R-:W-:Y:S02]  /*122d0*/  R2UR UR4, R21 ;  /* 0x00000000150472ca */ /* 0x004fe400000e0000 */
[----:B------:R-:W-:-:S02]  /*122e0*/  LEA.HI R21, R28, R195, RZ, 0x6 ;  /* 0x000000c31c157211 */ /* 0x000fc400078f30ff */
[----:B------:R-:W-:-:S03]  /*122f0*/  SHF.R.S32.HI R28, RZ, 0x1f, R3 ;  /* 0x0000001fff1c7819 */ /* 0x000fc60000011403 */
[----:B------:R-:W-:Y:S01]  /*12300*/  IMAD.SHL.U32 R29, R21, 0x80, RZ ;  /* 0x00000080151d7824 */ /* 0x000fe200078e00ff */
[----:B------:R-:W-:Y:S01]  /*12310*/  LEA.HI R21, R28, R3, RZ, 0x3 ;  /* 0x000000031c157211 */ /* 0x000fe200078f18ff */
[----:B------:R-:W-:-:S03]  /*12320*/  IMAD.SHL.U32 R28, R3, 0x8, RZ ;  /* 0x00000008031c7824 */ /* 0x000fc600078e00ff */
[----:B------:R-:W-:Y:S01]  /*12330*/  LOP3.LUT R29, R29, 0xffffe000, RZ, 0xc0, !PT ;  /* 0xffffe0001d1d7812 */ /* 0x000fe200078ec0ff */
[----:B------:R-:W-:Y:S01]  /*12340*/  IMAD.SHL.U32 R21, R21, 0x400, RZ ;  /* 0x0000040015157824 */ /* 0x000fe200078e00ff */
[----:B------:R-:W-:Y:S02]  /*12350*/  LOP3.LUT R28, R229, 0x38, R28, 0xf8, !PT ;  /* 0x00000038e51c7812 */ /* 0x000fe400078ef81c */
[----:B-----5:R-:W-:Y:S02]  /*12360*/  IADD3 R3, R30, R29, R127 ;  /* 0x0000001d1e037210 */ /* 0x020fe40007ffe07f */
[----:B------:R-:W-:Y:S02]  /*12370*/  LOP3.LUT R28, R28, R128, RZ, 0x3c, !PT ;  /* 0x000000801c1c7212 */ /* 0x000fe400078e3cff */
[----:B------:R-:W-:Y:S02]  /*12380*/  LOP3.LUT R21, R21, 0x7fffe000, RZ, 0xc0, !PT ;  /* 0x7fffe00015157812 */ /* 0x000fe400078ec0ff */
[----:B------:R-:W-:-:S02]  /*12390*/  LEA R3, R3, UR4, 0x1 ;  /* 0x0000000403037c11 */ /* 0x000fc4000f8e08ff */
[----:B------:R-:W-:-:S03]  /*123a0*/  IADD3 R32, R28, R21, R127 ;  /* 0x000000151c207210 */ /* 0x000fc60007ffe07f */
[----:B------:R-:W1:Y:S02]  /*123b0*/  LDS.128 R28, [R3] ;  /* 0x00000000031c7984 */ /* 0x000e640000000c00 */
[----:B------:R-:W-:-:S05]  /*123c0*/  IMAD R21, R32, 0x2, R17 ;  /* 0x0000000220157824 */ /* 0x000fca00078e0211 */
[----:B------:R-:W2:Y:S01]  /*123d0*/  LDS.128 R32, [R21+0x12400] ;  /* 0x0124000015207984 */ /* 0x000ea20000000c00 */
[----:B-1----:R-:W-:Y:S01]  /*123e0*/  IMAD.U32 R27, R28, 0x10000, RZ ;  /* 0x000100001c1b7824 */ /* 0x002fe200078e00ff */
[----:B------:R-:W-:Y:S01]  /*123f0*/  LOP3.LUT R24, R30, 0xffff0000, RZ, 0xc0, !PT ;  /* 0xffff00001e187812 */ /* 0x000fe200078ec0ff */
[----:B------:R-:W-:Y:S01]  /*12400*/  IMAD.U32 R36, R29, 0x10000, RZ ;  /* 0x000100001d247824 */ /* 0x000fe200078e00ff */
[----:B------:R-:W-:Y:S01]  /*12410*/  LOP3.LUT R28, R28, 0xffff0000, RZ, 0xc0, !PT ;  /* 0xffff00001c1c7812 */ /* 0x000fe200078ec0ff */
[----:B------:R-:W-:Y:S01]  /*12420*/  IMAD.U32 R25, R30, 0x10000, RZ ;  /* 0x000100001e197824 */ /* 0x000fe200078e00ff */
[C---:B------:R-:W-:Y:S01]  /*12430*/  LOP3.LUT R30, R31.reuse, 0xffff0000, RZ, 0xc0, !PT ;  /* 0xffff00001f1e7812 */ /* 0x040fe200078ec0ff */
[----:B------:R-:W-:Y:S01]  /*12440*/  IMAD.U32 R37, R31, 0x10000, RZ ;  /* 0x000100001f257824 */ /* 0x000fe200078e00ff */
[C---:B--2---:R-:W-:Y:S01]  /*12450*/  LOP3.LUT R31, R32.reuse, 0xffff0000, RZ, 0xc0, !PT ;  /* 0xffff0000201f7812 */ /* 0x044fe200078ec0ff */
[----:B------:R-:W-:Y:S01]  /*12460*/  IMAD.U32 R26, R32, 0x10000, RZ ;  /* 0x00010000201a7824 */ /* 0x000fe200078e00ff */
[C---:B------:R-:W-:Y:S01]  /*12470*/  LOP3.LUT R32, R33.reuse, 0xffff0000, RZ, 0xc0, !PT ;  /* 0xffff000021207812 */ /* 0x040fe200078ec0ff */
[----:B------:R-:W-:Y:S01]  /*12480*/  IMAD.U32 R38, R33, 0x10000, RZ ;  /* 0x0001000021267824 */ /* 0x000fe200078e00ff */
[----:B------:R-:W-:Y:S01]  /*12490*/  LOP3.LUT R29, R29, 0xffff0000, RZ, 0xc0, !PT ;  /* 0xffff00001d1d7812 */ /* 0x000fe200078ec0ff */
[C---:B------:R-:W-:Y:S01]  /*124a0*/  FMUL.FTZ R44, R26.reuse, R42 ;  /* 0x0000002a1a2c7220 */ /* 0x040fe20000410000 */
[----:B------:R-:W-:Y:S01]  /*124b0*/  FMUL.FTZ R46, R26, R40 ;  /* 0x000000281a2e7220 */ /* 0x000fe20000410000 */
[----:B------:R-:W-:-:S02]  /*124c0*/  IMAD.U32 R39, R35, 0x10000, RZ ;  /* 0x0001000023277824 */ /* 0x000fc400078e00ff */
[C---:B------:R-:W-:Y:S01]  /*124d0*/  FMUL.FTZ R45, R38.reuse, R43 ;  /* 0x0000002b262d7220 */ /* 0x040fe20000410000 */
[----:B------:R-:W-:Y:S01]  /*124e0*/  FFMA.FTZ R26, R27, R40, -R44 ;  /* 0x000000281b1a7223 */ /* 0x000fe2000001082c */
[----:B------:R-:W-:Y:S02]  /*124f0*/  IMAD.U32 R44, R89, 0x10000, RZ ;  /* 0x00010000592c7824 */ /* 0x000fe400078e00ff */
[----:B------:R-:W-:Y:S01]  /*12500*/  FFMA.FTZ R46, R27, R42, R46 ;  /* 0x0000002a1b2e7223 */ /* 0x000fe2000001002e */
[----:B------:R-:W-:Y:S02]  /*12510*/  IMAD.U32 R40, R93, 0x10000, RZ ;  /* 0x000100005d287824 */ /* 0x000fe400078e00ff */
[-C--:B------:R-:W-:Y:S01]  /*12520*/  FMUL.FTZ R27, R38, R41.reuse ;  /* 0x00000029261b7220 */ /* 0x080fe20000410000 */
[C---:B------:R-:W-:Y:S01]  /*12530*/  FFMA.FTZ R45, R36.reuse, R41, -R45 ;  /* 0x00000029242d7223 */ /* 0x040fe2000001082d */
[C---:B------:R-:W-:Y:S01]  /*12540*/  FMUL.FTZ R38, R39.reuse, R44 ;  /* 0x0000002c27267220 */ /* 0x040fe20000410000 */
[----:B------:R-:W-:Y:S01]  /*12550*/  FMUL.FTZ R41, R39, R40 ;  /* 0x0000002827297220 */ /* 0x000fe20000410000 */
[----:B------:R-:W-:Y:S01]  /*12560*/  FFMA.FTZ R43, R36, R43, R27 ;  /* 0x0000002b242b7223 */ /* 0x000fe2000001001b */
[----:B------:R-:W-:Y:S01]  /*12570*/  FMUL.FTZ R27, R31, R86 ;  /* 0x000000561f1b7220 */ /* 0x000fe20000410000 */
[C---:B------:R-:W-:Y:S01]  /*12580*/  FFMA.FTZ R39, R37.reuse, R40, -R38 ;  /* 0x0000002825277223 */ /* 0x040fe20000010826 */
[----:B------:R-:W-:Y:S01]  /*12590*/  FFMA.FTZ R41, R37, R44, R41 ;  /* 0x0000002c25297223 */ /* 0x000fe20000010029 */
[C---:B------:R-:W-:Y:S01]  /*125a0*/  FMUL.FTZ R40, R32.reuse, R87 ;  /* 0x0000005720287220 */ /* 0x040fe20000410000 */
[----:B------:R-:W-:Y:S01]  /*125b0*/  FMUL.FTZ R37, R31, R90 ;  /* 0x0000005a1f257220 */ /* 0x000fe20000410000 */
[----:B------:R-:W-:Y:S01]  /*125c0*/  FMUL.FTZ R32, R32, R91 ;  /* 0x0000005b20207220 */ /* 0x000fe20000410000 */
[----:B------:R-:W-:-:S02]  /*125d0*/  IMAD.U32 R33, R34, 0x10000, RZ ;  /* 0x0001000022217824 */ /* 0x000fc400078e00ff */
[----:B------:R-:W-:Y:S01]  /*125e0*/  FFMA.FTZ R31, R28, R90, -R27 ;  /* 0x0000005a1c1f7223 */ /* 0x000fe2000001081b */
[----:B------:R-:W-:Y:S02]  /*125f0*/  IMAD.U32 R38, R88, 0x10000, RZ ;  /* 0x0001000058267824 */ /* 0x000fe400078e00ff */
[----:B------:R-:W-:Y:S01]  /*12600*/  FFMA.FTZ R37, R28, R86, R37 ;  /* 0x000000561c257223 */ /* 0x000fe20000010025 */
[----:B------:R-:W-:Y:S02]  /*12610*/  IMAD.U32 R36, R92, 0x10000, RZ ;  /* 0x000100005c247824 */ /* 0x000fe400078e00ff */
[C---:B------:R-:W-:Y:S01]  /*12620*/  FFMA.FTZ R40, R29.reuse, R91, -R40 ;  /* 0x0000005b1d287223 */ /* 0x040fe20000010828 */
[----:B------:R-:W-:Y:S01]  /*12630*/  FFMA.FTZ R32, R29, R87, R32 ;  /* 0x000000571d207223 */ /* 0x000fe20000010020 */
[----:B------:R-:W-:Y:S01]  /*12640*/  LOP3.LUT R34, R34, 0xffff0000, RZ, 0xc0, !PT ;  /* 0xffff000022227812 */ /* 0x000fe200078ec0ff */
[C---:B------:R-:W-:Y:S01]  /*12650*/  FMUL.FTZ R28, R33.reuse, R38 ;  /* 0x00000026211c7220 */ /* 0x040fe20000410000 */
[----:B------:R-:W-:Y:S01]  /*12660*/  FMUL.FTZ R42, R33, R36 ;  /* 0x00000024212a7220 */ /* 0x000fe20000410000 */
[----:B------:R-:W-:-:S02]  /*12670*/  LOP3.LUT R29, R88, 0xffff0000, RZ, 0xc0, !PT ;  /* 0xffff0000581d7812 */ /* 0x000fc400078ec0ff */
[----:B------:R-:W-:Y:S01]  /*12680*/  LOP3.LUT R27, R92, 0xffff0000, RZ, 0xc0, !PT ;  /* 0xffff00005c1b7812 */ /* 0x000fe200078ec0ff */
[----:B------:R-:W-:Y:S01]  /*12690*/  FFMA.FTZ R36, R25, R36, -R28 ;  /* 0x0000002419247223 */ /* 0x000fe2000001081c */
[----:B------:R-:W-:Y:S01]  /*126a0*/  LOP3.LUT R35, R35, 0xffff0000, RZ, 0xc0, !PT ;  /* 0xffff000023237812 */ /* 0x000fe200078ec0ff */
[----:B------:R-:W-:Y:S01]  /*126b0*/  FFMA.FTZ R42, R25, R38, R42 ;  /* 0x00000026192a7223 */ /* 0x000fe2000001002a */
[----:B------:R-:W-:Y:S01]  /*126c0*/  LOP3.LUT R89, R89, 0xffff0000, RZ, 0xc0, !PT ;  /* 0xffff000059597812 */ /* 0x000fe200078ec0ff */
[C---:B------:R-:W-:Y:S01]  /*126d0*/  FMUL.FTZ R25, R34.reuse, R29 ;  /* 0x0000001d22197220 */ /* 0x040fe20000410000 */
[----:B------:R-:W-:Y:S01]  /*126e0*/  LOP3.LUT R93, R93, 0xffff0000, RZ, 0xc0, !PT ;  /* 0xffff00005d5d7812 */ /* 0x000fe200078ec0ff */
[----:B------:R-:W-:Y:S02]  /*126f0*/  FMUL.FTZ R34, R34, R27 ;  /* 0x0000001b22227220 */ /* 0x000fe40000410000 */
[C---:B------:R-:W-:Y:S01]  /*12700*/  FMUL.FTZ R47, R35.reuse, R89 ;  /* 0x00000059232f7220 */ /* 0x040fe20000410000 */
[C---:B------:R-:W-:Y:S01]  /*12710*/  FFMA.FTZ R27, R24.reuse, R27, -R25 ;  /* 0x0000001b181b7223 */ /* 0x040fe20000010819 */
[----:B------:R-:W-:Y:S01]  /*12720*/  FMUL.FTZ R28, R35, R93 ;  /* 0x0000005d231c7220 */ /* 0x000fe20000410000 */
[----:B------:R-:W-:Y:S01]  /*12730*/  FFMA.FTZ R33, R24, R29, R34 ;  /* 0x0000001d18217223 */ /* 0x000fe20000010022 */
[C---:B------:R-:W-:Y:S01]  /*12740*/  FFMA.FTZ R34, R30.reuse, R93, -R47 ;  /* 0x0000005d1e227223 */ /* 0x040fe2000001082f */
        /* <DEDUP_REMOVED lines=11> */
.L_x_1735:
[----:B------:R-:W-:Y:S05]  /*12800*/  BSYNC B1 ;  /* 0x0000000000017941 */ /* 0x000fea0003800000 */
.L_x_1734:
[----:B---3--:R-:W-:-:S05]  /*12810*/  VIADD R3, R219, 0x40 ;  /* 0x00000040db037836 */ /* 0x008fca0000000000 */
[----:B------:R-:W-:-:S13]  /*12820*/  ISETP.GE.AND P0, PT, R3, R20, PT ;  /* 0x000000140300720c */ /* 0x000fda0003f06270 */
[----:B------:R-:W-:Y:S05]  /*12830*/  @P0 BRA `(.L_x_1715) ;  /* 0x0000001400600947 */ /* 0x000fea0003800000 */
[----:B-1----:R1:W5:Y:S01]  /*12840*/  LDL R46, [R1+0x58] ;  /* 0x00005800012e7983 */ /* 0x0023620000100800 */
[----:B------:R-:W3:Y:S03]  /*12850*/  LDC R3, c[0x0][0x3f4] ;  /* 0x0000fd00ff037b82 */ /* 0x000ee60000000800 */
[----:B------:R1:W5:Y:S01]  /*12860*/  LDL R42, [R1+0x34] ;  /* 0x00003400012a7983 */ /* 0x0003620000100800 */
[----:B------:R-:W-:Y:S01]  /*12870*/  BSSY B1, `(.L_x_1740) ;  /* 0x0000070000017945 */ /* 0x000fe20003800000 */
[----:B------:R-:W-:Y:S02]  /*12880*/  SHF.R.U32.HI R44, RZ, 0x3, R226 ;  /* 0x00000003ff2c7819 */ /* 0x000fe400000116e2 */
[-C--:B---3--:R-:W-:Y:S02]  /*12890*/  ISETP.GE.AND P0, PT, R18, R3.reuse, PT ;  /* 0x000000031200720c */ /* 0x088fe40003f06270 */
[----:B------:R-:W-:-:S02]  /*128a0*/  ISETP.GE.AND P1, PT, R196, R3, PT ;  /* 0x00000003c400720c */ /* 0x000fc40003f26270 */
[----:B------:R-:W-:-:S09]  /*128b0*/  ISETP.GE.AND P2, PT, R195, R3, PT ;  /* 0x00000003c300720c */ /* 0x000fd20003f46270 */
[----:B-1----:R-:W-:Y:S05]  /*128c0*/  @P0 BRA `(.L_x_1741) ;  /* 0x0000000400a80947 */ /* 0x002fea0003800000 */
[----:B------:R-:W-:Y:S02]  /*128d0*/  LEA.HI R0, R3, R0, RZ, 0x1d ;  /* 0x0000000003007211 */ /* 0x000fe400078fe8ff */
[----:B------:R-:W-:Y:S02]  /*128e0*/  LOP3.LUT R20, R226, 0x38, R18, 0xf8, !PT ;  /* 0x00000038e2147812 */ /* 0x000fe400078ef812 */
[----:B------:R-:W-:Y:S01]  /*128f0*/  SHF.R.S32.HI R25, RZ, 0x1f, R0 ;  /* 0x0000001fff197819 */ /* 0x000fe20000011400 */
[----:B--2---:R-:W-:Y:S01]  /*12900*/  IMAD.SHL.U32 R21, R0, 0x8, RZ ;  /* 0x0000000800157824 */ /* 0x004fe200078e00ff */
[----:B-----5:R-:W-:Y:S02]  /*12910*/  R2UR UR4, R46 ;  /* 0x000000002e0472ca */ /* 0x020fe400000e0000 */
[----:B------:R-:W-:Y:S02]  /*12920*/  LEA.HI R25, R25, R0, RZ, 0x3 ;  /* 0x0000000019197211 */ /* 0x000fe400078f18ff */
[----:B------:R-:W-:-:S02]  /*12930*/  LOP3.LUT R0, R42, R20, R44, 0xf6, !PT ;  /* 0x000000142a007212 */ /* 0x000fc400078ef62c */
[----:B------:R-:W-:Y:S01]  /*12940*/  LOP3.LUT R20, R226, 0x38, R21, 0xf8, !PT ;  /* 0x00000038e2147812 */ /* 0x000fe200078ef815 */
[----:B------:R-:W-:Y:S01]  /*12950*/  IMAD.SHL.U32 R25, R25, 0x400, RZ ;  /* 0x0000040019197824 */ /* 0x000fe200078e00ff */
[----:B------:R-:W-:Y:S02]  /*12960*/  SHF.R.U64 R32, R4, 0x10, R5 ;  /* 0x0000001004207819 */ /* 0x000fe40000001205 */
[----:B------:R-:W-:Y:S02]  /*12970*/  LOP3.LUT R20, R20, R44, RZ, 0x3c, !PT ;  /* 0x0000002c14147212 */ /* 0x000fe400078e3cff */
[----:B------:R-:W-:Y:S02]  /*12980*/  LOP3.LUT R25, R25, 0x7fffe000, RZ, 0xc0, !PT ;  /* 0x7fffe00019197812 */ /* 0x000fe400078ec0ff */
[----:B------:R-:W-:Y:S02]  /*12990*/  LEA R0, R0, UR4, 0x1 ;  /* 0x0000000400007c11 */ /* 0x000fe4000f8e08ff */
[----:B------:R-:W-:-:S02]  /*129a0*/  IADD3 R20, R20, R25, R42 ;  /* 0x0000001914147210 */ /* 0x000fc40007ffe02a */
[----:B------:R-:W-:Y:S01]  /*129b0*/  SHF.R.U32.HI R5, RZ, 0x10, R5 ;  /* 0x00000010ff057819 */ /* 0x000fe20000011605 */
[----:B------:R-:W1:Y:S01]  /*129c0*/  LDS.128 R24, [R0] ;  /* 0x0000000000187984 */ /* 0x000e620000000c00 */
[----:B------:R-:W-:Y:S01]  /*129d0*/  SHF.R.U64 R4, R6, 0x10, R7 ;  /* 0x0000001006047819 */ /* 0x000fe20000001207 */
[----:B------:R-:W-:Y:S01]  /*129e0*/  IMAD R20, R20, 0x2, R17 ;  /* 0x0000000214147824 */ /* 0x000fe200078e0211 */
[----:B------:R-:W-:Y:S02]  /*129f0*/  SHF.R.U32.HI R7, RZ, 0x10, R7 ;  /* 0x00000010ff077819 */ /* 0x000fe40000011607 */
[----:B------:R-:W-:Y:S02]  /*12a00*/  SHF.R.U64 R36, R48, 0x10, R49 ;  /* 0x0000001030247819 */ /* 0x000fe40000001231 */
[----:B------:R-:W2:Y:S01]  /*12a10*/  LDS.128 R28, [R20+0x12400] ;  /* 0x01240000141c7984 */ /* 0x000ea20000000c00 */
[----:B------:R-:W-:Y:S02]  /*12a20*/  PRMT R101, R101, 0x5410, R32 ;  /* 0x0000541065657816 */ /* 0x000fe40000000020 */
[----:B------:R-:W-:-:S02]  /*12a30*/  PRMT R102, R102, 0x5410, R5 ;  /* 0x0000541066667816 */ /* 0x000fc40000000005 */
[----:B------:R-:W-:Y:S02]  /*12a40*/  PRMT R103, R103, 0x5410, R4 ;  /* 0x0000541067677816 */ /* 0x000fe40000000004 */
[----:B------:R-:W-:Y:S01]  /*12a50*/  PRMT R104, R104, 0x5410, R7 ;  /* 0x0000541068687816 */ /* 0x000fe20000000007 */
[----:B------:R-:W-:Y:S01]  /*12a60*/  IMAD.U32 R37, R102, 0x10000, RZ ;  /* 0x0001000066257824 */ /* 0x000fe200078e00ff */
[----:B------:R-:W-:Y:S01]  /*12a70*/  PRMT R105, R105, 0x5410, R36 ;  /* 0x0000541069697816 */ /* 0x000fe20000000024 */
[----:B------:R-:W-:Y:S01]  /*12a80*/  IMAD.U32 R36, R101, 0x10000, RZ ;  /* 0x0001000065247824 */ /* 0x000fe200078e00ff */
[----:B------:R-:W-:Y:S02]  /*12a90*/  SHF.R.U32.HI R49, RZ, 0x10, R49 ;  /* 0x00000010ff317819 */ /* 0x000fe40000011631 */
[--C-:B------:R-:W-:Y:S01]  /*12aa0*/  SHF.R.U64 R34, R50, 0x10, R51.reuse ;  /* 0x0000001032227819 */ /* 0x100fe20000001233 */
[----:B------:R-:W-:Y:S01]  /*12ab0*/  IMAD.U32 R35, R105, 0x10000, RZ ;  /* 0x0001000069237824 */ /* 0x000fe200078e00ff */
[----:B------:R-:W-:-:S02]  /*12ac0*/  SHF.R.U32.HI R51, RZ, 0x10, R51 ;  /* 0x00000010ff337819 */ /* 0x000fc40000011633 */
[----:B------:R-:W-:Y:S02]  /*12ad0*/  PRMT R106, R106, 0x5410, R49 ;  /* 0x000054106a6a7816 */ /* 0x000fe40000000031 */
[----:B------:R-:W-:Y:S02]  /*12ae0*/  PRMT R108, R108, 0x5410, R51 ;  /* 0x000054106c6c7816 */ /* 0x000fe40000000033 */
[----:B------:R-:W-:Y:S02]  /*12af0*/  PRMT R107, R107, 0x5410, R34 ;  /* 0x000054106b6b7816 */ /* 0x000fe40000000022 */
[----:B------:R-:W-:Y:S02]  /*12b00*/  LOP3.LUT R101, R101, 0xffff0000, RZ, 0xc0, !PT ;  /* 0xffff000065657812 */ /* 0x000fe400078ec0ff */
[----:B------:R-:W-:Y:S02]  /*12b10*/  LOP3.LUT R105, R105, 0xffff0000, RZ, 0xc0, !PT ;  /* 0xffff000069697812 */ /* 0x000fe400078ec0ff */
[----:B------:R-:W-:Y:S01]  /*12b20*/  LOP3.LUT R102, R102, 0xffff0000, RZ, 0xc0, !PT ;  /* 0xffff000066667812 */ /* 0x000fe200078ec0ff */
[C---:B-1----:R-:W-:Y:S01]  /*12b30*/  IMAD.U32 R4, R24.reuse, 0x10000, RZ ;  /* 0x0001000018047824 */ /* 0x042fe200078e00ff */
[----:B------:R-:W-:Y:S01]  /*12b40*/  LOP3.LUT R5, R24, 0xffff0000, RZ, 0xc0, !PT ;  /* 0xffff000018057812 */ /* 0x000fe200078ec0ff */
[C---:B------:R-:W-:Y:S01]  /*12b50*/  IMAD.U32 R6, R25.reuse, 0x10000, RZ ;  /* 0x0001000019067824 */ /* 0x040fe200078e00ff */
[----:B------:R-:W-:Y:S01]  /*12b60*/  LOP3.LUT R24, R25, 0xffff0000, RZ, 0xc0, !PT ;  /* 0xffff000019187812 */ /* 0x000fe200078ec0ff */
[C---:B------:R-:W-:Y:S01]  /*12b70*/  IMAD.U32 R7, R26.reuse, 0x10000, RZ ;  /* 0x000100001a077824 */ /* 0x040fe200078e00ff */
[----:B------:R-:W-:Y:S01]  /*12b80*/  LOP3.LUT R21, R26, 0xffff0000, RZ, 0xc0, !PT ;  /* 0xffff00001a157812 */ /* 0x000fe200078ec0ff */
[C---:B------:R-:W-:Y:S01]  /*12b90*/  IMAD.U32 R25, R27.reuse, 0x10000, RZ ;  /* 0x000100001b197824 */ /* 0x040fe200078e00ff */
[----:B------:R-:W-:Y:S01]  /*12ba0*/  LOP3.LUT R26, R27, 0xffff0000, RZ, 0xc0, !PT ;  /* 0xffff00001b1a7812 */ /* 0x000fe200078ec0ff */
[C---:B--2---:R-:W-:Y:S01]  /*12bb0*/  IMAD.U32 R27, R28.reuse, 0x10000, RZ ;  /* 0x000100001c1b7824 */ /* 0x044fe200078e00ff */
        /* <DEDUP_REMOVED lines=11> */
[-C--:B------:R-:W-:Y:S01]  /*12c70*/  FMUL.FTZ R45, R32, R27.reuse ;  /* 0x0000001b202d7220 */ /* 0x080fe20000410000 */
[----:B------:R-:W-:Y:S02]  /*12c80*/  IMAD.U32 R4, R108, 0x10000, RZ ;  /* 0x000100006c047824 */ /* 0x000fe400078e00ff */
[----:B------:R-:W-:Y:S01]  /*12c90*/  FFMA.FTZ R43, R6, R27, -R43 ;  /* 0x0000001b062b7223 */ /* 0x000fe2000001082b */
[----:B------:R-:W-:Y:S01]  /*12ca0*/  FMUL.FTZ R32, R34, R35 ;  /* 0x0000002322207220 */ /* 0x000fe20000410000 */
[----:B------:R-:W-:Y:S01]  /*12cb0*/  LOP3.LUT R106, R106, 0xffff0000, RZ, 0xc0, !PT ;  /* 0xffff00006a6a7812 */ /* 0x000fe200078ec0ff */
[-C--:B------:R-:W-:Y:S01]  /*12cc0*/  FMUL.FTZ R34, R34, R4.reuse ;  /* 0x0000000422227220 */ /* 0x080fe20000410000 */
[----:B------:R-:W-:Y:S01]  /*12cd0*/  FFMA.FTZ R45, R6, R37, R45 ;  /* 0x00000025062d7223 */ /* 0x000fe2000001002d */
[----:B------:R-:W-:Y:S01]  /*12ce0*/  FFMA.FTZ R27, R25, R4, -R32 ;  /* 0x00000004191b7223 */ /* 0x000fe20000010820 */
[----:B------:R-:W-:Y:S01]  /*12cf0*/  FMUL.FTZ R4, R28, R101 ;  /* 0x000000651c047220 */ /* 0x000fe20000410000 */
[----:B------:R-:W-:-:S02]  /*12d00*/  IMAD.U32 R33, R30, 0x10000, RZ ;  /* 0x000100001e217824 */ /* 0x000fc400078e00ff */
[----:B------:R-:W-:Y:S01]  /*12d10*/  FFMA.FTZ R35, R25, R35, R34 ;  /* 0x0000002319237223 */ /* 0x000fe20000010022 */
[----:B------:R-:W-:Y:S02]  /*12d20*/  IMAD.U32 R6, R103, 0x10000, RZ ;  /* 0x0001000067067824 */ /* 0x000fe400078e00ff */
[-C--:B------:R-:W-:Y:S01]  /*12d30*/  FMUL.FTZ R32, R28, R105.reuse ;  /* 0x000000691c207220 */ /* 0x080fe20000410000 */
[----:B------:R-:W-:Y:S01]  /*12d40*/  FMUL.FTZ R25, R29, R102 ;  /* 0x000000661d197220 */ /* 0x000fe20000410000 */
[----:B------:R-:W-:Y:S01]  /*12d50*/  FFMA.FTZ R28, R5, R105, -R4 ;  /* 0x00000069051c7223 */ /* 0x000fe20000010804 */
[----:B------:R-:W-:Y:S01]  /*12d60*/  FMUL.FTZ R29, R29, R106 ;  /* 0x0000006a1d1d7220 */ /* 0x000fe20000410000 */
[----:B------:R-:W-:Y:S01]  /*12d70*/  LOP3.LUT R30, R30, 0xffff0000, RZ, 0xc0, !PT ;  /* 0xffff00001e1e7812 */ /* 0x000fe200078ec0ff */
[----:B------:R-:W-:Y:S02]  /*12d80*/  IMAD.U32 R4, R107, 0x10000, RZ ;  /* 0x000100006b047824 */ /* 0x000fe400078e00ff */
[----:B------:R-:W-:Y:S01]  /*12d90*/  FMUL.FTZ R34, R33, R6 ;  /* 0x0000000621227220 */ /* 0x000fe20000410000 */
[----:B------:R-:W-:Y:S01]  /*12da0*/  LOP3.LUT R103, R103, 0xffff0000, RZ, 0xc0, !PT ;  /* 0xffff000067677812 */ /* 0x000fe200078ec0ff */
[C---:B------:R-:W-:Y:S01]  /*12db0*/  FFMA.FTZ R106, R24.reuse, R106, -R25 ;  /* 0x0000006a186a7223 */ /* 0x040fe20000010819 */
[----:B------:R-:W-:Y:S01]  /*12dc0*/  LOP3.LUT R107, R107, 0xffff0000, RZ, 0xc0, !PT ;  /* 0xffff00006b6b7812 */ /* 0x000fe200078ec0ff */
[----:B------:R-:W-:Y:S01]  /*12dd0*/  FFMA.FTZ R102, R24, R102, R29 ;  /* 0x0000006618667223 */ /* 0x000fe2000001001d */
[----:B------:R-:W-:Y:S01]  /*12de0*/  LOP3.LUT R31, R31, 0xffff0000, RZ, 0xc0, !PT ;  /* 0xffff00001f1f7812 */ /* 0x000fe200078ec0ff */
[-C--:B------:R-:W-:Y:S01]  /*12df0*/  FMUL.FTZ R24, R33, R4.reuse ;  /* 0x0000000421187220 */ /* 0x080fe20000410000 */
[----:B------:R-:W-:Y:S01]  /*12e00*/  LOP3.LUT R104, R104, 0xffff0000, RZ, 0xc0, !PT ;  /* 0xffff000068687812 */ /* 0x000fe200078ec0ff */
[----:B------:R-:W-:Y:S01]  /*12e10*/  FFMA.FTZ R34, R7, R4, -R34 ;  /* 0x0000000407227223 */ /* 0x000fe20000010822 */
[----:B------:R-:W-:Y:S01]  /*12e20*/  LOP3.LUT R108, R108, 0xffff0000, RZ, 0xc0, !PT ;  /* 0xffff00006c6c7812 */ /* 0x000fe200078ec0ff */
[C---:B------:R-:W-:Y:S01]  /*12e30*/  FMUL.FTZ R4, R30.reuse, R103 ;  /* 0x000000671e047220 */ /* 0x040fe20000410000 */
[----:B------:R-:W-:Y:S01]  /*12e40*/  FFMA.FTZ R32, R5, R101, R32 ;  /* 0x0000006505207223 */ /* 0x000fe20000010020 */
[----:B------:R-:W-:Y:S01]  /*12e50*/  FMUL.FTZ R30, R30, R107 ;  /* 0x0000006b1e1e7220 */ /* 0x000fe20000410000 */
[C---:B------:R-:W-:Y:S01]  /*12e60*/  FMUL.FTZ R5, R31.reuse, R104 ;  /* 0x000000681f057220 */ /* 0x040fe20000410000 */
[----:B------:R-:W-:Y:S01]  /*12e70*/  FMUL.FTZ R31, R31, R108 ;  /* 0x0000006c1f1f7220 */ /* 0x000fe20000410000 */
[----:B------:R-:W-:Y:S01]  /*12e80*/  FFMA.FTZ R7, R7, R6, R24 ;  /* 0x0000000607077223 */ /* 0x000fe20000010018 */
[C---:B------:R-:W-:Y:S01]  /*12e90*/  FFMA.FTZ R30, R21.reuse, R103, R30 ;  /* 0x00000067151e7223 */ /* 0x040fe2000001001e */
[----:B------:R-:W-:Y:S01]  /*12ea0*/  FFMA.FTZ R107, R21, R107, -R4 ;  /* 0x0000006b156b7223 */ /* 0x000fe20000010804 */
[C---:B------:R-:W-:Y:S01]  /*12eb0*/  FFMA.FTZ R108, R26.reuse, R108, -R5 ;  /* 0x0000006c1a6c7223 */ /* 0x040fe20000010805 */
[----:B------:R-:W-:Y:S01]  /*12ec0*/  FFMA.FTZ R104, R26, R104, R31 ;  /* 0x000000681a687223 */ /* 0x000fe2000001001f */
[----:B------:R-:W-:-:S02]  /*12ed0*/  F2FP.BF16.F32.PACK_AB R4, R28, R39 ;  /* 0x000000271c04723e */ /* 0x000fc400000010ff */
[----:B------:R-:W-:Y:S02]  /*12ee0*/  F2FP.BF16.F32.PACK_AB R26, R30, R7 ;  /* 0x000000071e1a723e */ /* 0x000fe400000010ff */
[----:B------:R-:W-:Y:S02]  /*12ef0*/  F2FP.BF16.F32.PACK_AB R5, R106, R43 ;  /* 0x0000002b6a05723e */ /* 0x000fe400000010ff */
[----:B------:R-:W-:Y:S02]  /*12f00*/  F2FP.BF16.F32.PACK_AB R6, R107, R34 ;  /* 0x000000226b06723e */ /* 0x000fe400000010ff */
[----:B------:R-:W-:Y:S02]  /*12f10*/  F2FP.BF16.F32.PACK_AB R7, R108, R27 ;  /* 0x0000001b6c07723e */ /* 0x000fe400000010ff */
[----:B------:R-:W-:Y:S02]  /*12f20*/  F2FP.BF16.F32.PACK_AB R24, R32, R41 ;  /* 0x000000292018723e */ /* 0x000fe400000010ff */
[----:B------:R-:W-:Y:S01]  /*12f30*/  F2FP.BF16.F32.PACK_AB R25, R102, R45 ;  /* 0x0000002d6619723e */ /* 0x000fe200000010ff */
[----:B------:R1:W-:Y:S01]  /*12f40*/  STS.128 [R0], R4 ;  /* 0x0000000400007388 */ /* 0x0003e20000000c00 */
[----:B------:R-:W-:-:S05]  /*12f50*/  F2FP.BF16.F32.PACK_AB R27, R104, R35 ;  /* 0x00000023681b723e */ /* 0x000fca00000010ff */
[----:B------:R1:W-:Y:S02]  /*12f60*/  STS.128 [R20+0x12400], R24 ;  /* 0x0124001814007388 */ /* 0x0003e40000000c00 */
.L_x_1741:
[----:B------:R-:W-:Y:S05]  /*12f70*/  BSYNC B1 ;  /* 0x0000000000017941 */ /* 0x000fea0003800000 */
.L_x_1740:
[----:B------:R-:W-:Y:S04]  /*12f80*/  BSSY B1, `(.L_x_1742) ;  /* 0x0000072000017945 */ /* 0x000fe80003800000 */
[----:B------:R-:W-:Y:S05]  /*12f90*/  @P1 BRA `(.L_x_1743) ;  /* 0x0000000400c01947 */ /* 0x000fea0003800000 */
[----:B-1----:R-:W-:Y:S02]  /*12fa0*/  SHF.R.S32.HI R5, RZ, 0x1f, R196 ;  /* 0x0000001fff057819 */ /* 0x002fe400000114c4 */
[----:B------:R-:W-:Y:S02]  /*12fb0*/  LEA.HI R0, R3, R203, RZ, 0x1d ;  /* 0x000000cb03007211 */ /* 0x000fe400078fe8ff */
[CC--:B------:R-:W-:Y:S02]  /*12fc0*/  LEA.HI R4, R5.reuse, R196.reuse, RZ, 0x6 ;  /* 0x000000c405047211 */ /* 0x0c0fe400078f30ff */
[----:B------:R-:W-:Y:S02]  /*12fd0*/  LEA.HI R7, R5, R196, RZ, 0x3 ;  /* 0x000000c405077211 */ /* 0x000fe400078f18ff */
[----:B------:R-:W-:Y:S01]  /*12fe0*/  SHF.R.S32.HI R5, RZ, 0x1f, R0 ;  /* 0x0000001fff057819 */ /* 0x000fe20000011400 */
[----:B------:R-:W-:Y:S01]  /*12ff0*/  IMAD.SHL.U32 R6, R4, 0x80, RZ ;  /* 0x0000008004067824 */ /* 0x000fe200078e00ff */
[----:B-----5:R-:W-:-:S02]  /*13000*/  R2UR UR4, R46 ;  /* 0x000000002e0472ca */ /* 0x020fc400000e0000 */
[----:B------:R-:W-:Y:S01]  /*13010*/  LEA.HI R4, R5, R0, RZ, 0x3 ;  /* 0x0000000005047211 */ /* 0x000fe200078f18ff */
[----:B------:R-:W-:Y:S01]  /*13020*/  IMAD.SHL.U32 R5, R0, 0x8, RZ ;  /* 0x0000000800057824 */ /* 0x000fe200078e00ff */
[----:B------:R-:W-:Y:S02]  /*13030*/  LOP3.LUT R7, R226, 0x38, R7, 0xf8, !PT ;  /* 0x00000038e2077812 */ /* 0x000fe400078ef807 */
[----:B------:R-:W-:Y:S02]  /*13040*/  LOP3.LUT R6, R6, 0xffffe000, RZ, 0xc0, !PT ;  /* 0xffffe00006067812 */ /* 0x000fe400078ec0ff */
[----:B------:R-:W-:Y:S01]  /*13050*/  LOP3.LUT R0, R226, 0x38, R5, 0xf8, !PT ;  /* 0x00000038e2007812 */ /* 0x000fe200078ef805 */
[----:B------:R-:W-:Y:S01]  /*13060*/  IMAD.SHL.U32 R5, R4, 0x400, RZ ;  /* 0x0000040004057824 */ /* 0x000fe200078e00ff */
[-C--:B------:R-:W-:Y:S02]  /*13070*/  LOP3.LUT R7, R7, R44.reuse, RZ, 0x3c, !PT ;  /* 0x0000002c07077212 */ /* 0x080fe400078e3cff */
[----:B------:R-:W-:-:S02]  /*13080*/  LOP3.LUT R4, R0, R44, RZ, 0x3c, !PT ;  /* 0x0000002c00047212 */ /* 0x000fc400078e3cff */
[----:B------:R-:W-:Y:S02]  /*13090*/  LOP3.LUT R5, R5, 0x7fffe000, RZ, 0xc0, !PT ;  /* 0x7fffe00005057812 */ /* 0x000fe400078ec0ff */
[--C-:B------:R-:W-:Y:S02]  /*130a0*/  IADD3 R6, R7, R6, R42.reuse ;  /* 0x0000000607067210 */ /* 0x100fe40007ffe02a */
[----:B------:R-:W-:Y:S02]  /*130b0*/  IADD3 R20, R4, R5, R42 ;  /* 0x0000000504147210 */ /* 0x000fe40007ffe02a */
[----:B------:R-:W-:Y:S02]  /*130c0*/  LEA R0, R6, UR4, 0x1 ;  /* 0x0000000406007c11 */ /* 0x000fe4000f8e08ff */
[----:B--2---:R-:W-:Y:S01]  /*130d0*/  SHF.R.U64 R21, R8, 0x10, R9 ;  /* 0x0000001008157819 */ /* 0x004fe20000001209 */
[----:B------:R-:W-:Y:S01]  /*130e0*/  IMAD R20, R20, 0x2, R17 ;  /* 0x0000000214147824 */ /* 0x000fe200078e0211 */
[----:B------:R-:W-:Y:S01]  /*130f0*/  SHF.R.U64 R31, R52, 0x10, R53 ;  /* 0x00000010341f7819 */ /* 0x000fe20000001235 */
[----:B------:R-:W1:Y:S01]  /*13100*/  LDS.128 R4, [R0] ;  /* 0x0000000000047984 */ /* 0x000e620000000c00 */
[----:B------:R-:W-:-:S02]  /*13110*/  PRMT R78, R78, 0x5410, R21 ;  /* 0x000054104e4e7816 */ /* 0x000fc40000000015 */
[----:B------:R-:W-:Y:S01]  /*13120*/  SHF.R.U32.HI R8, RZ, 0x10, R9 ;  /* 0x00000010ff087819 */ /* 0x000fe20000011609 */
[----:B------:R-:W2:Y:S01]  /*13130*/  LDS.128 R24, [R20+0x12400] ;  /* 0x0124000014187984 */ /* 0x000ea20000000c00 */
[----:B------:R-:W-:Y:S01]  /*13140*/  PRMT R82, R82, 0x5410, R31 ;  /* 0x0000541052527816 */ /* 0x000fe2000000001f */
[----:B------:R-:W-:Y:S01]  /*13150*/  IMAD.U32 R32, R78, 0x10000, RZ ;  /* 0x000100004e207824 */ /* 0x000fe200078e00ff */
[----:B------:R-:W-:Y:S02]  /*13160*/  SHF.R.U32.HI R52, RZ, 0x10, R53 ;  /* 0x00000010ff347819 */ /* 0x000fe40000011635 */
[----:B------:R-:W-:Y:S01]  /*13170*/  SHF.R.U64 R9, R10, 0x10, R11 ;  /* 0x000000100a097819 */ /* 0x000fe2000000120b */
[----:B------:R-:W-:Y:S01]  /*13180*/  IMAD.U32 R31, R82, 0x10000, RZ ;  /* 0x00010000521f7824 */ /* 0x000fe200078e00ff */
[----:B------:R-:W-:Y:S02]  /*13190*/  SHF.R.U64 R29, R54, 0x10, R55 ;  /* 0x00000010361d7819 */ /* 0x000fe40000001237 */
[----:B------:R-:W-:-:S02]  /*131a0*/  SHF.R.U32.HI R10, RZ, 0x10, R11 ;  /* 0x00000010ff0a7819 */ /* 0x000fc4000001160b */
[----:B------:R-:W-:Y:S02]  /*131b0*/  PRMT R79, R79, 0x5410, R8 ;  /* 0x000054104f4f7816 */ /* 0x000fe40000000008 */
[----:B------:R-:W-:Y:S02]  /*131c0*/  SHF.R.U32.HI R54, RZ, 0x10, R55 ;  /* 0x00000010ff367819 */ /* 0x000fe40000011637 */
[----:B------:R-:W-:Y:S01]  /*131d0*/  PRMT R83, R83, 0x5410, R52 ;  /* 0x0000541053537816 */ /* 0x000fe20000000034 */
[----:B------:R-:W-:Y:S01]  /*131e0*/  IMAD.U32 R33, R79, 0x10000, RZ ;  /* 0x000100004f217824 */ /* 0x000fe200078e00ff */
[----:B------:R-:W-:Y:S02]  /*131f0*/  PRMT R81, R81, 0x5410, R10 ;  /* 0x0000541051517816 */ /* 0x000fe4000000000a */
[----:B------:R-:W-:Y:S02]  /*13200*/  PRMT R85, R85, 0x5410, R54 ;  /* 0x0000541055557816 */ /* 0x000fe40000000036 */
[----:B------:R-:W-:-:S02]  /*13210*/  PRMT R80, R80, 0x5410, R9 ;  /* 0x0000541050507816 */ /* 0x000fc40000000009 */
[----:B------:R-:W-:Y:S01]  /*13220*/  PRMT R84, R84, 0x5410, R29 ;  /* 0x0000541054547816 */ /* 0x000fe2000000001d */
[C---:B-1----:R-:W-:Y:S01]  /*13230*/  IMAD.U32 R8, R4.reuse, 0x10000, RZ ;  /* 0x0001000004087824 */ /* 0x042fe200078e00ff */
        /* <DEDUP_REMOVED lines=19> */
[----:B------:R-:W-:Y:S01]  /*13370*/  IMAD.U32 R11, R7, 0x10000, RZ ;  /* 0x00010000070b7824 */ /* 0x000fe200078e00ff */
[----:B------:R-:W-:Y:S01]  /*13380*/  LOP3.LUT R21, R78, 0xffff0000, RZ, 0xc0, !PT ;  /* 0xffff00004e157812 */ /* 0x000fe200078ec0ff */
[-C--:B------:R-:W-:Y:S01]  /*13390*/  FMUL.FTZ R30, R30, R8.reuse ;  /* 0x000000081e1e7220 */ /* 0x080fe20000410000 */
[----:B------:R-:W-:Y:S01]  /*133a0*/  FFMA.FTZ R33, R9, R33, R28 ;  /* 0x0000002109217223 */ /* 0x000fe2000001001c */
[----:B------:R-:W-:Y:S01]  /*133b0*/  LOP3.LUT R9, R82, 0xffff0000, RZ, 0xc0, !PT ;  /* 0xffff000052097812 */ /* 0x000fe200078ec0ff */
[C---:B------:R-:W-:Y:S01]  /*133c0*/  FFMA.FTZ R36, R11.reuse, R8, -R32 ;  /* 0x000000080b247223 */ /* 0x040fe20000010820 */
[----:B------:R-:W-:Y:S01]  /*133d0*/  FFMA.FTZ R38, R11, R31, R30 ;  /* 0x0000001f0b267223 */ /* 0x000fe2000001001e */
[C---:B------:R-:W-:Y:S01]  /*133e0*/  FMUL.FTZ R11, R24.reuse, R21 ;  /* 0x00000015180b7220 */ /* 0x040fe20000410000 */
[----:B------:R-:W-:Y:S01]  /*133f0*/  LOP3.LUT R28, R79, 0xffff0000, RZ, 0xc0, !PT ;  /* 0xffff00004f1c7812 */ /* 0x000fe200078ec0ff */
[----:B------:R-:W-:Y:S01]  /*13400*/  FMUL.FTZ R31, R24, R9 ;  /* 0x00000009181f7220 */ /* 0x000fe20000410000 */
[----:B------:R-:W-:-:S02]  /*13410*/  IMAD.U32 R29, R26, 0x10000, RZ ;  /* 0x000100001a1d7824 */ /* 0x000fc400078e00ff */
[----:B------:R-:W-:Y:S01]  /*13420*/  FFMA.FTZ R24, R4, R9, -R11 ;  /* 0x0000000904187223 */ /* 0x000fe2000001080b */
[----:B------:R-:W-:Y:S01]  /*13430*/  LOP3.LUT R8, R83, 0xffff0000, RZ, 0xc0, !PT ;  /* 0xffff000053087812 */ /* 0x000fe200078ec0ff */
[----:B------:R-:W-:Y:S02]  /*13440*/  IMAD.U32 R11, R80, 0x10000, RZ ;  /* 0x00010000500b7824 */ /* 0x000fe400078e00ff */
[----:B------:R-:W-:Y:S01]  /*13450*/  FFMA.FTZ R30, R4, R21, R31 ;  /* 0x00000015041e7223 */ /* 0x000fe2000001001f */
[----:B------:R-:W-:Y:S02]  /*13460*/  IMAD.U32 R10, R6, 0x10000, RZ ;  /* 0x00010000060a7824 */ /* 0x000fe400078e00ff */
[----:B------:R-:W-:Y:S01]  /*13470*/  FMUL.FTZ R32, R25, R28 ;  /* 0x0000001c19207220 */ /* 0x000fe20000410000 */
[----:B------:R-:W-:Y:S02]  /*13480*/  IMAD.U32 R9, R84, 0x10000, RZ ;  /* 0x0001000054097824 */ /* 0x000fe400078e00ff */
[----:B------:R-:W-:Y:S01]  /*13490*/  FMUL.FTZ R31, R29, R11 ;  /* 0x0000000b1d1f7220 */ /* 0x000fe20000410000 */
[-C--:B------:R-:W-:Y:S01]  /*134a0*/  FMUL.FTZ R25, R25, R8.reuse ;  /* 0x0000000819197220 */ /* 0x080fe20000410000 */
[----:B------:R-:W-:Y:S01]  /*134b0*/  LOP3.LUT R26, R26, 0xffff0000, RZ, 0xc0, !PT ;  /* 0xffff00001a1a7812 */ /* 0x000fe200078ec0ff */
[-C--:B------:R-:W-:Y:S01]  /*134c0*/  FMUL.FTZ R29, R29, R9.reuse ;  /* 0x000000091d1d7220 */ /* 0x080fe20000410000 */
[----:B------:R-:W-:Y:S01]  /*134d0*/  FFMA.FTZ R31, R10, R9, -R31 ;  /* 0x000000090a1f7223 */ /* 0x000fe2000001081f */
[C---:B------:R-:W-:Y:S01]  /*134e0*/  FFMA.FTZ R21, R5.reuse, R8, -R32 ;  /* 0x0000000805157223 */ /* 0x040fe20000010820 */
[----:B------:R-:W-:Y:S01]  /*134f0*/  FFMA.FTZ R28, R5, R28, R25 ;  /* 0x0000001c051c7223 */ /* 0x000fe20000010019 */
[----:B------:R-:W-:Y:S01]  /*13500*/  LOP3.LUT R9, R80, 0xffff0000, RZ, 0xc0, !PT ;  /* 0xffff000050097812 */ /* 0x000fe200078ec0ff */
[----:B------:R-:W-:Y:S01]  /*13510*/  FFMA.FTZ R10, R10, R11, R29 ;  /* 0x0000000b0a0a7223 */ /* 0x000fe2000001001d */
[----:B------:R-:W-:-:S02]  /*13520*/  LOP3.LUT R27, R27, 0xffff0000, RZ, 0xc0, !PT ;  /* 0xffff00001b1b7812 */ /* 0x000fc400078ec0ff */
[----:B------:R-:W-:Y:S01]  /*13530*/  LOP3.LUT R5, R84, 0xffff0000, RZ, 0xc0, !PT ;  /* 0xffff000054057812 */ /* 0x000fe200078ec0ff */
[C---:B------:R-:W-:Y:S01]  /*13540*/  FMUL.FTZ R11, R26.reuse, R9 ;  /* 0x000000091a0b7220 */ /* 0x040fe20000410000 */
[----:B------:R-:W-:Y:S02]  /*13550*/  LOP3.LUT R8, R81, 0xffff0000, RZ, 0xc0, !PT ;  /* 0xffff000051087812 */ /* 0x000fe400078ec0ff */
[----:B------:R-:W-:Y:S01]  /*13560*/  LOP3.LUT R4, R85, 0xffff0000, RZ, 0xc0, !PT ;  /* 0xffff000055047812 */ /* 0x000fe200078ec0ff */
[-C--:B------:R-:W-:Y:S01]  /*13570*/  FMUL.FTZ R32, R26, R5.reuse ;  /* 0x000000051a207220 */ /* 0x080fe20000410000 */
[----:B------:R-:W-:Y:S01]  /*13580*/  LOP3.LUT R6, R6, 0xffff0000, RZ, 0xc0, !PT ;  /* 0xffff000006067812 */ /* 0x000fe200078ec0ff */
[----:B------:R-:W-:Y:S01]  /*13590*/  FMUL.FTZ R40, R27, R8 ;  /* 0x000000081b287220 */ /* 0x000fe20000410000 */
[----:B------:R-:W-:Y:S01]  /*135a0*/  LOP3.LUT R7, R7, 0xffff0000, RZ, 0xc0, !PT ;  /* 0xffff000007077812 */ /* 0x000fe200078ec0ff */
[-C--:B------:R-:W-:Y:S02]  /*135b0*/  FMUL.FTZ R27, R27, R4.reuse ;  /* 0x000000041b1b7220 */ /* 0x080fe40000410000 */
[C---:B------:R-:W-:Y:S01]  /*135c0*/  FFMA.FTZ R26, R6.reuse, R5, -R11 ;  /* 0x00000005061a7223 */ /* 0x040fe2000001080b */
[----:B------:R-:W-:Y:S01]  /*135d0*/  FFMA.FTZ R11, R6, R9, R32 ;  /* 0x00000009060b7223 */ /* 0x000fe20000010020 */
        /* <DEDUP_REMOVED lines=12> */
.L_x_1743:
[----:B------:R-:W-:Y:S05]  /*136a0*/  BSYNC B1 ;  /* 0x0000000000017941 */ /* 0x000fea0003800000 */
.L_x_1742:
[----:B------:R-:W-:Y:S05]  /*136b0*/  @P2 BRA `(.L_x_1715) ;  /* 0x0000000400c02947 */ /* 0x000fea0003800000 */
[----:B-1-3--:R-:W-:Y:S02]  /*136c0*/  SHF.R.S32.HI R0, RZ, 0x1f, R195 ;  /* 0x0000001fff007819 */ /* 0x00afe400000114c3 */
        /* <DEDUP_REMOVED lines=17> */
[----:B--2---:R-:W-:Y:S02]  /*137e0*/  LEA R34, R5, UR4, 0x1 ;  /* 0x0000000405227c11 */ /* 0x004fe4000f8e08ff */
[----:B------:R-:W-:Y:S01]  /*137f0*/  SHF.R.U64 R27, R56, 0x10, R57 ;  /* 0x00000010381b7819 */ /* 0x000fe20000001239 */
[----:B------:R-:W-:Y:S01]  /*13800*/  IMAD R0, R0, 0x2, R17 ;  /* 0x0000000200007824 */ /* 0x000fe200078e0211 */
[----:B------:R-:W-:Y:S01]  /*13810*/  SHF.R.U64 R21, R12, 0x10, R13 ;  /* 0x000000100c157819 */ /* 0x000fe2000000120d */
[----:B------:R-:W1:Y:S01]  /*13820*/  LDS.128 R4, [R34] ;  /* 0x0000000022047984 */ /* 0x000e620000000c00 */
[----:B------:R-:W-:-:S02]  /*13830*/  PRMT R74, R74, 0x5410, R27 ;  /* 0x000054104a4a7816 */ /* 0x000fc4000000001b */
[----:B------:R-:W-:Y:S01]  /*13840*/  PRMT R70, R70, 0x5410, R21 ;  /* 0x0000541046467816 */ /* 0x000fe20000000015 */
[----:B------:R-:W2:Y:S01]  /*13850*/  LDS.128 R8, [R0+0x12400] ;  /* 0x0124000000087984 */ /* 0x000ea20000000c00 */
[----:B------:R-:W-:Y:S01]  /*13860*/  SHF.R.U64 R3, R14, 0x10, R15 ;  /* 0x000000100e037819 */ /* 0x000fe2000000120f */
[----:B------:R-:W-:Y:S01]  /*13870*/  IMAD.U32 R26, R74, 0x10000, RZ ;  /* 0x000100004a1a7824 */ /* 0x000fe200078e00ff */
[----:B------:R-:W-:Y:S01]  /*13880*/  SHF.R.U32.HI R12, RZ, 0x10, R13 ;  /* 0x00000010ff0c7819 */ /* 0x000fe2000001160d */
[----:B------:R-:W-:Y:S01]  /*13890*/  IMAD.U32 R28, R70, 0x10000, RZ ;  /* 0x00010000461c7824 */ /* 0x000fe200078e00ff */
[----:B------:R-:W-:Y:S02]  /*138a0*/  SHF.R.U32.HI R14, RZ, 0x10, R15 ;  /* 0x00000010ff0e7819 */ /* 0x000fe4000001160f */
[--C-:B------:R-:W-:Y:S02]  /*138b0*/  SHF.R.U64 R25, R58, 0x10, R59.reuse ;  /* 0x000000103a197819 */ /* 0x100fe4000000123b */
[----:B------:R-:W-:-:S02]  /*138c0*/  SHF.R.U32.HI R58, RZ, 0x10, R59 ;  /* 0x00000010ff3a7819 */ /* 0x000fc4000001163b */
[----:B------:R-:W-:Y:S02]  /*138d0*/  SHF.R.U32.HI R56, RZ, 0x10, R57 ;  /* 0x00000010ff387819 */ /* 0x000fe40000011639 */
[----:B------:R-:W-:Y:S02]  /*138e0*/  PRMT R71, R71, 0x5410, R12 ;  /* 0x0000541047477816 */ /* 0x000fe4000000000c */
[----:B------:R-:W-:Y:S02]  /*138f0*/  PRMT R73, R73, 0x5410, R14 ;  /* 0x0000541049497816 */ /* 0x000fe4000000000e */
[----:B------:R-:W-:Y:S02]  /*13900*/  PRMT R72, R72, 0x5410, R3 ;  /* 0x0000541048487816 */ /* 0x000fe40000000003 */
[----:B------:R-:W-:Y:S01]  /*13910*/  PRMT R77, R77, 0x5410, R58 ;  /* 0x000054104d4d7816 */ /* 0x000fe2000000003a */
[----:B------:R-:W-:Y:S01]  /*13920*/  IMAD.U32 R27, R73, 0x10000, RZ ;  /* 0x00010000491b7824 */ /* 0x000fe200078e00ff */
[----:B------:R-:W-:-:S02]  /*13930*/  PRMT R75, R75, 0x5410, R56 ;  /* 0x000054104b4b7816 */ /* 0x000fc40000000038 */
[----:B------:R-:W-:Y:S01]  /*13940*/  PRMT R76, R76, 0x5410, R25 ;  /* 0x000054104c4c7816 */ /* 0x000fe20000000019 */
[----:B------:R-:W-:Y:S02]  /*13950*/  IMAD.U32 R25, R71, 0x10000, RZ ;  /* 0x0001000047197824 */ /* 0x000fe400078e00ff */
        /* <DEDUP_REMOVED lines=14> */
[----:B------:R-:W-:Y:S02]  /*13a40*/  IMAD.U32 R3, R77, 0x10000, RZ ;  /* 0x000100004d037824 */ /* 0x000fe400078e00ff */
[C---:B------:R-:W-:Y:S01]  /*13a50*/  FMUL.FTZ R33, R24.reuse, R27 ;  /* 0x0000001b18217220 */ /* 0x040fe20000410000 */
[----:B------:R-:W-:Y:S01]  /*13a60*/  IMAD.U32 R14, R7, 0x10000, RZ ;  /* 0x00010000070e7824 */ /* 0x000fe200078e00ff */
[----:B------:R-:W-:Y:S01]  /*13a70*/  LOP3.LUT R11, R11, 0xffff0000, RZ, 0xc0, !PT ;  /* 0xffff00000b0b7812 */ /* 0x000fe200078ec0ff */
[----:B------:R-:W-:Y:S02]  /*13a80*/  IMAD.U32 R15, R75, 0x10000, RZ ;  /* 0x000100004b0f7824 */ /* 0x000fe400078e00ff */
[-C--:B------:R-:W-:Y:S01]  /*13a90*/  FMUL.FTZ R24, R24, R3.reuse ;  /* 0x0000000318187220 */ /* 0x080fe20000410000 */
[----:B------:R-:W-:Y:S01]  /*13aa0*/  FFMA.FTZ R33, R14, R3, -R33 ;  /* 0x000000030e217223 */ /* 0x000fe20000010821 */
[----:B------:R-:W-:Y:S01]  /*13ab0*/  LOP3.LUT R3, R74, 0xffff0000, RZ, 0xc0, !PT ;  /* 0xffff00004a037812 */ /* 0x000fe200078ec0ff */
[-C--:B------:R-:W-:Y:S01]  /*13ac0*/  FMUL.FTZ R31, R20, R15.reuse ;  /* 0x0000000f141f7220 */ /* 0x080fe20000410000 */
[----:B------:R-:W-:Y:S01]  /*13ad0*/  FFMA.FTZ R29, R12, R15, -R29 ;  /* 0x0000000f0c1d7223 */ /* 0x000fe2000001081d */
[----:B------:R-:W-:Y:S01]  /*13ae0*/  LOP3.LUT R15, R70, 0xffff0000, RZ, 0xc0, !PT ;  /* 0xffff0000460f7812 */ /* 0x000fe200078ec0ff */
[----:B------:R-:W-:Y:S01]  /*13af0*/  FFMA.FTZ R28, R14, R27, R24 ;  /* 0x0000001b0e1c7223 */ /* 0x000fe20000010018 */
[----:B------:R-:W-:Y:S01]  /*13b00*/  FFMA.FTZ R31, R12, R25, R31 ;  /* 0x000000190c1f7223 */ /* 0x000fe2000001001f */
[----:B------:R-:W-:Y:S01]  /*13b10*/  LOP3.LUT R14, R71, 0xffff0000, RZ, 0xc0, !PT ;  /* 0xffff0000470e7812 */ /* 0x000fe200078ec0ff */
[C---:B------:R-:W-:Y:S01]  /*13b20*/  FMUL.FTZ R27, R8.reuse, R3 ;  /* 0x00000003081b7220 */ /* 0x040fe20000410000 */
[----:B------:R-:W-:Y:S01]  /*13b30*/  LOP3.LUT R12, R75, 0xffff0000, RZ, 0xc0, !PT ;  /* 0xffff00004b0c7812 */ /* 0x000fe200078ec0ff */
[----:B------:R-:W-:Y:S01]  /*13b40*/  FMUL.FTZ R25, R8, R15 ;  /* 0x0000000f08197220 */ /* 0x000fe20000410000 */
[----:B------:R-:W-:-:S02]  /*13b50*/  IMAD.U32 R21, R10, 0x10000, RZ ;  /* 0x000100000a157824 */ /* 0x000fc400078e00ff */
[C---:B------:R-:W-:Y:S01]  /*13b60*/  FMUL.FTZ R24, R9.reuse, R14 ;  /* 0x0000000e09187220 */ /* 0x040fe20000410000 */
[----:B------:R-:W-:Y:S02]  /*13b70*/  IMAD.U32 R20, R72, 0x10000, RZ ;  /* 0x0001000048147824 */ /* 0x000fe400078e00ff */
[C---:B------:R-:W-:Y:S01]  /*13b80*/  FFMA.FTZ R25, R4.reuse, R3, -R25 ;  /* 0x0000000304197223 */ /* 0x040fe20000010819 */
[----:B------:R-:W-:Y:S01]  /*13b90*/  FMUL.FTZ R9, R9, R12 ;  /* 0x0000000c09097220 */ /* 0x000fe20000410000 */
[----:B------:R-:W-:Y:S01]  /*13ba0*/  FFMA.FTZ R27, R4, R15, R27 ;  /* 0x0000000f041b7223 */ /* 0x000fe2000001001b */
[----:B------:R-:W-:Y:S02]  /*13bb0*/  IMAD.U32 R13, R6, 0x10000, RZ ;  /* 0x00010000060d7824 */ /* 0x000fe400078e00ff */
[----:B------:R-:W-:Y:S01]  /*13bc0*/  FMUL.FTZ R4, R21, R20 ;  /* 0x0000001415047220 */ /* 0x000fe20000410000 */
[----:B------:R-:W-:Y:S02]  /*13bd0*/  IMAD.U32 R8, R76, 0x10000, RZ ;  /* 0x000100004c087824 */ /* 0x000fe400078e00ff */
[C---:B------:R-:W-:Y:S01]  /*13be0*/  FFMA.FTZ R24, R5.reuse, R12, -R24 ;  /* 0x0000000c05187223 */ /* 0x040fe20000010818 */
[----:B------:R-:W-:Y:S01]  /*13bf0*/  FFMA.FTZ R14, R5, R14, R9 ;  /* 0x0000000e050e7223 */ /* 0x000fe20000010009 */
[----:B------:R-:W-:Y:S01]  /*13c00*/  LOP3.LUT R10, R10, 0xffff0000, RZ, 0xc0, !PT ;  /* 0xffff00000a0a7812 */ /* 0x000fe200078ec0ff */
[-C--:B------:R-:W-:Y:S01]  /*13c10*/  FMUL.FTZ R26, R21, R8.reuse ;  /* 0x00000008151a7220 */ /* 0x080fe20000410000 */
[----:B------:R-:W-:Y:S01]  /*13c20*/  FFMA.FTZ R12, R13, R8, -R4 ;  /* 0x000000080d0c7223 */ /* 0x000fe20000010804 */
[----:B------:R-:W-:-:S02]  /*13c30*/  LOP3.LUT R5, R72, 0xffff0000, RZ, 0xc0, !PT ;  /* 0xffff000048057812 */ /* 0x000fc400078ec0ff */
[----:B------:R-:W-:Y:S01]  /*13c40*/  LOP3.LUT R3, R76, 0xffff0000, RZ, 0xc0, !PT ;  /* 0xffff00004c037812 */ /* 0x000fe200078ec0ff */
[----:B------:R-:W-:Y:S01]  /*13c50*/  FFMA.FTZ R26, R13, R20, R26 ;  /* 0x000000140d1a7223 */ /* 0x000fe2000001001a */
[----:B------:R-:W-:Y:S01]  /*13c60*/  LOP3.LUT R8, R73, 0xffff0000, RZ, 0xc0, !PT ;  /* 0xffff000049087812 */ /* 0x000fe200078ec0ff */
[C---:B------:R-:W-:Y:S01]  /*13c70*/  FMUL.FTZ R9, R10.reuse, R5 ;  /* 0x000000050a097220 */ /* 0x040fe20000410000 */
        /* <DEDUP_REMOVED lines=20> */
.L_x_1715:
[----:B------:R-:W-:Y:S05]  /*13dc0*/  BSYNC B0 ;  /* 0x0000000000007941 */ /* 0x000fea0003800000 */
.L_x_1693:
[----:B------:R-:W-:Y:S01]  /*13dd0*/  @!PT LDS RZ, [RZ] ;  /* 0x00000000fffff984 */ /* 0x000fe20000000800 */
[----:B------:R-:W-:Y:S01]  /*13de0*/  @!PT LDS RZ, [RZ] ;  /* 0x00000000fffff984 */ /* 0x000fe20000000800 */
[----:B------:R-:W-:Y:S01]  /*13df0*/  @!PT LDS RZ, [RZ] ;  /* 0x00000000fffff984 */ /* 0x000fe20000000800 */
[----:B------:R-:W-:Y:S01]  /*13e00*/  @!PT LDS RZ, [RZ] ;  /* 0x00000000fffff984 */ /* 0x000fe20000000800 */
[----:B------:R1:W-:Y:S06]  /*13e10*/  MEMBAR.ALL.CTA ;  /* 0x0000000000007992 */ /* 0x0003ec0000008000 */
[----:B-1----:R-:W1:Y:S01]  /*13e20*/  FENCE.VIEW.ASYNC.S ;  /* 0x00000000000073c6 */ /* 0x002e620000000000 */
[----:B------:R-:W-:Y:S05]  /*13e30*/  WARPSYNC.ALL ;  /* 0x0000000000007948 */ /* 0x000fea0003800000 */
[----:B-1----:R-:W-:Y:S06]  /*13e40*/  BAR.SYNC.DEFER_BLOCKING 0xd, 0x100 ;  /* 0x0344000000007b1d */ /* 0x002fec0000010000 */
.L_x_1691:
[----:B01-34-:R-:W3:Y:S02]  /*13e50*/  LDL R0, [R1+0x3c] ;  /* 0x00003c0001007983 */ /* 0x01bee40000100800 */
[----:B---3--:R-:W-:-:S13]  /*13e60*/  R2UR UR4, R0 ;  /* 0x00000000000472ca */ /* 0x008fda00000e0000 */
[----:B------:R-:W-:-:S05]  /*13e70*/  IMAD.U32 R0, RZ, RZ, UR4 ;  /* 0x00000004ff007e24 */ /* 0x000fca000f8e00ff */
[----:B------:R-:W-:-:S13]  /*13e80*/  ISETP.NE.AND P0, PT, R0, 0x3, PT ;  /* 0x000000030000780c */ /* 0x000fda0003f05270 */
[----:B------:R-:W-:Y:S05]  /*13e90*/  @!P0 BRA `(.L_x_1744) ;  /* 0x0000000000048947 */ /* 0x000fea0003800000 */
[----:B------:R-:W-:Y:S01]  /*13ea0*/  BPT.TRAP 0x1 ;  /* 0x000000040000795c */ /* 0x000fe20000300000 */
.L_x_1744:
[----:B--2---:R-:W-:Y:S01]  /*13eb0*/  IMAD R3, R194, 0x8, R17 ;  /* 0x00000008c2037824 */ /* 0x004fe200078e0211 */
[----:B------:R-:W-:-:S04]  /*13ec0*/  SHF.L.U32 R0, R197, 0x1f, RZ ;  /* 0x0000001fc5007819 */ /* 0x000fc800000006ff */
[----:B------:R0:W1:Y:S01]  /*13ed0*/  SYNCS.PHASECHK.TRANS64.TRYWAIT P1, [R3+URZ+0x30830], R0 ;  /* 0x03083000030075a7 */ /* 0x000062000802017f */
[----:B------:R-:W-:Y:S05]  /*13ee0*/  @!P0 BRA `(.L_x_1745) ;  /* 0x0000000000048947 */ /* 0x000fea0003800000 */
[----:B------:R-:W-:Y:S01]  /*13ef0*/  BPT.TRAP 0x1 ;  /* 0x000000040000795c */ /* 0x000fe20000300000 */
.L_x_1745:
[----:B-1----:R-:W-:Y:S05]  /*13f00*/  @P1 BRA `(.L_x_1746) ;  /* 0x0000000000081947 */ /* 0x002fea0003800000 */
[----:B------:R-:W1:Y:S02]  /*13f10*/  SYNCS.PHASECHK.TRANS64.TRYWAIT P1, [R3+URZ+0x30830], R0 ;  /* 0x03083000030075a7 */ /* 0x000e64000802017f */
[----:B-1----:R-:W-:Y:S05]  /*13f20*/  @!P1 BRA `(.L_x_1747) ;  /* 0x000001a400c49947 */ /* 0x002fea0003800000 */
.L_x_1746:
[----:B------:R-:W-:Y:S05]  /*13f30*/  WARPSYNC.ALL ;  /* 0x0000000000007948 */ /* 0x000fea0003800000 */
[----:B01----:R-:W-:Y:S01]  /*13f40*/  VIADD R0, R17, 0x1e400 ;  /* 0x0001e40011007836 */ /* 0x003fe20000000000 */
[----:B------:R-:W-:Y:S01]  /*13f50*/  R2UR UR4, R68 ;  /* 0x00000000440472ca */ /* 0x000fe200000e0000 */
[----:B------:R-:W-:Y:S01]  /*13f60*/  IMAD.MOV.U32 R5, RZ, RZ, 0x40000040 ;  /* 0x40000040ff057424 */ /* 0x000fe200078e00ff */
[----:B-----5:R-:W-:Y:S01]  /*13f70*/  WARPGROUP.ARRIVE ;  /* 0x00000000000079c5 */ /* 0x020fe20000000000 */
[----:B------:R-:W-:Y:S01]  /*13f80*/  UMOV UR9, 0x40000040 ;  /* 0x4000004000097882 */ /* 0x000fe20000000000 */
        /* <DEDUP_REMOVED lines=33> */
[----:B------:R-:W-:Y:S01]  /*141a0*/  IMAD.MOV.U32 R7, RZ, RZ, 0x40000040 ;  /* 0x40000040ff077424 */ /* 0x000fe200078e00ff */
[----:B------:R-:W-:Y:S01]  /*141b0*/  UIADD3 UR36, UR4, 0x806, URZ ;  /* 0x0000080604247890 */ /* 0x000fe2000fffe03f */
[----:B0-----:R-:W-:Y:S01]  /*141c0*/  IMAD.U32 R8, RZ, RZ, UR8 ;  /* 0x00000008ff087e24 */ /* 0x001fe2000f8e00ff */
[----:B------:R-:W-:Y:S01]  /*141d0*/  UMOV UR37, 0x40000040 ;  /* 0x4000004000257882 */ /* 0x000fe20000000000 */
        /* <DEDUP_REMOVED lines=52> */
[----:B------:R-:W-:Y:S01]  /*14520*/  VIADD R6, R4, 0x306 ;  /* 0x0000030604067836 */ /* 0x000fe20000000000 */
[----:B------:R-:W-:Y:S01]  /*14530*/  R2UR UR59, R7 ;  /* 0x00000000073b72ca */ /* 0x000fe200000e0000 */
[----:B------:R-:W-:-:S02]  /*14540*/  IMAD.MOV.U32 R7, RZ, RZ, 0x40000040 ;  /* 0x40000040ff077424 */ /* 0x000fc400078e00ff */
[----:B------:R-:W-:Y:S01]  /*14550*/  IMAD.U32 R9, RZ, RZ, UR9 ;  /* 0x00000009ff097e24 */ /* 0x000fe2000f8e00ff */
[----:B------:R-:W-:Y:S01]  /*14560*/  R2UR UR54, R6 ;  /* 0x00000000063672ca */ /* 0x000fe200000e0000 */
[----:B------:R-:W-:Y:S01]  /*14570*/  VIADD R6, R4, 0x600 ;  /* 0x0000060004067836 */ /* 0x000fe20000000000 */
[----:B------:R-:W-:Y:S01]  /*14580*/  R2UR UR55, R7 ;  /* 0x00000000073772ca */ /* 0x000fe200000e0000 */
[----:B------:R-:W-:Y:S01]  /*14590*/  IMAD.MOV.U32 R7, RZ, RZ, 0x40000040 ;  /* 0x40000040ff077424 */ /* 0x000fe200078e00ff */
[----:B------:R0:W-:Y:S02]  /*145a0*/  STL.64 [R1], R8 ;  /* 0x0000000801007387 */ /* 0x0001e40000100a00 */
        /* <DEDUP_REMOVED lines=36> */
.L_x_1748:
[----:B------:R-:W2:Y:S01]  /*147f0*/  LDL R0, [R1+0x44] ;  /* 0x0000440001007983 */ /* 0x000ea20000100800 */
[----:B------:R-:W0:Y:S03]  /*14800*/  LDC R94, c[0x0][0x448] ;  /* 0x00011200ff5e7b82 */ /* 0x000e260000000800 */
[----:B------:R-:W2:Y:S01]  /*14810*/  LDL R92, [R1+0x38] ;  /* 0x00003800015c7983 */ /* 0x000ea20000100800 */
[----:B------:R-:W-:Y:S01]  /*14820*/  LOP3.LUT R16, R16, 0xffefffff, RZ, 0xc0, !PT ;  /* 0xffefffff10107812 */ /* 0x000fe200078ec0ff */
[----:B------:R-:W-:Y:S02]  /*14830*/  ULDC UR4, c[0x0][0x9dc] ;  /* 0x0002770000047ab9 */ /* 0x000fe40000000800 */
[----:B------:R-:W-:Y:S01]  /*14840*/  IMAD.U32 R9, RZ, RZ, UR4 ;  /* 0x00000004ff097e24 */ /* 0x000fe2000f8e00ff */
[----:B------:R-:W1:Y:S04]  /*14850*/  LDC.64 R10, c[0x0][0x9e0] ;  /* 0x00027800ff0a7b82 */ /* 0x000e680000000a00 */
[----:B------:R-:W-:-:S02]  /*14860*/  LOP3.LUT R6, RZ, R9, RZ, 0x33, !PT ;  /* 0x00000009ff067212 */ /* 0x000fc400078e33ff */
[----:B0-----:R-:W-:-:S13]  /*14870*/  ISETP.NE.AND P1, PT, R94, 0x1, PT ;  /* 0x000000015e00780c */ /* 0x001fda0003f25270 */
[----:B------:R-:W0:Y:S01]  /*14880*/  @P1 LDC R5, c[0x0][0x44c] ;  /* 0x00011300ff051b82 */ /* 0x000e220000000800 */
[----:B------:R-:W-:-:S04]  /*14890*/  @P1 LOP3.LUT R16, R16, 0x100000, RZ, 0xfc, !PT ;  /* 0x0010000010101812 */ /* 0x000fc800078efcff */
[----:B------:R-:W-:-:S03]  /*148a0*/  LOP3.LUT R16, R16, 0xfff7ffff, RZ, 0xc0, !PT ;  /* 0xfff7ffff10107812 */ /* 0x000fc600078ec0ff */
[----:B------:R-:W3:Y:S01]  /*148b0*/  @P1 LDC R7, c[0x0][0x450] ;  /* 0x00011400ff071b82 */ /* 0x000ee20000000800 */
[----:B--2---:R-:W-:-:S04]  /*148c0*/  IMAD.IADD R12, R0, 0x1, R92 ;  /* 0x00000001000c7824 */ /* 0x004fc800078e025c */
[----:B0-----:R-:W-:-:S05]  /*148d0*/  @P1 IMAD.HI.U32 R0, R12, R5, RZ ;  /* 0x000000050c001227 */ /* 0x001fca00078e00ff */
[----:B---3--:R-:W-:Y:S01]  /*148e0*/  @P1 SHF.R.U32.HI R12, RZ, R7, R0 ;  /* 0x00000007ff0c1219 */ /* 0x008fe20000011600 */
[----:B------:R-:W-:Y:S01]  /*148f0*/  VIADD R0, R3, 0x30840 ;  /* 0x0003084003007836 */ /* 0x000fe20000000000 */
[----:B-1----:R-:W-:Y:S01]  /*14900*/  ISETP.GE.AND P1, PT, R11, 0x1, PT ;  /* 0x000000010b00780c */ /* 0x002fe20003f26270 */
[----:B------:R-:W-:Y:S02]  /*14910*/  IMAD.MOV.U32 R3, RZ, RZ, -0x60 ;  /* 0xffffffa0ff037424 */ /* 0x000fe400078e00ff */
[----:B------:R-:W0:Y:S01]  /*14920*/  SHFL.IDX PT, R5, R12, RZ, 0x1c1f ;  /* 0x001c1fff0c057589 */ /* 0x000e2200000e0000 */
[----:B------:R-:W-:Y:S01]  /*14930*/  PRMT R0, R205, 0x654, R0 ;  /* 0x00000654cd007816 */ /* 0x000fe20000000000 */
[----:B------:R-:W-:-:S03]  /*14940*/  IMAD R4, R2, R3, 0x61 ;  /* 0x0000006102047424 */ /* 0x000fc600078e0203 */
[----:B------:R1:W-:Y:S01]  /*14950*/  SYNCS.ARRIVE.TRANS64.RED.A1T0 RZ, [R0+URZ], RZ ;  /* 0x000000ff00ff79a7 */ /* 0x0003e2000810043f */
[----:B------:R-:W-:Y:S01]  /*14960*/  VIADD R74, R4, 0xffffffff ;  /* 0xffffffff044a7836 */ /* 0x000fe20000000000 */
[----:B------:R-:W-:-:S03]  /*14970*/  IADD3 R3, R201, R4, -R227 ;  /* 0x00000004c9037210 */ /* 0x000fc60007ffe8e3 */
[----:B------:R-:W-:Y:S02]  /*14980*/  @P1 LOP3.LUT R16, R16, 0x80000, RZ, 0xfc, !PT ;  /* 0x0008000010101812 */ /* 0x000fe400078efcff */
[----:B------:R-:W-:Y:S02]  /*14990*/  IMAD.IADD R3, R3, 0x1, -R200 ;  /* 0x0000000103037824 */ /* 0x000fe400078e0ac8 */
[----:B-1----:R-:W-:Y:S02]  /*149a0*/  IMAD R0, R2, -0x60, R201 ;  /* 0xffffffa002007824 */ /* 0x002fe400078e02c9 */
[C---:B------:R-:W-:Y:S02]  /*149b0*/  IMAD.IADD R85, R3.reuse, 0x1, R10 ;  /* 0x0000000103557824 */ /* 0x040fe400078e020a */
[----:B------:R-:W-:Y:S01]  /*149c0*/  IMAD.IADD R72, R3, 0x1, R6 ;  /* 0x0000000103487824 */ /* 0x000fe200078e0206 */
[----:B------:R-:W-:Y:S01]  /*149d0*/  IADD3 R14, -R227, 0x60, R0 ;  /* 0x00000060e30e7810 */ /* 0x000fe20007ffe100 */
[----:B------:R-:W-:-:S02]  /*149e0*/  IMAD.IADD R0, R74, 0x1, -R227 ;  /* 0x000000014a007824 */ /* 0x000fc400078e0ae3 */
[----:B0-----:R-:W-:Y:S01]  /*149f0*/  IMAD.IADD R8, R72, 0x1, R5 ;  /* 0x0000000148087824 */ /* 0x001fe200078e0205 */
[----:B------:R-:W-:Y:S01]  /*14a00*/  VIADDMNMX R6, R5, R85, R14, PT ;  /* 0x0000005505067246 */ /* 0x000fe2000380010e */
[----:B------:R-:W-:Y:S06]  /*14a10*/  @!P1 BRA `(.L_x_1749) ;  /* 0x00000000004c9947 */ /* 0x000fec0003800000 */
[----:B------:R-:W-:Y:S01]  /*14a20*/  IADD3 R3, -R200, R201, R5 ;  /* 0x000000c9c8037210 */ /* 0x000fe20007ffe105 */
[----:B------:R-:W-:Y:S03]  /*14a30*/  BSSY B0, `(.L_x_1750) ;  /* 0x000000e000007945 */ /* 0x000fe60003800000 */
        /* <DEDUP_REMOVED lines=9> */
.L_x_1751:
[----:B------:R-:W-:-:S13]  /*14ad0*/  ISETP.NE.AND P1, PT, R11, 0x1, PT ;  /* 0x000000010b00780c */ /* 0x000fda0003f25270 */
[----:B------:R-:W0:Y:S02]  /*14ae0*/  @P1 LDC.64 R4, c[0x0][0x9e8] ;  /* 0x00027a00ff041b82 */ /* 0x000e240000000a00 */
[----:B0-----:R-:W-:-:S05]  /*14af0*/  @P1 IMAD.HI.U32 R4, R3, R4, RZ ;  /* 0x0000000403041227 */ /* 0x001fca00078e00ff */
[----:B------:R-:W-:-:S07]  /*14b00*/  @P1 SHF.R.U32.HI R3, RZ, R5, R4 ;  /* 0x00000005ff031219 */ /* 0x000fce0000011604 */
.L_x_1752:
[----:B------:R-:W-:Y:S05]  /*14b10*/  BSYNC B0 ;  /* 0x0000000000007941 */ /* 0x000fea0003800000 */
.L_x_1750:
[----:B------:R-:W-:-:S05]  /*14b20*/  IMAD R3, R3, R11, R0 ;  /* 0x0000000b03037224 */ /* 0x000fca00078e0200 */
[----:B------:R-:W-:Y:S02]  /*14b30*/  VIMNMX R8, R8, R3, !PT ;  /* 0x0000000308087248 */ /* 0x000fe40007fe0100 */
[----:B------:R-:W-:-:S07]  /*14b40*/  VIADDMNMX R6, R3, R11, R6, PT ;  /* 0x0000000b03067246 */ /* 0x000fce0003800106 */
.L_x_1749:
[C---:B------:R-:W-:Y:S01]  /*14b50*/  ISETP.GE.AND P6, PT, R74.reuse, 0x9, PT ;  /* 0x000000094a00780c */ /* 0x040fe20003fc6270 */
[----:B------:R-:W0:Y:S01]  /*14b60*/  SHFL.IDX PT, R5, R12, 0x1, 0x1c1f ;  /* 0x003c1f000c057f89 */ /* 0x000e2200000e0000 */
[----:B------:R-:W-:Y:S02]  /*14b70*/  ISETP.GE.AND P1, PT, R74, 0x2, PT ;  /* 0x000000024a00780c */ /* 0x000fe40003f26270 */
[C---:B------:R-:W-:Y:S02]  /*14b80*/  ISETP.GT.AND P2, PT, R8.reuse, 0x8, !P6 ;  /* 0x000000080800780c */ /* 0x040fe40007744270 */
[----:B------:R-:W-:Y:S02]  /*14b90*/  ISETP.GT.AND P3, PT, R8, 0x1, !P1 ;  /* 0x000000010800780c */ /* 0x000fe40004f64270 */
[----:B------:R-:W-:Y:S02]  /*14ba0*/  ISETP.LT.OR P2, PT, R6, 0x9, P2 ;  /* 0x000000090600780c */ /* 0x000fe40001741670 */
[----:B------:R-:W-:-:S02]  /*14bb0*/  ISETP.GE.AND P4, PT, R74, 0xa, PT ;  /* 0x0000000a4a00780c */ /* 0x000fc40003f86270 */
[----:B------:R-:W-:Y:S02]  /*14bc0*/  FSEL R79, R28, -INF , !P2 ;  /* 0xff8000001c4f7808 */ /* 0x000fe40005000000 */
[----:B------:R-:W-:Y:S02]  /*14bd0*/  ISETP.LT.OR P3, PT, R6, 0x2, P3 ;  /* 0x000000020600780c */ /* 0x000fe40001f61670 */
[----:B------:R-:W-:Y:S02]  /*14be0*/  ISETP.GT.AND P2, PT, R8, 0x9, !P4 ;  /* 0x000000090800780c */ /* 0x000fe40006744270 */
[----:B------:R-:W-:Y:S02]  /*14bf0*/  FSEL R83, R25, -INF , !P3 ;  /* 0xff80000019537808 */ /* 0x000fe40005800000 */
        /* <DEDUP_REMOVED lines=97> */
[----:B------:R-:W-:-:S04]  /*15210*/  ISETP.GT.AND P5, PT, R8, RZ, !P4 ;  /* 0x000000ff0800720c */ /* 0x000fc800067a4270 */
[----:B------:R-:W-:-:S04]  /*15220*/  ISETP.LT.OR P5, PT, R6, 0x1, P5 ;  /* 0x000000010600780c */ /* 0x000fc80002fa1670 */
[----:B------:R-:W-:Y:S02]  /*15230*/  FSEL R24, R24, -INF , !P5 ;  /* 0xff80000018187808 */ /* 0x000fe40006800000 */
[----:B------:R-:W-:-:S04]  /*15240*/  ISETP.GE.AND P5, PT, R74, 0x5a, PT ;  /* 0x0000005a4a00780c */ /* 0x000fc80003fa6270 */
[----:B------:R-:W-:Y:S02]  /*15250*/  P2R R28, PR, RZ, 0x20 ;  /* 0x00000020ff1c7803 */ /* 0x000fe40000000000 */
[----:B------:R-:W-:Y:S01]  /*15260*/  ISETP.GT.AND P5, PT, R8, 0x59, !P5 ;  /* 0x000000590800780c */ /* 0x000fe20006fa4270 */
[----:B0-----:R-:W-:-:S03]  /*15270*/  IMAD.IADD R8, R72, 0x1, R5 ;  /* 0x0000000148087824 */ /* 0x001fc600078e0205 */
[----:B------:R-:W-:Y:S02]  /*15280*/  ISETP.LT.OR P5, PT, R6, 0x5a, P5 ;  /* 0x0000005a0600780c */ /* 0x000fe40002fa1670 */
[----:B------:R-:W-:Y:S02]  /*15290*/  VIADDMNMX R6, R5, R85, R14, PT ;  /* 0x0000005505067246 */ /* 0x000fe4000380010e */
[----:B------:R-:W-:Y:S02]  /*152a0*/  FSEL R69, R69, -INF , !P5 ;  /* 0xff80000045457808 */ /* 0x000fe40006800000 */
[----:B------:R-:W-:-:S13]  /*152b0*/  ISETP.GE.AND P5, PT, R11, 0x1, PT ;  /* 0x000000010b00780c */ /* 0x000fda0003fa6270 */
[----:B------:R-:W-:Y:S05]  /*152c0*/  @!P5 BRA `(.L_x_1753) ;  /* 0x00000000004cd947 */ /* 0x000fea0003800000 */
        /* <DEDUP_REMOVED lines=11> */
.L_x_1755:
[----:B------:R-:W-:-:S13]  /*15380*/  ISETP.NE.AND P5, PT, R11, 0x1, PT ;  /* 0x000000010b00780c */ /* 0x000fda0003fa5270 */
[----:B------:R-:W0:Y:S02]  /*15390*/  @P5 LDC.64 R4, c[0x0][0x9e8] ;  /* 0x00027a00ff045b82 */ /* 0x000e240000000a00 */
[----:B0-----:R-:W-:-:S05]  /*153a0*/  @P5 IMAD.HI.U32 R4, R85, R4, RZ ;  /* 0x0000000455045227 */ /* 0x001fca00078e00ff */
[----:B------:R-:W-:-:S07]  /*153b0*/  @P5 SHF.R.U32.HI R85, RZ, R5, R4 ;  /* 0x00000005ff555219 */ /* 0x000fce0000011604 */
.L_x_1756:
[----:B------:R-:W-:Y:S05]  /*153c0*/  BSYNC B0 ;  /* 0x0000000000007941 */ /* 0x000fea0003800000 */
.L_x_1754:
[----:B------:R-:W-:-:S05]  /*153d0*/  IMAD R85, R85, R11, R0 ;  /* 0x0000000b55557224 */ /* 0x000fca00078e0200 */
[----:B------:R-:W-:Y:S02]  /*153e0*/  VIMNMX R8, R8, R85, !PT ;  /* 0x0000005508087248 */ /* 0x000fe40007fe0100 */
[----:B------:R-:W-:-:S07]  /*153f0*/  VIADDMNMX R6, R85, R11, R6, PT ;  /* 0x0000000b55067246 */ /* 0x000fce0003800106 */
.L_x_1753:
[----:B------:R-:W-:Y:S01]  /*15400*/  ISETP.GT.AND P1, PT, R8, 0x1, !P1 ;  /* 0x000000010800780c */ /* 0x000fe20004f24270 */
[----:B------:R-:W-:Y:S01]  /*15410*/  ULDC UR4, c[0x0][0x988] ;  /* 0x0002620000047ab9 */ /* 0x000fe20000000800 */
[----:B------:R-:W-:Y:S02]  /*15420*/  FMNMX.FTZ R0, R24, R83, !PT ;  /* 0x0000005318007209 */ /* 0x000fe40007810000 */
[----:B------:R-:W-:Y:S02]  /*15430*/  ISETP.LT.OR P1, PT, R6, 0x2, P1 ;  /* 0x000000020600780c */ /* 0x000fe40000f21670 */
[----:B------:R-:W-:Y:S02]  /*15440*/  ISETP.GT.AND P6, PT, R8, 0x8, !P6 ;  /* 0x000000080800780c */ /* 0x000fe400077c4270 */
[----:B------:R-:W-:Y:S02]  /*15450*/  FSEL R97, R27, -INF , !P1 ;  /* 0xff8000001b617808 */ /* 0x000fe40004800000 */
[----:B------:R-:W-:-:S02]  /*15460*/  ISETP.NE.AND P1, PT, R76, RZ, PT ;  /* 0x000000ff4c00720c */ /* 0x000fc40003f25270 */
[----:B------:R-:W-:Y:S02]  /*15470*/  FMNMX.FTZ R0, R79, R0, !PT ;  /* 0x000000004f007209 */ /* 0x000fe40007810000 */
[----:B------:R-:W-:Y:S02]  /*15480*/  ISETP.GT.AND P1, PT, R8, 0x9, !P1 ;  /* 0x000000090800780c */ /* 0x000fe40004f24270 */
[C---:B------:R-:W-:Y:S02]  /*15490*/  ISETP.LT.OR P6, PT, R6.reuse, 0x9, P6 ;  /* 0x000000090600780c */ /* 0x040fe400037c1670 */
[----:B------:R-:W-:Y:S02]  /*154a0*/  ISETP.LT.OR P1, PT, R6, 0xa, P1 ;  /* 0x0000000a0600780c */ /* 0x000fe40000f21670 */
[----:B------:R-:W-:Y:S02]  /*154b0*/  FMNMX.FTZ R0, R73, R0, !PT ;  /* 0x0000000049007209 */ /* 0x000fe40007810000 */
[----:B------:R-:W-:-:S02]  /*154c0*/  FSEL R95, R31, -INF , !P1 ;  /* 0xff8000001f5f7808 */ /* 0x000fc40004800000 */
[----:B------:R-:W-:Y:S02]  /*154d0*/  ISETP.NE.AND P1, PT, R78, RZ, PT ;  /* 0x000000ff4e00720c */ /* 0x000fe40003f25270 */
[----:B------:R-:W-:Y:S02]  /*154e0*/  FSEL R5, R30, -INF , !P6 ;  /* 0xff8000001e057808 */ /* 0x000fe40007000000 */
[----:B------:R-:W-:Y:S02]  /*154f0*/  ISETP.GT.AND P1, PT, R8, 0x10, !P1 ;  /* 0x000000100800780c */ /* 0x000fe40004f24270 */
[----:B------:R-:W-:Y:S02]  /*15500*/  ISETP.NE.AND P6, PT, R80, RZ, PT ;  /* 0x000000ff5000720c */ /* 0x000fe40003fc5270 */
[----:B------:R-:W-:Y:S02]  /*15510*/  ISETP.LT.OR P1, PT, R6, 0x11, P1 ;  /* 0x000000110600780c */ /* 0x000fe40000f21670 */
[----:B------:R-:W-:-:S02]  /*15520*/  FMNMX.FTZ R0, R77, R0, !PT ;  /* 0x000000004d007209 */ /* 0x000fc40007810000 */
[----:B------:R-:W-:Y:S02]  /*15530*/  FSEL R27, R34, -INF , !P1 ;  /* 0xff800000221b7808 */ /* 0x000fe40004800000 */
[----:B------:R-:W-:Y:S02]  /*15540*/  ISETP.NE.AND P1, PT, R32, RZ, PT ;  /* 0x000000ff2000720c */ /* 0x000fe40003f25270 */
[----:B------:R-:W-:Y:S02]  /*15550*/  FMNMX.FTZ R0, R33, R0, !PT ;  /* 0x0000000021007209 */ /* 0x000fe40007810000 */
[----:B------:R-:W-:Y:S02]  /*15560*/  ISETP.GT.AND P1, PT, R8, 0x11, !P1 ;  /* 0x000000110800780c */ /* 0x000fe40004f24270 */
[----:B------:R-:W-:Y:S02]  /*15570*/  ISETP.NE.AND P5, PT, R36, RZ, PT ;  /* 0x000000ff2400720c */ /* 0x000fe40003fa5270 */
        /* <DEDUP_REMOVED lines=39> */
[----:B------:R-:W-:Y:S02]  /*157f0*/  ISETP.NE.AND P5, PT, R87, RZ, PT ;  /* 0x000000ff5700720c */ /* 0x000fe40003fa5270 */
[----:B------:R-:W-:Y:S02]  /*15800*/  FSEL R87, R47, -INF , !P1 ;  /* 0xff8000002f577808 */ /* 0x000fe40004800000 */
[----:B------:R-:W-:Y:S02]  /*15810*/  FMNMX.FTZ R0, R7, R0, !PT ;  /* 0x0000000007007209 */ /* 0x000fe40007810000 */
[----:B------:R-:W-:-:S02]  /*15820*/  ISETP.NE.AND P1, PT, R86, RZ, PT ;  /* 0x000000ff5600720c */ /* 0x000fc40003f25270 */
[----:B------:R-:W-:Y:S01]  /*15830*/  FMNMX.FTZ R14, R69, R0, !PT ;  /* 0x00000000450e7209 */ /* 0x000fe20007810000 */
[----:B------:R-:W-:Y:S01]  /*15840*/  IMAD.U32 R0, RZ, RZ, UR4 ;  /* 0x00000004ff007e24 */ /* 0x000fe2000f8e00ff */
[C---:B------:R-:W-:Y:S02]  /*15850*/  ISETP.GT.AND P1, PT, R8.reuse, 0x30, !P1 ;  /* 0x000000300800780c */ /* 0x040fe40004f24270 */
[----:B------:R-:W-:Y:S01]  /*15860*/  ISETP.GT.AND P4, PT, R8, RZ, !P4 ;  /* 0x000000ff0800720c */ /* 0x000fe20006784270 */
[----:B------:R-:W0:Y:S01]  /*15870*/  SHFL.BFLY PT, R101, R14, 0x2, 0x1f ;  /* 0x0c401f000e657f89 */ /* 0x000e2200000e0000 */
[C---:B------:R-:W-:Y:S02]  /*15880*/  ISETP.LT.OR P1, PT, R6.reuse, 0x31, P1 ;  /* 0x000000310600780c */ /* 0x040fe40000f21670 */
[----:B------:R-:W-:Y:S02]  /*15890*/  ISETP.LT.OR P4, PT, R6, 0x1, P4 ;  /* 0x000000010600780c */ /* 0x000fe40002781670 */
[----:B------:R-:W-:-:S02]  /*158a0*/  FSEL R39, R50, -INF , !P1 ;  /* 0xff80000032277808 */ /* 0x000fc40004800000 */
[----:B------:R-:W-:Y:S02]  /*158b0*/  ISETP.NE.AND P1, PT, R48, RZ, PT ;  /* 0x000000ff3000720c */ /* 0x000fe40003f25270 */
[----:B------:R-:W-:Y:S02]  /*158c0*/  FSEL R26, R26, -INF , !P4 ;  /* 0xff8000001a1a7808 */ /* 0x000fe40006000000 */
[----:B------:R-:W-:Y:S02]  /*158d0*/  ISETP.GT.AND P1, PT, R8, 0x31, !P1 ;  /* 0x000000310800780c */ /* 0x000fe40004f24270 */
[----:B------:R-:W-:Y:S02]  /*158e0*/  ISETP.NE.AND P6, PT, R56, RZ, PT ;  /* 0x000000ff3800720c */ /* 0x000fe40003fc5270 */
[----:B------:R-:W-:Y:S02]  /*158f0*/  ISETP.LT.OR P1, PT, R6, 0x32, P1 ;  /* 0x000000320600780c */ /* 0x000fe40000f21670 */
[----:B------:R-:W-:-:S02]  /*15900*/  ISETP.GT.AND P2, PT, R8, 0x51, !P2 ;  /* 0x000000510800780c */ /* 0x000fc40005744270 */
[----:B------:R-:W-:Y:S02]  /*15910*/  FSEL R51, R51, -INF , !P1 ;  /* 0xff80000033337808 */ /* 0x000fe40004800000 */
[----:B------:R-:W-:Y:S02]  /*15920*/  ISETP.NE.AND P1, PT, R88, RZ, PT ;  /* 0x000000ff5800720c */ /* 0x000fe40003f25270 */
[C---:B------:R-:W-:Y:S02]  /*15930*/  ISETP.GT.AND P3, PT, R8.reuse, 0x58, !P3 ;  /* 0x000000580800780c */ /* 0x040fe40005f64270 */
[----:B------:R-:W-:Y:S02]  /*15940*/  ISETP.GT.AND P1, PT, R8, 0x38, !P1 ;  /* 0x000000380800780c */ /* 0x000fe40004f24270 */
[----:B0-----:R-:W-:Y:S02]  /*15950*/  FMNMX.FTZ R101, R14, R101, !PT ;  /* 0x000000650e657209 */ /* 0x001fe40007810000 */
[----:B------:R-:W-:-:S02]  /*15960*/  FMNMX.FTZ R14, R26, R97, !PT ;  /* 0x000000611a0e7209 */ /* 0x000fc40007810000 */
[----:B------:R-:W-:Y:S01]  /*15970*/  ISETP.LT.OR P1, PT, R6, 0x39, P1 ;  /* 0x000000390600780c */ /* 0x000fe20000f21670 */
[----:B------:R-:W0:Y:S01]  /*15980*/  SHFL.BFLY PT, R4, R101, 0x1, 0x1f ;  /* 0x0c201f0065047f89 */ /* 0x000e2200000e0000 */
        /* <DEDUP_REMOVED lines=14> */
[----:B------:R-:W-:Y:S02]  /*15a70*/  FMNMX.FTZ R14, R31, R14, !PT ;  /* 0x0000000e1f0e7209 */ /* 0x000fe40007810000 */
[----:B------:R-:W-:Y:S02]  /*15a80*/  FSEL R47, R58, -INF , !P1 ;  /* 0xff8000003a2f7808 */ /* 0x000fe40004800000 */
[----:B------:R-:W-:-:S02]  /*15a90*/  ISETP.GT.AND P1, PT, R8, 0x41, !P6 ;  /* 0x000000410800780c */ /* 0x000fc40007724270 */
[----:B------:R-:W-:Y:S02]  /*15aa0*/  FMNMX.FTZ R14, R89, R14, !PT ;  /* 0x0000000e590e7209 */ /* 0x000fe40007810000 */
[----:B------:R-:W-:Y:S02]  /*15ab0*/  ISETP.LT.OR P1, PT, R6, 0x42, P1 ;  /* 0x000000420600780c */ /* 0x000fe40000f21670 */
[----:B------:R-:W-:Y:S02]  /*15ac0*/  FMNMX.FTZ R14, R35, R14, !PT ;  /* 0x0000000e230e7209 */ /* 0x000fe40007810000 */
[----:B------:R-:W-:Y:S02]  /*15ad0*/  FSEL R59, R59, -INF , !P1 ;  /* 0xff8000003b3b7808 */ /* 0x000fe40004800000 */
[----:B------:R-:W-:Y:S02]  /*15ae0*/  FMNMX.FTZ R14, R87, R14, !PT ;  /* 0x0000000e570e7209 */ /* 0x000fe40007810000 */
[----:B------:R-:W-:-:S02]  /*15af0*/  ISETP.GT.AND P1, PT, R8, 0x48, !P5 ;  /* 0x000000480800780c */ /* 0x000fc40006f24270 */
[----:B0-----:R-:W-:Y:S02]  /*15b00*/  FMNMX.FTZ R4, R101, R4, !PT ;  /* 0x0000000465047209 */ /* 0x001fe40007810000 */
[----:B------:R-:W-:Y:S02]  /*15b10*/  FMNMX.FTZ R14, R39, R14, !PT ;  /* 0x0000000e270e7209 */ /* 0x000fe40007810000 */
[----:B------:R-:W-:Y:S01]  /*15b20*/  ISETP.LT.OR P1, PT, R6, 0x49, P1 ;  /* 0x000000490600780c */ /* 0x000fe20000f21670 */
[----:B------:R-:W-:Y:S01]  /*15b30*/  FMUL.FTZ R12, R4, R0 ;  /* 0x00000000040c7220 */ /* 0x000fe20000410000 */
[----:B------:R-:W-:Y:S02]  /*15b40*/  FMNMX.FTZ R14, R51, R14, !PT ;  /* 0x0000000e330e7209 */ /* 0x000fe40007810000 */
[----:B------:R-:W-:Y:S02]  /*15b50*/  FSEL R99, R62, -INF , !P1 ;  /* 0xff8000003e637808 */ /* 0x000fe40004800000 */
[----:B------:R-:W-:-:S02]  /*15b60*/  FSETP.NEU.FTZ.AND P1, PT, R4, -INF , PT ;  /* 0xff8000000400780b */ /* 0x000fc40003f3d000 */
[----:B------:R-:W-:Y:S02]  /*15b70*/  ISETP.NE.AND P5, PT, R60, RZ, PT ;  /* 0x000000ff3c00720c */ /* 0x000fe40003fa5270 */
[----:B------:R-:W-:Y:S02]  /*15b80*/  FMNMX.FTZ R14, R43, R14, !PT ;  /* 0x0000000e2b0e7209 */ /* 0x000fe40007810000 */
[----:B------:R-:W-:Y:S02]  /*15b90*/  FSEL R12, R12, RZ, P1 ;  /* 0x000000ff0c0c7208 */ /* 0x000fe40000800000 */
[----:B------:R-:W-:Y:S02]  /*15ba0*/  ISETP.GT.AND P1, PT, R8, 0x49, !P5 ;  /* 0x000000490800780c */ /* 0x000fe40006f24270 */
[----:B------:R-:W-:Y:S01]  /*15bb0*/  FMNMX.FTZ R14, R55, R14, !PT ;  /* 0x0000000e370e7209 */ /* 0x000fe20007810000 */
[-CC-:B------:R-:W-:Y:S01]  /*15bc0*/  FFMA.FTZ R186, R75, R0.reuse, -R12.reuse ;  /* 0x000000004bba7223 */ /* 0x180fe2000001080c */
[----:B------:R-:W-:Y:S01]  /*15bd0*/  ISETP.LT.OR P1, PT, R6, 0x4a, P1 ;  /* 0x0000004a0600780c */ /* 0x000fe20000f21670 */
[-CC-:B------:R-:W-:Y:S01]  /*15be0*/  FFMA.FTZ R184, R77, R0.reuse, -R12.reuse ;  /* 0x000000004db87223 */ /* 0x180fe2000001080c */
[----:B------:R-:W-:Y:S01]  /*15bf0*/  ISETP.NE.AND P6, PT, R20, RZ, PT ;  /* 0x000000ff1400720c */ /* 0x000fe20003fc5270 */
[--C-:B------:R-:W-:Y:S01]  /*15c00*/  FFMA.FTZ R182, R3, R0, -R12.reuse ;  /* 0x0000000003b67223 */ /* 0x100fe2000001080c */
[----:B------:R-:W-:Y:S01]  /*15c10*/  FMNMX.FTZ R14, R47, R14, !PT ;  /* 0x0000000e2f0e7209 */ /* 0x000fe20007810000 */
[-CC-:B------:R-:W-:Y:S01]  /*15c20*/  FFMA.FTZ R188, R24, R0.reuse, -R12.reuse ;  /* 0x0000000018bc7223 */ /* 0x180fe2000001080c */
[----:B------:R-:W-:Y:S01]  /*15c30*/  FSEL R63, R63, -INF , !P1 ;  /* 0xff8000003f3f7808 */ /* 0x000fe20004800000 */
[-CC-:B------:R-:W-:Y:S01]  /*15c40*/  FFMA.FTZ R83, R83, R0.reuse, -R12.reuse ;  /* 0x0000000053537223 */ /* 0x180fe2000001080c */
[----:B------:R-:W-:Y:S01]  /*15c50*/  ISETP.GT.AND P1, PT, R8, 0x50, !P6 ;  /* 0x000000500800780c */ /* 0x000fe20007724270 */
[--C-:B------:R-:W-:Y:S01]  /*15c60*/  FFMA.FTZ R190, R79, R0, -R12.reuse ;  /* 0x000000004fbe7223 */ /* 0x100fe2000001080c */
[----:B------:R-:W-:Y:S01]  /*15c70*/  FMNMX.FTZ R14, R59, R14, !PT ;  /* 0x0000000e3b0e7209 */ /* 0x000fe20007810000 */
[----:B------:R-:W-:Y:S01]  /*15c80*/  MUFU.EX2 R188, R188 ;  /* 0x000000bc00bc7308 */ /* 0x000fe20000000800 */
[----:B------:R-:W-:Y:S01]  /*15c90*/  ISETP.LT.OR P1, PT, R6, 0x51, P1 ;  /* 0x000000510600780c */ /* 0x000fe20000f21670 */
[--C-:B------:R-:W-:Y:S01]  /*15ca0*/  FFMA.FTZ R73, R73, R0, -R12.reuse ;  /* 0x0000000049497223 */ /* 0x100fe2000001080c */
[----:B------:R-:W-:Y:S01]  /*15cb0*/  FMNMX.FTZ R14, R99, R14, !PT ;  /* 0x0000000e630e7209 */ /* 0x000fe20007810000 */
[-CC-:B------:R-:W-:Y:S01]  /*15cc0*/  FFMA.FTZ R33, R33, R0.reuse, -R12.reuse ;  /* 0x0000000021217223 */ /* 0x180fe2000001080c */
[----:B------:R-:W-:Y:S01]  /*15cd0*/  ISETP.NE.AND P5, PT, R28, RZ, PT ;  /* 0x000000ff1c00720c */ /* 0x000fe20003fa5270 */
[-CC-:B------:R-:W-:Y:S01]  /*15ce0*/  FFMA.FTZ R176, R25, R0.reuse, -R12.reuse ;  /* 0x0000000019b07223 */ /* 0x180fe2000001080c */
[----:B------:R-:W-:Y:S01]  /*15cf0*/  ISETP.LT.OR P2, PT, R6, 0x52, P2 ;  /* 0x000000520600780c */ /* 0x000fe20001741670 */
[----:B------:R-:W0:Y:S01]  /*15d00*/  MUFU.EX2 R83, R83 ;  /* 0x0000005300537308 */ /* 0x000e220000000800 */
[----:B------:R-:W-:Y:S01]  /*15d10*/  FSEL R75, R66, -INF , !P1 ;  /* 0xff800000424b7808 */ /* 0x000fe20004800000 */
[--C-:B------:R-:W-:Y:S01]  /*15d20*/  FFMA.FTZ R178, R13, R0, -R12.reuse ;  /* 0x000000000db27223 */ /* 0x100fe2000001080c */
[----:B------:R-:W-:Y:S01]  /*15d30*/  FMNMX.FTZ R14, R63, R14, !PT ;  /* 0x0000000e3f0e7209 */ /* 0x000fe20007810000 */
[-CC-:B------:R-:W-:Y:S01]  /*15d40*/  FFMA.FTZ R172, R21, R0.reuse, -R12.reuse ;  /* 0x0000000015ac7223 */ /* 0x180fe2000001080c */
[----:B------:R-:W-:Y:S01]  /*15d50*/  ISETP.GT.AND P4, PT, R8, 0x59, !P5 ;  /* 0x000000590800780c */ /* 0x000fe20006f84270 */
[-CC-:B------:R-:W-:Y:S01]  /*15d60*/  FFMA.FTZ R174, R29, R0.reuse, -R12.reuse ;  /* 0x000000001dae7223 */ /* 0x180fe2000001080c */
[C---:B------:R-:W-:Y:S01]  /*15d70*/  ISETP.LT.OR P3, PT, R6.reuse, 0x59, P3 ;  /* 0x000000590600780c */ /* 0x040fe20001f61670 */
[----:B------:R-:W1:Y:S01]  /*15d80*/  MUFU.EX2 R190, R190 ;  /* 0x000000be00be7308 */ /* 0x000e620000000800 */
[----:B------:R-:W-:Y:S01]  /*15d90*/  FSEL R67, R67, -INF , !P2 ;  /* 0xff80000043437808 */ /* 0x000fe20005000000 */
[--C-:B------:R-:W-:Y:S01]  /*15da0*/  FFMA.FTZ R168, R15, R0, -R12.reuse ;  /* 0x000000000fa87223 */ /* 0x100fe2000001080c */
[----:B------:R-:W-:Y:S01]  /*15db0*/  FMNMX.FTZ R14, R75, R14, !PT ;  /* 0x0000000e4b0e7209 */ /* 0x000fe20007810000 */
[-CC-:B------:R-:W-:Y:S01]  /*15dc0*/  FFMA.FTZ R170, R7, R0.reuse, -R12.reuse ;  /* 0x0000000007aa7223 */ /* 0x180fe2000001080c */
[----:B------:R-:W-:Y:S01]  /*15dd0*/  ISETP.LT.OR P4, PT, R6, 0x5a, P4 ;  /* 0x0000005a0600780c */ /* 0x000fe20002781670 */
[--C-:B------:R-:W-:Y:S01]  /*15de0*/  FFMA.FTZ R37, R37, R0, -R12.reuse ;  /* 0x0000000025257223 */ /* 0x100fe2000001080c */
[----:B------:R-:W-:Y:S01]  /*15df0*/  FSEL R77, R70, -INF , !P3 ;  /* 0xff800000464d7808 */ /* 0x000fe20005800000 */
[----:B------:R-:W2:Y:S01]  /*15e00*/  MUFU.EX2 R73, R73 ;  /* 0x0000004900497308 */ /* 0x000ea20000000800 */
[----:B------:R-:W-:Y:S01]  /*15e10*/  FMNMX.FTZ R14, R67, R14, !PT ;  /* 0x0000000e430e7209 */ /* 0x000fe20007810000 */
[-CC-:B------:R-:W-:Y:S01]  /*15e20*/  FFMA.FTZ R180, R81, R0.reuse, -R12.reuse ;  /* 0x0000000051b47223 */ /* 0x180fe2000001080c */
[----:B------:R-:W-:Y:S01]  /*15e30*/  FSEL R71, R71, -INF , !P4 ;  /* 0xff80000047477808 */ /* 0x000fe20006000000 */
[--C-:B------:R-:W-:Y:S01]  /*15e40*/  FFMA.FTZ R41, R41, R0, -R12.reuse ;  /* 0x0000000029297223 */ /* 0x100fe2000001080c */
[----:B------:R-:W-:Y:S01]  /*15e50*/  FMNMX.FTZ R14, R77, R14, !PT ;  /* 0x0000000e4d0e7209 */ /* 0x000fe20007810000 */
[-CC-:B------:R-:W-:Y:S01]  /*15e60*/  FFMA.FTZ R45, R45, R0.reuse, -R12.reuse ;  /* 0x000000002d2d7223 */ /* 0x180fe2000001080c */
[--C-:B------:R-:W-:Y:S01]  /*15e70*/  FFMA.FTZ R25, R49, R0, -R12.reuse ;  /* 0x0000000031197223 */ /* 0x100fe2000001080c */
[----:B------:R-:W3:Y:S01]  /*15e80*/  MUFU.EX2 R184, R184 ;  /* 0x000000b800b87308 */ /* 0x000ee20000000800 */
[----:B------:R-:W-:Y:S01]  /*15e90*/  FMNMX.FTZ R14, R71, R14, !PT ;  /* 0x0000000e470e7209 */ /* 0x000fe20007810000 */
[-CC-:B------:R-:W-:Y:S01]  /*15ea0*/  FFMA.FTZ R13, R53, R0.reuse, -R12.reuse ;  /* 0x00000000350d7223 */ /* 0x180fe2000001080c */
[-CC-:B------:R-:W-:Y:S01]  /*15eb0*/  FFMA.FTZ R21, R57, R0.reuse, -R12.reuse ;  /* 0x0000000039157223 */ /* 0x180fe2000001080c */
[-CC-:B------:R-:W-:Y:S01]  /*15ec0*/  FFMA.FTZ R29, R61, R0.reuse, -R12.reuse ;  /* 0x000000003d1d7223 */ /* 0x180fe2000001080c */
[-CC-:B------:R-:W-:Y:S01]  /*15ed0*/  FFMA.FTZ R15, R65, R0.reuse, -R12.reuse ;  /* 0x00000000410f7223 */ /* 0x180fe2000001080c */
[----:B------:R-:W4:Y:S01]  /*15ee0*/  SHFL.BFLY PT, R3, R14, 0x2, 0x1f ;  /* 0x0c401f000e037f89 */ /* 0x000f2200000e0000 */
[----:B------:R-:W-:Y:S01]  /*15ef0*/  FFMA.FTZ R7, R69, R0, -R12 ;  /* 0x0000000045077223 */ /* 0x000fe2000001080c */
[----:B------:R-:W5:Y:S01]  /*15f00*/  MUFU.EX2 R33, R33 ;  /* 0x0000002100217308 */ /* 0x000f620000000800 */
[----:B------:R-:W-:-:S07]  /*15f10*/  ISETP.NE.AND P5, PT, R94, 0x1, PT ;  /* 0x000000015e00780c */ /* 0x000fce0003fa5270 */
[----:B------:R-:W5:Y:S06]  /*15f20*/  MUFU.EX2 R186, R186 ;  /* 0x000000ba00ba7308 */ /* 0x000f6c0000000800 */
[----:B------:R-:W5:Y:S02]  /*15f30*/  @P5 LDC R38, c[0x0][0x450] ;  /* 0x00011400ff265b82 */ /* 0x000f640000000800 */
        /* <DEDUP_REMOVED lines=9> */
[----:B------:R-:W-:Y:S02]  /*15fd0*/  FMUL.FTZ R8, R3, R0 ;  /* 0x0000000003087220 */ /* 0x000fe40000410000 */
[----:B------:R-:W-:Y:S03]  /*15fe0*/  MUFU.EX2 R176, R176 ;  /* 0x000000b000b07308 */ /* 0x000fe60000000800 */
[----:B------:R-:W-:-:S05]  /*15ff0*/  FSEL R8, R8, RZ, P1 ;  /* 0x000000ff08087208 */ /* 0x000fca0000800000 */
[----:B------:R-:W-:Y:S01]  /*16000*/  MUFU.EX2 R25, R25 ;  /* 0x0000001900197308 */ /* 0x000fe20000000800 */
[-CC-:B------:R-:W-:Y:S01]  /*16010*/  FFMA.FTZ R189, R26, R0.reuse, -R8.reuse ;  /* 0x000000001abd7223 */ /* 0x180fe20000010808 */
[-CC-:B------:R-:W-:Y:S01]  /*16020*/  FFMA.FTZ R6, R97, R0.reuse, -R8.reuse ;  /* 0x0000000061067223 */ /* 0x180fe20000010808 */
[-CC-:B------:R-:W-:Y:S01]  /*16030*/  FFMA.FTZ R191, R5, R0.reuse, -R8.reuse ;  /* 0x0000000005bf7223 */ /* 0x180fe20000010808 */
[-CC-:B------:R-:W-:Y:S01]  /*16040*/  FFMA.FTZ R12, R95, R0.reuse, -R8.reuse ;  /* 0x000000005f0c7223 */ /* 0x180fe20000010808 */
[-CC-:B------:R-:W-:Y:S01]  /*16050*/  FFMA.FTZ R185, R27, R0.reuse, -R8.reuse ;  /* 0x000000001bb97223 */ /* 0x180fe20000010808 */
[----:B0-----:R-:W-:Y:S01]  /*16060*/  FADD.FTZ R5, R188, R83 ;  /* 0x00000053bc057221 */ /* 0x001fe20000010000 */
[-CC-:B------:R-:W-:Y:S01]  /*16070*/  FFMA.FTZ R14, R93, R0.reuse, -R8.reuse ;  /* 0x000000005d0e7223 */ /* 0x180fe20000010808 */
[----:B------:R-:W-:Y:S01]  /*16080*/  MUFU.EX2 R189, R189 ;  /* 0x000000bd00bd7308 */ /* 0x000fe20000000800 */
[-CC-:B------:R-:W-:Y:S01]  /*16090*/  FFMA.FTZ R187, R85, R0.reuse, -R8.reuse ;  /* 0x0000000055bb7223 */ /* 0x180fe20000010808 */
[----:B-1----:R-:W-:Y:S01]  /*160a0*/  FADD.FTZ R30, R190, R5 ;  /* 0x00000005be1e7221 */ /* 0x002fe20000010000 */
[-CC-:B------:R-:W-:Y:S01]  /*160b0*/  FFMA.FTZ R20, R91, R0.reuse, -R8.reuse ;  /* 0x000000005b147223 */ /* 0x180fe20000010808 */
[-CC-:B------:R-:W-:Y:S01]  /*160c0*/  FFMA.FTZ R181, R31, R0.reuse, -R8.reuse ;  /* 0x000000001fb57223 */ /* 0x180fe20000010808 */
[-C--:B------:R-:W-:Y:S01]  /*160d0*/  FFMA.FTZ R24, R89, R0.reuse, -R8 ;  /* 0x0000000059187223 */ /* 0x080fe20000010808 */
[----:B--2---:R-:W-:Y:S01]  /*160e0*/  FADD.FTZ R5, R73, R30 ;  /* 0x0000001e49057221 */ /* 0x004fe20000010000 */
[-CC-:B------:R-:W-:Y:S01]  /*160f0*/  FFMA.FTZ R183, R35, R0.reuse, -R8.reuse ;  /* 0x0000000023b77223 */ /* 0x180fe20000010808 */
[----:B------:R-:W0:Y:S01]  /*16100*/  MUFU.EX2 R6, R6 ;  /* 0x0000000600067308 */ /* 0x000e220000000800 */
[-CC-:B------:R-:W-:Y:S01]  /*16110*/  FFMA.FTZ R26, R87, R0.reuse, -R8.reuse ;  /* 0x00000000571a7223 */ /* 0x180fe20000010808 */
[----:B---3--:R-:W-:Y:S01]  /*16120*/  FADD.FTZ R30, R184, R5 ;  /* 0x00000005b81e7221 */ /* 0x008fe20000010000 */
[-CC-:B------:R-:W-:Y:S01]  /*16130*/  FFMA.FTZ R177, R39, R0.reuse, -R8.reuse ;  /* 0x0000000027b17223 */ /* 0x180fe20000010808 */
[-C--:B------:R-:W-:Y:S01]  /*16140*/  FFMA.FTZ R28, R51, R0.reuse, -R8 ;  /* 0x00000000331c7223 */ /* 0x080fe20000010808 */
[----:B------:R-:W1:Y:S01]  /*16150*/  @P5 LDC R35, c[0x0][0x44c] ;  /* 0x00011300ff235b82 */ /* 0x000e620000000800 */
[----:B-----5:R-:W-:Y:S01]  /*16160*/  FADD.FTZ R27, R33, R30 ;  /* 0x0000001e211b7221 */ /* 0x020fe20000010000 */
[-CC-:B------:R-:W-:Y:S01]  /*16170*/  FFMA.FTZ R179, R43, R0.reuse, -R8.reuse ;  /* 0x000000002bb37223 */ /* 0x180fe20000010808 */
[----:B------:R-:W2:Y:S01]  /*16180*/  MUFU.EX2 R191, R191 ;  /* 0x000000bf00bf7308 */ /* 0x000ea20000000800 */
[-CC-:B------:R-:W-:Y:S01]  /*16190*/  FFMA.FTZ R30, R55, R0.reuse, -R8.reuse ;  /* 0x00000000371e7223 */ /* 0x180fe20000010808 */
[----:B------:R-:W-:Y:S01]  /*161a0*/  FADD.FTZ R34, R186, R27 ;  /* 0x0000001bba227221 */ /* 0x000fe20000010000 */
[-CC-:B------:R-:W-:Y:S01]  /*161b0*/  FFMA.FTZ R173, R47, R0.reuse, -R8.reuse ;  /* 0x000000002fad7223 */ /* 0x180fe20000010808 */
[-CC-:B------:R-:W-:Y:S01]  /*161c0*/  FFMA.FTZ R99, R99, R0.reuse, -R8.reuse ;  /* 0x0000000063637223 */ /* 0x180fe20000010808 */
[-C--:B------:R-:W-:Y:S01]  /*161d0*/  FFMA.FTZ R63, R63, R0.reuse, -R8 ;  /* 0x000000003f3f7223 */ /* 0x080fe20000010808 */
[----:B------:R-:W-:Y:S01]  /*161e0*/  FADD.FTZ R27, R37, R34 ;  /* 0x00000022251b7221 */ /* 0x000fe20000010000 */
[-C--:B------:R-:W-:Y:S01]  /*161f0*/  FFMA.FTZ R75, R75, R0.reuse, -R8 ;  /* 0x000000004b4b7223 */ /* 0x080fe20000010808 */
[----:B------:R-:W3:Y:S01]  /*16200*/  MUFU.EX2 R12, R12 ;  /* 0x0000000c000c7308 */ /* 0x000ee20000000800 */
[----:B0-----:R-:W-:Y:S01]  /*16210*/  FADD.FTZ R32, R189, R6 ;  /* 0x00000006bd207221 */ /* 0x001fe20000010000 */
[-CC-:B------:R-:W-:Y:S01]  /*16220*/  FFMA.FTZ R67, R67, R0.reuse, -R8.reuse ;  /* 0x0000000043437223 */ /* 0x180fe20000010808 */
[-CC-:B------:R-:W-:Y:S01]  /*16230*/  FFMA.FTZ R77, R77, R0.reuse, -R8.reuse ;  /* 0x000000004d4d7223 */ /* 0x180fe20000010808 */
[----:B------:R-:W-:Y:S01]  /*16240*/  FFMA.FTZ R71, R71, R0, -R8 ;  /* 0x0000000047477223 */ /* 0x000fe20000010808 */
[----:B------:R-:W-:Y:S01]  /*16250*/  IMAD.MOV.U32 R31, RZ, RZ, R92 ;  /* 0x000000ffff1f7224 */ /* 0x000fe200078e005c */
[----:B------:R-:W-:-:S02]  /*16260*/  F2FP.BF16.F32.PACK_AB R189, R6, R189 ;  /* 0x000000bd06bd723e */ /* 0x000fc400000010ff */
[----:B------:R-:W0:Y:S01]  /*16270*/  MUFU.EX2 R185, R185 ;  /* 0x000000b900b97308 */ /* 0x000e220000000800 */
[----:B--2---:R-:W-:Y:S01]  /*16280*/  FADD.FTZ R5, R191, R32 ;  /* 0x00000020bf057221 */ /* 0x004fe20000010000 */
[----:B------:R-:W-:Y:S02]  /*16290*/  F2FP.BF16.F32.PACK_AB R188, R83, R188 ;  /* 0x000000bc53bc723e */ /* 0x000fe400000010ff */
[----:B------:R-:W-:Y:S01]  /*162a0*/  F2FP.BF16.F32.PACK_AB R190, R73, R190 ;  /* 0x000000be49be723e */ /* 0x000fe200000010ff */
[----:B-1----:R-:W-:Y:S01]  /*162b0*/  @P5 IMAD.HI.U32 R35, R92, R35, RZ ;  /* 0x000000235c235227 */ /* 0x002fe200078e00ff */
[----:B------:R-:W-:Y:S02]  /*162c0*/  F2FP.BF16.F32.PACK_AB R184, R33, R184 ;  /* 0x000000b821b8723e */ /* 0x000fe400000010ff */
[----:B------:R-:W1:Y:S01]  /*162d0*/  MUFU.EX2 R14, R14 ;  /* 0x0000000e000e7308 */ /* 0x000e620000000800 */
[----:B---3--:R-:W-:Y:S01]  /*162e0*/  FADD.FTZ R32, R12, R5 ;  /* 0x000000050c207221 */ /* 0x008fe20000010000 */
[----:B------:R-:W-:-:S02]  /*162f0*/  @P5 SHF.R.U32.HI R31, RZ, R38, R35 ;  /* 0x00000026ff1f5219 */ /* 0x000fc40000011623 */
[----:B------:R-:W-:Y:S02]  /*16300*/  ISETP.GE.AND P5, PT, R11, 0x1, PT ;  /* 0x000000010b00780c */ /* 0x000fe40003fa6270 */
[----:B------:R-:W-:Y:S01]  /*16310*/  F2FP.BF16.F32.PACK_AB R186, R37, R186 ;  /* 0x000000ba25ba723e */ /* 0x000fe200000010ff */
[----:B------:R-:W-:Y:S01]  /*16320*/  IMAD.IADD R31, R136, 0x1, R31 ;  /* 0x00000001881f7824 */ /* 0x000fe200078e021f */
[----:B------:R-:W2:Y:S01]  /*16330*/  MUFU.EX2 R187, R187 ;  /* 0x000000bb00bb7308 */ /* 0x000ea20000000800 */
[----:B0-----:R-:W-:Y:S01]  /*16340*/  FADD.FTZ R5, R185, R32 ;  /* 0x00000020b9057221 */ /* 0x001fe20000010000 */
[----:B------:R-:W-:Y:S01]  /*16350*/  FADD.FTZ R32, R180, R27 ;  /* 0x0000001bb4207221 */ /* 0x000fe20000010000 */
[----:B------:R-:W-:Y:S01]  /*16360*/  F2FP.BF16.F32.PACK_AB R180, R41, R180 ;  /* 0x000000b429b4723e */ /* 0x000fe200000010ff */
[----:B------:R-:W-:Y:S01]  /*16370*/  IMAD.IADD R10, R31, 0x1, R10 ;  /* 0x000000011f0a7824 */ /* 0x000fe200078e020a */
[----:B------:R-:W-:Y:S01]  /*16380*/  F2FP.BF16.F32.PACK_AB R191, R12, R191 ;  /* 0x000000bf0cbf723e */ /* 0x000fe200000010ff */
[----:B------:R-:W-:Y:S01]  /*16390*/  FADD.FTZ R27, R41, R32 ;  /* 0x00000020291b7221 */ /* 0x000fe20000010000 */
[----:B------:R-:W-:Y:S01]  /*163a0*/  FFMA.FTZ R32, R59, R0, -R8 ;  /* 0x000000003b207223 */ /* 0x000fe20000010808 */
[----:B------:R-:W0:Y:S01]  /*163b0*/  MUFU.EX2 R20, R20 ;  /* 0x0000001400147308 */ /* 0x000e220000000800 */
[----:B-1----:R-:W-:Y:S01]  /*163c0*/  FADD.FTZ R34, R14, R5 ;  /* 0x000000050e227221 */ /* 0x002fe20000010000 */
[----:B------:R-:W-:Y:S01]  /*163d0*/  FADD.FTZ R36, R182, R27 ;  /* 0x0000001bb6247221 */ /* 0x000fe20000010000 */
[----:B------:R-:W-:-:S02]  /*163e0*/  F2FP.BF16.F32.PACK_AB R182, R45, R182 ;  /* 0x000000b62db6723e */ /* 0x000fc400000010ff */
[----:B------:R-:W-:Y:S01]  /*163f0*/  F2FP.BF16.F32.PACK_AB R185, R14, R185 ;  /* 0x000000b90eb9723e */ /* 0x000fe200000010ff */
[----:B------:R-:W-:Y:S02]  /*16400*/  FADD.FTZ R27, R45, R36 ;  /* 0x000000242d1b7221 */ /* 0x000fe40000010000 */
[----:B------:R-:W1:Y:S01]  /*16410*/  MUFU.EX2 R181, R181 ;  /* 0x000000b500b57308 */ /* 0x000e620000000800 */
[----:B--2---:R-:W-:Y:S01]  /*16420*/  FADD.FTZ R5, R187, R34 ;  /* 0x00000022bb057221 */ /* 0x004fe20000010000 */
[----:B------:R-:W-:Y:S01]  /*16430*/  FADD.FTZ R36, R176, R27 ;  /* 0x0000001bb0247221 */ /* 0x000fe20000010000 */
[----:B------:R-:W-:-:S03]  /*16440*/  F2FP.BF16.F32.PACK_AB R176, R25, R176 ;  /* 0x000000b019b0723e */ /* 0x000fc600000010ff */
[----:B------:R-:W-:Y:S02]  /*16450*/  FADD.FTZ R27, R25, R36 ;  /* 0x00000024191b7221 */ /* 0x000fe40000010000 */
        /* <DEDUP_REMOVED lines=23> */
[----:B------:R-:W2:Y:S01]  /*165d0*/  MUFU.EX2 R21, R21 ;  /* 0x0000001500157308 */ /* 0x000ea20000000800 */
[----:B0-----:R-:W-:-:S07]  /*165e0*/  FADD.FTZ R36, R172, R27 ;  /* 0x0000001bac247221 */ /* 0x001fce0000010000 */
[----:B------:R-:W0:Y:S01]  /*165f0*/  MUFU.EX2 R30, R30 ;  /* 0x0000001e001e7308 */ /* 0x000e220000000800 */
[----:B-1----:R-:W-:-:S07]  /*16600*/  FADD.FTZ R5, R179, R8 ;  /* 0x00000008b3057221 */ /* 0x002fce0000010000 */
[----:B------:R-:W1:Y:S01]  /*16610*/  MUFU.EX2 R174, R174 ;  /* 0x000000ae00ae7308 */ /* 0x000e620000000800 */
[C---:B--2---:R-:W-:Y:S01]  /*16620*/  FADD.FTZ R27, R21.reuse, R36 ;  /* 0x00000024151b7221 */ /* 0x044fe20000010000 */
[----:B------:R-:W-:-:S06]  /*16630*/  F2FP.BF16.F32.PACK_AB R172, R21, R172 ;  /* 0x000000ac15ac723e */ /* 0x000fcc00000010ff */
[----:B------:R-:W2:Y:S01]  /*16640*/  MUFU.EX2 R173, R173 ;  /* 0x000000ad00ad7308 */ /* 0x000ea20000000800 */
[C---:B0-----:R-:W-:Y:S01]  /*16650*/  FADD.FTZ R8, R30.reuse, R5 ;  /* 0x000000051e087221 */ /* 0x041fe20000010000 */
[----:B------:R-:W-:-:S06]  /*16660*/  F2FP.BF16.F32.PACK_AB R179, R30, R179 ;  /* 0x000000b31eb3723e */ /* 0x000fcc00000010ff */
[----:B------:R-:W0:Y:S01]  /*16670*/  MUFU.EX2 R29, R29 ;  /* 0x0000001d001d7308 */ /* 0x000e220000000800 */
[----:B-1----:R-:W-:-:S07]  /*16680*/  FADD.FTZ R38, R174, R27 ;  /* 0x0000001bae267221 */ /* 0x002fce0000010000 */
        /* <DEDUP_REMOVED lines=24> */
[----:B------:R-:W-:Y:S01]  /*16810*/  F2FP.BF16.F32.PACK_AB R169, R36, R75 ;  /* 0x0000004b24a9723e */ /* 0x000fe200000010ff */
[----:B------:R-:W-:-:S05]  /*16820*/  VIADD R5, R2, 0xfffffffe ;  /* 0xfffffffe02057836 */ /* 0x000fca0000000000 */
[----:B------:R-:W2:Y:S01]  /*16830*/  MUFU.EX2 R38, R71 ;  /* 0x0000004700267308 */ /* 0x000ea20000000800 */
[C---:B0-----:R-:W-:Y:S01]  /*16840*/  FADD.FTZ R8, R7.reuse, R8 ;  /* 0x0000000807087221 */ /* 0x041fe20000010000 */
[----:B------:R-:W-:Y:S01]  /*16850*/  F2FP.BF16.F32.PACK_AB R170, R7, R170 ;  /* 0x000000aa07aa723e */ /* 0x000fe200000010ff */
[----:B-1----:R-:W-:-:S04]  /*16860*/  FADD.FTZ R7, R77, R6 ;  /* 0x000000064d077221 */ /* 0x002fc80000010000 */
[C---:B--2---:R-:W-:Y:S01]  /*16870*/  FADD.FTZ R7, R38.reuse, R7 ;  /* 0x0000000726077221 */ /* 0x044fe20000010000 */
[----:B------:R-:W-:Y:S01]  /*16880*/  F2FP.BF16.F32.PACK_AB R171, R38, R77 ;  /* 0x0000004d26ab723e */ /* 0x000fe200000010ff */
        /* <DEDUP_REMOVED lines=12> */
.L_x_1759:
[----:B------:R-:W-:-:S13]  /*16950*/  ISETP.NE.AND P1, PT, R11, 0x1, PT ;  /* 0x000000010b00780c */ /* 0x000fda0003f25270 */
[----:B------:R-:W0:Y:S02]  /*16960*/  @P1 LDC.64 R12, c[0x0][0x9e8] ;  /* 0x00027a00ff0c1b82 */ /* 0x000e240000000a00 */
[----:B0-----:R-:W-:-:S05]  /*16970*/  @P1 IMAD.HI.U32 R12, R2, R12, RZ ;  /* 0x0000000c020c1227 */ /* 0x001fca00078e00ff */
[----:B------:R-:W-:-:S07]  /*16980*/  @P1 SHF.R.U32.HI R2, RZ, R13, R12 ;  /* 0x0000000dff021219 */ /* 0x000fce000001160c */
.L_x_1760:
[----:B------:R-:W-:Y:S05]  /*16990*/  BSYNC B0 ;  /* 0x0000000000007941 */ /* 0x000fea0003800000 */
.L_x_1758:
[----:B------:R-:W-:-:S05]  /*169a0*/  IMAD R11, R2, R11, R11 ;  /* 0x0000000b020b7224 */ /* 0x000fca00078e020b */
[----:B------:R-:W-:-:S07]  /*169b0*/  VIMNMX R10, R10, R11, PT ;  /* 0x0000000b0a0a7248 */ /* 0x000fce0003fe0100 */
.L_x_1757:
[----:B------:R-:W2:Y:S01]  /*169c0*/  LDL R12, [R1+0x40] ;  /* 0x00004000010c7983 */ /* 0x000ea20000100800 */
[----:B------:R-:W-:Y:S01]  /*169d0*/  IMAD.HI R10, R10, 0x2aaaaaab, RZ ;  /* 0x2aaaaaab0a0a7827 */ /* 0x000fe200078e02ff */
[----:B------:R-:W-:Y:S01]  /*169e0*/  ULDC UR39, c[0x0][0x9e4] ;  /* 0x0002790000277ab9 */ /* 0x000fe20000000800 */
[----:B------:R-:W-:Y:S01]  /*169f0*/  ULDC UR38, c[0x0][0x9e4] ;  /* 0x0002790000267ab9 */ /* 0x000fe20000000800 */
[----:B------:R-:W-:Y:S01]  /*16a00*/  ULDC UR50, c[0x0][0x9dc] ;  /* 0x0002770000327ab9 */ /* 0x000fe20000000800 */
[----:B------:R-:W-:Y:S01]  /*16a10*/  ULDC UR42, c[0x0][0x9dc] ;  /* 0x00027700002a7ab9 */ /* 0x000fe20000000800 */
[----:B------:R-:W-:Y:S01]  /*16a20*/  SHF.R.U32.HI R11, RZ, 0x1f, R10 ;  /* 0x0000001fff0b7819 */ /* 0x000fe2000001160a */
[----:B------:R-:W-:Y:S01]  /*16a30*/  ULDC UR43, c[0x0][0x988] ;  /* 0x00026200002b7ab9 */ /* 0x000fe20000000800 */
[----:B------:R-:W-:Y:S01]  /*16a40*/  ULDC UR47, c[0x0][0x988] ;  /* 0x00026200002f7ab9 */ /* 0x000fe20000000800 */
[----:B------:R-:W-:Y:S01]  /*16a50*/  ULDC UR46, c[0x0][0x988] ;  /* 0x00026200002e7ab9 */ /* 0x000fe20000000800 */
[----:B------:R-:W-:Y:S01]  /*16a60*/  LEA.HI.SX32 R11, R10, R11, 0x1c ;  /* 0x0000000b0a0b7211 */ /* 0x000fe200078fe2ff */
[----:B------:R-:W-:Y:S01]  /*16a70*/  ULDC UR54, c[0x0][0x9e0] ;  /* 0x0002780000367ab9 */ /* 0x000fe20000000800 */
[----:B------:R-:W-:Y:S01]  /*16a80*/  ULDC UR51, c[0x0][0x9e0] ;  /* 0x0002780000337ab9 */ /* 0x000fe20000000800 */
[----:B------:R-:W-:Y:S01]  /*16a90*/  BSSY B1, `(.L_x_1761) ;  /* 0x00003ab000017945 */ /* 0x000fe20003800000 */
[----:B------:R-:W-:Y:S01]  /*16aa0*/  IMAD.MOV.U32 R2, RZ, RZ, 0x3f800000 ;  /* 0x3f800000ff027424 */ /* 0x000fe200078e00ff */
[----:B------:R-:W-:Y:S01]  /*16ab0*/  CS2R R118, SRZ ;  /* 0x0000000000767805 */ /* 0x000fe2000001ff00 */
[----:B------:R-:W-:Y:S01]  /*16ac0*/  IMAD.MOV.U32 R6, RZ, RZ, 0x3f800000 ;  /* 0x3f800000ff067424 */ /* 0x000fe200078e00ff */
        /* <DEDUP_REMOVED lines=47> */
[----:B--2---:R-:W-:-:S04]  /*16dc0*/  VIMNMX R228, R12, R11, !PT ;  /* 0x0000000b0ce47248 */ /* 0x004fc80007fe0100 */
[----:B------:R-:W-:-:S13]  /*16dd0*/  ISETP.GE.AND P1, PT, R5, R228, PT ;  /* 0x000000e40500720c */ /* 0x000fda0003f26270 */
[----:B------:R-:W-:Y:S05]  /*16de0*/  @!P1 BRA `(.L_x_1762) ;  /* 0x0000003400d49947 */ /* 0x000fea0003800000 */
[----:B------:R-:W-:Y:S01]  /*16df0*/  BSSY B0, `(.L_x_1763) ;  /* 0x0000370000007945 */ /* 0x000fe20003800000 */
[----:B------:R-:W-:Y:S02]  /*16e00*/  IMAD.MOV.U32 R2, RZ, RZ, 0x3f800000 ;  /* 0x3f800000ff027424 */ /* 0x000fe400078e00ff */
[----:B------:R-:W-:-:S07]  /*16e10*/  IMAD.MOV.U32 R119, RZ, RZ, RZ ;  /* 0x000000ffff777224 */ /* 0x000fce00078e00ff */
.L_x_1784:
[----:B------:R-:W-:-:S05]  /*16e20*/  VIADD R10, R194, 0x1 ;  /* 0x00000001c20a7836 */ /* 0x000fca0000000000 */
[----:B------:R-:W-:-:S04]  /*16e30*/  ISETP.NE.AND P1, PT, R10, 0x2, PT ;  /* 0x000000020a00780c */ /* 0x000fc80003f25270 */
[----:B------:R-:W-:Y:S02]  /*16e40*/  SEL R11, RZ, 0x1, P1 ;  /* 0x00000001ff0b7807 */ /* 0x000fe40000800000 */
[----:B------:R-:W-:Y:S02]  /*16e50*/  SEL R10, R10, RZ, P1 ;  /* 0x000000ff0a0a7207 */ /* 0x000fe40000800000 */
[----:B------:R-:W-:Y:S01]  /*16e60*/  LOP3.LUT R11, R197, R11, RZ, 0x3c, !PT ;  /* 0x0000000bc50b7212 */ /* 0x000fe200078e3cff */
[----:B------:R-:W-:Y:S06]  /*16e70*/  @!P0 BRA `(.L_x_1764) ;  /* 0x0000000000048947 */ /* 0x000fec0003800000 */
[----:B------:R-:W-:Y:S01]  /*16e80*/  BPT.TRAP 0x1 ;  /* 0x000000040000795c */ /* 0x000fe20000300000 */
.L_x_1764:
[----:B------:R-:W-:Y:S01]  /*16e90*/  IMAD R0, R10, 0x8, R17 ;  /* 0x000000080a007824 */ /* 0x000fe200078e0211 */
[----:B------:R-:W-:-:S04]  /*16ea0*/  SHF.L.U32 R9, R11, 0x1f, RZ ;  /* 0x0000001f0b097819 */ /* 0x000fc800000006ff */
[----:B------:R0:W1:Y:S01]  /*16eb0*/  SYNCS.PHASECHK.TRANS64.TRYWAIT P1, [R0+URZ+0x30830], R9 ;  /* 0x03083009000075a7 */ /* 0x000062000802017f */
[----:B------:R-:W-:Y:S05]  /*16ec0*/  @!P0 BRA `(.L_x_1765) ;  /* 0x0000000000048947 */ /* 0x000fea0003800000 */
[----:B------:R-:W-:Y:S01]  /*16ed0*/  BPT.TRAP 0x1 ;  /* 0x000000040000795c */ /* 0x000fe20000300000 */
.L_x_1765:
[----:B------:R-:W-:Y:S01]  /*16ee0*/  IMAD R126, R10, 0x900, R218 ;  /* 0x000009000a7e7824 */ /* 0x000fe200078e02da */
[----:B------:R-:W-:Y:S03]  /*16ef0*/  BSSY B2, `(.L_x_1766) ;  /* 0x0000006000027945 */ /* 0x000fe60003800000 */
[C---:B------:R-:W-:Y:S02]  /*16f00*/  VIADD R122, R126.reuse, 0x2 ;  /* 0x000000027e7a7836 */ /* 0x040fe40000000000 */
[----:B------:R-:W-:Y:S01]  /*16f10*/  VIADD R124, R126, 0x4 ;  /* 0x000000047e7c7836 */ /* 0x000fe20000000000 */
[----:B-1----:R-:W-:Y:S06]  /*16f20*/  @P1 BRA `(.L_x_1767) ;  /* 0x0000000000081947 */ /* 0x002fec0003800000 */
[----:B------:R-:W1:Y:S02]  /*16f30*/  SYNCS.PHASECHK.TRANS64.TRYWAIT P1, [R0+URZ+0x30830], R9 ;  /* 0x03083009000075a7 */ /* 0x000e64000802017f */
[----:B-1----:R-:W-:Y:S05]  /*16f40*/  @!P1 BRA `(.L_x_1768) ;  /* 0x0000017400d09947 */ /* 0x002fea0003800000 */
.L_x_1767:
[----:B------:R-:W-:Y:S05]  /*16f50*/  BSYNC B2 ;  /* 0x0000000000027941 */ /* 0x000fea0003800000 */
.L_x_1766:
[----:B------:R-:W2:Y:S01]  /*16f60*/  LDL.64 R128, [R1+0x28] ;  /* 0x0000280001807983 */ /* 0x000ea20000100a00 */
[----:B------:R-:W-:Y:S01]  /*16f70*/  IMAD.MOV.U32 R120, RZ, RZ, R126 ;  /* 0x000000ffff787224 */ /* 0x000fe200078e007e */
[----:B------:R-:W-:Y:S01]  /*16f80*/  MOV R213, UR50 ;  /* 0x0000003200d57c02 */ /* 0x000fe20008000f00 */
[----:B------:R-:W-:Y:S01]  /*16f90*/  IMAD.MOV.U32 R121, RZ, RZ, 0x40000040 ;  /* 0x40000040ff797424 */ /* 0x000fe200078e00ff */
[----:B------:R-:W-:Y:S01]  /*16fa0*/  MOV R209, UR46 ;  /* 0x0000002e00d17c02 */ /* 0x000fe20008000f00 */
[----:B------:R-:W-:Y:S01]  /*16fb0*/  IMAD.MOV.U32 R123, RZ, RZ, 0x40000040 ;  /* 0x40000040ff7b7424 */ /* 0x000fe200078e00ff */
[----:B------:R-:W-:Y:S01]  /*16fc0*/  R2UR UR50, R120 ;  /* 0x00000000783272ca */ /* 0x000fe200000e0000 */
[----:B------:R-:W-:Y:S01]  /*16fd0*/  VIADD R120, R126, 0x6 ;  /* 0x000000067e787836 */ /* 0x000fe20000000000 */
[----:B------:R-:W-:Y:S01]  /*16fe0*/  MOV R12, UR38 ;  /* 0x00000026000c7c02 */ /* 0x000fe20008000f00 */
[----:B------:R-:W-:Y:S01]  /*16ff0*/  IMAD.MOV.U32 R125, RZ, RZ, 0x40000040 ;  /* 0x40000040ff7d7424 */ /* 0x000fe200078e00ff */
[----:B------:R-:W-:Y:S01]  /*17000*/  R2UR UR46, R122 ;  /* 0x000000007a2e72ca */ /* 0x000fe200000e0000 */
[----:B------:R-:W-:Y:S01]  /*17010*/  VIADD R122, R126, 0x300 ;  /* 0x000003007e7a7836 */ /* 0x000fe20000000000 */
[----:B------:R-:W-:Y:S01]  /*17020*/  R2UR UR38, R120 ;  /* 0x00000000782672ca */ /* 0x000fe200000e0000 */
[----:B------:R-:W-:Y:S01]  /*17030*/  VIADD R120, R126, 0x302 ;  /* 0x000003027e787836 */ /* 0x000fe20000000000 */
[----:B------:R-:W-:Y:S01]  /*17040*/  MOV R20, UR42 ;  /* 0x0000002a00147c02 */ /* 0x000fe20008000f00 */
[-C--:B------:R-:W-:Y:S01]  /*17050*/  FMUL.FTZ R24, R24, R6.reuse ;  /* 0x0000000618187220 */ /* 0x080fe20000410000 */
[----:B------:R-:W-:Y:S01]  /*17060*/  R2UR UR42, R124 ;  /* 0x000000007c2a72ca */ /* 0x000fe200000e0000 */
[----:B------:R-:W-:Y:S01]  /*17070*/  VIADD R124, R126, 0x304 ;  /* 0x000003047e7c7836 */ /* 0x000fe20000000000 */
[----:B------:R-:W-:Y:S01]  /*17080*/  R2UR UR34, R122 ;  /* 0x000000007a2272ca */ /* 0x000fe200000e0000 */
[----:B------:R-:W-:Y:S01]  /*17090*/  VIADD R122, R126, 0x306 ;  /* 0x000003067e7a7836 */ /* 0x000fe20000000000 */
[----:B------:R-:W-:Y:S01]  /*170a0*/  R2UR UR30, R120 ;  /* 0x00000000781e72ca */ /* 0x000fe200000e0000 */
[----:B------:R-:W-:Y:S01]  /*170b0*/  VIADD R120, R126, 0x600 ;  /* 0x000006007e787836 */ /* 0x000fe20000000000 */
[----:B------:R-:W-:Y:S01]  /*170c0*/  MOV R212, UR51 ;  /* 0x0000003300d47c02 */ /* 0x000fe20008000f00 */
[-C--:B------:R-:W-:Y:S01]  /*170d0*/  FMUL.FTZ R25, R25, R6.reuse ;  /* 0x0000000619197220 */ /* 0x080fe20000410000 */
[----:B------:R-:W-:Y:S01]  /*170e0*/  MOV R214, UR49 ;  /* 0x0000003100d67c02 */ /* 0x000fe20008000f00 */
[-C--:B------:R-:W-:Y:S01]  /*170f0*/  FMUL.FTZ R28, R28, R6.reuse ;  /* 0x000000061c1c7220 */ /* 0x080fe20000410000 */
[----:B------:R-:W-:Y:S01]  /*17100*/  MOV R215, UR48 ;  /* 0x0000003000d77c02 */ /* 0x000fe20008000f00 */
[-C--:B------:R-:W-:Y:S01]  /*17110*/  FMUL.FTZ R29, R29, R6.reuse ;  /* 0x000000061d1d7220 */ /* 0x080fe20000410000 */
[----:B------:R-:W-:Y:S01]  /*17120*/  R2UR UR51, R121 ;  /* 0x00000000793372ca */ /* 0x000fe200000e0000 */
        /* <DEDUP_REMOVED lines=11> */
[----:B01----:R-:W-:Y:S01]  /*171e0*/  MOV R9, UR39 ;  /* 0x0000002700097c02 */ /* 0x003fe20008000f00 */
[-C--:B------:R-:W-:Y:S01]  /*171f0*/  FMUL.FTZ R37, R37, R6.reuse ;  /* 0x0000000625257220 */ /* 0x080fe20000410000 */
[----:B------:R-:W-:Y:S01]  /*17200*/  R2UR UR47, R123 ;  /* 0x000000007b2f72ca */ /* 0x000fe200000e0000 */
        /* <DEDUP_REMOVED lines=27> */
[----:B------:R-:W-:Y:S01]  /*173c0*/  MOV R210, UR45 ;  /* 0x0000002d00d27c02 */ /* 0x000fe20008000f00 */
        /* <DEDUP_REMOVED lines=79> */
[----:B--2---:R-:W-:-:S02]  /*178c0*/  R2UR UR48, R128 ;  /* 0x00000000803072ca */ /* 0x004fc400000e0000 */
[----:B------:R-:W-:Y:S02]  /*178d0*/  R2UR UR49, R129 ;  /* 0x00000000813172ca */ /* 0x000fe400000e0000 */
[----:B------:R-:W-:-:S11]  /*178e0*/  WARPGROUP.ARRIVE ;  /* 0x00000000000079c5 */ /* 0x000fd60000000000 */
[----:B------:R-:W-:Y:S01]  /*178f0*/  HGMMA.64x96x16.F32.BF16 R120, gdesc[UR48], RZ, !UPT, gsb0 ;  /* 0x01600000307879f0 */ /* 0x000fe2000c0018ff */
[----:B------:R-:W-:Y:S02]  /*17900*/  R2UR UR51, R212 ;  /* 0x00000000d43372ca */ /* 0x000fe400000e0000 */
[----:B------:R-:W-:Y:S02]  /*17910*/  R2UR UR50, R213 ;  /* 0x00000000d53272ca */ /* 0x000fe400000e0000 */
[----:B------:R-:W2:Y:S01]  /*17920*/  LDL.64 R212, [R1+0x20] ;  /* 0x0000200001d47983 */ /* 0x000ea20000100a00 */
[----:B------:R-:W-:Y:S02]  /*17930*/  WARPGROUP.DEPBAR.LE gsb0, 0x0 ;  /* 0x00008000000079c5 */ /* 0x000fe40000010000 */
[----:B------:R-:W-:Y:S01]  /*17940*/  WARPGROUP.ARRIVE ;  /* 0x00000000000079c5 */ /* 0x000fe20000000000 */
[----:B--2---:R-:W-:Y:S02]  /*17950*/  R2UR UR44, R212 ;  /* 0x00000000d42c72ca */ /* 0x004fe400000e0000 */
[----:B------:R-:W-:-:S02]  /*17960*/  R2UR UR45, R213 ;  /* 0x00000000d52d72ca */ /* 0x000fc400000e0000 */
[----:B------:R-:W-:Y:S01]  /*17970*/  R2UR UR49, R214 ;  /* 0x00000000d63172ca */ /* 0x000fe200000e0000 */
[----:B------:R-:W2:Y:S10]  /*17980*/  LDL.64 R212, [R1] ;  /* 0x0000000001d47983 */ /* 0x000eb40000100a00 */
[----:B------:R-:W-:Y:S01]  /*17990*/  HGMMA.64x96x16.F32.BF16 R120, gdesc[UR44], R120, gsb0 ;  /* 0x016000002c7879f0 */ /* 0x000fe20008001878 */
[----:B------:R-:W-:-:S02]  /*179a0*/  R2UR UR45, R210 ;  /* 0x00000000d22d72ca */ /* 0x000fc400000e0000 */
[----:B------:R-:W-:Y:S02]  /*179b0*/  R2UR UR44, R211 ;  /* 0x00000000d32c72ca */ /* 0x000fe400000e0000 */
[----:B------:R-:W3:Y:S01]  /*179c0*/  LDL.64 R210, [R1+0x18] ;  /* 0x0000180001d27983 */ /* 0x000ee20000100a00 */
[----:B------:R-:W-:Y:S02]  /*179d0*/  R2UR UR47, R208 ;  /* 0x00000000d02f72ca */ /* 0x000fe400000e0000 */
[----:B------:R-:W-:Y:S02]  /*179e0*/  R2UR UR46, R209 ;  /* 0x00000000d12e72ca */ /* 0x000fe400000e0000 */
[----:B------:R-:W4:Y:S01]  /*179f0*/  LDL.64 R208, [R1+0x10] ;  /* 0x0000100001d07983 */ /* 0x000f220000100a00 */
[----:B------:R-:W-:-:S03]  /*17a00*/  R2UR UR48, R215 ;  /* 0x00000000d73072ca */ /* 0x000fc600000e0000 */
[----:B------:R-:W5:Y:S01]  /*17a10*/  LDL.64 R214, [R1+0x8] ;  /* 0x0000080001d67983 */ /* 0x000f620000100a00 */
[----:B------:R-:W-:Y:S02]  /*17a20*/  WARPGROUP.DEPBAR.LE gsb0, 0x0 ;  /* 0x00008000000079c5 */ /* 0x000fe40000010000 */
[----:B------:R-:W-:Y:S01]  /*17a30*/  WARPGROUP.ARRIVE ;  /* 0x00000000000079c5 */ /* 0x000fe20000000000 */
[----:B---3--:R-:W-:Y:S02]  /*17a40*/  R2UR UR40, R210 ;  /* 0x00000000d22872ca */ /* 0x008fe400000e0000 */
[----:B------:R-:W-:-:S13]  /*17a50*/  R2UR UR41, R211 ;  /* 0x00000000d32972ca */ /* 0x000fda00000e0000 */
[----:B------:R-:W-:Y:S01]  /*17a60*/  HGMMA.64x96x16.F32.BF16 R120, gdesc[UR40], R120, gsb0 ;  /* 0x01600000287879f0 */ /* 0x000fe20008001878 */
[----:B----4-:R-:W-:Y:S02]  /*17a70*/  R2UR UR36, R208 ;  /* 0x00000000d02472ca */ /* 0x010fe400000e0000 */
[----:B------:R-:W-:Y:S02]  /*17a80*/  R2UR UR37, R209 ;  /* 0x00000000d12572ca */ /* 0x000fe400000e0000 */
[----:B-----5:R-:W-:Y:S02]  /*17a90*/  R2UR UR32, R214 ;  /* 0x00000000d62072ca */ /* 0x020fe400000e0000 */
[----:B------:R-:W-:Y:S01]  /*17aa0*/  R2UR UR33, R215 ;  /* 0x00000000d72172ca */ /* 0x000fe200000e0000 */
[----:B------:R-:W-:Y:S02]  /*17ab0*/  WARPGROUP.DEPBAR.LE gsb0, 0x0 ;  /* 0x00008000000079c5 */ /* 0x000fe40000010000 */
[----:B------:R-:W-:-:S06]  /*17ac0*/  WARPGROUP.ARRIVE ;  /* 0x00000000000079c5 */ /* 0x000fcc0000000000 */
[----:B------:R-:W-:Y:S01]  /*17ad0*/  HGMMA.64x96x16.F32.BF16 R120, gdesc[UR36], R120, gsb0 ;  /* 0x01600000247879f0 */ /* 0x000fe20008001878 */
[----:B--2---:R-:W-:Y:S02]  /*17ae0*/  R2UR UR28, R212 ;  /* 0x00000000d41c72ca */ /* 0x004fe400000e0000 */
        /* <DEDUP_REMOVED lines=24> */
[----:B------:R-:W-:Y:S02]  /*17c70*/  R2UR UR41, R21 ;  /* 0x00000000152972ca */ /* 0x000fe400000e0000 */
[----:B------:R-:W-:Y:S01]  /*17c80*/  R2UR UR40, R207 ;  /* 0x00000000cf2872ca */ /* 0x000fe200000e0000 */
[----:B------:R-:W-:Y:S02]  /*17c90*/  WARPGROUP.DEPBAR.LE gsb0, 0x0 ;  /* 0x00008000000079c5 */ /* 0x000fe40000010000 */
[----:B------:R-:W-:-:S06]  /*17ca0*/  WARPGROUP.ARRIVE ;  /* 0x00000000000079c5 */ /* 0x000fcc0000000000 */
[----:B------:R-:W-:Y:S04]  /*17cb0*/  HGMMA.64x96x16.F32.BF16 R120, gdesc[UR12], R120, gsb0 ;  /* 0x016000000c7879f0 */ /* 0x000fe80008001878 */
        /* <DEDUP_REMOVED lines=9> */
[----:B------:R-:W-:Y:S01]  /*17d50*/  R2UR UR43, R15 ;  /* 0x000000000f2b72ca */ /* 0x000fe200000e0000 */
[----:B------:R-:W-:Y:S02]  /*17d60*/  WARPGROUP.DEPBAR.LE gsb0, 0x0 ;  /* 0x00008000000079c5 */ /* 0x000fe40000010000 */
[----:B------:R-:W-:-:S06]  /*17d70*/  WARPGROUP.ARRIVE ;  /* 0x00000000000079c5 */ /* 0x000fcc0000000000 */
[----:B------:R-:W-:Y:S01]  /*17d80*/  HGMMA.64x96x16.F32.BF16 R120, gdesc[UR8], R120, gsb0 ;  /* 0x01600000087879f0 */ /* 0x000fe20008001878 */
[----:B------:R-:W-:Y:S02]  /*17d90*/  R2UR UR42, R20 ;  /* 0x00000000142a72ca */ /* 0x000fe400000e0000 */
[----:B------:R-:W-:Y:S02]  /*17da0*/  R2UR UR39, R9 ;  /* 0x00000000092772ca */ /* 0x000fe400000e0000 */
[----:B------:R-:W-:Y:S01]  /*17db0*/  R2UR UR38, R12 ;  /* 0x000000000c2672ca */ /* 0x000fe200000e0000 */
[----:B------:R-:W-:Y:S02]  /*17dc0*/  WARPGROUP.DEPBAR.LE gsb0, 0x0 ;  /* 0x00008000000079c5 */ /* 0x000fe40000010000 */
[----:B------:R-:W-:-:S12]  /*17dd0*/  @!P0 BRA `(.L_x_1769) ;  /* 0x0000000000048947 */ /* 0x000fd80003800000 */
[----:B------:R-:W-:Y:S01]  /*17de0*/  BPT.TRAP 0x1 ;  /* 0x000000040000795c */ /* 0x000fe20000300000 */
.L_x_1769:
[----:B------:R-:W-:Y:S01]  /*17df0*/  SHF.L.U32 R2, R197, 0x1f, RZ ;  /* 0x0000001fc5027819 */ /* 0x000fe200000006ff */
[----:B------:R-:W-:-:S04]  /*17e00*/  IMAD R20, R194, 0x8, R17 ;  /* 0x00000008c2147824 */ /* 0x000fc800078e0211 */
[----:B------:R0:W1:Y:S01]  /*17e10*/  SYNCS.PHASECHK.TRANS64.TRYWAIT P1, [R20+URZ+0x30850], R2 ;  /* 0x03085002140075a7 */ /* 0x000062000802017f */
[----:B------:R-:W-:Y:S05]  /*17e20*/  @!P0 BRA `(.L_x_1770) ;  /* 0x0000000000048947 */ /* 0x000fea0003800000 */
[----:B------:R-:W-:Y:S01]  /*17e30*/  BPT.TRAP 0x1 ;  /* 0x000000040000795c */ /* 0x000fe20000300000 */
.L_x_1770:
[----:B------:R-:W-:Y:S04]  /*17e40*/  BSSY B2, `(.L_x_1771) ;  /* 0x0000004000027945 */ /* 0x000fe80003800000 */
[----:B-1----:R-:W-:Y:S05]  /*17e50*/  @P1 BRA `(.L_x_1772) ;  /* 0x0000000000081947 */ /* 0x002fea0003800000 */
[----:B------:R-:W1:Y:S02]  /*17e60*/  SYNCS.PHASECHK.TRANS64.TRYWAIT P1, [R20+URZ+0x30850], R2 ;  /* 0x03085002140075a7 */ /* 0x000e64000802017f */
[----:B-1----:R-:W-:Y:S05]  /*17e70*/  @!P1 BRA `(.L_x_1773) ;  /* 0x0000016800189947 */ /* 0x002fea0003800000 */
.L_x_1772:
[----:B------:R-:W-:Y:S05]  /*17e80*/  BSYNC B2 ;  /* 0x0000000000027941 */ /* 0x000fea0003800000 */
.L_x_1771:
        /* <DEDUP_REMOVED lines=48> */
.L_x_1774:
[----:B------:R-:W2:Y:S01]  /*18190*/  LDL R12, [R1+0x38] ;  /* 0x00003800010c7983 */ /* 0x000ea20000100800 */
[----:B------:R-:W0:Y:S03]  /*181a0*/  LDC R6, c[0x0][0x448] ;  /* 0x00011200ff067b82 */ /* 0x000e260000000800 */
[----:B------:R-:W2:Y:S01]  /*181b0*/  LDL R2, [R1+0x44] ;  /* 0x0000440001027983 */ /* 0x000ea20000100800 */
[----:B0-----:R-:W-:-:S13]  /*181c0*/  ISETP.NE.AND P2, PT, R6, 0x1, PT ;  /* 0x000000010600780c */ /* 0x001fda0003f45270 */
[----:B------:R-:W0:Y:S08]  /*181d0*/  @P2 LDC R9, c[0x0][0x44c] ;  /* 0x00011300ff092b82 */ /* 0x000e300000000800 */
[----:B------:R-:W1:Y:S01]  /*181e0*/  @P2 LDC R6, c[0x0][0x450] ;  /* 0x00011400ff062b82 */ /* 0x000e620000000800 */
[----:B------:R-:W-:Y:S01]  /*181f0*/  IMAD R168, R5, -0x60, RZ ;  /* 0xffffffa005a87824 */ /* 0x000fe200078e02ff */
[----:B------:R-:W-:Y:S01]  /*18200*/  LOP3.LUT P1, RZ, R16, 0x80000, RZ, 0xc0, !PT ;  /* 0x0008000010ff7812 */ /* 0x000fe2000782c0ff */
[----:B------:R-:W-:-:S03]  /*18210*/  VIADD R0, R0, 0x30840 ;  /* 0x0003084000007836 */ /* 0x000fc60000000000 */
[----:B------:R-:W-:-:S04]  /*18220*/  IADD3 R15, -R227, 0x1, R168 ;  /* 0x00000001e30f7810 */ /* 0x000fc80007ffe1a8 */
[----:B------:R-:W-:Y:S02]  /*18230*/  IADD3 R15, -R200, R15, R201 ;  /* 0x0000000fc80f7210 */ /* 0x000fe40007ffe1c9 */
[----:B------:R-:W-:-:S04]  /*18240*/  PRMT R0, R205, 0x654, R0 ;  /* 0x00000654cd007816 */ /* 0x000fc80000000000 */
[----:B------:R3:W-:Y:S02]  /*18250*/  SYNCS.ARRIVE.TRANS64.RED.A1T0 RZ, [R0+URZ], RZ ;  /* 0x000000ff00ff79a7 */ /* 0x0007e4000810043f */
[----:B---3--:R-:W-:Y:S02]  /*18260*/  IMAD.IADD R0, R168, 0x1, -R227 ;  /* 0x00000001a8007824 */ /* 0x008fe400078e0ae3 */
[----:B--2---:R-:W-:-:S04]  /*18270*/  IMAD.IADD R2, R2, 0x1, R12 ;  /* 0x0000000102027824 */ /* 0x004fc800078e020c */
[----:B0-----:R-:W-:-:S05]  /*18280*/  @P2 IMAD.HI.U32 R9, R2, R9, RZ ;  /* 0x0000000902092227 */ /* 0x001fca00078e00ff */
[----:B-1----:R-:W-:-:S05]  /*18290*/  @P2 SHF.R.U32.HI R2, RZ, R6, R9 ;  /* 0x00000006ff022219 */ /* 0x002fca0000011609 */
[----:B------:R-:W0:Y:S01]  /*182a0*/  SHFL.IDX PT, R169, R2, RZ, 0x1c1f ;  /* 0x001c1fff02a97589 */ /* 0x000e2200000e0000 */
[----:B------:R-:W-:-:S05]  /*182b0*/  IMAD.U32 R9, RZ, RZ, UR50 ;  /* 0x00000032ff097e24 */ /* 0x000fca000f8e00ff */
[----:B------:R-:W-:-:S05]  /*182c0*/  LOP3.LUT R21, RZ, R9, RZ, 0x33, !PT ;  /* 0x00000009ff157212 */ /* 0x000fca00078e33ff */
[----:B------:R-:W-:Y:S02]  /*182d0*/  IMAD.IADD R21, R21, 0x1, R15 ;  /* 0x0000000115157824 */ /* 0x000fe400078e020f */
[----:B------:R-:W-:-:S04]  /*182e0*/  VIADD R15, R15, UR54 ;  /* 0x000000360f0f7c36 */ /* 0x000fc80008000000 */
[--C-:B0-----:R-:W-:Y:S02]  /*182f0*/  IMAD.IADD R14, R15, 0x1, R169.reuse ;  /* 0x000000010f0e7824 */ /* 0x101fe400078e02a9 */
[----:B------:R-:W-:Y:S01]  /*18300*/  IMAD.IADD R6, R21, 0x1, R169 ;  /* 0x0000000115067824 */ /* 0x000fe200078e02a9 */
[----:B------:R-:W-:Y:S06]  /*18310*/  @!P1 BRA `(.L_x_1775) ;  /* 0x0000000000549947 */ /* 0x000fec0003800000 */
[----:B------:R-:W-:Y:S01]  /*18320*/  IADD3 R169, -R200, R201, R169 ;  /* 0x000000c9c8a97210 */ /* 0x000fe20007ffe1a9 */
[----:B------:R-:W-:Y:S03]  /*18330*/  BSSY B2, `(.L_x_1776) ;  /* 0x0000010000027945 */ /* 0x000fe60003800000 */
[----:B------:R-:W-:-:S13]  /*18340*/  ISETP.GT.AND P1, PT, R169, -0x1, PT ;  /* 0xffffffffa900780c */ /* 0x000fda0003f24270 */
[----:B------:R-:W-:Y:S05]  /*18350*/  @P1 BRA `(.L_x_1777) ;  /* 0x0000000000201947 */ /* 0x000fea0003800000 */
[----:B------:R-:W-:Y:S01]  /*18360*/  IMAD.U32 R170, RZ, RZ, UR39 ;  /* 0x00000027ffaa7e24 */ /* 0x000fe2000f8e00ff */
[----:B------:R-:W-:-:S04]  /*18370*/  LOP3.LUT R169, RZ, R169, RZ, 0x33, !PT ;  /* 0x000000a9ffa97212 */ /* 0x000fc800078e33ff */
[----:B------:R-:W-:-:S13]  /*18380*/  ISETP.NE.AND P1, PT, R170, 0x1, PT ;  /* 0x00000001aa00780c */ /* 0x000fda0003f25270 */
[----:B------:R-:W0:Y:S02]  /*18390*/  @P1 LDC.64 R12, c[0x0][0x9e8] ;  /* 0x00027a00ff0c1b82 */ /* 0x000e240000000a00 */
[----:B0-----:R-:W-:-:S05]  /*183a0*/  @P1 IMAD.HI.U32 R12, R169, R12, RZ ;  /* 0x0000000ca90c1227 */ /* 0x001fca00078e00ff */
[----:B------:R-:W-:-:S04]  /*183b0*/  @P1 SHF.R.U32.HI R169, RZ, R13, R12 ;  /* 0x0000000dffa91219 */ /* 0x000fc8000001160c */
[----:B------:R-:W-:Y:S01]  /*183c0*/  LOP3.LUT R169, RZ, R169, RZ, 0x33, !PT ;  /* 0x000000a9ffa97212 */ /* 0x000fe200078e33ff */
[----:B------:R-:W-:Y:S06]  /*183d0*/  BRA `(.L_x_1778) ;  /* 0x0000000000147947 */ /* 0x000fec0003800000 */
.L_x_1777:
[----:B------:R-:W-:-:S05]  /*183e0*/  IMAD.U32 R170, RZ, RZ, UR39 ;  /* 0x00000027ffaa7e24 */ /* 0x000fca000f8e00ff */
[----:B------:R-:W-:-:S13]  /*183f0*/  ISETP.NE.AND P1, PT, R170, 0x1, PT ;  /* 0x00000001aa00780c */ /* 0x000fda0003f25270 */
[----:B------:R-:W0:Y:S02]  /*18400*/  @P1 LDC.64 R12, c[0x0][0x9e8] ;  /* 0x00027a00ff0c1b82 */ /* 0x000e240000000a00 */
[----:B0-----:R-:W-:-:S05]  /*18410*/  @P1 IMAD.HI.U32 R12, R169, R12, RZ ;  /* 0x0000000ca90c1227 */ /* 0x001fca00078e00ff */
[----:B------:R-:W-:-:S07]  /*18420*/  @P1 SHF.R.U32.HI R169, RZ, R13, R12 ;  /* 0x0000000dffa91219 */ /* 0x000fce000001160c */
.L_x_1778:
[----:B------:R-:W-:Y:S05]  /*18430*/  BSYNC B2 ;  /* 0x0000000000027941 */ /* 0x000fea0003800000 */
.L_x_1776:
[----:B------:R-:W-:-:S05]  /*18440*/  IMAD R169, R169, R170, R0 ;  /* 0x000000aaa9a97224 */ /* 0x000fca00078e0200 */
[----:B------:R-:W-:Y:S02]  /*18450*/  VIMNMX R6, R6, R169, !PT ;  /* 0x000000a906067248 */ /* 0x000fe40007fe0100 */
[----:B------:R-:W-:-:S07]  /*18460*/  VIADDMNMX R14, R169, R170, R14, PT ;  /* 0x000000aaa90e7246 */ /* 0x000fce000380010e */
.L_x_1775:
[C---:B------:R-:W-:Y:S01]  /*18470*/  ISETP.GE.AND P1, PT, R168.reuse, 0x2, PT ;  /* 0x00000002a800780c */ /* 0x040fe20003f26270 */
[----:B------:R-:W0:Y:S01]  /*18480*/  SHFL.IDX PT, R2, R2, 0x1, 0x1c1f ;  /* 0x003c1f0002027f89 */ /* 0x000e2200000e0000 */
[----:B------:R-:W-:Y:S02]  /*18490*/  ISETP.GE.AND P2, PT, R168, 0x9, PT ;  /* 0x00000009a800780c */ /* 0x000fe40003f46270 */
[C---:B------:R-:W-:Y:S02]  /*184a0*/  ISETP.GT.AND P3, PT, R6.reuse, 0x1, !P1 ;  /* 0x000000010600780c */ /* 0x040fe40004f64270 */
[----:B------:R-:W-:Y:S02]  /*184b0*/  ISETP.GT.AND P4, PT, R6, 0x8, !P2 ;  /* 0x000000080600780c */ /* 0x000fe40005784270 */
[C---:B------:R-:W-:Y:S02]  /*184c0*/  ISETP.LT.OR P3, PT, R14.reuse, 0x2, P3 ;  /* 0x000000020e00780c */ /* 0x040fe40001f61670 */
[----:B------:R-:W-:-:S02]  /*184d0*/  ISETP.LT.OR P4, PT, R14, 0x9, P4 ;  /* 0x000000090e00780c */ /* 0x000fc40002781670 */
[----:B------:R-:W-:Y:S02]  /*184e0*/  FSEL R121, R121, -INF , !P3 ;  /* 0xff80000079797808 */ /* 0x000fe40005800000 */
[----:B------:R-:W-:Y:S02]  /*184f0*/  ISETP.GE.AND P3, PT, R168, 0xa, PT ;  /* 0x0000000aa800780c */ /* 0x000fe40003f66270 */
[----:B------:R-:W-:Y:S02]  /*18500*/  FSEL R124, R124, -INF , !P4 ;  /* 0xff8000007c7c7808 */ /* 0x000fe40006000000 */
[----:B------:R-:W-:Y:S02]  /*18510*/  ISETP.GT.AND P4, PT, R6, 0x9, !P3 ;  /* 0x000000090600780c */ /* 0x000fe40005f84270 */
[----:B------:R-:W-:Y:S02]  /*18520*/  LOP3.LUT R16, R16, 0xfffdffff, RZ, 0xc0, !PT ;  /* 0xfffdffff10107812 */ /* 0x000fe400078ec0ff */
[----:B------:R-:W-:Y:S01]  /*18530*/  ISETP.LT.OR P4, PT, R14, 0xa, P4 ;  /* 0x0000000a0e00780c */ /* 0x000fe20002781670 */
[----:B0-----:R-:W-:-:S03]  /*18540*/  IMAD.IADD R15, R15, 0x1, R2 ;  /* 0x000000010f0f7824 */ /* 0x001fc600078e0202 */
[----:B------:R-:W-:Y:S01]  /*18550*/  FSEL R125, R125, -INF , !P4 ;  /* 0xff8000007d7d7808 */ /* 0x000fe20006000000 */
[----:B------:R-:W-:Y:S01]  /*18560*/  IMAD.IADD R21, R21, 0x1, R2 ;  /* 0x0000000115157824 */ /* 0x000fe200078e0202 */
        /* <DEDUP_REMOVED lines=10> */
[----:B------:R-:W-:Y:S02]  /*18610*/  ISETP.GT.AND P6, PT, R6, 0x18, !P6 ;  /* 0x000000180600780c */ /* 0x000fe400077c4270 */
[----:B------:R-:W-:Y:S02]  /*18620*/  LOP3.LUT R16, R16, 0xfffeffff, RZ, 0xc0, !PT ;  /* 0xfffeffff10107812 */ /* 0x000fe400078ec0ff */
        /* <DEDUP_REMOVED lines=107> */
[----:B------:R-:W-:-:S04]  /*18ce0*/  ISETP.LT.OR P6, PT, R14, 0x5a, P6 ;  /* 0x0000005a0e00780c */ /* 0x000fc800037c1670 */
[----:B------:R-:W-:Y:S02]  /*18cf0*/  FSEL R165, R165, -INF , !P6 ;  /* 0xff800000a5a57808 */ /* 0x000fe40007000000 */
[----:B------:R-:W-:-:S13]  /*18d00*/  LOP3.LUT P6, RZ, R16, 0x80000, RZ, 0xc0, !PT ;  /* 0x0008000010ff7812 */ /* 0x000fda00078cc0ff */
[----:B------:R-:W-:Y:S05]  /*18d10*/  @!P6 BRA `(.L_x_1779) ;  /* 0x000000000054e947 */ /* 0x000fea0003800000 */
        /* <DEDUP_REMOVED lines=12> */
.L_x_1781:
[----:B------:R-:W-:-:S05]  /*18de0*/  IMAD.U32 R6, RZ, RZ, UR39 ;  /* 0x00000027ff067e24 */ /* 0x000fca000f8e00ff */
[----:B------:R-:W-:-:S13]  /*18df0*/  ISETP.NE.AND P6, PT, R6, 0x1, PT ;  /* 0x000000010600780c */ /* 0x000fda0003fc5270 */
[----:B------:R-:W0:Y:S02]  /*18e00*/  @P6 LDC.64 R12, c[0x0][0x9e8] ;  /* 0x00027a00ff0c6b82 */ /* 0x000e240000000a00 */
[----:B0-----:R-:W-:-:S05]  /*18e10*/  @P6 IMAD.HI.U32 R12, R2, R12, RZ ;  /* 0x0000000c020c6227 */ /* 0x001fca00078e00ff */
[----:B------:R-:W-:-:S07]  /*18e20*/  @P6 SHF.R.U32.HI R2, RZ, R13, R12 ;  /* 0x0000000dff026219 */ /* 0x000fce000001160c */
.L_x_1782:
[----:B------:R-:W-:Y:S05]  /*18e30*/  BSYNC B2 ;  /* 0x0000000000027941 */ /* 0x000fea0003800000 */
.L_x_1780:
[----:B------:R-:W-:-:S05]  /*18e40*/  IMAD R0, R2, R6, R0 ;  /* 0x0000000602007224 */ /* 0x000fca00078e0200 */
[----:B------:R-:W-:Y:S02]  /*18e50*/  VIMNMX R21, R21, R0, !PT ;  /* 0x0000000015157248 */ /* 0x000fe40007fe0100 */
[----:B------:R-:W-:-:S07]  /*18e60*/  VIADDMNMX R15, R0, R6, R15, PT ;  /* 0x00000006000f7246 */ /* 0x000fce000380010f */
.L_x_1779:
[C---:B------:R-:W-:Y:S02]  /*18e70*/  LOP3.LUT P6, RZ, R16.reuse, 0x4000, RZ, 0xc0, !PT ;  /* 0x0000400010ff7812 */ /* 0x040fe400078cc0ff */
[----:B------:R-:W-:Y:S02]  /*18e80*/  ISETP.GT.AND P1, PT, R21, 0x1, !P1 ;  /* 0x000000011500780c */ /* 0x000fe40004f24270 */
[----:B------:R-:W-:Y:S02]  /*18e90*/  LOP3.LUT R16, R16, 0xffdfffff, RZ, 0xc0, !PT ;  /* 0xffdfffff10107812 */ /* 0x000fe400078ec0ff */
[----:B------:R-:W-:Y:S02]  /*18ea0*/  ISETP.LT.OR P1, PT, R15, 0x2, P1 ;  /* 0x000000020f00780c */ /* 0x000fe40000f21670 */
[----:B------:R-:W-:Y:S02]  /*18eb0*/  @P0 LOP3.LUT R16, R16, 0x200000, RZ, 0xfc, !PT ;  /* 0x0020000010100812 */ /* 0x000fe400078efcff */
[----:B------:R-:W-:-:S02]  /*18ec0*/  FSEL R123, R123, -INF , !P1 ;  /* 0xff8000007b7b7808 */ /* 0x000fc40004800000 */
[----:B------:R-:W-:Y:S02]  /*18ed0*/  LOP3.LUT P1, RZ, R16, 0x20000, RZ, 0xc0, !PT ;  /* 0x0002000010ff7812 */ /* 0x000fe4000782c0ff */
[C---:B------:R-:W-:Y:S02]  /*18ee0*/  ISETP.GT.AND P2, PT, R21.reuse, 0x8, !P2 ;  /* 0x000000081500780c */ /* 0x040fe40005744270 */
[----:B------:R-:W-:Y:S02]  /*18ef0*/  ISETP.GT.AND P1, PT, R21, 0x18, !P1 ;  /* 0x000000181500780c */ /* 0x000fe40004f24270 */
[C---:B------:R-:W-:Y:S02]  /*18f00*/  ISETP.LT.OR P2, PT, R15.reuse, 0x9, P2 ;  /* 0x000000090f00780c */ /* 0x040fe40001741670 */
[----:B------:R-:W-:Y:S02]  /*18f10*/  ISETP.LT.OR P1, PT, R15, 0x19, P1 ;  /* 0x000000190f00780c */ /* 0x000fe40000f21670 */
[----:B------:R-:W-:-:S02]  /*18f20*/  FSEL R126, R126, -INF , !P2 ;  /* 0xff8000007e7e7808 */ /* 0x000fc40005000000 */
[----:B------:R-:W-:Y:S02]  /*18f30*/  LOP3.LUT P2, RZ, R16, 0x10000, RZ, 0xc0, !PT ;  /* 0x0001000010ff7812 */ /* 0x000fe4000784c0ff */
[----:B------:R-:W-:Y:S02]  /*18f40*/  FSEL R134, R134, -INF , !P1 ;  /* 0xff80000086867808 */ /* 0x000fe40004800000 */
[----:B------:R-:W-:Y:S02]  /*18f50*/  ISETP.GT.AND P1, PT, R21, 0x19, !P2 ;  /* 0x000000191500780c */ /* 0x000fe40005724270 */
[----:B------:R-:W-:Y:S02]  /*18f60*/  LOP3.LUT P0, RZ, R16, 0x8000, RZ, 0xc0, !PT ;  /* 0x0000800010ff7812 */ /* 0x000fe4000780c0ff */
        /* <DEDUP_REMOVED lines=13> */
[----:B------:R-:W-:-:S02]  /*19040*/  LOP3.LUT P1, RZ, R16, 0x2000, RZ, 0xc0, !PT ;  /* 0x0000200010ff7812 */ /* 0x000fc4000782c0ff */
[----:B------:R-:W-:Y:S02]  /*19050*/  FMNMX.FTZ R0, R129, R0, !PT ;  /* 0x0000000081007209 */ /* 0x000fe40007810000 */
        /* <DEDUP_REMOVED lines=31> */
[----:B------:R-:W-:Y:S02]  /*19250*/  ISETP.GT.AND P5, PT, R21, 0x11, !P5 ;  /* 0x000000111500780c */ /* 0x000fe40006fa4270 */
[----:B------:R-:W-:Y:S02]  /*19260*/  FSEL R150, R150, -INF , !P1 ;  /* 0xff80000096967808 */ /* 0x000fe40004800000 */
[----:B------:R-:W-:Y:S02]  /*19270*/  LOP3.LUT P1, RZ, R16, 0x100, RZ, 0xc0, !PT ;  /* 0x0000010010ff7812 */ /* 0x000fe4000782c0ff */
[----:B------:R-:W-:-:S02]  /*19280*/  FMNMX.FTZ R0, R157, R0, !PT ;  /* 0x000000009d007209 */ /* 0x000fc40007810000 */
[----:B------:R-:W-:Y:S02]  /*19290*/  ISETP.GT.AND P1, PT, R21, 0x39, !P1 ;  /* 0x000000391500780c */ /* 0x000fe40004f24270 */
[C---:B------:R-:W-:Y:S02]  /*192a0*/  ISETP.LT.OR P5, PT, R15.reuse, 0x12, P5 ;  /* 0x000000120f00780c */ /* 0x040fe40002fa1670 */
[----:B------:R-:W-:Y:S02]  /*192b0*/  ISETP.LT.OR P1, PT, R15, 0x3a, P1 ;  /* 0x0000003a0f00780c */ /* 0x000fe40000f21670 */
[----:B------:R-:W-:Y:S02]  /*192c0*/  FMNMX.FTZ R0, R160, R0, !PT ;  /* 0x00000000a0007209 */ /* 0x000fe40007810000 */
[----:B------:R-:W-:Y:S02]  /*192d0*/  FSEL R151, R151, -INF , !P1 ;  /* 0xff80000097977808 */ /* 0x000fe40004800000 */
[----:B------:R-:W-:-:S02]  /*192e0*/  FSEL R131, R131, -INF , !P5 ;  /* 0xff80000083837808 */ /* 0x000fc40006800000 */
[C---:B------:R-:W-:Y:S02]  /*192f0*/  LOP3.LUT P1, RZ, R16.reuse, 0x80, RZ, 0xc0, !PT ;  /* 0x0000008010ff7812 */ /* 0x040fe4000782c0ff */
[----:B------:R-:W-:Y:S02]  /*19300*/  LOP3.LUT P5, RZ, R16, 0x40, RZ, 0xc0, !PT ;  /* 0x0000004010ff7812 */ /* 0x000fe400078ac0ff */
[----:B------:R-:W-:Y:S02]  /*19310*/  FMNMX.FTZ R0, R161, R0, !PT ;  /* 0x00000000a1007209 */ /* 0x000fe40007810000 */
[C---:B------:R-:W-:Y:S02]  /*19320*/  ISETP.GT.AND P3, PT, R21.reuse, 0x9, !P3 ;  /* 0x000000091500780c */ /* 0x040fe40005f64270 */
[C---:B------:R-:W-:Y:S02]  /*19330*/  ISETP.GT.AND P4, PT, R21.reuse, 0x10, !P4 ;  /* 0x000000101500780c */ /* 0x040fe40006784270 */
[----:B------:R-:W-:-:S02]  /*19340*/  ISETP.GT.AND P1, PT, R21, 0x40, !P1 ;  /* 0x000000401500780c */ /* 0x000fc40004f24270 */
[----:B------:R-:W-:Y:S02]  /*19350*/  ISETP.GT.AND P5, PT, R21, 0x41, !P5 ;  /* 0x000000411500780c */ /* 0x000fe40006fa4270 */
[----:B------:R-:W-:Y:S02]  /*19360*/  FMNMX.FTZ R0, R164, R0, !PT ;  /* 0x00000000a4007209 */ /* 0x000fe40007810000 */
[C---:B------:R-:W-:Y:S02]  /*19370*/  ISETP.LT.OR P3, PT, R15.reuse, 0xa, P3 ;  /* 0x0000000a0f00780c */ /* 0x040fe40001f61670 */
[C---:B------:R-:W-:Y:S02]  /*19380*/  ISETP.LT.OR P4, PT, R15.reuse, 0x11, P4 ;  /* 0x000000110f00780c */ /* 0x040fe40002781670 */
[----:B------:R-:W-:Y:S02]  /*19390*/  ISETP.LT.OR P1, PT, R15, 0x41, P1 ;  /* 0x000000410f00780c */ /* 0x000fe40000f21670 */
[----:B------:R-:W-:-:S02]  /*193a0*/  FMNMX.FTZ R0, R165, R0, !PT ;  /* 0x00000000a5007209 */ /* 0x000fc40007810000 */
[----:B------:R-:W-:Y:S02]  /*193b0*/  FSEL R127, R127, -INF , !P3 ;  /* 0xff8000007f7f7808 */ /* 0x000fe40005800000 */
[----:B------:R-:W-:Y:S01]  /*193c0*/  FSEL R130, R130, -INF , !P4 ;  /* 0xff80000082827808 */ /* 0x000fe20006000000 */
[----:B------:R-:W0:Y:S01]  /*193d0*/  SHFL.BFLY PT, R2, R0, 0x2, 0x1f ;  /* 0x0c401f0000027f89 */ /* 0x000e2200000e0000 */
[----:B------:R-:W-:Y:S02]  /*193e0*/  FSEL R154, R154, -INF , !P1 ;  /* 0xff8000009a9a7808 */ /* 0x000fe40004800000 */
[C---:B------:R-:W-:Y:S02]  /*193f0*/  LOP3.LUT P4, RZ, R16.reuse, 0x20, RZ, 0xc0, !PT ;  /* 0x0000002010ff7812 */ /* 0x040fe4000788c0ff */
[C---:B------:R-:W-:Y:S02]  /*19400*/  LOP3.LUT P6, RZ, R16.reuse, 0x10, RZ, 0xc0, !PT ;  /* 0x0000001010ff7812 */ /* 0x040fe400078cc0ff */
[----:B------:R-:W-:-:S02]  /*19410*/  LOP3.LUT P3, RZ, R16, 0x8, RZ, 0xc0, !PT ;  /* 0x0000000810ff7812 */ /* 0x000fc4000786c0ff */
[C---:B------:R-:W-:Y:S02]  /*19420*/  LOP3.LUT P2, RZ, R16.reuse, 0x4, RZ, 0xc0, !PT ;  /* 0x0000000410ff7812 */ /* 0x040fe4000784c0ff */
[C---:B------:R-:W-:Y:S02]  /*19430*/  LOP3.LUT P0, RZ, R16.reuse, 0x1, RZ, 0xc0, !PT ;  /* 0x0000000110ff7812 */ /* 0x040fe4000780c0ff */
[C---:B------:R-:W-:Y:S02]  /*19440*/  LOP3.LUT P1, RZ, R16.reuse, 0x2, RZ, 0xc0, !PT ;  /* 0x0000000210ff7812 */ /* 0x040fe4000782c0ff */
[----:B------:R-:W-:Y:S02]  /*19450*/  LOP3.LUT R16, R16, 0xff7fffff, RZ, 0xc0, !PT ;  /* 0xff7fffff10107812 */ /* 0x000fe400078ec0ff */
[----:B------:R-:W-:Y:S02]  /*19460*/  ISETP.GT.AND P4, PT, R21, 0x48, !P4 ;  /* 0x000000481500780c */ /* 0x000fe40006784270 */
[----:B------:R-:W-:-:S02]  /*19470*/  @P5 LOP3.LUT R16, R16, 0x800000, RZ, 0xfc, !PT ;  /* 0x0080000010105812 */ /* 0x000fc400078efcff */
[----:B------:R-:W-:Y:S02]  /*19480*/  ISETP.LT.OR P4, PT, R15, 0x49, P4 ;  /* 0x000000490f00780c */ /* 0x000fe40002781670 */
[C---:B------:R-:W-:Y:S02]  /*19490*/  LOP3.LUT P5, RZ, R16.reuse, 0x40000, RZ, 0xc0, !PT ;  /* 0x0004000010ff7812 */ /* 0x040fe400078ac0ff */
[----:B------:R-:W-:Y:S02]  /*194a0*/  LOP3.LUT R16, R16, 0xfffffffd, RZ, 0xc0, !PT ;  /* 0xfffffffd10107812 */ /* 0x000fe400078ec0ff */
[C---:B------:R-:W-:Y:S02]  /*194b0*/  ISETP.GT.AND P5, PT, R21.reuse, 0x59, !P5 ;  /* 0x000000591500780c */ /* 0x040fe40006fa4270 */
[----:B0-----:R-:W-:Y:S01]  /*194c0*/  FMNMX.FTZ R2, R0, R2, !PT ;  /* 0x0000000200027209 */ /* 0x001fe20007810000 */
[----:B------:R-:W-:Y:S01]  /*194d0*/  IMAD.U32 R0, RZ, RZ, UR47 ;  /* 0x0000002fff007e24 */ /* 0x000fe2000f8e00ff */
[----:B------:R-:W-:-:S02]  /*194e0*/  ISETP.GT.AND P6, PT, R21, 0x49, !P6 ;  /* 0x000000491500780c */ /* 0x000fc400077c4270 */
[C---:B------:R-:W-:Y:S01]  /*194f0*/  ISETP.GT.AND P0, PT, R21.reuse, RZ, !P0 ;  /* 0x000000ff1500720c */ /* 0x040fe20004704270 */
[----:B------:R-:W0:Y:S01]  /*19500*/  SHFL.BFLY PT, R12, R2, 0x1, 0x1f ;  /* 0x0c201f00020c7f89 */ /* 0x000e2200000e0000 */
[----:B------:R-:W-:Y:S02]  /*19510*/  ISETP.GT.AND P3, PT, R21, 0x50, !P3 ;  /* 0x000000501500780c */ /* 0x000fe40005f64270 */
[----:B------:R-:W-:Y:S02]  /*19520*/  ISETP.LT.OR P0, PT, R15, 0x1, P0 ;  /* 0x000000010f00780c */ /* 0x000fe40000701670 */
[----:B------:R-:W-:Y:S02]  /*19530*/  ISETP.GT.AND P2, PT, R21, 0x51, !P2 ;  /* 0x000000511500780c */ /* 0x000fe40005744270 */
[----:B------:R-:W-:Y:S02]  /*19540*/  @P5 LOP3.LUT R16, R16, 0x2, RZ, 0xfc, !PT ;  /* 0x0000000210105812 */ /* 0x000fe400078efcff */
[----:B------:R-:W-:-:S02]  /*19550*/  FSEL R122, R122, -INF , !P0 ;  /* 0xff8000007a7a7808 */ /* 0x000fc40004000000 */
[C---:B------:R-:W-:Y:S02]  /*19560*/  LOP3.LUT P5, RZ, R16.reuse, 0x800000, RZ, 0xc0, !PT ;  /* 0x0080000010ff7812 */ /* 0x040fe400078ac0ff */
[----:B------:R-:W-:Y:S02]  /*19570*/  LOP3.LUT R16, R16, 0xfffffff7, RZ, 0xc0, !PT ;  /* 0xfffffff710107812 */ /* 0x000fe400078ec0ff */
[C---:B------:R-:W-:Y:S02]  /*19580*/  ISETP.LT.OR P5, PT, R15.reuse, 0x42, P5 ;  /* 0x000000420f00780c */ /* 0x040fe40002fa1670 */
[----:B------:R-:W-:Y:S02]  /*19590*/  ISETP.LT.OR P3, PT, R15, 0x51, P3 ;  /* 0x000000510f00780c */ /* 0x000fe40001f61670 */
[----:B------:R-:W-:Y:S02]  /*195a0*/  ISETP.GT.AND P1, PT, R21, 0x58, !P1 ;  /* 0x000000581500780c */ /* 0x000fe40004f24270 */
[----:B------:R-:W-:-:S02]  /*195b0*/  ISETP.LT.OR P2, PT, R15, 0x52, P2 ;  /* 0x000000520f00780c */ /* 0x000fc40001741670 */
[----:B------:R-:W-:Y:S02]  /*195c0*/  FSEL R162, R162, -INF , !P3 ;  /* 0xff800000a2a27808 */ /* 0x000fe40005800000 */
[----:B0-----:R-:W-:Y:S02]  /*195d0*/  FMNMX.FTZ R12, R2, R12, !PT ;  /* 0x0000000c020c7209 */ /* 0x001fe40007810000 */
[----:B------:R-:W-:Y:S02]  /*195e0*/  ISETP.LT.OR P1, PT, R15, 0x59, P1 ;  /* 0x000000590f00780c */ /* 0x000fe40000f21670 */
[----:B------:R-:W-:Y:S01]  /*195f0*/  @P5 LOP3.LUT R16, R16, 0x8, RZ, 0xfc, !PT ;  /* 0x0000000810105812 */ /* 0x000fe200078efcff */
[----:B------:R-:W-:Y:S01]  /*19600*/  FMUL.FTZ R13, R12, R0 ;  /* 0x000000000c0d7220 */ /* 0x000fe20000410000 */
[----:B------:R-:W-:Y:S02]  /*19610*/  FSEL R163, R163, -INF , !P2 ;  /* 0xff800000a3a37808 */ /* 0x000fe40005000000 */
[----:B------:R-:W-:-:S02]  /*19620*/  LOP3.LUT P5, RZ, R16, 0x2, RZ, 0xc0, !PT ;  /* 0x0000000210ff7812 */ /* 0x000fc400078ac0ff */
[----:B------:R-:W-:Y:S02]  /*19630*/  LOP3.LUT R16, R16, 0xfffffffb, RZ, 0xc0, !PT ;  /* 0xfffffffb10107812 */ /* 0x000fe400078ec0ff */
[C---:B------:R-:W-:Y:S02]  /*19640*/  ISETP.LT.OR P5, PT, R15.reuse, 0x5a, P5 ;  /* 0x0000005a0f00780c */ /* 0x040fe40002fa1670 */
[----:B------:R-:W-:Y:S02]  /*19650*/  @P4 LOP3.LUT R16, R16, 0x4, RZ, 0xfc, !PT ;  /* 0x0000000410104812 */ /* 0x000fe400078efcff */
[----:B------:R-:W-:Y:S02]  /*19660*/  ISETP.LT.OR P4, PT, R15, 0x4a, P6 ;  /* 0x0000004a0f00780c */ /* 0x000fe40003781670 */
[----:B------:R-:W-:Y:S02]  /*19670*/  FSETP.NEU.FTZ.AND P6, PT, R12, -INF , PT ;  /* 0xff8000000c00780b */ /* 0x000fe40003fdd000 */
[----:B------:R-:W-:-:S02]  /*19680*/  LOP3.LUT R16, R16, 0xffbfffff, RZ, 0xc0, !PT ;  /* 0xffbfffff10107812 */ /* 0x000fc400078ec0ff */
[----:B------:R-:W-:Y:S02]  /*19690*/  FSEL R2, R12, RZ, P6 ;  /* 0x000000ff0c027208 */ /* 0x000fe40003000000 */
[----:B------:R-:W-:Y:S02]  /*196a0*/  FSEL R13, R13, RZ, P6 ;  /* 0x000000ff0d0d7208 */ /* 0x000fe40003000000 */
[----:B------:R-:W-:Y:S01]  /*196b0*/  FSEL R166, R166, -INF , !P1 ;  /* 0xff800000a6a67808 */ /* 0x000fe20004800000 */
[----:B------:R-:W-:Y:S01]  /*196c0*/  FADD.FTZ R2, -R2, R4 ;  /* 0x0000000402027221 */ /* 0x000fe20000010100 */
[----:B------:R-:W-:Y:S01]  /*196d0*/  FMNMX.FTZ R4, R122, R3, !PT ;  /* 0x000000037a047209 */ /* 0x000fe20007810000 */
[-CC-:B------:R-:W-:Y:S01]  /*196e0*/  FFMA.FTZ R120, R120, R0.reuse, -R13.reuse ;  /* 0x0000000078787223 */ /* 0x180fe2000001080d */
[----:B------:R-:W-:Y:S01]  /*196f0*/  @P4 LOP3.LUT R16, R16, 0x400000, RZ, 0xfc, !PT ;  /* 0x0040000010104812 */ /* 0x000fe200078efcff */
[--C-:B------:R-:W-:Y:S01]  /*19700*/  FFMA.FTZ R121, R121, R0, -R13.reuse ;  /* 0x0000000079797223 */ /* 0x100fe2000001080d */
[----:B------:R-:W-:Y:S01]  /*19710*/  FMNMX.FTZ R4, R123, R4, !PT ;  /* 0x000000047b047209 */ /* 0x000fe20007810000 */
[-CC-:B------:R-:W-:Y:S01]  /*19720*/  FFMA.FTZ R124, R124, R0.reuse, -R13.reuse ;  /* 0x000000007c7c7223 */ /* 0x180fe2000001080d */
[----:B------:R-:W-:Y:S01]  /*19730*/  LOP3.LUT P4, RZ, R16, 0x8, RZ, 0xc0, !PT ;  /* 0x0000000810ff7812 */ /* 0x000fe2000788c0ff */
[--C-:B------:R-:W-:Y:S01]  /*19740*/  FFMA.FTZ R125, R125, R0, -R13.reuse ;  /* 0x000000007d7d7223 */ /* 0x100fe2000001080d */
[----:B------:R-:W-:Y:S01]  /*19750*/  FMNMX.FTZ R4, R126, R4, !PT ;  /* 0x000000047e047209 */ /* 0x000fe20007810000 */
[-CC-:B------:R-:W-:Y:S01]  /*19760*/  FFMA.FTZ R128, R128, R0.reuse, -R13.reuse ;  /* 0x0000000080807223 */ /* 0x180fe2000001080d */
[----:B------:R-:W-:Y:S01]  /*19770*/  LOP3.LUT P6, RZ, R16, 0x4, RZ, 0xc0, !PT ;  /* 0x0000000410ff7812 */ /* 0x000fe200078cc0ff */
[--C-:B------:R-:W-:Y:S01]  /*19780*/  FFMA.FTZ R129, R129, R0, -R13.reuse ;  /* 0x0000000081817223 */ /* 0x100fe2000001080d */
[----:B------:R-:W-:Y:S01]  /*19790*/  FMNMX.FTZ R4, R127, R4, !PT ;  /* 0x000000047f047209 */ /* 0x000fe20007810000 */
[-CC-:B------:R-:W-:Y:S01]  /*197a0*/  FFMA.FTZ R132, R132, R0.reuse, -R13.reuse ;  /* 0x0000000084847223 */ /* 0x180fe2000001080d */
[----:B------:R-:W-:Y:S01]  /*197b0*/  FSEL R155, R155, -INF , !P4 ;  /* 0xff8000009b9b7808 */ /* 0x000fe20006000000 */
        /* <DEDUP_REMOVED lines=19> */
[-CC-:B------:R-:W-:Y:S01]  /*198f0*/  FFMA.FTZ R153, R153, R0.reuse, -R13.reuse ;  /* 0x0000000099997223 */ /* 0x180fe2000001080d */
[--C-:B------:R-:W-:Y:S01]  /*19900*/  FFMA.FTZ R156, R156, R0, -R13.reuse ;  /* 0x000000009c9c7223 */ /* 0x100fe2000001080d */
[----:B------:R-:W-:Y:S01]  /*19910*/  FMNMX.FTZ R4, R139, R4, !PT ;  /* 0x000000048b047209 */ /* 0x000fe20007810000 */
[-CC-:B------:R-:W-:Y:S01]  /*19920*/  FFMA.FTZ R157, R157, R0.reuse, -R13.reuse ;  /* 0x000000009d9d7223 */ /* 0x180fe2000001080d */
[-CC-:B------:R-:W-:Y:S01]  /*19930*/  FFMA.FTZ R160, R160, R0.reuse, -R13.reuse ;  /* 0x00000000a0a07223 */ /* 0x180fe2000001080d */
[--C-:B------:R-:W-:Y:S01]  /*19940*/  FFMA.FTZ R161, R161, R0, -R13.reuse ;  /* 0x00000000a1a17223 */ /* 0x100fe2000001080d */
[----:B------:R-:W-:Y:S01]  /*19950*/  FMNMX.FTZ R4, R142, R4, !PT ;  /* 0x000000048e047209 */ /* 0x000fe20007810000 */
[-CC-:B------:R-:W-:Y:S01]  /*19960*/  FFMA.FTZ R164, R164, R0.reuse, -R13.reuse ;  /* 0x00000000a4a47223 */ /* 0x180fe2000001080d */
[-C--:B------:R-:W-:Y:S01]  /*19970*/  FFMA.FTZ R165, R165, R0.reuse, -R13 ;  /* 0x00000000a5a57223 */ /* 0x080fe2000001080d */
[----:B------:R-:W-:Y:S01]  /*19980*/  FMUL.FTZ R2, R2, R0 ;  /* 0x0000000002027220 */ /* 0x000fe20000410000 */
[----:B------:R-:W-:Y:S01]  /*19990*/  FMNMX.FTZ R4, R143, R4, !PT ;  /* 0x000000048f047209 */ /* 0x000fe20007810000 */
[----:B------:R-:W-:Y:S01]  /*199a0*/  MUFU.EX2 R120, R120 ;  /* 0x0000007800787308 */ /* 0x000fe20000000800 */
[----:B------:R-:W-:-:S02]  /*199b0*/  LOP3.LUT P0, RZ, R16, 0x200000, RZ, 0xc0, !PT ;  /* 0x0020000010ff7812 */ /* 0x000fc4000780c0ff */
        /* <DEDUP_REMOVED lines=8> */
[----:B------:R-:W2:Y:S01]  /*19a40*/  MUFU.EX2 R124, R124 ;  /* 0x0000007c007c7308 */ /* 0x000ea20000000800 */
[----:B0-----:R-:W-:Y:S02]  /*19a50*/  FFMA.FTZ R8, R6, R8, R120 ;  /* 0x0000000806087223 */ /* 0x001fe40000010078 */
[----:B------:R-:W-:-:S04]  /*19a60*/  FMNMX.FTZ R4, R158, R4, !PT ;  /* 0x000000049e047209 */ /* 0x000fc80007810000 */
[----:B------:R-:W-:Y:S01]  /*19a70*/  FMNMX.FTZ R4, R159, R4, !PT ;  /* 0x000000049f047209 */ /* 0x000fe20007810000 */
[----:B------:R-:W-:Y:S03]  /*19a80*/  MUFU.EX2 R125, R125 ;  /* 0x0000007d007d7308 */ /* 0x000fe60000000800 */
[----:B------:R-:W-:-:S04]  /*19a90*/  FMNMX.FTZ R4, R162, R4, !PT ;  /* 0x00000004a2047209 */ /* 0x000fc80007810000 */
[----:B------:R-:W-:Y:S01]  /*19aa0*/  FMNMX.FTZ R4, R163, R4, !PT ;  /* 0x00000004a3047209 */ /* 0x000fe20007810000 */
[----:B------:R-:W-:Y:S03]  /*19ab0*/  MUFU.EX2 R128, R128 ;  /* 0x0000008000807308 */ /* 0x000fe60000000800 */
[----:B------:R-:W-:-:S04]  /*19ac0*/  FMNMX.FTZ R4, R166, R4, !PT ;  /* 0x00000004a6047209 */ /* 0x000fc80007810000 */
[----:B------:R-:W-:Y:S01]  /*19ad0*/  FMNMX.FTZ R13, R167, R4, !PT ;  /* 0x00000004a70d7209 */ /* 0x000fe20007810000 */
[----:B------:R-:W-:Y:S04]  /*19ae0*/  MUFU.EX2 R129, R129 ;  /* 0x0000008100817308 */ /* 0x000fe80000000800 */
[----:B------:R-:W0:Y:S04]  /*19af0*/  SHFL.BFLY PT, R4, R13, 0x2, 0x1f ;  /* 0x0c401f000d047f89 */ /* 0x000e2800000e0000 */
[----:B------:R-:W-:Y:S08]  /*19b00*/  MUFU.EX2 R132, R132 ;  /* 0x0000008400847308 */ /* 0x000ff00000000800 */
[----:B------:R-:W-:Y:S08]  /*19b10*/  MUFU.EX2 R133, R133 ;  /* 0x0000008500857308 */ /* 0x000ff00000000800 */
[----:B------:R-:W-:Y:S01]  /*19b20*/  MUFU.EX2 R136, R136 ;  /* 0x0000008800887308 */ /* 0x000fe20000000800 */
[----:B0-----:R-:W-:-:S07]  /*19b30*/  FMNMX.FTZ R13, R13, R4, !PT ;  /* 0x000000040d0d7209 */ /* 0x001fce0007810000 */
[----:B------:R-:W-:Y:S01]  /*19b40*/  MUFU.EX2 R137, R137 ;  /* 0x0000008900897308 */ /* 0x000fe20000000800 */
[----:B------:R-:W0:Y:S07]  /*19b50*/  SHFL.BFLY PT, R4, R13, 0x1, 0x1f ;  /* 0x0c201f000d047f89 */ /* 0x000e2e00000e0000 */
[----:B------:R-:W-:Y:S08]  /*19b60*/  MUFU.EX2 R140, R140 ;  /* 0x0000008c008c7308 */ /* 0x000ff00000000800 */
[----:B------:R-:W-:Y:S08]  /*19b70*/  MUFU.EX2 R141, R141 ;  /* 0x0000008d008d7308 */ /* 0x000ff00000000800 */
[----:B------:R-:W-:Y:S01]  /*19b80*/  MUFU.EX2 R144, R144 ;  /* 0x0000009000907308 */ /* 0x000fe20000000800 */
[----:B0-----:R-:W-:-:S04]  /*19b90*/  FMNMX.FTZ R13, R13, R4, !PT ;  /* 0x000000040d0d7209 */ /* 0x001fc80007810000 */
[C---:B------:R-:W-:Y:S01]  /*19ba0*/  FSETP.NEU.FTZ.AND P1, PT, R13.reuse, -INF , PT ;  /* 0xff8000000d00780b */ /* 0x040fe20003f3d000 */
[C---:B------:R-:W-:Y:S02]  /*19bb0*/  FMUL.FTZ R15, R13.reuse, R0 ;  /* 0x000000000d0f7220 */ /* 0x040fe40000410000 */
[----:B------:R-:W-:Y:S01]  /*19bc0*/  MUFU.EX2 R145, R145 ;  /* 0x0000009100917308 */ /* 0x000fe20000000800 */
[----:B------:R-:W-:Y:S02]  /*19bd0*/  FSEL R4, R13, RZ, P1 ;  /* 0x000000ff0d047208 */ /* 0x000fe40000800000 */
[----:B------:R-:W-:-:S03]  /*19be0*/  FSEL R15, R15, RZ, P1 ;  /* 0x000000ff0f0f7208 */ /* 0x000fc60000800000 */
[----:B------:R-:W-:Y:S02]  /*19bf0*/  FADD.FTZ R3, -R4, R3 ;  /* 0x0000000304037221 */ /* 0x000fe40000010100 */
        /* <DEDUP_REMOVED lines=14> */
[----:B------:R1:W0:Y:S01]  /*19ce0*/  MUFU.EX2 R2, R3 ;  /* 0x0000000300027308 */ /* 0x0002220000000800 */
[-CC-:B------:R-:W-:Y:S01]  /*19cf0*/  FFMA.FTZ R146, R146, R0.reuse, -R15.reuse ;  /* 0x0000000092927223 */ /* 0x180fe2000001080f */
[-CC-:B------:R-:W-:Y:S01]  /*19d00*/  FFMA.FTZ R147, R147, R0.reuse, -R15.reuse ;  /* 0x0000000093937223 */ /* 0x180fe2000001080f */
[-CC-:B------:R-:W-:Y:S01]  /*19d10*/  FFMA.FTZ R150, R150, R0.reuse, -R15.reuse ;  /* 0x0000000096967223 */ /* 0x180fe2000001080f */
[-CC-:B------:R-:W-:Y:S01]  /*19d20*/  FFMA.FTZ R151, R151, R0.reuse, -R15.reuse ;  /* 0x0000000097977223 */ /* 0x180fe2000001080f */
[-CC-:B------:R-:W-:Y:S01]  /*19d30*/  FFMA.FTZ R154, R154, R0.reuse, -R15.reuse ;  /* 0x000000009a9a7223 */ /* 0x180fe2000001080f */
[-CC-:B------:R-:W-:Y:S01]  /*19d40*/  FFMA.FTZ R155, R155, R0.reuse, -R15.reuse ;  /* 0x000000009b9b7223 */ /* 0x180fe2000001080f */
[-CC-:B------:R-:W-:Y:S01]  /*19d50*/  FFMA.FTZ R158, R158, R0.reuse, -R15.reuse ;  /* 0x000000009e9e7223 */ /* 0x180fe2000001080f */
[----:B------:R-:W3:Y:S01]  /*19d60*/  MUFU.EX2 R123, R123 ;  /* 0x0000007b007b7308 */ /* 0x000ee20000000800 */
[----:B-1----:R-:W-:Y:S01]  /*19d70*/  FADD.FTZ R3, R121, R8 ;  /* 0x0000000879037221 */ /* 0x002fe20000010000 */
[-CC-:B------:R-:W-:Y:S01]  /*19d80*/  FFMA.FTZ R159, R159, R0.reuse, -R15.reuse ;  /* 0x000000009f9f7223 */ /* 0x180fe2000001080f */
[-CC-:B------:R-:W-:Y:S01]  /*19d90*/  FFMA.FTZ R162, R162, R0.reuse, -R15.reuse ;  /* 0x00000000a2a27223 */ /* 0x180fe2000001080f */
[-C--:B------:R-:W-:Y:S01]  /*19da0*/  FFMA.FTZ R163, R163, R0.reuse, -R15 ;  /* 0x00000000a3a37223 */ /* 0x080fe2000001080f */
[----:B--2---:R-:W-:Y:S01]  /*19db0*/  FADD.FTZ R3, R124, R3 ;  /* 0x000000037c037221 */ /* 0x004fe20000010000 */
[-CC-:B------:R-:W-:Y:S01]  /*19dc0*/  FFMA.FTZ R166, R166, R0.reuse, -R15.reuse ;  /* 0x00000000a6a67223 */ /* 0x180fe2000001080f */
[----:B------:R-:W-:Y:S01]  /*19dd0*/  FFMA.FTZ R15, R167, R0, -R15 ;  /* 0x00000000a70f7223 */ /* 0x000fe2000001080f */
[----:B------:R-:W1:Y:S01]  /*19de0*/  MUFU.EX2 R126, R126 ;  /* 0x0000007e007e7308 */ /* 0x000e620000000800 */
[----:B0-----:R-:W-:Y:S01]  /*19df0*/  FFMA.FTZ R7, R2, R7, R122 ;  /* 0x0000000702077223 */ /* 0x001fe2000001007a */
[----:B------:R-:W-:-:S04]  /*19e00*/  FADD.FTZ R3, R125, R3 ;  /* 0x000000037d037221 */ /* 0x000fc80000010000 */
[----:B------:R-:W-:Y:S02]  /*19e10*/  FADD.FTZ R3, R128, R3 ;  /* 0x0000000380037221 */ /* 0x000fe40000010000 */
[----:B------:R-:W0:Y:S01]  /*19e20*/  MUFU.EX2 R127, R127 ;  /* 0x0000007f007f7308 */ /* 0x000e220000000800 */
[----:B---3--:R-:W-:Y:S01]  /*19e30*/  FADD.FTZ R4, R123, R7 ;  /* 0x000000077b047221 */ /* 0x008fe20000010000 */
[----:B------:R-:W-:-:S04]  /*19e40*/  FADD.FTZ R3, R129, R3 ;  /* 0x0000000381037221 */ /* 0x000fc80000010000 */
[----:B------:R-:W-:Y:S02]  /*19e50*/  FADD.FTZ R3, R132, R3 ;  /* 0x0000000384037221 */ /* 0x000fe40000010000 */
[----:B------:R-:W2:Y:S01]  /*19e60*/  MUFU.EX2 R130, R130 ;  /* 0x0000008200827308 */ /* 0x000ea20000000800 */
[----:B-1----:R-:W-:Y:S01]  /*19e70*/  FADD.FTZ R4, R126, R4 ;  /* 0x000000047e047221 */ /* 0x002fe20000010000 */
[----:B------:R-:W-:-:S04]  /*19e80*/  FADD.FTZ R3, R133, R3 ;  /* 0x0000000385037221 */ /* 0x000fc80000010000 */
[----:B------:R-:W-:Y:S02]  /*19e90*/  FADD.FTZ R3, R136, R3 ;  /* 0x0000000388037221 */ /* 0x000fe40000010000 */
[----:B------:R-:W1:Y:S01]  /*19ea0*/  MUFU.EX2 R131, R131 ;  /* 0x0000008300837308 */ /* 0x000e620000000800 */
[----:B0-----:R-:W-:Y:S01]  /*19eb0*/  FADD.FTZ R4, R127, R4 ;  /* 0x000000047f047221 */ /* 0x001fe20000010000 */
[----:B------:R-:W-:-:S04]  /*19ec0*/  FADD.FTZ R3, R137, R3 ;  /* 0x0000000389037221 */ /* 0x000fc80000010000 */
[----:B------:R-:W-:Y:S02]  /*19ed0*/  FADD.FTZ R3, R140, R3 ;  /* 0x000000038c037221 */ /* 0x000fe40000010000 */
[----:B------:R-:W0:Y:S01]  /*19ee0*/  MUFU.EX2 R134, R134 ;  /* 0x0000008600867308 */ /* 0x000e220000000800 */
[----:B--2---:R-:W-:Y:S01]  /*19ef0*/  FADD.FTZ R4, R130, R4 ;  /* 0x0000000482047221 */ /* 0x004fe20000010000 */
[----:B------:R-:W-:-:S04]  /*19f00*/  FADD.FTZ R3, R141, R3 ;  /* 0x000000038d037221 */ /* 0x000fc80000010000 */
[----:B------:R-:W-:Y:S02]  /*19f10*/  FADD.FTZ R3, R144, R3 ;  /* 0x0000000390037221 */ /* 0x000fe40000010000 */
[----:B------:R-:W2:Y:S01]  /*19f20*/  MUFU.EX2 R135, R135 ;  /* 0x0000008700877308 */ /* 0x000ea20000000800 */
[----:B-1----:R-:W-:Y:S01]  /*19f30*/  FADD.FTZ R4, R131, R4 ;  /* 0x0000000483047221 */ /* 0x002fe20000010000 */
[----:B------:R-:W-:-:S06]  /*19f40*/  FADD.FTZ R3, R145, R3 ;  /* 0x0000000391037221 */ /* 0x000fcc0000010000 */
        /* <DEDUP_REMOVED lines=56> */
.L_x_1783:
        /* <DEDUP_REMOVED lines=33> */
[----:B0-----:R-:W-:Y:S06]  /*1a4e0*/  @P1 BRA `(.L_x_1784) ;  /* 0xffffffc8004c1947 */ /* 0x001fec000383ffff */
[----:B------:R-:W-:Y:S05]  /*1a4f0*/  BSYNC B0 ;  /* 0x0000000000007941 */ /* 0x000fea0003800000 */
.L_x_1763:
[----:B------:R-:W-:Y:S02]  /*1a500*/  IMAD.MOV.U32 R3, RZ, RZ, R13 ;  /* 0x000000ffff037224 */ /* 0x000fe400078e000d */
[----:B------:R-:W-:Y:S02]  /*1a510*/  IMAD.MOV.U32 R4, RZ, RZ, R12 ;  /* 0x000000ffff047224 */ /* 0x000fe400078e000c */
[----:B------:R-:W-:Y:S02]  /*1a520*/  IMAD.MOV.U32 R194, RZ, RZ, R10 ;  /* 0x000000ffffc27224 */ /* 0x000fe400078e000a */
[----:B------:R-:W-:-:S07]  /*1a530*/  IMAD.MOV.U32 R197, RZ, RZ, R11 ;  /* 0x000000ffffc57224 */ /* 0x000fce00078e000b */
.L_x_1762:
[----:B------:R-:W-:Y:S05]  /*1a540*/  BSYNC B1 ;  /* 0x0000000000017941 */ /* 0x000fea0003800000 */
.L_x_1761:
[----:B------:R-:W2:Y:S01]  /*1a550*/  LDL R11, [R1+0x38] ;  /* 0x00003800010b7983 */ /* 0x000ea20000100800 */
[----:B------:R-:W0:Y:S01]  /*1a560*/  LDC R10, c[0x0][0x448] ;  /* 0x00011200ff0a7b82 */ /* 0x000e220000000800 */
[----:B------:R-:W-:-:S07]  /*1a570*/  LOP3.LUT R16, R16, 0xfff7ffff, RZ, 0xc0, !PT ;  /* 0xfff7ffff10107812 */ /* 0x000fce00078ec0ff */
[----:B------:R-:W1:Y:S01]  /*1a580*/  LDC R13, c[0x0][0x9e4] ;  /* 0x00027900ff0d7b82 */ /* 0x000e620000000800 */
[----:B0-----:R-:W-:-:S13]  /*1a590*/  ISETP.NE.AND P1, PT, R10, 0x1, PT ;  /* 0x000000010a00780c */ /* 0x001fda0003f25270 */
[----:B------:R-:W0:Y:S01]  /*1a5a0*/  @P1 LDC R12, c[0x0][0x44c] ;  /* 0x00011300ff0c1b82 */ /* 0x000e220000000800 */
[----:B------:R-:W-:-:S04]  /*1a5b0*/  @P1 LOP3.LUT R16, R16, 0x80000, RZ, 0xfc, !PT ;  /* 0x0008000010101812 */ /* 0x000fc800078efcff */
[----:B------:R-:W-:-:S03]  /*1a5c0*/  LOP3.LUT R16, R16, 0xffefffff, RZ, 0xc0, !PT ;  /* 0xffefffff10107812 */ /* 0x000fc600078ec0ff */
[----:B------:R-:W3:Y:S01]  /*1a5d0*/  @P1 LDC R10, c[0x0][0x450] ;  /* 0x00011400ff0a1b82 */ /* 0x000ee20000000800 */
[----:B--2---:R-:W-:-:S04]  /*1a5e0*/  VIADD R11, R11, 0x7f ;  /* 0x0000007f0b0b7836 */ /* 0x004fc80000000000 */
[----:B0-----:R-:W-:-:S05]  /*1a5f0*/  @P1 IMAD.HI.U32 R12, R11, R12, RZ ;  /* 0x0000000c0b0c1227 */ /* 0x001fca00078e00ff */
[----:B---3--:R-:W-:Y:S02]  /*1a600*/  @P1 SHF.R.U32.HI R11, RZ, R10, R12 ;  /* 0x0000000aff0b1219 */ /* 0x008fe4000001160c */
[----:B-1----:R-:W-:Y:S02]  /*1a610*/  ISETP.GE.AND P1, PT, R13, 0x1, PT ;  /* 0x000000010d00780c */ /* 0x002fe40003f26270 */
[----:B------:R-:W-:-:S05]  /*1a620*/  IADD3 R10, R201, 0x1, -R200 ;  /* 0x00000001c90a7810 */ /* 0x000fca0007ffe8c8 */
[----:B------:R-:W-:-:S04]  /*1a630*/  IMAD.IADD R11, R10, 0x1, R11 ;  /* 0x000000010a0b7824 */ /* 0x000fc800078e020b */
[----:B------:R-:W-:Y:S02]  /*1a640*/  IMAD.IADD R9, R11, 0x1, -R9 ;  /* 0x000000010b097824 */ /* 0x000fe400078e0a09 */
[----:B------:R-:W-:Y:S01]  /*1a650*/  @P1 LOP3.LUT R16, R16, 0x100000, RZ, 0xfc, !PT ;  /* 0x0010000010101812 */ /* 0x000fe200078efcff */
        /* <DEDUP_REMOVED lines=12> */
.L_x_1787:
[----:B------:R-:W-:-:S13]  /*1a720*/  ISETP.NE.AND P1, PT, R13, 0x1, PT ;  /* 0x000000010d00780c */ /* 0x000fda0003f25270 */
[----:B------:R-:W0:Y:S02]  /*1a730*/  @P1 LDC.64 R10, c[0x0][0x9e8] ;  /* 0x00027a00ff0a1b82 */ /* 0x000e240000000a00 */
[----:B0-----:R-:W-:-:S05]  /*1a740*/  @P1 IMAD.HI.U32 R10, R12, R10, RZ ;  /* 0x0000000a0c0a1227 */ /* 0x001fca00078e00ff */
[----:B------:R-:W-:-:S07]  /*1a750*/  @P1 SHF.R.U32.HI R12, RZ, R11, R10 ;  /* 0x0000000bff0c1219 */ /* 0x000fce000001160a */
.L_x_1788:
[----:B------:R-:W-:Y:S05]  /*1a760*/  BSYNC B0 ;  /* 0x0000000000007941 */ /* 0x000fea0003800000 */
.L_x_1786:
[----:B------:R-:W-:-:S05]  /*1a770*/  IMAD R12, R12, R13, RZ ;  /* 0x0000000d0c0c7224 */ /* 0x000fca00078e02ff */
[----:B------:R-:W-:-:S07]  /*1a780*/  VIMNMX R9, R9, R12, !PT ;  /* 0x0000000c09097248 */ /* 0x000fce0007fe0100 */
.L_x_1785:
[----:B------:R-:W2:Y:S01]  /*1a790*/  LDL R11, [R1+0x40] ;  /* 0x00004000010b7983 */ /* 0x000ea20000100800 */
[----:B------:R-:W-:Y:S01]  /*1a7a0*/  VIADD R9, R9, 0x5f ;  /* 0x0000005f09097836 */ /* 0x000fe20000000000 */
[----:B------:R-:W-:Y:S03]  /*1a7b0*/  BSSY B0, `(.L_x_1789) ;  /* 0x000023d000007945 */ /* 0x000fe60003800000 */
[----:B------:R-:W-:-:S05]  /*1a7c0*/  IMAD.HI R9, R9, 0x2aaaaaab, RZ ;  /* 0x2aaaaaab09097827 */ /* 0x000fca00078e02ff */
[----:B------:R-:W-:-:S04]  /*1a7d0*/  SHF.R.U32.HI R10, RZ, 0x1f, R9 ;  /* 0x0000001fff0a7819 */ /* 0x000fc80000011609 */
[----:B------:R-:W-:-:S04]  /*1a7e0*/  LEA.HI.SX32 R10, R9, R10, 0x1c ;  /* 0x0000000a090a7211 */ /* 0x000fc800078fe2ff */
[----:B--2---:R-:W-:-:S04]  /*1a7f0*/  VIMNMX R228, R11, R10, !PT ;  /* 0x0000000a0be47248 */ /* 0x004fc80007fe0100 */
[----:B------:R-:W-:-:S13]  /*1a800*/  ISETP.GE.AND P1, PT, R5, R228, PT ;  /* 0x000000e40500720c */ /* 0x000fda0003f26270 */
[----:B------:R-:W-:Y:S05]  /*1a810*/  @!P1 BRA `(.L_x_1790) ;  /* 0x0000002000d89947 */ /* 0x000fea0003800000 */
[----:B------:R-:W-:Y:S01]  /*1a820*/  BSSY B1, `(.L_x_1790) ;  /* 0x0000235000017945 */ /* 0x000fe20003800000 */
[----:B------:R-:W-:Y:S02]  /*1a830*/  IMAD.MOV.U32 R9, RZ, RZ, R3 ;  /* 0x000000ffff097224 */ /* 0x000fe400078e0003 */
[----:B------:R-:W-:Y:S02]  /*1a840*/  IMAD.MOV.U32 R10, RZ, RZ, R4 ;  /* 0x000000ffff0a7224 */ /* 0x000fe400078e0004 */
[----:B------:R-:W-:Y:S02]  /*1a850*/  IMAD.MOV.U32 R11, RZ, RZ, R197 ;  /* 0x000000ffff0b7224 */ /* 0x000fe400078e00c5 */
[----:B------:R-:W-:-:S07]  /*1a860*/  IMAD.MOV.U32 R12, RZ, RZ, R194 ;  /* 0x000000ffff0c7224 */ /* 0x000fce00078e00c2 */
.L_x_1803:
[----:B------:R-:W-:-:S04]  /*1a870*/  ISETP.NE.AND P1, PT, R12, 0x1, PT ;  /* 0x000000010c00780c */ /* 0x000fc80003f25270 */
[----:B------:R-:W-:-:S04]  /*1a880*/  SEL R197, RZ, 0x1, P1 ;  /* 0x00000001ffc57807 */ /* 0x000fc80000800000 */
[----:B------:R-:W-:Y:S01]  /*1a890*/  LOP3.LUT R197, R11, R197, RZ, 0x3c, !PT ;  /* 0x000000c50bc57212 */ /* 0x000fe200078e3cff */
[----:B------:R-:W-:Y:S06]  /*1a8a0*/  @!P0 BRA `(.L_x_1791) ;  /* 0x0000000000048947 */ /* 0x000fec0003800000 */
[----:B------:R-:W-:Y:S01]  /*1a8b0*/  BPT.TRAP 0x1 ;  /* 0x000000040000795c */ /* 0x000fe20000300000 */
.L_x_1791:
        /* <DEDUP_REMOVED lines=8> */
.L_x_1792:
[----:B------:R-:W-:Y:S01]  /*1a940*/  IMAD R126, R194, 0x900, R218 ;  /* 0x00000900c27e7824 */ /* 0x000fe200078e02da */
[----:B------:R-:W-:Y:S03]  /*1a950*/  BSSY B2, `(.L_x_1793) ;  /* 0x0000006000027945 */ /* 0x000fe60003800000 */
[C---:B------:R-:W-:Y:S02]  /*1a960*/  VIADD R122, R126.reuse, 0x2 ;  /* 0x000000027e7a7836 */ /* 0x040fe40000000000 */
[----:B------:R-:W-:Y:S01]  /*1a970*/  VIADD R124, R126, 0x4 ;  /* 0x000000047e7c7836 */ /* 0x000fe20000000000 */
[----:B-1----:R-:W-:Y:S06]  /*1a980*/  @P1 BRA `(.L_x_1794) ;  /* 0x0000000000081947 */ /* 0x002fec0003800000 */
[----:B------:R-:W1:Y:S02]  /*1a990*/  SYNCS.PHASECHK.TRANS64.TRYWAIT P1, [R0+URZ+0x30830], R3 ;  /* 0x03083003000075a7 */ /* 0x000e64000802017f */
[----:B-1----:R-:W-:Y:S05]  /*1a9a0*/  @!P1 BRA `(.L_x_1795) ;  /* 0x0000013c00609947 */ /* 0x002fea0003800000 */
.L_x_1794:
[----:B------:R-:W-:Y:S05]  /*1a9b0*/  BSYNC B2 ;  /* 0x0000000000027941 */ /* 0x000fea0003800000 */
.L_x_1793:
        /* <DEDUP_REMOVED lines=233> */
.L_x_1796:
[----:B------:R-:W-:Y:S01]  /*1b850*/  SHF.L.U32 R2, R11, 0x1f, RZ ;  /* 0x0000001f0b027819 */ /* 0x000fe200000006ff */
[----:B------:R-:W-:-:S04]  /*1b860*/  IMAD R11, R12, 0x8, R17 ;  /* 0x000000080c0b7824 */ /* 0x000fc800078e0211 */
[----:B------:R0:W1:Y:S01]  /*1b870*/  SYNCS.PHASECHK.TRANS64.TRYWAIT P1, [R11+URZ+0x30850], R2 ;  /* 0x030850020b0075a7 */ /* 0x000062000802017f */
[----:B------:R-:W-:Y:S05]  /*1b880*/  @!P0 BRA `(.L_x_1797) ;  /* 0x0000000000048947 */ /* 0x000fea0003800000 */
[----:B------:R-:W-:Y:S01]  /*1b890*/  BPT.TRAP 0x1 ;  /* 0x000000040000795c */ /* 0x000fe20000300000 */
.L_x_1797:
[----:B------:R-:W-:Y:S04]  /*1b8a0*/  BSSY B2, `(.L_x_1798) ;  /* 0x0000004000027945 */ /* 0x000fe80003800000 */
[----:B-1----:R-:W-:Y:S05]  /*1b8b0*/  @P1 BRA `(.L_x_1799) ;  /* 0x0000000000081947 */ /* 0x002fea0003800000 */
[----:B------:R-:W1:Y:S02]  /*1b8c0*/  SYNCS.PHASECHK.TRANS64.TRYWAIT P1, [R11+URZ+0x30850], R2 ;  /* 0x030850020b0075a7 */ /* 0x000e64000802017f */
[----:B-1----:R-:W-:Y:S05]  /*1b8d0*/  @!P1 BRA `(.L_x_1800) ;  /* 0x0000012c00a89947 */ /* 0x002fea0003800000 */
.L_x_1799:
[----:B------:R-:W-:Y:S05]  /*1b8e0*/  BSYNC B2 ;  /* 0x0000000000027941 */ /* 0x000fea0003800000 */
.L_x_1798:
        /* <DEDUP_REMOVED lines=48> */
.L_x_1801:
[----:B------:R-:W-:-:S05]  /*1bbf0*/  VIADD R0, R0, 0x30840 ;  /* 0x0003084000007836 */ /* 0x000fca0000000000 */
[----:B------:R-:W-:-:S04]  /*1bc00*/  PRMT R0, R205, 0x654, R0 ;  /* 0x00000654cd007816 */ /* 0x000fc80000000000 */
[----:B------:R0:W-:Y:S02]  /*1bc10*/  SYNCS.ARRIVE.TRANS64.RED.A1T0 RZ, [R0+URZ], RZ ;  /* 0x000000ff00ff79a7 */ /* 0x0001e4000810043f */
[----:B0-----:R-:W-:-:S04]  /*1bc20*/  FMNMX.FTZ R0, R120, R10, !PT ;  /* 0x0000000a78007209 */ /* 0x001fc80007810000 */
        /* <DEDUP_REMOVED lines=76> */
[-CC-:B------:R-:W-:Y:S01]  /*1c0f0*/  FFMA.FTZ R152, R152, R0.reuse, -R13.reuse ;  /* 0x0000000098987223 */ /* 0x180fe2000001080d */
[----:B0-----:R-:W-:Y:S01]  /*1c100*/  FMNMX.FTZ R3, R2, R3, !PT ;  /* 0x0000000302037209 */ /* 0x001fe20007810000 */
[----:B------:R-:W0:Y:S01]  /*1c110*/  MUFU.EX2 R121, R121 ;  /* 0x0000007900797308 */ /* 0x000e220000000800 */
[-CC-:B------:R-:W-:Y:S01]  /*1c120*/  FFMA.FTZ R153, R153, R0.reuse, -R13.reuse ;  /* 0x0000000099997223 */ /* 0x180fe2000001080d */
[-CC-:B------:R-:W-:Y:S01]  /*1c130*/  FFMA.FTZ R156, R156, R0.reuse, -R13.reuse ;  /* 0x000000009c9c7223 */ /* 0x180fe2000001080d */
[-C--:B------:R-:W-:Y:S01]  /*1c140*/  FFMA.FTZ R157, R157, R0.reuse, -R13 ;  /* 0x000000009d9d7223 */ /* 0x080fe2000001080d */
        /* <DEDUP_REMOVED lines=11> */
[--C-:B------:R-:W-:Y:S01]  /*1c200*/  FFMA.FTZ R131, R131, R0, -R9.reuse ;  /* 0x0000000083837223 */ /* 0x100fe20000010809 */
        /* <DEDUP_REMOVED lines=116> */
.L_x_1802:
        /* <DEDUP_REMOVED lines=34> */
[----:B------:R-:W-:Y:S05]  /*1cb70*/  BSYNC B1 ;  /* 0x0000000000017941 */ /* 0x000fea0003800000 */
.L_x_1790:
[----:B------:R-:W-:Y:S05]  /*1cb80*/  BSYNC B0 ;  /* 0x0000000000007941 */ /* 0x000fea0003800000 */
.L_x_1789:
[----:B------:R-:W2:Y:S01]  /*1cb90*/  LDL R9, [R1+0x40] ;  /* 0x0000400001097983 */ /* 0x000ea20000100800 */
[----:B------:R-:W-:Y:S01]  /*1cba0*/  BSSY B0, `(.L_x_1804) ;  /* 0x0000376000007945 */ /* 0x000fe20003800000 */
[----:B--2---:R-:W-:-:S13]  /*1cbb0*/  ISETP.GE.AND P1, PT, R5, R9, PT ;  /* 0x000000090500720c */ /* 0x004fda0003f26270 */
[----:B------:R-:W-:Y:S05]  /*1cbc0*/  @!P1 BRA `(.L_x_1805) ;  /* 0x0000003400cc9947 */ /* 0x000fea0003800000 */
[----:B------:R-:W-:Y:S02]  /*1cbd0*/  IMAD.MOV.U32 R9, RZ, RZ, R3 ;  /* 0x000000ffff097224 */ /* 0x000fe400078e0003 */
[----:B------:R-:W-:Y:S02]  /*1cbe0*/  IMAD.MOV.U32 R10, RZ, RZ, R4 ;  /* 0x000000ffff0a7224 */ /* 0x000fe400078e0004 */
[----:B------:R-:W-:Y:S02]  /*1cbf0*/  IMAD.MOV.U32 R11, RZ, RZ, R197 ;  /* 0x000000ffff0b7224 */ /* 0x000fe400078e00c5 */
[----:B------:R-:W-:-:S07]  /*1cc00*/  IMAD.MOV.U32 R12, RZ, RZ, R194 ;  /* 0x000000ffff0c7224 */ /* 0x000fce00078e00c2 */
.L_x_1826:
[----:B------:R-:W-:-:S04]  /*1cc10*/  ISETP.NE.AND P1, PT, R12, 0x1, PT ;  /* 0x000000010c00780c */ /* 0x000fc80003f25270 */
[----:B------:R-:W-:-:S04]  /*1cc20*/  SEL R197, RZ, 0x1, P1 ;  /* 0x00000001ffc57807 */ /* 0x000fc80000800000 */
[----:B------:R-:W-:Y:S01]  /*1cc30*/  LOP3.LUT R197, R11, R197, RZ, 0x3c, !PT ;  /* 0x000000c50bc57212 */ /* 0x000fe200078e3cff */
[----:B------:R-:W-:Y:S06]  /*1cc40*/  @!P0 BRA `(.L_x_1806) ;  /* 0x0000000000048947 */ /* 0x000fec0003800000 */
[----:B------:R-:W-:Y:S01]  /*1cc50*/  BPT.TRAP 0x1 ;  /* 0x000000040000795c */ /* 0x000fe20000300000 */
.L_x_1806:
        /* <DEDUP_REMOVED lines=8> */
.L_x_1807:
[----:B------:R-:W-:Y:S01]  /*1cce0*/  IMAD R126, R194, 0x900, R218 ;  /* 0x00000900c27e7824 */ /* 0x000fe200078e02da */
[----:B------:R-:W-:Y:S03]  /*1ccf0*/  BSSY B1, `(.L_x_1808) ;  /* 0x0000006000017945 */ /* 0x000fe60003800000 */
[C---:B------:R-:W-:Y:S02]  /*1cd00*/  VIADD R122, R126.reuse, 0x2 ;  /* 0x000000027e7a7836 */ /* 0x040fe40000000000 */
[----:B------:R-:W-:Y:S01]  /*1cd10*/  VIADD R124, R126, 0x4 ;  /* 0x000000047e7c7836 */ /* 0x000fe20000000000 */
[----:B-1----:R-:W-:Y:S06]  /*1cd20*/  @P1 BRA `(.L_x_1809) ;  /* 0x0000000000081947 */ /* 0x002fec0003800000 */
[----:B------:R-:W1:Y:S02]  /*1cd30*/  SYNCS.PHASECHK.TRANS64.TRYWAIT P1, [R0+URZ+0x30830], R3 ;  /* 0x03083003000075a7 */ /* 0x000e64000802017f */
[----:B-1----:R-:W-:Y:S05]  /*1cd40*/  @!P1 BRA `(.L_x_1810) ;  /* 0x0000011800a09947 */ /* 0x002fea0003800000 */
.L_x_1809:
[----:B------:R-:W-:Y:S05]  /*1cd50*/  BSYNC B1 ;  /* 0x0000000000017941 */ /* 0x000fea0003800000 */
.L_x_1808:
        /* <DEDUP_REMOVED lines=233> */
.L_x_1811:
[----:B------:R-:W-:Y:S01]  /*1dbf0*/  SHF.L.U32 R2, R11, 0x1f, RZ ;  /* 0x0000001f0b027819 */ /* 0x000fe200000006ff */
[----:B------:R-:W-:-:S04]  /*1dc00*/  IMAD R11, R12, 0x8, R17 ;  /* 0x000000080c0b7824 */ /* 0x000fc800078e0211 */
[----:B------:R0:W1:Y:S01]  /*1dc10*/  SYNCS.PHASECHK.TRANS64.TRYWAIT P1, [R11+URZ+0x30850], R2 ;  /* 0x030850020b0075a7 */ /* 0x000062000802017f */
[----:B------:R-:W-:Y:S05]  /*1dc20*/  @!P0 BRA `(.L_x_1812) ;  /* 0x0000000000048947 */ /* 0x000fea0003800000 */
[----:B------:R-:W-:Y:S01]  /*1dc30*/  BPT.TRAP 0x1 ;  /* 0x000000040000795c */ /* 0x000fe20000300000 */
.L_x_1812:
[----:B------:R-:W-:Y:S04]  /*1dc40*/  BSSY B1, `(.L_x_1813) ;  /* 0x0000004000017945 */ /* 0x000fe80003800000 */
[----:B-1----:R-:W-:Y:S05]  /*1dc50*/  @P1 BRA `(.L_x_1814) ;  /* 0x0000000000081947 */ /* 0x002fea0003800000 */
[----:B------:R-:W1:Y:S02]  /*1dc60*/  SYNCS.PHASECHK.TRANS64.TRYWAIT P1, [R11+URZ+0x30850], R2 ;  /* 0x030850020b0075a7 */ /* 0x000e64000802017f */
[----:B-1----:R-:W-:Y:S05]  /*1dc70*/  @!P1 BRA `(.L_x_1815) ;  /* 0x0000010800e89947 */ /* 0x002fea0003800000 */
.L_x_1814:
[----:B------:R-:W-:Y:S05]  /*1dc80*/  BSYNC B1 ;  /* 0x0000000000017941 */ /* 0x000fea0003800000 */
.L_x_1813:
        /* <DEDUP_REMOVED lines=48> */
.L_x_1816:
[----:B------:R-:W2:Y:S01]  /*1df90*/  LDL R6, [R1+0x38] ;  /* 0x0000380001067983 */ /* 0x000ea20000100800 */
[----:B------:R-:W0:Y:S03]  /*1dfa0*/  LDC R2, c[0x0][0x448] ;  /* 0x00011200ff027b82 */ /* 0x000e260000000800 */
[----:B------:R-:W2:Y:S05]  /*1dfb0*/  LDL R4, [R1+0x44] ;  /* 0x0000440001047983 */ /* 0x000eaa0000100800 */
[----:B------:R-:W1:Y:S01]  /*1dfc0*/  LDC R168, c[0x0][0x9e4] ;  /* 0x00027900ffa87b82 */ /* 0x000e620000000800 */
[----:B0-----:R-:W-:-:S13]  /*1dfd0*/  ISETP.NE.AND P1, PT, R2, 0x1, PT ;  /* 0x000000010200780c */ /* 0x001fda0003f25270 */
[----:B------:R-:W0:Y:S08]  /*1dfe0*/  @P1 LDC R3, c[0x0][0x44c] ;  /* 0x00011300ff031b82 */ /* 0x000e300000000800 */
[----:B------:R-:W3:Y:S01]  /*1dff0*/  @P1 LDC R2, c[0x0][0x450] ;  /* 0x00011400ff021b82 */ /* 0x000ee20000000800 */
[----:B------:R-:W-:Y:S02]  /*1e000*/  IMAD R15, R5, -0x60, RZ ;  /* 0xffffffa0050f7824 */ /* 0x000fe400078e02ff */
[----:B------:R-:W-:-:S03]  /*1e010*/  VIADD R0, R0, 0x30840 ;  /* 0x0003084000007836 */ /* 0x000fc60000000000 */
[----:B------:R-:W-:Y:S01]  /*1e020*/  IADD3 R13, -R227, 0x1, R15 ;  /* 0x00000001e30d7810 */ /* 0x000fe20007ffe10f */
[----:B------:R-:W-:-:S03]  /*1e030*/  ULOP3.LUT UR4, URZ, UR42, URZ, 0x33, !UPT ;  /* 0x0000002a3f047292 */ /* 0x000fc6000f8e333f */
[----:B------:R-:W-:Y:S02]  /*1e040*/  IADD3 R13, -R200, R13, R201 ;  /* 0x0000000dc80d7210 */ /* 0x000fe40007ffe1c9 */
[----:B------:R-:W-:-:S03]  /*1e050*/  PRMT R0, R205, 0x654, R0 ;  /* 0x00000654cd007816 */ /* 0x000fc60000000000 */
[C---:B------:R-:W-:Y:S01]  /*1e060*/  VIADD R14, R13.reuse, UR51 ;  /* 0x000000330d0e7c36 */ /* 0x040fe20008000000 */
[----:B------:R4:W-:Y:S01]  /*1e070*/  SYNCS.ARRIVE.TRANS64.RED.A1T0 RZ, [R0+URZ], RZ ;  /* 0x000000ff00ff79a7 */ /* 0x0009e2000810043f */
[----:B------:R-:W-:Y:S02]  /*1e080*/  VIADD R13, R13, UR4 ;  /* 0x000000040d0d7c36 */ /* 0x000fe40008000000 */
[----:B----4-:R-:W-:Y:S02]  /*1e090*/  IMAD.IADD R0, R15, 0x1, -R227 ;  /* 0x000000010f007824 */ /* 0x010fe400078e0ae3 */
[----:B--2---:R-:W-:-:S04]  /*1e0a0*/  IMAD.IADD R4, R4, 0x1, R6 ;  /* 0x0000000104047824 */ /* 0x004fc800078e0206 */
[----:B0-----:R-:W-:-:S05]  /*1e0b0*/  @P1 IMAD.HI.U32 R3, R4, R3, RZ ;  /* 0x0000000304031227 */ /* 0x001fca00078e00ff */
[----:B---3--:R-:W-:-:S05]  /*1e0c0*/  @P1 SHF.R.U32.HI R4, RZ, R2, R3 ;  /* 0x00000002ff041219 */ /* 0x008fca0000011603 */
[----:B------:R-:W0:Y:S01]  /*1e0d0*/  SHFL.IDX PT, R20, R4, RZ, 0x1c1f ;  /* 0x001c1fff04147589 */ /* 0x000e2200000e0000 */
[----:B-1----:R-:W-:Y:S01]  /*1e0e0*/  ISETP.GE.AND P1, PT, R168, 0x1, PT ;  /* 0x00000001a800780c */ /* 0x002fe20003f26270 */
[--C-:B0-----:R-:W-:Y:S02]  /*1e0f0*/  IMAD.IADD R12, R14, 0x1, R20.reuse ;  /* 0x000000010e0c7824 */ /* 0x101fe400078e0214 */
[----:B------:R-:W-:-:S10]  /*1e100*/  IMAD.IADD R6, R13, 0x1, R20 ;  /* 0x000000010d067824 */ /* 0x000fd400078e0214 */
        /* <DEDUP_REMOVED lines=13> */
.L_x_1819:
[----:B------:R-:W-:-:S05]  /*1e1e0*/  IMAD.U32 R21, RZ, RZ, UR38 ;  /* 0x00000026ff157e24 */ /* 0x000fca000f8e00ff */
[----:B------:R-:W-:-:S13]  /*1e1f0*/  ISETP.NE.AND P1, PT, R21, 0x1, PT ;  /* 0x000000011500780c */ /* 0x000fda0003f25270 */
[----:B------:R-:W0:Y:S02]  /*1e200*/  @P1 LDC.64 R2, c[0x0][0x9e8] ;  /* 0x00027a00ff021b82 */ /* 0x000e240000000a00 */
[----:B0-----:R-:W-:-:S05]  /*1e210*/  @P1 IMAD.HI.U32 R2, R20, R2, RZ ;  /* 0x0000000214021227 */ /* 0x001fca00078e00ff */
[----:B------:R-:W-:-:S07]  /*1e220*/  @P1 SHF.R.U32.HI R20, RZ, R3, R2 ;  /* 0x00000003ff141219 */ /* 0x000fce0000011602 */
.L_x_1820:
[----:B------:R-:W-:Y:S05]  /*1e230*/  BSYNC B1 ;  /* 0x0000000000017941 */ /* 0x000fea0003800000 */
.L_x_1818:
[----:B------:R-:W-:-:S05]  /*1e240*/  IMAD R20, R20, R21, R0 ;  /* 0x0000001514147224 */ /* 0x000fca00078e0200 */
[----:B------:R-:W-:Y:S02]  /*1e250*/  VIMNMX R6, R6, R20, !PT ;  /* 0x0000001406067248 */ /* 0x000fe40007fe0100 */
[----:B------:R-:W-:-:S07]  /*1e260*/  VIADDMNMX R12, R20, R21, R12, PT ;  /* 0x00000015140c7246 */ /* 0x000fce000380010c */
.L_x_1817:
        /* <DEDUP_REMOVED lines=137> */
[----:B------:R-:W-:-:S13]  /*1eb00*/  ISETP.GE.AND P6, PT, R168, 0x1, PT ;  /* 0x00000001a800780c */ /* 0x000fda0003fc6270 */
        /* <DEDUP_REMOVED lines=13> */
.L_x_1823:
[----:B------:R-:W-:-:S05]  /*1ebe0*/  IMAD.U32 R6, RZ, RZ, UR38 ;  /* 0x00000026ff067e24 */ /* 0x000fca000f8e00ff */
[----:B------:R-:W-:-:S13]  /*1ebf0*/  ISETP.NE.AND P6, PT, R6, 0x1, PT ;  /* 0x000000010600780c */ /* 0x000fda0003fc5270 */
[----:B------:R-:W0:Y:S02]  /*1ec00*/  @P6 LDC.64 R2, c[0x0][0x9e8] ;  /* 0x00027a00ff026b82 */ /* 0x000e240000000a00 */
[----:B0-----:R-:W-:-:S05]  /*1ec10*/  @P6 IMAD.HI.U32 R2, R4, R2, RZ ;  /* 0x0000000204026227 */ /* 0x001fca00078e00ff */
[----:B------:R-:W-:-:S07]  /*1ec20*/  @P6 SHF.R.U32.HI R4, RZ, R3, R2 ;  /* 0x00000003ff046219 */ /* 0x000fce0000011602 */
.L_x_1824:
[----:B------:R-:W-:Y:S05]  /*1ec30*/  BSYNC B1 ;  /* 0x0000000000017941 */ /* 0x000fea0003800000 */
.L_x_1822:
[----:B------:R-:W-:-:S05]  /*1ec40*/  IMAD R0, R4, R6, R0 ;  /* 0x0000000604007224 */ /* 0x000fca00078e0200 */
[----:B------:R-:W-:Y:S02]  /*1ec50*/  VIMNMX R13, R13, R0, !PT ;  /* 0x000000000d0d7248 */ /* 0x000fe40007fe0100 */
[----:B------:R-:W-:-:S07]  /*1ec60*/  VIADDMNMX R14, R0, R6, R14, PT ;  /* 0x00000006000e7246 */ /* 0x000fce000380010e */
.L_x_1821:
        /* <DEDUP_REMOVED lines=65> */
[----:B------:R-:W-:-:S02]  /*1f080*/  ISETP.GT.AND P5, PT, R13, 0x11, !P5 ;  /* 0x000000110d00780c */ /* 0x000fc40006fa4270 */
[----:B------:R-:W-:Y:S02]  /*1f090*/  ISETP.GT.AND P1, PT, R13, 0x39, !P1 ;  /* 0x000000390d00780c */ /* 0x000fe40004f24270 */
[----:B------:R-:W-:Y:S02]  /*1f0a0*/  FMNMX.FTZ R0, R160, R0, !PT ;  /* 0x00000000a0007209 */ /* 0x000fe40007810000 */
[C---:B------:R-:W-:Y:S02]  /*1f0b0*/  ISETP.LT.OR P1, PT, R14.reuse, 0x3a, P1 ;  /* 0x0000003a0e00780c */ /* 0x040fe40000f21670 */
[----:B------:R-:W-:Y:S02]  /*1f0c0*/  ISETP.LT.OR P5, PT, R14, 0x12, P5 ;  /* 0x000000120e00780c */ /* 0x000fe40002fa1670 */
[----:B------:R-:W-:Y:S02]  /*1f0d0*/  FSEL R151, R151, -INF , !P1 ;  /* 0xff80000097977808 */ /* 0x000fe40004800000 */
[----:B------:R-:W-:-:S02]  /*1f0e0*/  FMNMX.FTZ R0, R161, R0, !PT ;  /* 0x00000000a1007209 */ /* 0x000fc40007810000 */
[----:B------:R-:W-:Y:S02]  /*1f0f0*/  FSEL R131, R131, -INF , !P5 ;  /* 0xff80000083837808 */ /* 0x000fe40006800000 */
[C---:B------:R-:W-:Y:S02]  /*1f100*/  LOP3.LUT P1, RZ, R16.reuse, 0x80, RZ, 0xc0, !PT ;  /* 0x0000008010ff7812 */ /* 0x040fe4000782c0ff */
[----:B------:R-:W-:Y:S02]  /*1f110*/  LOP3.LUT P5, RZ, R16, 0x40, RZ, 0xc0, !PT ;  /* 0x0000004010ff7812 */ /* 0x000fe400078ac0ff */
[----:B------:R-:W-:Y:S02]  /*1f120*/  FMNMX.FTZ R0, R164, R0, !PT ;  /* 0x00000000a4007209 */ /* 0x000fe40007810000 */
[C---:B------:R-:W-:Y:S02]  /*1f130*/  ISETP.GT.AND P3, PT, R13.reuse, 0x9, !P3 ;  /* 0x000000090d00780c */ /* 0x040fe40005f64270 */
[----:B------:R-:W-:-:S02]  /*1f140*/  ISETP.GT.AND P4, PT, R13, 0x10, !P4 ;  /* 0x000000100d00780c */ /* 0x000fc40006784270 */
[C---:B------:R-:W-:Y:S02]  /*1f150*/  ISETP.GT.AND P1, PT, R13.reuse, 0x40, !P1 ;  /* 0x000000400d00780c */ /* 0x040fe40004f24270 */
[----:B------:R-:W-:Y:S02]  /*1f160*/  ISETP.GT.AND P5, PT, R13, 0x41, !P5 ;  /* 0x000000410d00780c */ /* 0x000fe40006fa4270 */
[----:B------:R-:W-:Y:S02]  /*1f170*/  FMNMX.FTZ R0, R165, R0, !PT ;  /* 0x00000000a5007209 */ /* 0x000fe40007810000 */
[C---:B------:R-:W-:Y:S02]  /*1f180*/  ISETP.LT.OR P3, PT, R14.reuse, 0xa, P3 ;  /* 0x0000000a0e00780c */ /* 0x040fe40001f61670 */
[C---:B------:R-:W-:Y:S01]  /*1f190*/  ISETP.LT.OR P4, PT, R14.reuse, 0x11, P4 ;  /* 0x000000110e00780c */ /* 0x040fe20002781670 */
[----:B------:R-:W0:Y:S01]  /*1f1a0*/  SHFL.BFLY PT, R2, R0, 0x2, 0x1f ;  /* 0x0c401f0000027f89 */ /* 0x000e2200000e0000 */
[----:B------:R-:W-:-:S02]  /*1f1b0*/  ISETP.LT.OR P1, PT, R14, 0x41, P1 ;  /* 0x000000410e00780c */ /* 0x000fc40000f21670 */
[----:B------:R-:W-:Y:S02]  /*1f1c0*/  FSEL R127, R127, -INF , !P3 ;  /* 0xff8000007f7f7808 */ /* 0x000fe40005800000 */
[----:B------:R-:W-:Y:S02]  /*1f1d0*/  FSEL R130, R130, -INF , !P4 ;  /* 0xff80000082827808 */ /* 0x000fe40006000000 */
        /* <DEDUP_REMOVED lines=10> */
[----:B0-----:R-:W-:Y:S01]  /*1f280*/  FMNMX.FTZ R2, R0, R2, !PT ;  /* 0x0000000200027209 */ /* 0x001fe20007810000 */
[----:B------:R-:W-:Y:S01]  /*1f290*/  IMAD.U32 R0, RZ, RZ, UR43 ;  /* 0x0000002bff007e24 */ /* 0x000fe2000f8e00ff */
[C---:B------:R-:W-:Y:S02]  /*1f2a0*/  LOP3.LUT P5, RZ, R16.reuse, 0x40000, RZ, 0xc0, !PT ;  /* 0x0004000010ff7812 */ /* 0x040fe400078ac0ff */
[----:B------:R-:W-:Y:S01]  /*1f2b0*/  LOP3.LUT R16, R16, 0xfffffffd, RZ, 0xc0, !PT ;  /* 0xfffffffd10107812 */ /* 0x000fe200078ec0ff */
[----:B------:R-:W0:Y:S01]  /*1f2c0*/  SHFL.BFLY PT, R4, R2, 0x1, 0x1f ;  /* 0x0c201f0002047f89 */ /* 0x000e2200000e0000 */
[C---:B------:R-:W-:Y:S02]  /*1f2d0*/  ISETP.GT.AND P5, PT, R13.reuse, 0x59, !P5 ;  /* 0x000000590d00780c */ /* 0x040fe40006fa4270 */
[----:B------:R-:W-:Y:S02]  /*1f2e0*/  ISETP.LT.OR P4, PT, R14, 0x49, P4 ;  /* 0x000000490e00780c */ /* 0x000fe40002781670 */
[----:B------:R-:W-:-:S02]  /*1f2f0*/  ISETP.GT.AND P6, PT, R13, 0x49, !P6 ;  /* 0x000000490d00780c */ /* 0x000fc400077c4270 */
[C---:B------:R-:W-:Y:S02]  /*1f300*/  ISETP.GT.AND P0, PT, R13.reuse, RZ, !P0 ;  /* 0x000000ff0d00720c */ /* 0x040fe40004704270 */
[C---:B------:R-:W-:Y:S02]  /*1f310*/  ISETP.GT.AND P3, PT, R13.reuse, 0x50, !P3 ;  /* 0x000000500d00780c */ /* 0x040fe40005f64270 */
[----:B------:R-:W-:Y:S02]  /*1f320*/  ISETP.LT.OR P0, PT, R14, 0x1, P0 ;  /* 0x000000010e00780c */ /* 0x000fe40000701670 */
[----:B------:R-:W-:Y:S02]  /*1f330*/  ISETP.GT.AND P2, PT, R13, 0x51, !P2 ;  /* 0x000000510d00780c */ /* 0x000fe40005744270 */
[----:B------:R-:W-:Y:S02]  /*1f340*/  @P5 LOP3.LUT R16, R16, 0x2, RZ, 0xfc, !PT ;  /* 0x0000000210105812 */ /* 0x000fe400078efcff */
[----:B------:R-:W-:-:S02]  /*1f350*/  FSEL R122, R122, -INF , !P0 ;  /* 0xff8000007a7a7808 */ /* 0x000fc40004000000 */
[C---:B------:R-:W-:Y:S02]  /*1f360*/  LOP3.LUT P5, RZ, R16.reuse, 0x800000, RZ, 0xc0, !PT ;  /* 0x0080000010ff7812 */ /* 0x040fe400078ac0ff */
[----:B------:R-:W-:Y:S02]  /*1f370*/  LOP3.LUT R16, R16, 0xfffffff7, RZ, 0xc0, !PT ;  /* 0xfffffff710107812 */ /* 0x000fe400078ec0ff */
[----:B------:R-:W-:Y:S02]  /*1f380*/  ISETP.LT.OR P5, PT, R14, 0x42, P5 ;  /* 0x000000420e00780c */ /* 0x000fe40002fa1670 */
[----:B0-----:R-:W-:Y:S02]  /*1f390*/  FMNMX.FTZ R4, R2, R4, !PT ;  /* 0x0000000402047209 */ /* 0x001fe40007810000 */
[----:B------:R-:W-:Y:S02]  /*1f3a0*/  ISETP.LT.OR P3, PT, R14, 0x51, P3 ;  /* 0x000000510e00780c */ /* 0x000fe40001f61670 */
[----:B------:R-:W-:Y:S01]  /*1f3b0*/  ISETP.GT.AND P1, PT, R13, 0x58, !P1 ;  /* 0x000000580d00780c */ /* 0x000fe20004f24270 */
[----:B------:R-:W-:Y:S01]  /*1f3c0*/  FMUL.FTZ R3, R4, R0 ;  /* 0x0000000004037220 */ /* 0x000fe20000410000 */
[----:B------:R-:W-:-:S02]  /*1f3d0*/  ISETP.LT.OR P2, PT, R14, 0x52, P2 ;  /* 0x000000520e00780c */ /* 0x000fc40001741670 */
[----:B------:R-:W-:Y:S02]  /*1f3e0*/  FSEL R162, R162, -INF , !P3 ;  /* 0xff800000a2a27808 */ /* 0x000fe40005800000 */
[----:B------:R-:W-:Y:S02]  /*1f3f0*/  ISETP.LT.OR P1, PT, R14, 0x59, P1 ;  /* 0x000000590e00780c */ /* 0x000fe40000f21670 */
[----:B------:R-:W-:Y:S02]  /*1f400*/  @P5 LOP3.LUT R16, R16, 0x8, RZ, 0xfc, !PT ;  /* 0x0000000810105812 */ /* 0x000fe400078efcff */
[----:B------:R-:W-:Y:S02]  /*1f410*/  FSEL R163, R163, -INF , !P2 ;  /* 0xff800000a3a37808 */ /* 0x000fe40005000000 */
[C---:B------:R-:W-:Y:S02]  /*1f420*/  LOP3.LUT P5, RZ, R16.reuse, 0x2, RZ, 0xc0, !PT ;  /* 0x0000000210ff7812 */ /* 0x040fe400078ac0ff */
[----:B------:R-:W-:-:S02]  /*1f430*/  LOP3.LUT R16, R16, 0xfffffffb, RZ, 0xc0, !PT ;  /* 0xfffffffb10107812 */ /* 0x000fc400078ec0ff */
[----:B------:R-:W-:Y:S02]  /*1f440*/  ISETP.LT.OR P5, PT, R14, 0x5a, P5 ;  /* 0x0000005a0e00780c */ /* 0x000fe40002fa1670 */
[----:B------:R-:W-:Y:S02]  /*1f450*/  @P4 LOP3.LUT R16, R16, 0x4, RZ, 0xfc, !PT ;  /* 0x0000000410104812 */ /* 0x000fe400078efcff */
[----:B------:R-:W-:Y:S02]  /*1f460*/  ISETP.LT.OR P4, PT, R14, 0x4a, P6 ;  /* 0x0000004a0e00780c */ /* 0x000fe40003781670 */
[----:B------:R-:W-:Y:S02]  /*1f470*/  FSETP.NEU.FTZ.AND P6, PT, R4, -INF , PT ;  /* 0xff8000000400780b */ /* 0x000fe40003fdd000 */
[----:B------:R-:W-:Y:S02]  /*1f480*/  LOP3.LUT R16, R16, 0xffbfffff, RZ, 0xc0, !PT ;  /* 0xffbfffff10107812 */ /* 0x000fe400078ec0ff */
[----:B------:R-:W-:-:S02]  /*1f490*/  FSEL R3, R3, RZ, P6 ;  /* 0x000000ff03037208 */ /* 0x000fc40003000000 */
[----:B------:R-:W-:Y:S02]  /*1f4a0*/  FSEL R2, R4, RZ, P6 ;  /* 0x000000ff04027208 */ /* 0x000fe40003000000 */
[----:B------:R-:W-:Y:S01]  /*1f4b0*/  FSEL R166, R166, -INF , !P1 ;  /* 0xff800000a6a67808 */ /* 0x000fe20004800000 */
[-CC-:B------:R-:W-:Y:S01]  /*1f4c0*/  FFMA.FTZ R120, R120, R0.reuse, -R3.reuse ;  /* 0x0000000078787223 */ /* 0x180fe20000010803 */
        /* <DEDUP_REMOVED lines=22> */
[-C--:B------:R-:W-:Y:S01]  /*1f630*/  FFMA.FTZ R165, R165, R0.reuse, -R3 ;  /* 0x00000000a5a57223 */ /* 0x080fe20000010803 */
[----:B------:R-:W-:Y:S01]  /*1f640*/  FMNMX.FTZ R3, R122, R9, !PT ;  /* 0x000000097a037209 */ /* 0x000fe20007810000 */
[----:B------:R-:W-:Y:S01]  /*1f650*/  FADD.FTZ R2, -R2, R10 ;  /* 0x0000000a02027221 */ /* 0x000fe20000010100 */
[----:B------:R-:W-:Y:S01]  /*1f660*/  @P4 LOP3.LUT R16, R16, 0x400000, RZ, 0xfc, !PT ;  /* 0x0040000010104812 */ /* 0x000fe200078efcff */
[----:B------:R-:W-:Y:S01]  /*1f670*/  MUFU.EX2 R120, R120 ;  /* 0x0000007800787308 */ /* 0x000fe20000000800 */
[----:B------:R-:W-:Y:S01]  /*1f680*/  FMNMX.FTZ R3, R123, R3, !PT ;  /* 0x000000037b037209 */ /* 0x000fe20007810000 */
[----:B------:R-:W-:Y:S01]  /*1f690*/  FMUL.FTZ R2, R2, R0 ;  /* 0x0000000002027220 */ /* 0x000fe20000410000 */
[----:B------:R-:W-:-:S02]  /*1f6a0*/  LOP3.LUT P4, RZ, R16, 0x8, RZ, 0xc0, !PT ;  /* 0x0000000810ff7812 */ /* 0x000fc4000788c0ff */
[----:B------:R-:W-:Y:S02]  /*1f6b0*/  FMNMX.FTZ R3, R126, R3, !PT ;  /* 0x000000037e037209 */ /* 0x000fe40007810000 */
[----:B------:R-:W-:Y:S01]  /*1f6c0*/  LOP3.LUT P6, RZ, R16, 0x4, RZ, 0xc0, !PT ;  /* 0x0000000410ff7812 */ /* 0x000fe200078cc0ff */
[----:B------:R-:W-:Y:S01]  /*1f6d0*/  MUFU.EX2 R121, R121 ;  /* 0x0000007900797308 */ /* 0x000fe20000000800 */
[----:B------:R-:W-:Y:S02]  /*1f6e0*/  FMNMX.FTZ R3, R127, R3, !PT ;  /* 0x000000037f037209 */ /* 0x000fe40007810000 */
[----:B------:R-:W-:Y:S02]  /*1f6f0*/  FSEL R155, R155, -INF , !P4 ;  /* 0xff8000009b9b7808 */ /* 0x000fe40006000000 */
[----:B------:R-:W-:Y:S02]  /*1f700*/  FMNMX.FTZ R3, R130, R3, !PT ;  /* 0x0000000382037209 */ /* 0x000fe40007810000 */
[----:B------:R-:W-:Y:S01]  /*1f710*/  LOP3.LUT P4, RZ, R16, 0x400000, RZ, 0xc0, !PT ;  /* 0x0040000010ff7812 */ /* 0x000fe2000788c0ff */
[----:B------:R-:W-:Y:S01]  /*1f720*/  MUFU.EX2 R124, R124 ;  /* 0x0000007c007c7308 */ /* 0x000fe20000000800 */
[----:B------:R-:W-:-:S02]  /*1f730*/  FMNMX.FTZ R3, R131, R3, !PT ;  /* 0x0000000383037209 */ /* 0x000fc40007810000 */
[----:B------:R-:W-:Y:S02]  /*1f740*/  FSEL R158, R158, -INF , !P6 ;  /* 0xff8000009e9e7808 */ /* 0x000fe40007000000 */
[----:B------:R-:W-:Y:S02]  /*1f750*/  FMNMX.FTZ R3, R134, R3, !PT ;  /* 0x0000000386037209 */ /* 0x000fe40007810000 */
[----:B------:R-:W-:Y:S01]  /*1f760*/  FSEL R159, R159, -INF , !P4 ;  /* 0xff8000009f9f7808 */ /* 0x000fe20006000000 */
[----:B------:R-:W-:Y:S01]  /*1f770*/  MUFU.EX2 R125, R125 ;  /* 0x0000007d007d7308 */ /* 0x000fe20000000800 */
[----:B------:R-:W-:Y:S02]  /*1f780*/  FMNMX.FTZ R3, R135, R3, !PT ;  /* 0x0000000387037209 */ /* 0x000fe40007810000 */
[----:B------:R-:W-:Y:S02]  /*1f790*/  FSEL R167, R167, -INF , !P5 ;  /* 0xff800000a7a77808 */ /* 0x000fe40006800000 */
[----:B------:R-:W-:-:S02]  /*1f7a0*/  FMNMX.FTZ R3, R138, R3, !PT ;  /* 0x000000038a037209 */ /* 0x000fc40007810000 */
[----:B------:R-:W-:Y:S01]  /*1f7b0*/  LOP3.LUT P0, RZ, R16, 0x200000, RZ, 0xc0, !PT ;  /* 0x0020000010ff7812 */ /* 0x000fe2000780c0ff */
[----:B------:R-:W-:Y:S01]  /*1f7c0*/  MUFU.EX2 R128, R128 ;  /* 0x0000008000807308 */ /* 0x000fe20000000800 */
[----:B------:R-:W-:-:S04]  /*1f7d0*/  FMNMX.FTZ R3, R139, R3, !PT ;  /* 0x000000038b037209 */ /* 0x000fc80007810000 */
[----:B------:R-:W-:-:S03]  /*1f7e0*/  FMNMX.FTZ R3, R142, R3, !PT ;  /* 0x000000038e037209 */ /* 0x000fc60007810000 */
        /* <DEDUP_REMOVED lines=19> */
[----:B------:R-:W-:-:S05]  /*1f920*/  FMNMX.FTZ R3, R167, R3, !PT ;  /* 0x00000003a7037209 */ /* 0x000fca0007810000 */
[----:B------:R-:W0:Y:S02]  /*1f930*/  SHFL.BFLY PT, R6, R3, 0x2, 0x1f ;  /* 0x0c401f0003067f89 */ /* 0x000e2400000e0000 */
        /* <DEDUP_REMOVED lines=16> */
[----:B------:R-:W-:Y:S01]  /*1fa40*/  MUFU.EX2 R160, R160 ;  /* 0x000000a000a07308 */ /* 0x000fe20000000800 */
[-CC-:B------:R-:W-:Y:S01]  /*1fa50*/  FFMA.FTZ R122, R122, R0.reuse, -R13.reuse ;  /* 0x000000007a7a7223 */ /* 0x180fe2000001080d */
[-CC-:B------:R-:W-:Y:S01]  /*1fa60*/  FFMA.FTZ R123, R123, R0.reuse, -R13.reuse ;  /* 0x000000007b7b7223 */ /* 0x180fe2000001080d */
[-C--:B------:R-:W-:Y:S01]  /*1fa70*/  FMUL.FTZ R9, R9, R0.reuse ;  /* 0x0000000009097220 */ /* 0x080fe20000410000 */
        /* <DEDUP_REMOVED lines=19> */
[--C-:B------:R-:W-:Y:S01]  /*1fbb0*/  FFMA.FTZ R159, R159, R0, -R13.reuse ;  /* 0x000000009f9f7223 */ /* 0x100fe2000001080d */
[----:B------:R-:W1:Y:S01]  /*1fbc0*/  MUFU.EX2 R2, R9 ;  /* 0x0000000900027308 */ /* 0x000e620000000800 */
[----:B0-----:R-:W-:Y:S01]  /*1fbd0*/  FFMA.FTZ R8, R6, R8, R120 ;  /* 0x0000000806087223 */ /* 0x001fe20000010078 */
[-CC-:B------:R-:W-:Y:S01]  /*1fbe0*/  FFMA.FTZ R162, R162, R0.reuse, -R13.reuse ;  /* 0x00000000a2a27223 */ /* 0x180fe2000001080d */
[-CC-:B------:R-:W-:Y:S01]  /*1fbf0*/  FFMA.FTZ R163, R163, R0.reuse, -R13.reuse ;  /* 0x00000000a3a37223 */ /* 0x180fe2000001080d */
[-CC-:B------:R-:W-:Y:S01]  /*1fc00*/  FFMA.FTZ R166, R166, R0.reuse, -R13.reuse ;  /* 0x00000000a6a67223 */ /* 0x180fe2000001080d */
[----:B------:R-:W-:Y:S01]  /*1fc10*/  FADD.FTZ R8, R121, R8 ;  /* 0x0000000879087221 */ /* 0x000fe20000010000 */
[----:B------:R-:W-:-:S02]  /*1fc20*/  FFMA.FTZ R13, R167, R0, -R13 ;  /* 0x00000000a70d7223 */ /* 0x000fc4000001080d */
[----:B------:R-:W0:Y:S08]  /*1fc30*/  MUFU.EX2 R123, R123 ;  /* 0x0000007b007b7308 */ /* 0x000e300000000800 */
[----:B------:R-:W2:Y:S01]  /*1fc40*/  MUFU.EX2 R126, R126 ;  /* 0x0000007e007e7308 */ /* 0x000ea20000000800 */
[----:B-1----:R-:W-:-:S07]  /*1fc50*/  FFMA.FTZ R7, R2, R7, R122 ;  /* 0x0000000702077223 */ /* 0x002fce000001007a */
        /* <DEDUP_REMOVED lines=38> */
[----:B------:R-:W-:-:S06]  /*1fec0*/  FADD.FTZ R7, R160, R7 ;  /* 0x00000007a0077221 */ /* 0x000fcc0000010000 */
        /* <DEDUP_REMOVED lines=28> */
[----:B0-----:R-:W-:-:S03]  /*20090*/  FADD.FTZ R8, R165, R7 ;  /* 0x00000007a5087221 */ /* 0x001fc60000010000 */
[----:B--2---:R-:W-:Y:S01]  /*200a0*/  FADD.FTZ R7, R13, R9 ;  /* 0x000000090d077221 */ /* 0x004fe20000010000 */
[----:B------:R-:W-:Y:S06]  /*200b0*/  @!P0 BRA `(.L_x_1825) ;  /* 0x0000000000048947 */ /* 0x000fec0003800000 */
[----:B------:R-:W-:Y:S01]  /*200c0*/  BPT.TRAP 0x1 ;  /* 0x000000040000795c */ /* 0x000fe20000300000 */
.L_x_1825:
[----:B------:R-:W2:Y:S01]  /*200d0*/  LDL R9, [R1+0x40] ;  /* 0x0000400001097983 */ /* 0x000ea20000100800 */
[----:B------:R-:W-:Y:S01]  /*200e0*/  VIADD R11, R11, 0x30860 ;  /* 0x000308600b0b7836 */ /* 0x000fe20000000000 */
[----:B------:R-:W-:Y:S01]  /*200f0*/  F2FP.BF16.F32.PACK_AB R188, R121, R120 ;  /* 0x0000007879bc723e */ /* 0x000fe200000010ff */
[----:B------:R-:W-:Y:S01]  /*20100*/  IMAD.MOV.U32 R10, RZ, RZ, R4 ;  /* 0x000000ffff0a7224 */ /* 0x000fe200078e0004 */
[----:B------:R-:W-:Y:S01]  /*20110*/  F2FP.BF16.F32.PACK_AB R189, R123, R122 ;  /* 0x0000007a7bbd723e */ /* 0x000fe200000010ff */
[----:B------:R-:W-:Y:S01]  /*20120*/  IMAD.MOV.U32 R12, RZ, RZ, R194 ;  /* 0x000000ffff0c7224 */ /* 0x000fe200078e00c2 */
[----:B------:R-:W-:Y:S02]  /*20130*/  PRMT R11, R205, 0x654, R11 ;  /* 0x00000654cd0b7816 */ /* 0x000fe4000000000b */
[----:B------:R-:W-:Y:S02]  /*20140*/  F2FP.BF16.F32.PACK_AB R190, R125, R124 ;  /* 0x0000007c7dbe723e */ /* 0x000fe400000010ff */
        /* <DEDUP_REMOVED lines=23> */
[C---:B--2---:R-:W-:Y:S01]  /*202c0*/  ISETP.GT.AND P1, PT, R5.reuse, R9, PT ;  /* 0x000000090500720c */ /* 0x044fe20003f24270 */
[----:B------:R-:W-:Y:S02]  /*202d0*/  VIADD R5, R5, 0xffffffff ;  /* 0xffffffff05057836 */ /* 0x000fe40000000000 */
[----:B------:R-:W-:-:S10]  /*202e0*/  IMAD.MOV.U32 R9, RZ, RZ, R3 ;  /* 0x000000ffff097224 */ /* 0x000fd400078e0003 */
[----:B------:R-:W-:Y:S05]  /*202f0*/  @P1 BRA `(.L_x_1826) ;  /* 0xffffffc800441947 */ /* 0x000fea000383ffff */
.L_x_1805:
[----:B------:R-:W-:Y:S05]  /*20300*/  BSYNC B0 ;  /* 0x0000000000007941 */ /* 0x000fea0003800000 */
.L_x_1804:
        /* <DEDUP_REMOVED lines=99> */
.L_x_1827:
[----:B------:R-:W-:Y:S01]  /*20940*/  IMAD R6, R194, 0x8, R17 ;  /* 0x00000008c2067824 */ /* 0x000fe200078e0211 */
[----:B------:R-:W-:-:S04]  /*20950*/  SHF.L.U32 R5, R197, 0x1f, RZ ;  /* 0x0000001fc5057819 */ /* 0x000fc800000006ff */
[----:B------:R0:W1:Y:S01]  /*20960*/  SYNCS.PHASECHK.TRANS64.TRYWAIT P1, [R6+URZ+0x30850], R5 ;  /* 0x03085005060075a7 */ /* 0x000062000802017f */
[----:B------:R-:W-:Y:S05]  /*20970*/  @!P0 BRA `(.L_x_1828) ;  /* 0x0000000000048947 */ /* 0x000fea0003800000 */
[----:B------:R-:W-:Y:S01]  /*20980*/  BPT.TRAP 0x1 ;  /* 0x000000040000795c */ /* 0x000fe20000300000 */
.L_x_1828:
        /* <DEDUP_REMOVED lines=9> */
.L_x_1830:
[----:B------:R-:W-:Y:S05]  /*20a20*/  BSYNC B0 ;  /* 0x0000000000007941 */ /* 0x000fea0003800000 */
.L_x_1829:
[----:B------:R-:W-:Y:S01]  /*20a30*/  IMAD.MOV.U32 R10, RZ, RZ, R2 ;  /* 0x000000ffff0a7224 */ /* 0x000fe200078e0002 */
[----:B------:R-:W-:Y:S01]  /*20a40*/  WARPGROUP.ARRIVE ;  /* 0x00000000000079c5 */ /* 0x000fe20000000000 */
[----:B------:R-:W-:Y:S01]  /*20a50*/  IMAD.MOV.U32 R11, RZ, RZ, 0x40000040 ;  /* 0x40000040ff0b7424 */ /* 0x000fe200078e00ff */
[----:B01----:R-:W0:Y:S01]  /*20a60*/  SHFL.BFLY PT, R5, R8, 0x2, 0x1f ;  /* 0x0c401f0008057f89 */ /* 0x003e2200000e0000 */
        /* <DEDUP_REMOVED lines=33> */
[----:B------:R-:W0:Y:S01]  /*20c80*/  SHFL.BFLY PT, R2, R7, 0x2, 0x1f ;  /* 0x0c401f0007027f89 */ /* 0x000e2200000e0000 */
[----:B------:R-:W-:Y:S02]  /*20c90*/  WARPGROUP.DEPBAR.LE gsb0, 0x0 ;  /* 0x00008000000079c5 */ /* 0x000fe40000010000 */
[----:B------:R-:W-:-:S12]  /*20ca0*/  WARPGROUP.ARRIVE ;  /* 0x00000000000079c5 */ /* 0x000fd80000000000 */
[----:B------:R-:W-:Y:S01]  /*20cb0*/  HGMMA.64x192x16.F32.BF16 R24, R172, gdesc[UR4].tnspB, R24, gsb0 ;  /* 0x42e00004ac187df0 */ /* 0x000fe20008001818 */
[----:B------:R-:W-:Y:S01]  /*20cc0*/  R2UR UR6, R10 ;  /* 0x000000000a0672ca */ /* 0x000fe200000e0000 */
[----:B0-----:R-:W-:Y:S01]  /*20cd0*/  FADD.FTZ R10, R2, R7 ;  /* 0x00000007020a7221 */ /* 0x001fe20000010000 */
[----:B------:R-:W-:Y:S01]  /*20ce0*/  R2UR UR7, R11 ;  /* 0x000000000b0772ca */ /* 0x000fe200000e0000 */
[----:B------:R-:W0:Y:S04]  /*20cf0*/  SHFL.BFLY PT, R2, R9, 0x1, 0x1f ;  /* 0x0c201f0009027f89 */ /* 0x000e2800000e0000 */
[----:B------:R-:W1:Y:S01]  /*20d00*/  SHFL.BFLY PT, R5, R10, 0x1, 0x1f ;  /* 0x0c201f000a057f89 */ /* 0x000e6200000e0000 */
[----:B0-----:R-:W-:Y:S01]  /*20d10*/  FADD.FTZ R12, R9, R2 ;  /* 0x00000002090c7221 */ /* 0x001fe20000010000 */
[----:B------:R-:W-:-:S02]  /*20d20*/  IMAD.MOV.U32 R2, RZ, RZ, RZ ;  /* 0x000000ffff027224 */ /* 0x000fc400078e00ff */
[----:B-1----:R-:W-:Y:S02]  /*20d30*/  FADD.FTZ R13, R10, R5 ;  /* 0x000000050a0d7221 */ /* 0x002fe40000010000 */
[----:B------:R-:W-:Y:S01]  /*20d40*/  FSETP.NE.FTZ.AND P1, PT, R12, RZ, PT ;  /* 0x000000ff0c00720b */ /* 0x000fe20003f35000 */
[----:B------:R-:W-:Y:S02]  /*20d50*/  IMAD.MOV.U32 R5, RZ, RZ, RZ ;  /* 0x000000ffff057224 */ /* 0x000fe400078e00ff */
[----:B------:R-:W-:-:S10]  /*20d60*/  FSETP.NE.FTZ.AND P2, PT, R13, RZ, PT ;  /* 0x000000ff0d00720b */ /* 0x000fd40003f55000 */
[----:B------:R-:W0:Y:S01]  /*20d70*/  @P1 MUFU.LG2 R11, R12 ;  /* 0x0000000c000b1308 */ /* 0x000e220000000c00 */
[C---:B------:R-:W-:Y:S02]  /*20d80*/  @P1 FMUL.FTZ R7, R0.reuse, 0.69314718246459960938 ;  /* 0x3f31721800071820 */ /* 0x040fe40000410000 */
[----:B------:R-:W-:-:S05]  /*20d90*/  @P2 FMUL.FTZ R9, R0, 0.69314718246459960938 ;  /* 0x3f31721800092820 */ /* 0x000fca0000410000 */
        /* <DEDUP_REMOVED lines=13> */
.L_x_1832:
[----:B------:R-:W2:Y:S01]  /*20e70*/  LDL.LU R3, [R1+0x50] ;  /* 0x0000500001037983 */ /* 0x000ea20000300800 */
[----:B------:R-:W-:Y:S02]  /*20e80*/  VIADD R6, R6, 0x30860 ;  /* 0x0003086006067836 */ /* 0x000fe40000000000 */
[-C--:B------:R-:W-:Y:S01]  /*20e90*/  FMUL.FTZ R124, R24, R5.reuse ;  /* 0x00000005187c7220 */ /* 0x080fe20000410000 */
[----:B------:R-:W-:Y:S02]  /*20ea0*/  VIADD R194, R194, 0x1 ;  /* 0x00000001c2c27836 */ /* 0x000fe40000000000 */
[-C--:B------:R-:W-:Y:S01]  /*20eb0*/  FMUL.FTZ R125, R25, R5.reuse ;  /* 0x00000005197d7220 */ /* 0x080fe20000410000 */
[-C--:B------:R-:W-:Y:S01]  /*20ec0*/  FMUL.FTZ R122, R28, R5.reuse ;  /* 0x000000051c7a7220 */ /* 0x080fe20000410000 */
[----:B------:R-:W-:Y:S01]  /*20ed0*/  PRMT R6, R205, 0x654, R6 ;  /* 0x00000654cd067816 */ /* 0x000fe20000000006 */
[-C--:B------:R-:W-:Y:S01]  /*20ee0*/  FMUL.FTZ R123, R29, R5.reuse ;  /* 0x000000051d7b7220 */ /* 0x080fe20000410000 */
[----:B------:R-:W-:Y:S01]  /*20ef0*/  ISETP.NE.AND P1, PT, R194, 0x2, PT ;  /* 0x00000002c200780c */ /* 0x000fe20003f25270 */
[-C--:B------:R-:W-:Y:S01]  /*20f00*/  FMUL.FTZ R32, R32, R5.reuse ;  /* 0x0000000520207220 */ /* 0x080fe20000410000 */
[----:B------:R1:W-:Y:S01]  /*20f10*/  SYNCS.ARRIVE.TRANS64.RED.A1T0 RZ, [R6+URZ], RZ ;  /* 0x000000ff06ff79a7 */ /* 0x0003e2000810043f */
[-C--:B------:R-:W-:Y:S01]  /*20f20*/  FMUL.FTZ R33, R33, R5.reuse ;  /* 0x0000000521217220 */ /* 0x080fe20000410000 */
[----:B------:R-:W-:Y:S01]  /*20f30*/  SEL R0, RZ, 0x1, P1 ;  /* 0x00000001ff007807 */ /* 0x000fe20000800000 */
        /* <DEDUP_REMOVED lines=91> */
[----:B------:R-:W-:-:S02]  /*214f0*/  LOP3.LUT R197, R197, R0, RZ, 0x3c, !PT ;  /* 0x00000000c5c57212 */ /* 0x000fc400078e3cff */
[----:B------:R-:W-:Y:S01]  /*21500*/  SEL R194, R194, RZ, P1 ;  /* 0x000000ffc2c27207 */ /* 0x000fe20000800000 */
[----:B--2---:R-:W-:-:S05]  /*21510*/  VIADD R3, R3, 0x1 ;  /* 0x0000000103037836 */ /* 0x004fca0000000000 */
[----:B------:R1:W-:Y:S02]  /*21520*/  STL [R1+0x50], R3 ;  /* 0x0000500301007387 */ /* 0x0003e40000100800 */
.L_x_1685:
[----:B------:R-:W0:Y:S08]  /*21530*/  S2UR UR4, SR_CgaCtaId ;  /* 0x00000000000479c3 */ /* 0x000e300000008800 */
[----:B------:R-:W-:Y:S01]  /*21540*/  BAR.SYNC.DEFER_BLOCKING 0x5, 0x180 ;  /* 0x0146000000007b1d */ /* 0x000fe20000010000 */
[----:B------:R-:W-:-:S05]  /*21550*/  MOV R0, 0x400 ;  /* 0x0000040000007802 */ /* 0x000fca0000000f00 */
[----:B------:R-:W-:Y:S01]  /*21560*/  BSSY B0, `(.L_x_1833) ;  /* 0x00003d7000007945 */ /* 0x000fe20003800000 */
[----:B0-----:R-:W-:-:S05]  /*21570*/  IMAD.U32 R205, RZ, RZ, UR4 ;  /* 0x00000004ffcd7e24 */ /* 0x001fca000f8e00ff */
[----:B------:R-:W-:-:S05]  /*21580*/  LEA R17, R205, R0, 0x18 ;  /* 0x00000000cd117211 */ /* 0x000fca00078ec0ff */
[----:B------:R0:W2:Y:S01]  /*21590*/  LDS.128 R24, [R17+0x308d0] ;  /* 0x0308d00011187984 */ /* 0x0000a20000000c00 */
[----:B------:R-:W-:Y:S06]  /*215a0*/  BAR.ARV 0x4, 0x180 ;  /* 0x0106000000007b1d */ /* 0x000fec0000002000 */
[----:B------:R-:W-:Y:S05]  /*215b0*/  @P0 BRA `(.L_x_1834) ;  /* 0x0000002c00d80947 */ /* 0x000fea0003800000 */
[----:B------:R-:W3:Y:S01]  /*215c0*/  LDL R4, [R1+0x64] ;  /* 0x0000640001047983 */ /* 0x000ee20000100800 */
[----:B------:R-:W4:Y:S01]  /*215d0*/  S2R R0, SR_SWINHI ;  /* 0x0000000000007919 */ /* 0x000f220000002f00 */
[----:B-1----:R-:W-:Y:S01]  /*215e0*/  F2FP.BF16.F32.PACK_AB R6, R123, R122 ;  /* 0x0000007a7b06723e */ /* 0x002fe200000010ff */
[----:B------:R-:W-:Y:S01]  /*215f0*/  ULDC.64 UR4, c[0x0][0xc00] ;  /* 0x0003000000047ab9 */ /* 0x000fe20000000a00 */
[----:B------:R-:W-:Y:S01]  /*21600*/  F2FP.BF16.F32.PACK_AB R7, R121, R120 ;  /* 0x000000787907723e */ /* 0x000fe200000010ff */
[----:B------:R-:W2:Y:S01]  /*21610*/  LDL.LU R144, [R1+0x48] ;  /* 0x0000480001907983 */ /* 0x000ea20000300800 */
[----:B------:R-:W-:-:S03]  /*21620*/  ULDC.64 UR6, c[0x0][0xc08] ;  /* 0x0003020000067ab9 */ /* 0x000fc60000000a00 */
[----:B------:R-:W2:Y:S04]  /*21630*/  LDL.LU R143, [R1+0x4c] ;  /* 0x00004c00018f7983 */ /* 0x000ea80000300800 */
[----:B------:R-:W2:Y:S04]  /*21640*/  LDL R142, [R1+0x44] ;  /* 0x00004400018e7983 */ /* 0x000ea80000100800 */
[----:B------:R-:W2:Y:S04]  /*21650*/  LDL R141, [R1+0x38] ;  /* 0x00003800018d7983 */ /* 0x000ea80000100800 */
[----:B------:R-:W2:Y:S01]  /*21660*/  LDL R140, [R1+0x54] ;  /* 0x00005400018c7983 */ /* 0x000ea20000100800 */
[----:B------:R-:W-:-:S02]  /*21670*/  MOV R2, R17 ;  /* 0x0000001100027202 */ /* 0x000fc40000000f00 */
[----:B----4-:R-:W-:Y:S01]  /*21680*/  MOV R3, R0 ;  /* 0x0000000000037202 */ /* 0x010fe20000000f00 */
[----:B------:R-:W-:Y:S02]  /*21690*/  BAR.SYNC.DEFER_BLOCKING 0x1, 0x100 ;  /* 0x0044000000007b1d */ /* 0x000fe40000010000 */
[----:B---3--:R-:W-:-:S03]  /*216a0*/  IMAD.WIDE R28, R4, 0x2, R2 ;  /* 0x00000002041c7825 */ /* 0x008fc600078e0202 */
[----:B------:R-:W-:-:S04]  /*216b0*/  LOP3.LUT R5, R28, 0x380, RZ, 0xc0, !PT ;  /* 0x000003801c057812 */ /* 0x000fc800078ec0ff */
[----:B------:R-:W-:Y:S02]  /*216c0*/  SHF.R.U64 R5, R5, 0x3, RZ ;  /* 0x0000000305057819 */ /* 0x000fe400000012ff */
[----:B------:R-:W-:Y:S02]  /*216d0*/  IADD3 R11, P2, R28, 0x20, RZ ;  /* 0x000000201c0b7810 */ /* 0x000fe40007f5e0ff */
[----:B------:R-:W-:Y:S01]  /*216e0*/  LOP3.LUT R4, R5, R28, RZ, 0x3c, !PT ;  /* 0x0000001c05047212 */ /* 0x000fe200078e3cff */
[----:B------:R-:W-:Y:S01]  /*216f0*/  IMAD.MOV.U32 R5, RZ, RZ, R29 ;  /* 0x000000ffff057224 */ /* 0x000fe200078e001d */
[----:B------:R-:W-:-:S04]  /*21700*/  LOP3.LUT R10, R11, 0x380, RZ, 0xc0, !PT ;  /* 0x000003800b0a7812 */ /* 0x000fc800078ec0ff */
[----:B------:R-:W-:Y:S02]  /*21710*/  MOV R0, R4 ;  /* 0x0000000400007202 */ /* 0x000fe40000000f00 */
[----:B------:R-:W-:Y:S02]  /*21720*/  SHF.R.U64 R10, R10, 0x3, RZ ;  /* 0x000000030a0a7819 */ /* 0x000fe400000012ff */
[----:B------:R-:W-:Y:S02]  /*21730*/  F2FP.BF16.F32.PACK_AB R4, R125, R124 ;  /* 0x0000007c7d04723e */ /* 0x000fe400000010ff */
[----:B------:R-:W-:Y:S02]  /*21740*/  F2FP.BF16.F32.PACK_AB R5, R21, R20 ;  /* 0x000000141505723e */ /* 0x000fe400000010ff */
[C---:B------:R-:W-:Y:S02]  /*21750*/  IADD3 R13, P1, R28.reuse, 0x40, RZ ;  /* 0x000000401c0d7810 */ /* 0x040fe40007f3e0ff */
[----:B------:R-:W-:-:S02]  /*21760*/  IADD3 R15, P6, R28, 0x60, RZ ;  /* 0x000000601c0f7810 */ /* 0x000fc40007fde0ff */
[----:B------:R-:W-:Y:S01]  /*21770*/  IADD3 R30, P5, R28, 0x4000, RZ ;  /* 0x000040001c1e7810 */ /* 0x000fe20007fbe0ff */
[----:B------:R1:W-:Y:S01]  /*21780*/  STSM.16.M88.4 [R0], R4 ;  /* 0x0000000400007844 */ /* 0x0003e20000000200 */
[----:B------:R-:W-:Y:S01]  /*21790*/  LOP3.LUT R10, R10, R11, RZ, 0x3c, !PT ;  /* 0x0000000b0a0a7212 */ /* 0x000fe200078e3cff */
[----:B------:R-:W-:Y:S01]  /*217a0*/  IMAD.X R11, RZ, RZ, R29, P2 ;  /* 0x000000ffff0b7224 */ /* 0x000fe200010e061d */
[----:B------:R-:W-:Y:S02]  /*217b0*/  LOP3.LUT R12, R13, 0x380, RZ, 0xc0, !PT ;  /* 0x000003800d0c7812 */ /* 0x000fe400078ec0ff */
[----:B------:R-:W-:Y:S02]  /*217c0*/  LOP3.LUT R14, R15, 0x380, RZ, 0xc0, !PT ;  /* 0x000003800f0e7812 */ /* 0x000fe400078ec0ff */
[----:B------:R-:W-:Y:S02]  /*217d0*/  LOP3.LUT R31, R30, 0x380, RZ, 0xc0, !PT ;  /* 0x000003801e1f7812 */ /* 0x000fe400078ec0ff */
[----:B------:R-:W-:-:S02]  /*217e0*/  IADD3 R8, P3, R28, 0x4060, RZ ;  /* 0x000040601c087810 */ /* 0x000fc40007f7e0ff */
[----:B------:R-:W-:Y:S02]  /*217f0*/  SHF.R.U64 R12, R12, 0x3, RZ ;  /* 0x000000030c0c7819 */ /* 0x000fe400000012ff */
[----:B-1----:R-:W-:Y:S02]  /*21800*/  IADD3 R4, P2, R28, 0x8000, RZ ;  /* 0x000080001c047810 */ /* 0x002fe40007f5e0ff */
[----:B------:R-:W-:Y:S02]  /*21810*/  SHF.R.U64 R14, R14, 0x3, RZ ;  /* 0x000000030e0e7819 */ /* 0x000fe400000012ff */
[----:B------:R-:W-:Y:S02]  /*21820*/  LOP3.LUT R5, R4, 0x380, RZ, 0xc0, !PT ;  /* 0x0000038004057812 */ /* 0x000fe400078ec0ff */
[----:B------:R-:W-:Y:S02]  /*21830*/  SHF.R.U64 R31, R31, 0x3, RZ ;  /* 0x000000031f1f7819 */ /* 0x000fe400000012ff */
[----:B------:R-:W-:-:S02]  /*21840*/  LOP3.LUT R9, R8, 0x380, RZ, 0xc0, !PT ;  /* 0x0000038008097812 */ /* 0x000fc400078ec0ff */
[----:B-----5:R-:W-:Y:S02]  /*21850*/  IADD3 R134, P0, R28, 0x4020, RZ ;  /* 0x000040201c867810 */ /* 0x020fe40007f1e0ff */
[----:B------:R-:W-:Y:S01]  /*21860*/  LOP3.LUT R12, R12, R13, RZ, 0x3c, !PT ;  /* 0x0000000d0c0c7212 */ /* 0x000fe200078e3cff */
[--C-:B------:R-:W-:Y:S01]  /*21870*/  IMAD.X R13, RZ, RZ, R29.reuse, P1 ;  /* 0x000000ffff0d7224 */ /* 0x100fe200008e061d */
[----:B------:R-:W-:Y:S01]  /*21880*/  LOP3.LUT R14, R14, R15, RZ, 0x3c, !PT ;  /* 0x0000000f0e0e7212 */ /* 0x000fe200078e3cff */
[--C-:B------:R-:W-:Y:S01]  /*21890*/  IMAD.X R15, RZ, RZ, R29.reuse, P6 ;  /* 0x000000ffff0f7224 */ /* 0x100fe200030e061d */
[----:B------:R-:W-:Y:S02]  /*218a0*/  IADD3 R136, P4, R28, 0x4040, RZ ;  /* 0x000040401c887810 */ /* 0x000fe40007f9e0ff */
[----:B------:R-:W-:Y:S02]  /*218b0*/  SHF.R.U64 R5, R5, 0x3, RZ ;  /* 0x0000000305057819 */ /* 0x000fe400000012ff */
[----:B------:R-:W-:Y:S01]  /*218c0*/  LOP3.LUT R30, R31, R30, RZ, 0x3c, !PT ;  /* 0x0000001e1f1e7212 */ /* 0x000fe200078e3cff */
[----:B------:R-:W-:Y:S01]  /*218d0*/  IMAD.X R31, RZ, RZ, R29, P5 ;  /* 0x000000ffff1f7224 */ /* 0x000fe200028e061d */
[----:B------:R-:W-:-:S02]  /*218e0*/  SHF.R.U64 R9, R9, 0x3, RZ ;  /* 0x0000000309097819 */ /* 0x000fc400000012ff */
[----:B------:R-:W-:Y:S02]  /*218f0*/  LOP3.LUT R135, R134, 0x380, RZ, 0xc0, !PT ;  /* 0x0000038086877812 */ /* 0x000fe400078ec0ff */
[C---:B------:R-:W-:Y:S02]  /*21900*/  IADD3 R130, P1, R28.reuse, 0x8020, RZ ;  /* 0x000080201c827810 */ /* 0x040fe40007f3e0ff */
[C---:B------:R-:W-:Y:S02]  /*21910*/  IADD3 R132, P6, R28.reuse, 0x8040, RZ ;  /* 0x000080401c847810 */ /* 0x040fe40007fde0ff */
[----:B------:R-:W-:Y:S02]  /*21920*/  IADD3 R128, P5, R28, 0x8060, RZ ;  /* 0x000080601c807810 */ /* 0x000fe40007fbe0ff */
[----:B------:R-:W-:Y:S02]  /*21930*/  LOP3.LUT R137, R136, 0x380, RZ, 0xc0, !PT ;  /* 0x0000038088897812 */ /* 0x000fe400078ec0ff */
[----:B------:R-:W-:Y:S01]  /*21940*/  LOP3.LUT R4, R5, R4, RZ, 0x3c, !PT ;  /* 0x0000000405047212 */ /* 0x000fe200078e3cff */
[--C-:B------:R-:W-:Y:S01]  /*21950*/  IMAD.X R5, RZ, RZ, R29.reuse, P2 ;  /* 0x000000ffff057224 */ /* 0x100fe200010e061d */
[----:B------:R-:W-:Y:S01]  /*21960*/  LOP3.LUT R8, R9, R8, RZ, 0x3c, !PT ;  /* 0x0000000809087212 */ /* 0x000fe200078e3cff */
[----:B------:R-:W-:Y:S01]  /*21970*/  IMAD.X R9, RZ, RZ, R29, P3 ;  /* 0x000000ffff097224 */ /* 0x000fe200018e061d */
[----:B------:R-:W-:-:S02]  /*21980*/  MOV R28, R12 ;  /* 0x0000000c001c7202 */ /* 0x000fc40000000f00 */
[----:B------:R-:W-:Y:S02]  /*21990*/  MOV R139, R14 ;  /* 0x0000000e008b7202 */ /* 0x000fe40000000f00 */
[----:B------:R-:W-:Y:S02]  /*219a0*/  SHF.R.U64 R135, R135, 0x3, RZ ;  /* 0x0000000387877819 */ /* 0x000fe400000012ff */
[----:B------:R-:W-:Y:S02]  /*219b0*/  LOP3.LUT R131, R130, 0x380, RZ, 0xc0, !PT ;  /* 0x0000038082837812 */ /* 0x000fe400078ec0ff */
[----:B------:R-:W-:Y:S02]  /*219c0*/  LOP3.LUT R133, R132, 0x380, RZ, 0xc0, !PT ;  /* 0x0000038084857812 */ /* 0x000fe400078ec0ff */
[----:B------:R-:W-:Y:S02]  /*219d0*/  LOP3.LUT R129, R128, 0x380, RZ, 0xc0, !PT ;  /* 0x0000038080817812 */ /* 0x000fe400078ec0ff */
[----:B------:R-:W-:-:S02]  /*219e0*/  MOV R10, R10 ;  /* 0x0000000a000a7202 */ /* 0x000fc40000000f00 */
[----:B------:R-:W-:Y:S02]  /*219f0*/  F2FP.BF16.F32.PACK_AB R12, R33, R32 ;  /* 0x00000020210c723e */ /* 0x000fe400000010ff */
[----:B------:R-:W-:Y:S02]  /*21a00*/  F2FP.BF16.F32.PACK_AB R13, R35, R34 ;  /* 0x00000022230d723e */ /* 0x000fe400000010ff */
[----:B------:R-:W-:Y:S02]  /*21a10*/  F2FP.BF16.F32.PACK_AB R14, R37, R36 ;  /* 0x00000024250e723e */ /* 0x000fe400000010ff */
[----:B------:R-:W-:Y:S02]  /*21a20*/  F2FP.BF16.F32.PACK_AB R15, R39, R38 ;  /* 0x00000026270f723e */ /* 0x000fe400000010ff */
[----:B------:R-:W-:Y:S02]  /*21a30*/  SHF.R.U64 R137, R137, 0x3, RZ ;  /* 0x0000000389897819 */ /* 0x000fe400000012ff */
[----:B--2---:R-:W-:Y:S01]  /*21a40*/  MOV R24, R4 ;  /* 0x0000000400187202 */ /* 0x004fe20000000f00 */
[----:B------:R1:W-:Y:S01]  /*21a50*/  STSM.16.M88.4 [R10], R12 ;  /* 0x0000000c0a007844 */ /* 0x0003e20000000200 */
[----:B------:R-:W-:Y:S01]  /*21a60*/  LOP3.LUT R134, R135, R134, RZ, 0x3c, !PT ;  /* 0x0000008687867212 */ /* 0x000fe200078e3cff */
[----:B------:R-:W-:Y:S01]  /*21a70*/  IMAD.X R135, RZ, RZ, R29, P0 ;  /* 0x000000ffff877224 */ /* 0x000fe200000e061d */
[----:B------:R-:W-:-:S02]  /*21a80*/  SHF.R.U64 R131, R131, 0x3, RZ ;  /* 0x0000000383837819 */ /* 0x000fc400000012ff */
[----:B------:R-:W-:Y:S02]  /*21a90*/  SHF.R.U64 R133, R133, 0x3, RZ ;  /* 0x0000000385857819 */ /* 0x000fe400000012ff */
[----:B------:R-:W-:Y:S02]  /*21aa0*/  SHF.R.U64 R129, R129, 0x3, RZ ;  /* 0x0000000381817819 */ /* 0x000fe400000012ff */
[----:B------:R-:W-:Y:S02]  /*21ab0*/  F2FP.BF16.F32.PACK_AB R4, R41, R40 ;  /* 0x000000282904723e */ /* 0x000fe400000010ff */
[----:B------:R-:W-:Y:S02]  /*21ac0*/  F2FP.BF16.F32.PACK_AB R5, R43, R42 ;  /* 0x0000002a2b05723e */ /* 0x000fe400000010ff */
[----:B------:R-:W-:Y:S02]  /*21ad0*/  F2FP.BF16.F32.PACK_AB R6, R45, R44 ;  /* 0x0000002c2d06723e */ /* 0x000fe400000010ff */
[----:B------:R-:W-:-:S02]  /*21ae0*/  F2FP.BF16.F32.PACK_AB R7, R47, R46 ;  /* 0x0000002e2f07723e */ /* 0x000fc400000010ff */
[----:B------:R-:W-:Y:S01]  /*21af0*/  LOP3.LUT R136, R137, R136, RZ, 0x3c, !PT ;  /* 0x0000008889887212 */ /* 0x000fe200078e3cff */
[--C-:B------:R-:W-:Y:S01]  /*21b00*/  IMAD.X R137, RZ, RZ, R29.reuse, P4 ;  /* 0x000000ffff897224 */ /* 0x100fe200020e061d */
[----:B------:R-:W-:Y:S02]  /*21b10*/  MOV R0, R8 ;  /* 0x0000000800007202 */ /* 0x000fe40000000f00 */
[----:B------:R-:W-:Y:S02]  /*21b20*/  F2FP.BF16.F32.PACK_AB R8, R49, R48 ;  /* 0x000000303108723e */ /* 0x000fe400000010ff */
[----:B------:R-:W-:Y:S02]  /*21b30*/  F2FP.BF16.F32.PACK_AB R9, R51, R50 ;  /* 0x000000323309723e */ /* 0x000fe400000010ff */
[----:B-1----:R-:W-:Y:S02]  /*21b40*/  F2FP.BF16.F32.PACK_AB R10, R53, R52 ;  /* 0x00000034350a723e */ /* 0x002fe400000010ff */
[----:B------:R-:W-:Y:S01]  /*21b50*/  F2FP.BF16.F32.PACK_AB R11, R55, R54 ;  /* 0x00000036370b723e */ /* 0x000fe200000010ff */
[----:B------:R1:W-:Y:S01]  /*21b60*/  STSM.16.M88.4 [R28], R4 ;  /* 0x000000041c007844 */ /* 0x0003e20000000200 */
[----:B------:R-:W-:Y:S01]  /*21b70*/  LOP3.LUT R130, R131, R130, RZ, 0x3c, !PT ;  /* 0x0000008283827212 */ /* 0x000fe200078e3cff */
[--C-:B------:R-:W-:Y:S01]  /*21b80*/  IMAD.X R131, RZ, RZ, R29.reuse, P1 ;  /* 0x000000ffff837224 */ /* 0x100fe200008e061d */
[----:B------:R-:W-:Y:S01]  /*21b90*/  LOP3.LUT R132, R133, R132, RZ, 0x3c, !PT ;  /* 0x0000008485847212 */ /* 0x000fe200078e3cff */
[--C-:B------:R-:W-:Y:S01]  /*21ba0*/  IMAD.X R133, RZ, RZ, R29.reuse, P6 ;  /* 0x000000ffff857224 */ /* 0x100fe200030e061d */
[----:B------:R-:W-:Y:S01]  /*21bb0*/  LOP3.LUT R128, R129, R128, RZ, 0x3c, !PT ;  /* 0x0000008081807212 */ /* 0x000fe200078e3cff */
[----:B------:R-:W-:Y:S01]  /*21bc0*/  IMAD.X R129, RZ, RZ, R29, P5 ;  /* 0x000000ffff817224 */ /* 0x000fe200028e061d */
[----:B------:R-:W-:-:S02]  /*21bd0*/  MOV R138, R30 ;  /* 0x0000001e008a7202 */ /* 0x000fc40000000f00 */
[----:B------:R-:W-:Y:S02]  /*21be0*/  F2FP.BF16.F32.PACK_AB R12, R57, R56 ;  /* 0x00000038390c723e */ /* 0x000fe400000010ff */
[----:B------:R-:W-:Y:S02]  /*21bf0*/  F2FP.BF16.F32.PACK_AB R13, R59, R58 ;  /* 0x0000003a3b0d723e */ /* 0x000fe400000010ff */
[----:B------:R-:W-:Y:S02]  /*21c00*/  F2FP.BF16.F32.PACK_AB R14, R61, R60 ;  /* 0x0000003c3d0e723e */ /* 0x000fe400000010ff */
[----:B------:R-:W-:Y:S01]  /*21c10*/  F2FP.BF16.F32.PACK_AB R15, R63, R62 ;  /* 0x0000003e3f0f723e */ /* 0x000fe200000010ff */
[----:B------:R2:W-:Y:S01]  /*21c20*/  STSM.16.M88.4 [R139], R8 ;  /* 0x000000088b007844 */ /* 0x0005e20000000200 */
[----:B------:R-:W-:Y:S02]  /*21c30*/  MOV R134, R134 ;  /* 0x0000008600867202 */ /* 0x000fe40000000f00 */
[----:B-1----:R-:W-:-:S02]  /*21c40*/  F2FP.BF16.F32.PACK_AB R28, R65, R64 ;  /* 0x00000040411c723e */ /* 0x002fc400000010ff */
[----:B------:R-:W-:Y:S02]  /*21c50*/  F2FP.BF16.F32.PACK_AB R29, R67, R66 ;  /* 0x00000042431d723e */ /* 0x000fe400000010ff */
[----:B------:R-:W-:Y:S02]  /*21c60*/  F2FP.BF16.F32.PACK_AB R30, R69, R68 ;  /* 0x00000044451e723e */ /* 0x000fe400000010ff */
[----:B------:R-:W-:Y:S02]  /*21c70*/  F2FP.BF16.F32.PACK_AB R31, R71, R70 ;  /* 0x00000046471f723e */ /* 0x000fe400000010ff */
[----:B------:R-:W-:Y:S02]  /*21c80*/  MOV R136, R136 ;  /* 0x0000008800887202 */ /* 0x000fe40000000f00 */
[----:B------:R-:W-:Y:S02]  /*21c90*/  F2FP.BF16.F32.PACK_AB R4, R73, R72 ;  /* 0x000000484904723e */ /* 0x000fe400000010ff */
[----:B------:R-:W-:-:S02]  /*21ca0*/  F2FP.BF16.F32.PACK_AB R5, R75, R74 ;  /* 0x0000004a4b05723e */ /* 0x000fc400000010ff */
[----:B------:R-:W-:Y:S02]  /*21cb0*/  F2FP.BF16.F32.PACK_AB R6, R77, R76 ;  /* 0x0000004c4d06723e */ /* 0x000fe400000010ff */
[----:B------:R-:W-:Y:S02]  /*21cc0*/  F2FP.BF16.F32.PACK_AB R7, R79, R78 ;  /* 0x0000004e4f07723e */ /* 0x000fe400000010ff */
[----:B--2---:R-:W-:Y:S02]  /*21cd0*/  F2FP.BF16.F32.PACK_AB R8, R81, R80 ;  /* 0x000000505108723e */ /* 0x004fe400000010ff */
[----:B------:R-:W-:Y:S02]  /*21ce0*/  F2FP.BF16.F32.PACK_AB R9, R83, R82 ;  /* 0x000000525309723e */ /* 0x000fe400000010ff */
[----:B------:R-:W-:Y:S02]  /*21cf0*/  F2FP.BF16.F32.PACK_AB R10, R85, R84 ;  /* 0x00000054550a723e */ /* 0x000fe400000010ff */
[----:B------:R-:W-:Y:S01]  /*21d00*/  F2FP.BF16.F32.PACK_AB R11, R87, R86 ;  /* 0x00000056570b723e */ /* 0x000fe200000010ff */
[----:B------:R1:W-:Y:S01]  /*21d10*/  STSM.16.M88.4 [R138], R12 ;  /* 0x0000000c8a007844 */ /* 0x0003e20000000200 */
[----:B------:R-:W-:-:S03]  /*21d20*/  MOV R130, R130 ;  /* 0x0000008200827202 */ /* 0x000fc60000000f00 */
[----:B------:R2:W-:Y:S01]  /*21d30*/  STSM.16.M88.4 [R134], R28 ;  /* 0x0000001c86007844 */ /* 0x0005e20000000200 */
[----:B------:R-:W-:-:S03]  /*21d40*/  MOV R132, R132 ;  /* 0x0000008400847202 */ /* 0x000fc60000000f00 */
[----:B------:R3:W-:Y:S01]  /*21d50*/  STSM.16.M88.4 [R136], R4 ;  /* 0x0000000488007844 */ /* 0x0007e20000000200 */
[----:B------:R-:W-:-:S03]  /*21d60*/  MOV R128, R128 ;  /* 0x0000008000807202 */ /* 0x000fc60000000f00 */
[----:B------:R4:W-:Y:S01]  /*21d70*/  STSM.16.M88.4 [R0], R8 ;  /* 0x0000000800007844 */ /* 0x0009e20000000200 */
[----:B-1----:R-:W-:Y:S02]  /*21d80*/  F2FP.BF16.F32.PACK_AB R12, R89, R88 ;  /* 0x00000058590c723e */ /* 0x002fe400000010ff */
[----:B------:R-:W-:Y:S02]  /*21d90*/  F2FP.BF16.F32.PACK_AB R13, R91, R90 ;  /* 0x0000005a5b0d723e */ /* 0x000fe400000010ff */
[----:B------:R-:W-:Y:S01]  /*21da0*/  F2FP.BF16.F32.PACK_AB R14, R93, R92 ;  /* 0x0000005c5d0e723e */ /* 0x000fe200000010ff */
[----:B--2---:R-:W1:Y:S01]  /*21db0*/  LDC.64 R134, c[0x0][0xc00] ;  /* 0x00030000ff867b82 */ /* 0x004e620000000a00 */
[----:B------:R-:W-:Y:S02]  /*21dc0*/  F2FP.BF16.F32.PACK_AB R15, R95, R94 ;  /* 0x0000005e5f0f723e */ /* 0x000fe400000010ff */
[----:B------:R-:W-:Y:S02]  /*21dd0*/  F2FP.BF16.F32.PACK_AB R28, R97, R96 ;  /* 0x00000060611c723e */ /* 0x000fe400000010ff */
[----:B------:R-:W-:-:S02]  /*21de0*/  F2FP.BF16.F32.PACK_AB R29, R99, R98 ;  /* 0x00000062631d723e */ /* 0x000fc400000010ff */
[----:B------:R-:W-:Y:S02]  /*21df0*/  F2FP.BF16.F32.PACK_AB R30, R101, R100 ;  /* 0x00000064651e723e */ /* 0x000fe400000010ff */
[----:B------:R-:W-:Y:S02]  /*21e00*/  F2FP.BF16.F32.PACK_AB R31, R103, R102 ;  /* 0x00000066671f723e */ /* 0x000fe400000010ff */
[----:B---3--:R-:W-:Y:S02]  /*21e10*/  F2FP.BF16.F32.PACK_AB R4, R105, R104 ;  /* 0x000000686904723e */ /* 0x008fe400000010ff */
[----:B------:R-:W-:Y:S02]  /*21e20*/  F2FP.BF16.F32.PACK_AB R5, R107, R106 ;  /* 0x0000006a6b05723e */ /* 0x000fe400000010ff */
[----:B------:R-:W-:Y:S02]  /*21e30*/  F2FP.BF16.F32.PACK_AB R6, R109, R108 ;  /* 0x0000006c6d06723e */ /* 0x000fe400000010ff */
[----:B------:R-:W-:-:S02]  /*21e40*/  F2FP.BF16.F32.PACK_AB R7, R111, R110 ;  /* 0x0000006e6f07723e */ /* 0x000fc400000010ff */
[----:B----4-:R-:W-:Y:S02]  /*21e50*/  F2FP.BF16.F32.PACK_AB R8, R113, R112 ;  /* 0x000000707108723e */ /* 0x010fe400000010ff */
[----:B------:R-:W-:Y:S02]  /*21e60*/  F2FP.BF16.F32.PACK_AB R9, R115, R114 ;  /* 0x000000727309723e */ /* 0x000fe400000010ff */
[----:B------:R-:W-:Y:S02]  /*21e70*/  F2FP.BF16.F32.PACK_AB R10, R117, R116 ;  /* 0x00000074750a723e */ /* 0x000fe400000010ff */
[----:B------:R-:W-:Y:S01]  /*21e80*/  F2FP.BF16.F32.PACK_AB R11, R119, R118 ;  /* 0x00000076770b723e */ /* 0x000fe200000010ff */
[----:B------:R1:W-:Y:S04]  /*21e90*/  STSM.16.M88.4 [R24], R12 ;  /* 0x0000000c18007844 */ /* 0x0003e80000000200 */
[----:B------:R2:W-:Y:S04]  /*21ea0*/  STSM.16.M88.4 [R130], R28 ;  /* 0x0000001c82007844 */ /* 0x0005e80000000200 */
[----:B------:R3:W-:Y:S04]  /*21eb0*/  STSM.16.M88.4 [R132], R4 ;  /* 0x0000000484007844 */ /* 0x0007e80000000200 */
[----:B------:R4:W-:Y:S01]  /*21ec0*/  STSM.16.M88.4 [R128], R8 ;  /* 0x0000000880007844 */ /* 0x0009e20000000200 */
[----:B------:R-:W-:Y:S01]  /*21ed0*/  ISETP.NE.U32.AND P0, PT, RZ, UR4, PT ;  /* 0x00000004ff007c0c */ /* 0x000fe2000bf05070 */
[----:B------:R-:W-:-:S02]  /*21ee0*/  IMAD.MOV.U32 R0, RZ, RZ, RZ ;  /* 0x000000ffff007224 */ /* 0x000fc400078e00ff */
[----:B-1----:R-:W-:Y:S01]  /*21ef0*/  IMAD.WIDE R12, R143, 0x4, R134 ;  /* 0x000000048f0c7825 */ /* 0x002fe200078e0286 */
[----:B------:R-:W-:Y:S01]  /*21f00*/  BAR.SYNC.DEFER_BLOCKING 0x1, 0x100 ;  /* 0x0044000000007b1d */ /* 0x000fe20000010000 */
[----:B------:R-:W-:Y:S02]  /*21f10*/  ISETP.NE.AND.EX P0, PT, RZ, UR5, PT, P0 ;  /* 0x00000005ff007c0c */ /* 0x000fe4000bf05300 */
[----:B------:R-:W-:Y:S02]  /*21f20*/  ISETP.NE.U32.AND P1, PT, RZ, UR6, PT ;  /* 0x00000006ff007c0c */ /* 0x000fe4000bf25070 */
[----:B------:R-:W-:-:S03]  /*21f30*/  ISETP.NE.AND P2, PT, R144, RZ, PT ;  /* 0x000000ff9000720c */ /* 0x000fc60003f45270 */
[----:B--2---:R-:W1:Y:S08]  /*21f40*/  LDC R130, c[0x0][0xbe8] ;  /* 0x0002fa00ff827b82 */ /* 0x004e700000000800 */
[----:B------:R-:W2:Y:S01]  /*21f50*/  LDC.64 R14, c[0x0][0xba8] ;  /* 0x0002ea00ff0e7b82 */ /* 0x000ea20000000a00 */
[----:B------:R-:W2:Y:S01]  /*21f60*/  @P0 LDG.E R0, desc[UR60][R12.64] ;  /* 0x0000003c0c000981 */ /* 0x000ea2000c1e1900 */
[----:B------:R-:W-:Y:S01]  /*21f70*/  ISETP.NE.AND.EX P1, PT, RZ, UR7, PT, P1 ;  /* 0x00000007ff007c0c */ /* 0x000fe2000bf25310 */
[----:B------:R-:W-:-:S02]  /*21f80*/  ULDC UR6, c[0x0][0xa88] ;  /* 0x0002a20000067ab9 */ /* 0x000fc40000000800 */
[----:B------:R-:W-:Y:S01]  /*21f90*/  IMAD.U32 R129, RZ, RZ, UR6 ;  /* 0x00000006ff817e24 */ /* 0x000fe2000f8e00ff */
[----:B------:R-:W-:Y:S02]  /*21fa0*/  ULDC UR6, c[0x0][0xad4] ;  /* 0x0002b50000067ab9 */ /* 0x000fe40000000800 */
[----:B---3--:R-:W-:Y:S01]  /*21fb0*/  SEL R6, R144, UR6, P2 ;  /* 0x0000000690067c07 */ /* 0x008fe20009000000 */
[----:B------:R-:W-:-:S03]  /*21fc0*/  IMAD.MOV.U32 R132, RZ, RZ, 0x9b8 ;  /* 0x000009b8ff847424 */ /* 0x000fc600078e00ff */
[----:B------:R-:W-:-:S03]  /*21fd0*/  ISETP.GT.AND P3, PT, R6, 0x1, PT ;  /* 0x000000010600780c */ /* 0x000fc60003f64270 */
[----:B------:R-:W3:Y:S01]  /*21fe0*/  @P1 LDC.64 R4, c[0x0][0xc08] ;  /* 0x00030200ff041b82 */ /* 0x000ee20000000a00 */
[----:B------:R-:W-:-:S07]  /*21ff0*/  SEL R132, R132, 0x978, P3 ;  /* 0x0000097884847807 */ /* 0x000fce0001800000 */
[----:B------:R-:W0:Y:S08]  /*22000*/  LDC.64 R6, c[0x0][R132+0x220] ;  /* 0x0000880084067b82 */ /* 0x000e300000000a00 */
[----:B----4-:R-:W4:Y:S01]  /*22010*/  LDC.64 R8, c[0x0][R132+0x218] ;  /* 0x0000860084087b82 */ /* 0x010f220000000a00 */
[----:B-1----:R-:W-:-:S07]  /*22020*/  ISETP.NE.AND P4, PT, R130, 0x1, PT ;  /* 0x000000018200780c */ /* 0x002fce0003f85270 */
[----:B------:R-:W1:Y:S01]  /*22030*/  LDC.64 R10, c[0x0][R132+0x228] ;  /* 0x00008a00840a7b82 */ /* 0x000e620000000a00 */
[----:B---3--:R-:W-:-:S05]  /*22040*/  @P1 IMAD.WIDE R4, R143, 0x4, R4 ;  /* 0x000000048f041825 */ /* 0x008fca00078e0204 */
[----:B------:R3:W5:Y:S02]  /*22050*/  @P1 LDG.E R129, desc[UR60][R4.64] ;  /* 0x0000003c04811981 */ /* 0x000764000c1e1900 */
[----:B------:R-:W4:Y:S08]  /*22060*/  @P4 LDC R30, c[0x0][0xbec] ;  /* 0x0002fb00ff1e4b82 */ /* 0x000f300000000800 */
[----:B---3--:R-:W3:Y:S01]  /*22070*/  LDC.64 R4, c[0x0][R132+0x210] ;  /* 0x0000840084047b82 */ /* 0x008ee20000000a00 */
[----:B------:R-:W-:-:S07]  /*22080*/  ISETP.NE.U32.AND P2, PT, RZ, UR4, PT ;  /* 0x00000004ff007c0c */ /* 0x000fce000bf45070 */
[----:B------:R-:W1:Y:S01]  /*22090*/  @P4 LDC R29, c[0x0][0xbf0] ;  /* 0x0002fc00ff1d4b82 */ /* 0x000e620000000800 */
[----:B------:R-:W-:Y:S02]  /*220a0*/  ISETP.NE.AND.EX P2, PT, RZ, UR5, PT, P2 ;  /* 0x00000005ff007c0c */ /* 0x000fe4000bf45320 */
[----:B------:R-:W-:Y:S02]  /*220b0*/  SHF.R.S32.HI R28, RZ, 0x1f, R143 ;  /* 0x0000001fff1c7819 */ /* 0x000fe4000001148f */
[----:B------:R-:W-:Y:S02]  /*220c0*/  SEL R24, R143, RZ, !P2 ;  /* 0x000000ff8f187207 */ /* 0x000fe40005000000 */
[----:B------:R-:W-:Y:S01]  /*220d0*/  SEL R31, R28, RZ, !P2 ;  /* 0x000000ff1c1f7207 */ /* 0x000fe20005000000 */
[----:B------:R-:W-:Y:S01]  /*220e0*/  IMAD.IADD R28, R142, 0x1, R141 ;  /* 0x000000018e1c7824 */ /* 0x000fe200078e028d */
[----:B--2---:R-:W2:Y:S01]  /*220f0*/  @!P3 LDC R14, c[0x0][0xb50] ;  /* 0x0002d400ff0ebb82 */ /* 0x004ea20000000800 */
[----:B0-----:R-:W-:Y:S01]  /*22100*/  IMAD R7, R7, R24, RZ ;  /* 0x0000001807077224 */ /* 0x001fe200078e02ff */
[----:B------:R-:W-:Y:S01]  /*22110*/  SEL R131, R140, RZ, P3 ;  /* 0x000000ff8c837207 */ /* 0x000fe20001800000 */
[----:B----4-:R-:W-:-:S04]  /*22120*/  @P4 IMAD.HI.U32 R30, R28, R30, RZ ;  /* 0x0000001e1c1e4227 */ /* 0x010fc800078e00ff */
[C---:B------:R-:W-:Y:S01]  /*22130*/  IMAD R31, R6.reuse, R31, R7 ;  /* 0x0000001f061f7224 */ /* 0x040fe200078e0207 */
[----:B------:R-:W0:Y:S01]  /*22140*/  @!P3 LDC R15, c[0x0][0xb54] ;  /* 0x0002d500ff0fbb82 */ /* 0x000e220000000800 */
[----:B------:R-:W-:-:S04]  /*22150*/  IMAD.WIDE.U32 R6, R6, R24, RZ ;  /* 0x0000001806067225 */ /* 0x000fc800078e00ff */
[-C--:B------:R-:W-:Y:S02]  /*22160*/  IMAD R128, R9, R202.reuse, RZ ;  /* 0x000000ca09807224 */ /* 0x080fe400078e02ff */
[----:B------:R-:W-:-:S04]  /*22170*/  IMAD.WIDE.U32 R8, R8, R202, RZ ;  /* 0x000000ca08087225 */ /* 0x000fc800078e00ff */
[----:B------:R-:W-:Y:S02]  /*22180*/  IMAD.IADD R31, R7, 0x1, R31 ;  /* 0x00000001071f7824 */ /* 0x000fe400078e021f */
[----:B------:R-:W-:Y:S01]  /*22190*/  IMAD.MOV.U32 R7, RZ, RZ, R28 ;  /* 0x000000ffff077224 */ /* 0x000fe200078e001c */
[----:B-1----:R-:W-:Y:S01]  /*221a0*/  @P4 SHF.R.U32.HI R7, RZ, R29, R30 ;  /* 0x0000001dff074219 */ /* 0x002fe2000001161e */
[----:B------:R-:W-:Y:S02]  /*221b0*/  IMAD.IADD R9, R9, 0x1, R128 ;  /* 0x0000000109097824 */ /* 0x000fe400078e0280 */
[-C--:B------:R-:W-:Y:S02]  /*221c0*/  IMAD R133, R11, R131.reuse, RZ ;  /* 0x000000830b857224 */ /* 0x080fe400078e02ff */
[----:B------:R-:W-:-:S04]  /*221d0*/  IMAD.WIDE.U32 R10, R10, R131, RZ ;  /* 0x000000830a0a7225 */ /* 0x000fc800078e00ff */
[----:B------:R-:W-:Y:S02]  /*221e0*/  IMAD.MOV R29, RZ, RZ, -R7 ;  /* 0x000000ffff1d7224 */ /* 0x000fe400078e0a07 */
[----:B------:R-:W-:Y:S01]  /*221f0*/  IMAD.IADD R133, R11, 0x1, R133 ;  /* 0x000000010b857824 */ /* 0x000fe200078e0285 */
[--C-:B------:R-:W-:Y:S02]  /*22200*/  IADD3 R6, P2, P5, R6, R8, R0.reuse ;  /* 0x0000000806067210 */ /* 0x100fe40007d5e000 */
[----:B------:R-:W-:-:S04]  /*22210*/  SHF.R.S32.HI R128, RZ, 0x1f, R0 ;  /* 0x0000001fff807819 */ /* 0x000fc80000011400 */
[----:B------:R-:W-:Y:S02]  /*22220*/  IADD3.X R9, R31, R9, R128, P2, P5 ;  /* 0x000000091f097210 */ /* 0x000fe400017ea480 */
[----:B------:R-:W-:Y:S02]  /*22230*/  IADD3 R10, P2, P5, R7, R6, R10 ;  /* 0x00000006070a7210 */ /* 0x000fe40007d5e00a */
[----:B------:R-:W-:Y:S01]  /*22240*/  SHF.R.S32.HI R6, RZ, 0x1f, R7 ;  /* 0x0000001fff067819 */ /* 0x000fe20000011407 */
[----:B------:R-:W-:-:S03]  /*22250*/  IMAD R7, R130, R29, R28 ;  /* 0x0000001d82077224 */ /* 0x000fc600078e021c */
[----:B------:R-:W-:Y:S01]  /*22260*/  IADD3.X R11, R6, R9, R133, P2, P5 ;  /* 0x00000009060b7210 */ /* 0x000fe200017ea485 */
[-C--:B---3--:R-:W-:Y:S01]  /*22270*/  IMAD R5, R5, R7.reuse, RZ ;  /* 0x0000000705057224 */ /* 0x088fe200078e02ff */
[----:B------:R-:W-:Y:S01]  /*22280*/  SHF.R.S32.HI R9, RZ, 0x1f, R7 ;  /* 0x0000001fff097819 */ /* 0x000fe20000011407 */
[----:B------:R-:W-:-:S04]  /*22290*/  IMAD.WIDE.U32 R10, R4, R7, R10 ;  /* 0x00000007040a7225 */ /* 0x000fc800078e000a */
[----:B------:R-:W-:Y:S01]  /*222a0*/  IMAD R5, R4, R9, R5 ;  /* 0x0000000904057224 */ /* 0x000fe200078e0205 */
[----:B--2---:R-:W-:-:S03]  /*222b0*/  LEA R14, P2, R10, R14, 0x2 ;  /* 0x0000000e0a0e7211 */ /* 0x004fc600078410ff */
[----:B------:R-:W-:-:S05]  /*222c0*/  IMAD.IADD R4, R11, 0x1, R5 ;  /* 0x000000010b047824 */ /* 0x000fca00078e0205 */
[----:B0-----:R-:W-:Y:S01]  /*222d0*/  LEA.HI.X R15, R10, R15, R4, 0x2, P2 ;  /* 0x0000000f0a0f7211 */ /* 0x001fe200010f1404 */
[----:B------:R-:W-:Y:S06]  /*222e0*/  @P1 BRA `(.L_x_1835) ;  /* 0x0000000000101947 */ /* 0x000fec0003800000 */
[----:B------:R-:W-:Y:S05]  /*222f0*/  @!P0 BRA `(.L_x_1835) ;  /* 0x00000000000c8947 */ /* 0x000fea0003800000 */
[----:B------:R-:W2:Y:S04]  /*22300*/  LDG.E R4, desc[UR60][R12.64] ;  /* 0x0000003c0c047981 */ /* 0x000ea8000c1e1900 */
[----:B-----5:R-:W2:Y:S02]  /*22310*/  LDG.E R129, desc[UR60][R12.64+0x4] ;  /* 0x0000043c0c817981 */ /* 0x020ea4000c1e1900 */
[----:B--2---:R-:W-:-:S07]  /*22320*/  IMAD.IADD R129, R129, 0x1, -R4 ;  /* 0x0000000181817824 */ /* 0x004fce00078e0a04 */
.L_x_1835:
[----:B------:R-:W2:Y:S04]  /*22330*/  LDL R8, [R1+0x60] ;  /* 0x0000600001087983 */ /* 0x000ea80000100800 */
[----:B------:R-:W3:Y:S01]  /*22340*/  LDL R9, [R1+0x5c] ;  /* 0x00005c0001097983 */ /* 0x000ee20000100800 */
[----:B-----5:R-:W-:-:S03]  /*22350*/  IMAD R129, R129, R130, RZ ;  /* 0x0000008281817224 */ /* 0x020fc600078e02ff */
[----:B------:R-:W-:Y:S04]  /*22360*/  SHFL.IDX PT, R4, R14, RZ, 0x1c1f ;  /* 0x001c1fff0e047589 */ /* 0x000fe800000e0000 */
[----:B------:R-:W0:Y:S04]  /*22370*/  SHFL.IDX PT, R5, R15, RZ, 0x1c1f ;  /* 0x001c1fff0f057589 */ /* 0x000e2800000e0000 */
[----:B------:R-:W-:Y:S04]  /*22380*/  SHFL.IDX PT, R6, R14, 0x1, 0x1c1f ;  /* 0x003c1f000e067f89 */ /* 0x000fe800000e0000 */
[----:B------:R-:W1:Y:S01]  /*22390*/  SHFL.IDX PT, R7, R15, 0x1, 0x1c1f ;  /* 0x003c1f000f077f89 */ /* 0x000e6200000e0000 */
[----:B--2---:R-:W-:Y:S01]  /*223a0*/  IMAD.IADD R8, R8, 0x1, R141 ;  /* 0x0000000108087824 */ /* 0x004fe200078e028d */
[----:B---3--:R-:W-:-:S03]  /*223b0*/  LOP3.LUT P0, RZ, R9, 0x3, RZ, 0xc0, !PT ;  /* 0x0000000309ff7812 */ /* 0x008fc6000780c0ff */
[C---:B------:R-:W-:Y:S01]  /*223c0*/  VIADD R10, R8.reuse, 0x8 ;  /* 0x00000008080a7836 */ /* 0x040fe20000000000 */
[----:B------:R-:W-:-:S04]  /*223d0*/  ISETP.GE.OR P1, PT, R8, R129, P0 ;  /* 0x000000810800720c */ /* 0x000fc80000726670 */
[----:B------:R-:W-:-:S09]  /*223e0*/  ISETP.GE.OR P0, PT, R10, R129, P0 ;  /* 0x000000810a00720c */ /* 0x000fd20000706670 */
[----:B0-----:R0:W-:Y:S04]  /*223f0*/  @!P1 ST.E desc[UR60][R4.64], R126 ;  /* 0x0000007e04009985 */ /* 0x0011e8000c10193c */
[----:B-1----:R0:W-:Y:S01]  /*22400*/  @!P0 ST.E desc[UR60][R6.64], R127 ;  /* 0x0000007f06008985 */ /* 0x0021e2000c10193c */
[----:B------:R-:W-:Y:S05]  /*22410*/  @P3 BRA `(.L_x_1836) ;  /* 0x0000000c00503947 */ /* 0x000fea0003800000 */
[----:B0-----:R-:W0:Y:S01]  /*22420*/  S2R R4, SR_TID.X ;  /* 0x0000000000047919 */ /* 0x001e220000002100 */
[----:B------:R-:W1:Y:S01]  /*22430*/  @P4 LDC R69, c[0x0][0xbec] ;  /* 0x0002fb00ff454b82 */ /* 0x000e620000000800 */
[----:B------:R-:W-:-:S07]  /*22440*/  ULDC.64 UR4, c[0x0][0xaa0] ;  /* 0x0002a80000047ab9 */ /* 0x000fce0000000a00 */
[----:B------:R-:W2:Y:S01]  /*22450*/  @P4 LDC R71, c[0x0][0xbf0] ;  /* 0x0002fc00ff474b82 */ /* 0x000ea20000000800 */
[----:B0-----:R-:W-:-:S05]  /*22460*/  VIADD R4, R4, 0xffffff80 ;  /* 0xffffff8004047836 */ /* 0x001fca0000000000 */
[----:B------:R-:W-:-:S04]  /*22470*/  SHF.R.S32.HI R5, RZ, 0x1f, R4 ;  /* 0x0000001fff057819 */ /* 0x000fc80000011404 */
[----:B------:R-:W-:-:S04]  /*22480*/  LEA.HI R5, R5, R4, RZ, 0x3 ;  /* 0x0000000405057211 */ /* 0x000fc800078f18ff */
[----:B------:R-:W-:Y:S02]  /*22490*/  LOP3.LUT R7, R5, 0xfffffff8, RZ, 0xc0, !PT ;  /* 0xfffffff805077812 */ /* 0x000fe400078ec0ff */
[----:B------:R-:W-:-:S03]  /*224a0*/  SHF.R.S32.HI R21, RZ, 0x3, R5 ;  /* 0x00000003ff157819 */ /* 0x000fc60000011405 */
[----:B------:R-:W-:-:S04]  /*224b0*/  IMAD.IADD R20, R4, 0x1, -R7 ;  /* 0x0000000104147824 */ /* 0x000fc800078e0a07 */
[----:B------:R-:W-:-:S04]  /*224c0*/  IMAD.SHL.U32 R66, R20, 0x8, RZ ;  /* 0x0000000814427824 */ /* 0x000fc800078e00ff */
[----:B------:R-:W-:-:S04]  /*224d0*/  IMAD R5, R21, 0x40, R66 ;  /* 0x0000004015057824 */ /* 0x000fc800078e0242 */
[----:B------:R-:W-:-:S03]  /*224e0*/  IMAD.WIDE R2, R5, 0x2, R2 ;  /* 0x0000000205027825 */ /* 0x000fc600078e0202 */
        /* <DEDUP_REMOVED lines=25> */
[----:B------:R-:W-:Y:S01]  /*22680*/  IADD3 R5, P1, R2, 0xb000, RZ ;  /* 0x0000b00002057810 */ /* 0x000fe20007f3e0ff */
[----:B------:R-:W-:Y:S01]  /*22690*/  IMAD R20, R20, 0x20, R21 ;  /* 0x0000002014147824 */ /* 0x000fe200078e0215 */
[C---:B------:R-:W-:Y:S01]  /*226a0*/  IADD3 R41, P0, R2.reuse, 0x6000, RZ ;  /* 0x0000600002297810 */ /* 0x040fe20007f1e0ff */
[----:B------:R-:W5:Y:S01]  /*226b0*/  LD.E.128 R8, desc[UR60][R8.64] ;  /* 0x0000003c08087980 */ /* 0x000f62000c101d00 */
[C---:B------:R-:W-:Y:S01]  /*226c0*/  IADD3 R45, P3, R2.reuse, 0x7000, RZ ;  /* 0x00007000022d7810 */ /* 0x040fe20007f7e0ff */
[----:B------:R-:W-:Y:S01]  /*226d0*/  IMAD.X R61, RZ, RZ, R3, P1 ;  /* 0x000000ffff3d7224 */ /* 0x000fe200008e0603 */
[C---:B------:R-:W-:Y:S01]  /*226e0*/  IADD3 R49, P2, R2.reuse, 0x8000, RZ ;  /* 0x0000800002317810 */ /* 0x040fe20007f5e0ff */
[----:B------:R-:W5:Y:S01]  /*226f0*/  LD.E.128 R12, desc[UR60][R12.64] ;  /* 0x0000003c0c0c7980 */ /* 0x000f62000c101d00 */
[----:B------:R-:W-:-:S02]  /*22700*/  IADD3 R53, P6, R2, 0x9000, RZ ;  /* 0x0000900002357810 */ /* 0x000fc40007fde0ff */
[C---:B------:R-:W-:Y:S01]  /*22710*/  IADD3 R57, P5, R2.reuse, 0xa000, RZ ;  /* 0x0000a00002397810 */ /* 0x040fe20007fbe0ff */
        /* <DEDUP_REMOVED lines=8> */
[----:B------:R-:W-:Y:S02]  /*227a0*/  LOP3.LUT R52, R53, 0x380, RZ, 0xc0, !PT ;  /* 0x0000038035347812 */ /* 0x000fe400078ec0ff */
[----:B------:R-:W-:Y:S02]  /*227b0*/  LOP3.LUT R56, R57, 0x380, RZ, 0xc0, !PT ;  /* 0x0000038039387812 */ /* 0x000fe400078ec0ff */
[----:B------:R-:W-:Y:S02]  /*227c0*/  SHF.R.U64 R7, R7, 0x3, RZ ;  /* 0x0000000307077819 */ /* 0x000fe400000012ff */
[----:B------:R-:W-:Y:S02]  /*227d0*/  SHF.R.U64 R4, R4, 0x3, RZ ;  /* 0x0000000304047819 */ /* 0x000fe400000012ff */
[----:B------:R-:W-:Y:S02]  /*227e0*/  SHF.R.U64 R40, R40, 0x3, RZ ;  /* 0x0000000328287819 */ /* 0x000fe400000012ff */
[----:B------:R-:W-:-:S02]  /*227f0*/  SHF.R.U64 R44, R44, 0x3, RZ ;  /* 0x000000032c2c7819 */ /* 0x000fc400000012ff */
[----:B------:R-:W-:Y:S02]  /*22800*/  SHF.R.U64 R48, R48, 0x3, RZ ;  /* 0x0000000330307819 */ /* 0x000fe400000012ff */
[----:B------:R-:W-:Y:S02]  /*22810*/  SHF.R.U64 R52, R52, 0x3, RZ ;  /* 0x0000000334347819 */ /* 0x000fe400000012ff */
        /* <DEDUP_REMOVED lines=12> */
[----:B------:R-:W-:Y:S01]  /*228e0*/  LOP3.LUT R60, R4, R5, RZ, 0x3c, !PT ;  /* 0x00000005043c7212 */ /* 0x000fe200078e3cff */
[----:B------:R-:W-:Y:S01]  /*228f0*/  IMAD.IADD R20, R141, 0x1, R20 ;  /* 0x000000018d147824 */ /* 0x000fe200078e0214 */
[----:B------:R0:W5:Y:S01]  /*22900*/  LD.E.128 R4, desc[UR60][R2.64] ;  /* 0x0000003c02047980 */ /* 0x000162000c101d00 */
[----:B------:R-:W-:Y:S01]  /*22910*/  SHF.R.S32.HI R67, RZ, 0x1f, R24 ;  /* 0x0000001fff437819 */ /* 0x000fe20000011418 */
[----:B------:R-:W-:-:S02]  /*22920*/  IMAD.IADD R68, R21, 0x1, R141 ;  /* 0x0000000115447824 */ /* 0x000fc400078e028d */
[----:B------:R-:W5:Y:S04]  /*22930*/  LD.E.128 R40, desc[UR60][R40.64] ;  /* 0x0000003c28287980 */ /* 0x000f68000c101d00 */
[----:B------:R-:W5:Y:S01]  /*22940*/  LD.E.128 R44, desc[UR60][R44.64] ;  /* 0x0000003c2c2c7980 */ /* 0x000f62000c101d00 */
[----:B0-----:R-:W-:-:S03]  /*22950*/  IMAD R3, R128, UR4, RZ ;  /* 0x0000000480037c24 */ /* 0x001fc6000f8e02ff */
[----:B------:R-:W5:Y:S01]  /*22960*/  LD.E.128 R48, desc[UR60][R48.64] ;  /* 0x0000003c30307980 */ /* 0x000f62000c101d00 */
[C---:B------:R-:W-:Y:S02]  /*22970*/  IMAD R65, R0.reuse, UR5, R3 ;  /* 0x0000000500417c24 */ /* 0x040fe4000f8e0203 */
[----:B------:R-:W-:Y:S01]  /*22980*/  IMAD.WIDE.U32 R2, R0, UR4, RZ ;  /* 0x0000000400027c25 */ /* 0x000fe2000f8e00ff */
[----:B------:R-:W-:Y:S01]  /*22990*/  ULDC.64 UR4, c[0x0][0xae8] ;  /* 0x0002ba0000047ab9 */ /* 0x000fe20000000a00 */
[----:B------:R-:W5:Y:S02]  /*229a0*/  LD.E.128 R52, desc[UR60][R52.64] ;  /* 0x0000003c34347980 */ /* 0x000f64000c101d00 */
[----:B------:R-:W-:Y:S02]  /*229b0*/  IMAD.IADD R3, R3, 0x1, R65 ;  /* 0x0000000103037824 */ /* 0x000fe400078e0241 */
[----:B-1----:R-:W-:Y:S01]  /*229c0*/  @P4 IMAD.HI.U32 R0, R20, R69, RZ ;  /* 0x0000004514004227 */ /* 0x002fe200078e00ff */
[----:B------:R-:W5:Y:S03]  /*229d0*/  LD.E.128 R56, desc[UR60][R56.64] ;  /* 0x0000003c38387980 */ /* 0x000f66000c101d00 */
[C---:B------:R-:W-:Y:S01]  /*229e0*/  IMAD.WIDE.U32 R2, R202.reuse, UR4, R2 ;  /* 0x00000004ca027c25 */ /* 0x040fe2000f8e0002 */
[----:B------:R-:W5:Y:S03]  /*229f0*/  LD.E.128 R60, desc[UR60][R60.64] ;  /* 0x0000003c3c3c7980 */ /* 0x000f66000c101d00 */
[----:B------:R-:W-:Y:S01]  /*22a00*/  IMAD R3, R202, UR5, R3 ;  /* 0x00000005ca037c24 */ /* 0x000fe2000f8e0203 */
[----:B------:R-:W-:Y:S01]  /*22a10*/  ULDC.64 UR4, c[0x0][0xaf0] ;  /* 0x0002bc0000047ab9 */ /* 0x000fe20000000a00 */
[----:B------:R-:W-:Y:S01]  /*22a20*/  IMAD.MOV.U32 R65, RZ, RZ, R20 ;  /* 0x000000ffff417224 */ /* 0x000fe200078e0014 */
[----:B--2---:R-:W-:Y:S01]  /*22a30*/  @P4 SHF.R.U32.HI R65, RZ, R71, R0 ;  /* 0x00000047ff414219 */ /* 0x004fe20000011600 */
[----:B------:R-:W-:Y:S01]  /*22a40*/  IMAD R67, R67, UR4, RZ ;  /* 0x0000000443437c24 */ /* 0x000fe2000f8e02ff */
[----:B------:R-:W-:Y:S01]  /*22a50*/  @!PT LDS RZ, [RZ] ;  /* 0x00000000fffff984 */ /* 0x000fe20000000800 */
[----:B------:R-:W-:Y:S01]  /*22a60*/  @!PT LDS RZ, [RZ] ;  /* 0x00000000fffff984 */ /* 0x000fe20000000800 */
[----:B------:R-:W-:Y:S01]  /*22a70*/  @!PT LDS RZ, [RZ] ;  /* 0x00000000fffff984 */ /* 0x000fe20000000800 */
[----:B------:R-:W-:Y:S01]  /*22a80*/  @!PT LDS RZ, [RZ] ;  /* 0x00000000fffff984 */ /* 0x000fe20000000800 */
[----:B------:R0:W-:Y:S06]  /*22a90*/  MEMBAR.ALL.CTA ;  /* 0x0000000000007992 */ /* 0x0001ec0000008000 */
[----:B0-----:R-:W0:Y:S01]  /*22aa0*/  FENCE.VIEW.ASYNC.S ;  /* 0x00000000000073c6 */ /* 0x001e220000000000 */
[----:B------:R-:W-:Y:S01]  /*22ab0*/  IMAD.WIDE.U32 R2, R24, UR4, R2 ;  /* 0x0000000418027c25 */ /* 0x000fe2000f8e0002 */
[----:B------:R-:W-:-:S03]  /*22ac0*/  SHF.R.S32.HI R0, RZ, 0x1f, R65 ;  /* 0x0000001fff007819 */ /* 0x000fc60000011441 */
[----:B------:R-:W-:Y:S01]  /*22ad0*/  IMAD R67, R24, UR5, R67 ;  /* 0x0000000518437c24 */ /* 0x000fe2000f8e0243 */
[----:B------:R-:W-:Y:S01]  /*22ae0*/  ULDC.64 UR4, c[0x0][0xae0] ;  /* 0x0002b80000047ab9 */ /* 0x000fe20000000a00 */
[----:B------:R-:W-:Y:S02]  /*22af0*/  IMAD.MOV R69, RZ, RZ, -R65 ;  /* 0x000000ffff457224 */ /* 0x000fe400078e0a41 */
[----:B------:R-:W-:Y:S02]  /*22b00*/  IMAD.IADD R3, R3, 0x1, R67 ;  /* 0x0000000103037824 */ /* 0x000fe400078e0243 */
[----:B------:R-:W-:Y:S02]  /*22b10*/  IMAD R0, R0, UR4, RZ ;  /* 0x0000000400007c24 */ /* 0x000fe4000f8e02ff */
[----:B------:R-:W-:Y:S02]  /*22b20*/  IMAD R67, R130, R69, R20 ;  /* 0x0000004582437224 */ /* 0x000fe400078e0214 */
[----:B------:R-:W-:-:S04]  /*22b30*/  IMAD.WIDE.U32 R2, R65, UR4, R2 ;  /* 0x0000000441027c25 */ /* 0x000fc8000f8e0002 */
[----:B------:R-:W-:Y:S01]  /*22b40*/  IMAD R65, R65, UR5, R0 ;  /* 0x0000000541417c24 */ /* 0x000fe2000f8e0200 */
[----:B------:R-:W-:Y:S01]  /*22b50*/  SHF.R.S32.HI R0, RZ, 0x1f, R67 ;  /* 0x0000001fff007819 */ /* 0x000fe20000011443 */
[----:B------:R-:W-:Y:S02]  /*22b60*/  ULDC.64 UR4, c[0x0][0xad8] ;  /* 0x0002b60000047ab9 */ /* 0x000fe40000000a00 */
[----:B------:R-:W-:Y:S02]  /*22b70*/  IMAD.IADD R3, R3, 0x1, R65 ;  /* 0x0000000103037824 */ /* 0x000fe400078e0241 */
[----:B------:R-:W-:Y:S02]  /*22b80*/  IMAD R0, R0, UR4, RZ ;  /* 0x0000000400007c24 */ /* 0x000fe4000f8e02ff */
[----:B------:R-:W-:-:S04]  /*22b90*/  IMAD.WIDE.U32 R2, R67, UR4, R2 ;  /* 0x0000000443027c25 */ /* 0x000fc8000f8e0002 */
[----:B------:R-:W-:Y:S01]  /*22ba0*/  IMAD R21, R67, UR5, R0 ;  /* 0x0000000543157c24 */ /* 0x000fe2000f8e0200 */
[----:B------:R-:W-:Y:S01]  /*22bb0*/  ULDC.64 UR4, c[0x0][0xa80] ;  /* 0x0002a00000047ab9 */ /* 0x000fe20000000a00 */
[----:B------:R-:W-:Y:S01]  /*22bc0*/  VIADD R24, R68, 0x40 ;  /* 0x0000004044187836 */ /* 0x000fe20000000000 */
[----:B------:R-:W-:Y:S01]  /*22bd0*/  LEA R67, P2, R2, UR4, 0x1 ;  /* 0x0000000402437c11 */ /* 0x000fe2000f8408ff */
[----:B------:R-:W-:-:S03]  /*22be0*/  IMAD.IADD R3, R3, 0x1, R21 ;  /* 0x0000000103037824 */ /* 0x000fc600078e0215 */
[-C--:B------:R-:W-:Y:S02]  /*22bf0*/  ISETP.GE.AND P0, PT, R24, R129.reuse, PT ;  /* 0x000000811800720c */ /* 0x080fe40003f06270 */
[----:B------:R-:W-:Y:S02]  /*22c00*/  LEA.HI.X R24, R2, UR5, R3, 0x1, P2 ;  /* 0x0000000502187c11 */ /* 0x000fe400090f0c03 */
[C---:B------:R-:W-:Y:S01]  /*22c10*/  ISETP.GE.AND P2, PT, R68.reuse, R129, PT ;  /* 0x000000814400720c */ /* 0x040fe20003f46270 */
[----:B------:R-:W-:Y:S02]  /*22c20*/  VIADD R0, R17, 0x30820 ;  /* 0x0003082011007836 */ /* 0x000fe40000000000 */
[----:B------:R-:W-:-:S03]  /*22c30*/  VIADD R20, R68, 0x20 ;  /* 0x0000002044147836 */ /* 0x000fc60000000000 */
[----:B------:R-:W-:Y:S01]  /*22c40*/  PRMT R0, RZ, 0x654, R0 ;  /* 0x00000654ff007816 */ /* 0x000fe20000000000 */
[C---:B------:R-:W-:Y:S02]  /*22c50*/  VIADD R70, R66.reuse, 0x80 ;  /* 0x0000008042467836 */ /* 0x040fe40000000000 */
[----:B------:R-:W-:Y:S01]  /*22c60*/  VIADD R72, R66, 0x40 ;  /* 0x0000004042487836 */ /* 0x000fe20000000000 */
[----:B0-----:R0:W-:Y:S01]  /*22c70*/  SYNCS.ARRIVE.TRANS64.RED.A1T0 RZ, [R0+URZ], RZ ;  /* 0x000000ff00ff79a7 */ /* 0x0011e2000810043f */
[----:B------:R0:W1:Y:S01]  /*22c80*/  SHFL.IDX PT, R21, R67, RZ, 0x181f ;  /* 0x00181fff43157589 */ /* 0x00006200000e0000 */
[----:B------:R-:W-:Y:S03]  /*22c90*/  BSSY B1, `(.L_x_1837) ;  /* 0x0000014000017945 */ /* 0x000fe60003800000 */
[----:B------:R0:W2:Y:S01]  /*22ca0*/  SHFL.IDX PT, R65, R24, RZ, 0x181f ;  /* 0x00181fff18417589 */ /* 0x0000a200000e0000 */
[----:B------:R-:W-:-:S02]  /*22cb0*/  ISETP.GE.AND P1, PT, R20, R129, PT ;  /* 0x000000811400720c */ /* 0x000fc40003f26270 */
[----:B------:R-:W-:Y:S02]  /*22cc0*/  SHF.R.S32.HI R69, RZ, 0x1f, R66 ;  /* 0x0000001fff457819 */ /* 0x000fe40000011442 */
[----:B------:R-:W-:Y:S02]  /*22cd0*/  SHF.R.S32.HI R71, RZ, 0x1f, R72 ;  /* 0x0000001fff477819 */ /* 0x000fe40000011448 */
[----:B------:R-:W-:Y:S01]  /*22ce0*/  SHF.R.S32.HI R73, RZ, 0x1f, R70 ;  /* 0x0000001fff497819 */ /* 0x000fe20000011446 */
[----:B0-----:R-:W-:Y:S06]  /*22cf0*/  @P2 BRA `(.L_x_1838) ;  /* 0x0000000000342947 */ /* 0x001fec0003800000 */
        /* <DEDUP_REMOVED lines=13> */
.L_x_1838:
[----:B------:R-:W-:Y:S05]  /*22dd0*/  BSYNC B1 ;  /* 0x0000000000017941 */ /* 0x000fea0003800000 */
.L_x_1837:
[----:B0----5:R0:W3:Y:S01]  /*22de0*/  SHFL.IDX PT, R7, R24, 0x1, 0x181f ;  /* 0x00381f0018077f89 */ /* 0x0210e200000e0000 */
[----:B------:R-:W-:Y:S03]  /*22df0*/  BSSY B1, `(.L_x_1839) ;  /* 0x0000010000017945 */ /* 0x000fe60003800000 */
[----:B------:R0:W4:Y:S01]  /*22e00*/  SHFL.IDX PT, R3, R67, 0x1, 0x181f ;  /* 0x00381f0043037f89 */ /* 0x00012200000e0000 */
[----:B------:R-:W-:Y:S05]  /*22e10*/  @P1 BRA `(.L_x_1840) ;  /* 0x0000000000341947 */ /* 0x000fea0003800000 */
[----:B------:R-:W-:Y:S02]  /*22e20*/  ULDC UR4, c[0x0][0xac8] ;  /* 0x0002b20000047ab9 */ /* 0x000fe40000000800 */
[----:B------:R-:W-:Y:S02]  /*22e30*/  ISETP.GE.AND P4, PT, R66, UR4, PT ;  /* 0x0000000442007c0c */ /* 0x000fe4000bf86270 */
[----:B------:R-:W-:Y:S02]  /*22e40*/  ISETP.GE.AND P5, PT, R72, UR4, PT ;  /* 0x0000000448007c0c */ /* 0x000fe4000bfa6270 */
[----:B------:R-:W-:-:S09]  /*22e50*/  ISETP.GE.AND P6, PT, R70, UR4, PT ;  /* 0x0000000446007c0c */ /* 0x000fd2000bfc6270 */
[-C--:B----4-:R-:W-:Y:S02]  /*22e60*/  @!P4 LEA R2, P1, R66, R3.reuse, 0x1 ;  /* 0x000000034202c211 */ /* 0x090fe400078208ff */
[-C--:B------:R-:W-:Y:S02]  /*22e70*/  @!P5 LEA R4, P2, R72, R3.reuse, 0x1 ;  /* 0x000000034804d211 */ /* 0x080fe400078408ff */
[----:B------:R-:W-:Y:S02]  /*22e80*/  @!P6 LEA R6, P3, R70, R3, 0x1 ;  /* 0x000000034606e211 */ /* 0x000fe400078608ff */
[-C--:B---3--:R-:W-:Y:S02]  /*22e90*/  @!P4 LEA.HI.X R3, R66, R7.reuse, R69, 0x1, P1 ;  /* 0x000000074203c211 */ /* 0x088fe400008f0c45 */
[-C--:B------:R-:W-:Y:S02]  /*22ea0*/  @!P5 LEA.HI.X R5, R72, R7.reuse, R71, 0x1, P2 ;  /* 0x000000074805d211 */ /* 0x080fe400010f0c47 */
[----:B------:R-:W-:Y:S01]  /*22eb0*/  @!P6 LEA.HI.X R7, R70, R7, R73, 0x1, P3 ;  /* 0x000000074607e211 */ /* 0x000fe200018f0c49 */
[----:B------:R3:W-:Y:S04]  /*22ec0*/  @!P4 ST.E.128 desc[UR60][R2.64], R8 ;  /* 0x000000080200c985 */ /* 0x0007e8000c101d3c */
[----:B------:R3:W-:Y:S04]  /*22ed0*/  @!P5 ST.E.128 desc[UR60][R4.64], R36 ;  /* 0x000000240400d985 */ /* 0x0007e8000c101d3c */
[----:B------:R3:W-:Y:S02]  /*22ee0*/  @!P6 ST.E.128 desc[UR60][R6.64], R52 ;  /* 0x000000340600e985 */ /* 0x0007e4000c101d3c */
.L_x_1840:
[----:B------:R-:W-:Y:S05]  /*22ef0*/  BSYNC B1 ;  /* 0x0000000000017941 */ /* 0x000fea0003800000 */
.L_x_1839:
[----:B---3--:R3:W0:Y:S01]  /*22f00*/  SHFL.IDX PT, R7, R24, 0x2, 0x181f ;  /* 0x00581f0018077f89 */ /* 0x00862200000e0000 */
[----:B------:R-:W-:Y:S03]  /*22f10*/  BSSY B1, `(.L_x_1841) ;  /* 0x0000010000017945 */ /* 0x000fe60003800000 */
[----:B----4-:R3:W4:Y:S01]  /*22f20*/  SHFL.IDX PT, R3, R67, 0x2, 0x181f ;  /* 0x00581f0043037f89 */ /* 0x01072200000e0000 */
        /* <DEDUP_REMOVED lines=14> */
.L_x_1842:
[----:B------:R-:W-:Y:S05]  /*23010*/  BSYNC B1 ;  /* 0x0000000000017941 */ /* 0x000fea0003800000 */
.L_x_1841:
[----:B------:R-:W-:Y:S01]  /*23020*/  VIADD R0, R68, 0x60 ;  /* 0x0000006044007836 */ /* 0x000fe20000000000 */
[----:B0-----:R0:W0:Y:S04]  /*23030*/  SHFL.IDX PT, R7, R24, 0x3, 0x181f ;  /* 0x00781f0018077f89 */ /* 0x00102800000e0000 */
[----:B------:R-:W-:Y:S01]  /*23040*/  ISETP.GE.AND P0, PT, R0, R129, PT ;  /* 0x000000810000720c */ /* 0x000fe20003f06270 */
[----:B---3--:R-:W3:-:S12]  /*23050*/  SHFL.IDX PT, R67, R67, 0x3, 0x181f ;  /* 0x00781f0043437f89 */ /* 0x008ed800000e0000 */
[----:B------:R-:W-:Y:S05]  /*23060*/  @P0 BRA `(.L_x_1843) ;  /* 0x0000002000980947 */ /* 0x000fea0003800000 */
[----:B------:R-:W-:Y:S02]  /*23070*/  ULDC UR4, c[0x0][0xac8] ;  /* 0x0002b20000047ab9 */ /* 0x000fe40000000800 */
[----:B------:R-:W-:Y:S02]  /*23080*/  ISETP.GE.AND P2, PT, R66, UR4, PT ;  /* 0x0000000442007c0c */ /* 0x000fe4000bf46270 */
[----:B------:R-:W-:-:S11]  /*23090*/  ISETP.GE.AND P3, PT, R72, UR4, PT ;  /* 0x0000000448007c0c */ /* 0x000fd6000bf66270 */
[-C--:B---3--:R-:W-:Y:S02]  /*230a0*/  @!P2 LEA R2, P0, R66, R67.reuse, 0x1 ;  /* 0x000000434202a211 */ /* 0x088fe400078008ff */
[----:B------:R-:W-:Y:S02]  /*230b0*/  @!P3 LEA R4, P1, R72, R67, 0x1 ;  /* 0x000000434804b211 */ /* 0x000fe400078208ff */
[-C--:B0---4-:R-:W-:Y:S02]  /*230c0*/  @!P2 LEA.HI.X R3, R66, R7.reuse, R69, 0x1, P0 ;  /* 0x000000074203a211 */ /* 0x091fe400000f0c45 */
        /* <DEDUP_REMOVED lines=9> */
.L_x_1836:
[----:B------:R-:W-:Y:S01]  /*23160*/  ULDC.64 UR4, c[0x0][0xb08] ;  /* 0x0002c20000047ab9 */ /* 0x000fe20000000a00 */
[----:B------:R-:W1:Y:S01]  /*23170*/  @P4 LDC R9, c[0x0][0xbec] ;  /* 0x0002fb00ff094b82 */ /* 0x000e620000000800 */
[----:B0-----:R-:W-:Y:S01]  /*23180*/  IMAD R5, R128, UR4, RZ ;  /* 0x0000000480057c24 */ /* 0x001fe2000f8e02ff */
[----:B------:R-:W-:Y:S01]  /*23190*/  ULDC.64 UR6, c[0x0][0xb30] ;  /* 0x0002cc0000067ab9 */ /* 0x000fe20000000a00 */
[----:B------:R-:W-:Y:S01]  /*231a0*/  IMAD.WIDE.U32 R2, R0, UR4, RZ ;  /* 0x0000000400027c25 */ /* 0x000fe2000f8e00ff */
[----:B------:R-:W-:Y:S01]  /*231b0*/  ISETP.GE.AND P0, PT, R8, R129, PT ;  /* 0x000000810800720c */ /* 0x000fe20003f06270 */
[----:B------:R-:W-:Y:S02]  /*231c0*/  BSSY B1, `(.L_x_1844) ;  /* 0x00000cc000017945 */ /* 0x000fe40003800000 */
[----:B------:R-:W-:Y:S01]  /*231d0*/  IMAD R5, R0, UR5, R5 ;  /* 0x0000000500057c24 */ /* 0x000fe2000f8e0205 */
[----:B------:R-:W-:Y:S01]  /*231e0*/  ULDC.64 UR4, c[0x0][0xb38] ;  /* 0x0002ce0000047ab9 */ /* 0x000fe20000000a00 */
[----:B------:R-:W0:Y:S01]  /*231f0*/  @P4 LDC R0, c[0x0][0xbf0] ;  /* 0x0002fc00ff004b82 */ /* 0x000e220000000800 */
[----:B------:R-:W-:-:S02]  /*23200*/  VIADD R4, R17, 0x30820 ;  /* 0x0003082011047836 */ /* 0x000fc40000000000 */
[----:B------:R-:W-:Y:S01]  /*23210*/  IMAD.IADD R3, R3, 0x1, R5 ;  /* 0x0000000103037824 */ /* 0x000fe200078e0205 */
[----:B------:R-:W-:Y:S01]  /*23220*/  SHF.R.S32.HI R5, RZ, 0x1f, R24 ;  /* 0x0000001fff057819 */ /* 0x000fe20000011418 */
[----:B------:R-:W-:Y:S01]  /*23230*/  VIADD R30, R227, 0xa8 ;  /* 0x000000a8e31e7836 */ /* 0x000fe20000000000 */
[----:B------:R-:W-:Y:S01]  /*23240*/  PRMT R4, RZ, 0x654, R4 ;  /* 0x00000654ff047816 */ /* 0x000fe20000000004 */
[----:B------:R-:W-:-:S03]  /*23250*/  IMAD.WIDE.U32 R2, R202, UR4, R2 ;  /* 0x00000004ca027c25 */ /* 0x000fc6000f8e0002 */
[----:B------:R2:W-:Y:S01]  /*23260*/  SYNCS.ARRIVE.TRANS64.RED.A1T0 RZ, [R4+URZ], RZ ;  /* 0x000000ff04ff79a7 */ /* 0x0005e2000810043f */
[----:B------:R-:W-:Y:S01]  /*23270*/  IMAD R3, R202, UR5, R3 ;  /* 0x00000005ca037c24 */ /* 0x000fe2000f8e0203 */
[----:B------:R-:W-:Y:S01]  /*23280*/  ULDC.64 UR4, c[0x0][0xb40] ;  /* 0x0002d00000047ab9 */ /* 0x000fe20000000a00 */
[----:B------:R-:W-:Y:S01]  /*23290*/  VIADD R126, R227, 0xa0 ;  /* 0x000000a0e37e7836 */ /* 0x000fe20000000000 */
[----:B------:R-:W-:Y:S01]  /*232a0*/  SHF.R.S32.HI R30, RZ, 0x1f, R30 ;  /* 0x0000001fff1e7819 */ /* 0x000fe2000001141e */
[----:B------:R-:W-:Y:S02]  /*232b0*/  IMAD R5, R5, UR4, RZ ;  /* 0x0000000405057c24 */ /* 0x000fe4000f8e02ff */
[----:B-1----:R-:W-:Y:S01]  /*232c0*/  @P4 IMAD.HI.U32 R9, R28, R9, RZ ;  /* 0x000000091c094227 */ /* 0x002fe200078e00ff */
[----:B------:R-:W-:-:S03]  /*232d0*/  SHF.R.S32.HI R126, RZ, 0x1f, R126 ;  /* 0x0000001fff7e7819 */ /* 0x000fc6000001147e */
[C---:B------:R-:W-:Y:S02]  /*232e0*/  IMAD R7, R24.reuse, UR5, R5 ;  /* 0x0000000518077c24 */ /* 0x040fe4000f8e0205 */
[----:B------:R-:W-:Y:S01]  /*232f0*/  IMAD.WIDE.U32 R2, R24, UR4, R2 ;  /* 0x0000000418027c25 */ /* 0x000fe2000f8e0002 */
[----:B------:R-:W-:-:S03]  /*23300*/  ULDC.64 UR4, c[0x0][0xb48] ;  /* 0x0002d20000047ab9 */ /* 0x000fc60000000a00 */
[----:B------:R-:W-:Y:S01]  /*23310*/  IMAD.MOV.U32 R5, RZ, RZ, R28 ;  /* 0x000000ffff057224 */ /* 0x000fe200078e001c */
[----:B0-----:R-:W-:Y:S01]  /*23320*/  @P4 SHF.R.U32.HI R5, RZ, R0, R9 ;  /* 0x00000000ff054219 */ /* 0x001fe20000011609 */
[----:B------:R-:W-:Y:S02]  /*23330*/  IMAD.IADD R3, R3, 0x1, R7 ;  /* 0x0000000103037824 */ /* 0x000fe400078e0207 */
[----:B------:R-:W-:Y:S01]  /*23340*/  VIADD R128, R227, 0x98 ;  /* 0x00000098e3807836 */ /* 0x000fe20000000000 */
[--C-:B------:R-:W-:Y:S01]  /*23350*/  SHF.R.S32.HI R0, RZ, 0x1f, R5.reuse ;  /* 0x0000001fff007819 */ /* 0x100fe20000011405 */
[----:B------:R-:W-:Y:S02]  /*23360*/  IMAD.MOV R7, RZ, RZ, -R5 ;  /* 0x000000ffff077224 */ /* 0x000fe400078e0a05 */
[----:B------:R-:W-:Y:S01]  /*23370*/  IMAD.WIDE.U32 R2, R140, UR4, R2 ;  /* 0x000000048c027c25 */ /* 0x000fe2000f8e0002 */
[----:B------:R-:W-:-:S03]  /*23380*/  SHF.R.S32.HI R128, RZ, 0x1f, R128 ;  /* 0x0000001fff807819 */ /* 0x000fc60000011480 */
[----:B------:R-:W-:Y:S02]  /*23390*/  IMAD R7, R130, R7, R28 ;  /* 0x0000000782077224 */ /* 0x000fe400078e021c */
[----:B------:R-:W-:Y:S02]  /*233a0*/  IMAD R0, R0, UR6, RZ ;  /* 0x0000000600007c24 */ /* 0x000fe4000f8e02ff */
[----:B------:R-:W-:Y:S01]  /*233b0*/  IMAD R3, R140, UR5, R3 ;  /* 0x000000058c037c24 */ /* 0x000fe2000f8e0203 */
[----:B------:R-:W-:Y:S01]  /*233c0*/  ULDC.64 UR4, c[0x0][0xb28] ;  /* 0x0002ca0000047ab9 */ /* 0x000fe20000000a00 */
        /* <DEDUP_REMOVED lines=9> */
[C---:B------:R-:W-:Y:S01]  /*23460*/  LEA R0, P1, R2.reuse, UR4, 0x2 ;  /* 0x0000000402007c11 */ /* 0x040fe2000f8210ff */
[C---:B------:R-:W-:Y:S02]  /*23470*/  VIADD R131, R227.reuse, 0x90 ;  /* 0x00000090e3837836 */ /* 0x040fe40000000000 */
[C---:B------:R-:W-:Y:S01]  /*23480*/  VIADD R133, R227.reuse, 0x88 ;  /* 0x00000088e3857836 */ /* 0x040fe20000000000 */
[----:B------:R-:W-:Y:S01]  /*23490*/  LEA.HI.X R11, R2, UR5, R11, 0x2, P1 ;  /* 0x00000005020b7c11 */ /* 0x000fe200088f140b */
[C---:B------:R-:W-:Y:S01]  /*234a0*/  VIADD R135, R227.reuse, 0x80 ;  /* 0x00000080e3877836 */ /* 0x040fe20000000000 */
[----:B------:R2:W0:Y:S01]  /*234b0*/  SHFL.IDX PT, R2, R0, RZ, 0x1c1f ;  /* 0x001c1fff00027589 */ /* 0x00042200000e0000 */
[C---:B------:R-:W-:Y:S01]  /*234c0*/  VIADD R137, R227.reuse, 0x78 ;  /* 0x00000078e3897836 */ /* 0x040fe20000000000 */
[----:B------:R-:W-:Y:S01]  /*234d0*/  SHF.R.S32.HI R131, RZ, 0x1f, R131 ;  /* 0x0000001fff837819 */ /* 0x000fe20000011483 */
[C---:B------:R-:W-:Y:S01]  /*234e0*/  VIADD R139, R227.reuse, 0x70 ;  /* 0x00000070e38b7836 */ /* 0x040fe20000000000 */
[----:B------:R2:W1:Y:S01]  /*234f0*/  SHFL.IDX PT, R3, R11, RZ, 0x1c1f ;  /* 0x001c1fff0b037589 */ /* 0x00046200000e0000 */
        /* <DEDUP_REMOVED lines=51> */
[----:B------:R-:W-:Y:S01]  /*23830*/  VIADD R164, R227, 0x8 ;  /* 0x00000008e3a47836 */ /* 0x000fe20000000000 */
[----:B012---:R-:W-:Y:S06]  /*23840*/  @P0 BRA `(.L_x_1845) ;  /* 0x00000004008c0947 */ /* 0x007fec0003800000 */
[----:B------:R-:W-:Y:S01]  /*23850*/  ULDC UR4, c[0x0][0xac8] ;  /* 0x0002b20000047ab9 */ /* 0x000fe20000000800 */
[C---:B------:R-:W-:Y:S01]  /*23860*/  VIADD R29, R227.reuse, 0xb8 ;  /* 0x000000b8e31d7836 */ /* 0x040fe20000000000 */
[----:B------:R-:W-:Y:S02]  /*23870*/  ISETP.GE.AND P0, PT, R227, UR4, PT ;  /* 0x00000004e3007c0c */ /* 0x000fe4000bf06270 */
[----:B------:R-:W-:Y:S02]  /*23880*/  ISETP.GE.AND P5, PT, R164, UR4, PT ;  /* 0x00000004a4007c0c */ /* 0x000fe4000bfa6270 */
[----:B------:R-:W-:Y:S02]  /*23890*/  ISETP.GE.AND P4, PT, R162, UR4, PT ;  /* 0x00000004a2007c0c */ /* 0x000fe4000bf86270 */
[----:B------:R-:W-:Y:S02]  /*238a0*/  ISETP.GE.AND P3, PT, R160, UR4, PT ;  /* 0x00000004a0007c0c */ /* 0x000fe4000bf66270 */
[----:B------:R-:W-:-:S02]  /*238b0*/  SHF.R.S32.HI R15, RZ, 0x1f, R24 ;  /* 0x0000001fff0f7819 */ /* 0x000fc40000011418 */
[----:B------:R-:W-:-:S03]  /*238c0*/  SHF.R.S32.HI R14, RZ, 0x1f, R29 ;  /* 0x0000001fff0e7819 */ /* 0x000fc6000001141d */
[----:B------:R-:W-:-:S04]  /*238d0*/  @!P0 IMAD.WIDE R4, R227, 0x4, R2 ;  /* 0x00000004e3048825 */ /* 0x000fc800078e0202 */
[-C--:B------:R-:W-:Y:S01]  /*238e0*/  @!P4 LEA R6, P2, R162, R2.reuse, 0x2 ;  /* 0x00000002a206c211 */ /* 0x080fe200078410ff */
[----:B------:R0:W-:Y:S01]  /*238f0*/  @!P0 ST.E.64 desc[UR60][R4.64], R124 ;  /* 0x0000007c04008985 */ /* 0x0001e2000c101b3c */
[----:B------:R-:W-:Y:S02]  /*23900*/  ISETP.GE.AND P0, PT, R158, UR4, PT ;  /* 0x000000049e007c0c */ /* 0x000fe4000bf06270 */
[----:B------:R-:W-:Y:S02]  /*23910*/  @!P3 LEA R8, P6, R160, R2, 0x2 ;  /* 0x00000002a008b211 */ /* 0x000fe400078c10ff */
[-C--:B------:R-:W-:Y:S02]  /*23920*/  @!P4 LEA.HI.X R7, R162, R3.reuse, R163, 0x2, P2 ;  /* 0x00000003a207c211 */ /* 0x080fe400010f14a3 */
[----:B------:R-:W-:Y:S02]  /*23930*/  ISETP.GE.AND P2, PT, R154, UR4, PT ;  /* 0x000000049a007c0c */ /* 0x000fe4000bf46270 */
[----:B------:R-:W-:-:S02]  /*23940*/  @!P3 LEA.HI.X R9, R160, R3, R161, 0x2, P6 ;  /* 0x00000003a009b211 */ /* 0x000fc400030f14a1 */
[----:B0-----:R-:W-:-:S04]  /*23950*/  @!P5 LEA R4, P1, R164, R2, 0x2 ;  /* 0x00000002a404d211 */ /* 0x001fc800078210ff */
[----:B------:R-:W-:Y:S02]  /*23960*/  @!P5 LEA.HI.X R5, R164, R3, R165, 0x2, P1 ;  /* 0x00000003a405d211 */ /* 0x000fe400008f14a5 */
[----:B------:R-:W-:-:S03]  /*23970*/  ISETP.GE.AND P1, PT, R156, UR4, PT ;  /* 0x000000049c007c0c */ /* 0x000fc6000bf26270 */
        /* <DEDUP_REMOVED lines=8> */
[----:B--2---:R-:W-:Y:S02]  /*23a00*/  @!P2 LEA R8, P6, R154, R2, 0x2 ;  /* 0x000000029a08a211 */ /* 0x004fe400078c10ff */
[----:B------:R-:W-:Y:S01]  /*23a10*/  @!P1 LEA.HI.X R7, R156, R3, R157, 0x2, P5 ;  /* 0x000000039c079211 */ /* 0x000fe200028f149d */
[----:B------:R0:W-:Y:S01]  /*23a20*/  @!P0 ST.E.64 desc[UR60][R4.64], R40 ;  /* 0x0000002804008985 */ /* 0x0001e2000c101b3c */
[----:B------:R-:W-:-:S02]  /*23a30*/  ISETP.GE.AND P5, PT, R148, UR4, PT ;  /* 0x0000000494007c0c */ /* 0x000fc4000bfa6270 */
[-C--:B------:R-:W-:Y:S01]  /*23a40*/  @!P2 LEA.HI.X R9, R154, R3.reuse, R155, 0x2, P6 ;  /* 0x000000039a09a211 */ /* 0x080fe200030f149b */
[----:B------:R1:W-:Y:S01]  /*23a50*/  @!P1 ST.E.64 desc[UR60][R6.64], R44 ;  /* 0x0000002c06009985 */ /* 0x0003e2000c101b3c */
[----:B------:R-:W-:Y:S02]  /*23a60*/  ISETP.GE.AND P0, PT, R146, UR4, PT ;  /* 0x0000000492007c0c */ /* 0x000fe4000bf06270 */
[----:B------:R-:W-:Y:S01]  /*23a70*/  ISETP.GE.AND P1, PT, R144, UR4, PT ;  /* 0x0000000490007c0c */ /* 0x000fe2000bf26270 */
[----:B------:R2:W-:Y:S01]  /*23a80*/  @!P2 ST.E.64 desc[UR60][R8.64], R48 ;  /* 0x000000300800a985 */ /* 0x0005e2000c101b3c */
[-C--:B0-----:R-:W-:Y:S02]  /*23a90*/  @!P3 LEA R4, P6, R152, R2.reuse, 0x2 ;  /* 0x000000029804b211 */ /* 0x081fe400078c10ff */
[----:B-1----:R-:W-:Y:S02]  /*23aa0*/  @!P4 LEA R6, P2, R150, R2, 0x2 ;  /* 0x000000029606c211 */ /* 0x002fe400078410ff */
[----:B------:R-:W-:-:S02]  /*23ab0*/  @!P3 LEA.HI.X R5, R152, R3, R153, 0x2, P6 ;  /* 0x000000039805b211 */ /* 0x000fc400030f1499 */
[----:B--2---:R-:W-:Y:S02]  /*23ac0*/  @!P5 LEA R8, P6, R148, R2, 0x2 ;  /* 0x000000029408d211 */ /* 0x004fe400078c10ff */
[-C--:B------:R-:W-:Y:S01]  /*23ad0*/  @!P4 LEA.HI.X R7, R150, R3.reuse, R151, 0x2, P2 ;  /* 0x000000039607c211 */ /* 0x080fe200010f1497 */
[----:B------:R0:W-:Y:S01]  /*23ae0*/  @!P3 ST.E.64 desc[UR60][R4.64], R52 ;  /* 0x000000340400b985 */ /* 0x0001e2000c101b3c */
[----:B------:R-:W-:Y:S02]  /*23af0*/  ISETP.GE.AND P2, PT, R142, UR4, PT ;  /* 0x000000048e007c0c */ /* 0x000fe4000bf46270 */
[----:B------:R-:W-:Y:S01]  /*23b00*/  @!P5 LEA.HI.X R9, R148, R3, R149, 0x2, P6 ;  /* 0x000000039409d211 */ /* 0x000fe200030f1495 */
[----:B------:R1:W-:Y:S01]  /*23b10*/  @!P4 ST.E.64 desc[UR60][R6.64], R56 ;  /* 0x000000380600c985 */ /* 0x0003e2000c101b3c */
[----:B------:R-:W-:-:S03]  /*23b20*/  ISETP.GE.AND P3, PT, R140, UR4, PT ;  /* 0x000000048c007c0c */ /* 0x000fc6000bf66270 */
[----:B------:R2:W-:Y:S01]  /*23b30*/  @!P5 ST.E.64 desc[UR60][R8.64], R60 ;  /* 0x0000003c0800d985 */ /* 0x0005e2000c101b3c */
[-C--:B0-----:R-:W-:Y:S02]  /*23b40*/  @!P0 LEA R4, P4, R146, R2.reuse, 0x2 ;  /* 0x0000000292048211 */ /* 0x081fe400078810ff */
[-C--:B-1----:R-:W-:Y:S02]  /*23b50*/  @!P1 LEA R6, P5, R144, R2.reuse, 0x2 ;  /* 0x0000000290069211 */ /* 0x082fe400078a10ff */
[-C--:B------:R-:W-:Y:S02]  /*23b60*/  @!P0 LEA.HI.X R5, R146, R3.reuse, R147, 0x2, P4 ;  /* 0x0000000392058211 */ /* 0x080fe400020f1493 */
[----:B--2---:R-:W-:Y:S02]  /*23b70*/  @!P2 LEA R8, P6, R142, R2, 0x2 ;  /* 0x000000028e08a211 */ /* 0x004fe400078c10ff */
[----:B------:R-:W-:Y:S01]  /*23b80*/  ISETP.GE.AND P4, PT, R138, UR4, PT ;  /* 0x000000048a007c0c */ /* 0x000fe2000bf86270 */
[----:B------:R0:W-:Y:S01]  /*23b90*/  @!P0 ST.E.64 desc[UR60][R4.64], R64 ;  /* 0x0000004004008985 */ /* 0x0001e2000c101b3c */
[----:B------:R-:W-:-:S02]  /*23ba0*/  @!P1 LEA.HI.X R7, R144, R3, R145, 0x2, P5 ;  /* 0x0000000390079211 */ /* 0x000fc400028f1491 */
[----:B------:R-:W-:Y:S02]  /*23bb0*/  ISETP.GE.AND P5, PT, R136, UR4, PT ;  /* 0x0000000488007c0c */ /* 0x000fe4000bfa6270 */
        /* <DEDUP_REMOVED lines=9> */
[----:B--2---:R-:W-:Y:S02]  /*23c50*/  @!P5 LEA R8, P6, R136, R2, 0x2 ;  /* 0x000000028808d211 */ /* 0x004fe400078c10ff */
[-C--:B------:R-:W-:Y:S02]  /*23c60*/  @!P4 LEA.HI.X R7, R138, R3.reuse, R139, 0x2, P1 ;  /* 0x000000038a07c211 */ /* 0x080fe400008f148b */
        /* <DEDUP_REMOVED lines=10> */
[----:B------:R-:W-:Y:S02]  /*23d10*/  ISETP.GE.AND P2, PT, R29, UR4, PT ;  /* 0x000000041d007c0c */ /* 0x000fe4000bf46270 */
[-C--:B------:R-:W-:Y:S02]  /*23d20*/  @!P0 LEA.HI.X R7, R132, R3.reuse, R133, 0x2, P6 ;  /* 0x0000000384078211 */ /* 0x080fe400030f1485 */
[----:B------:R-:W-:Y:S02]  /*23d30*/  ISETP.GE.AND P6, PT, R24, UR4, PT ;  /* 0x0000000418007c0c */ /* 0x000fe4000bfc6270 */
[----:B--2---:R-:W-:Y:S01]  /*23d40*/  @!P1 LEA R8, P3, R130, R2, 0x2 ;  /* 0x0000000282089211 */ /* 0x004fe200078610ff */
[----:B------:R1:W-:Y:S01]  /*23d50*/  @!P0 ST.E.64 desc[UR60][R6.64], R92 ;  /* 0x0000005c06008985 */ /* 0x0003e2000c101b3c */
[----:B------:R-:W-:Y:S02]  /*23d60*/  ISETP.GE.AND P0, PT, R28, UR4, PT ;  /* 0x000000041c007c0c */ /* 0x000fe4000bf06270 */
[----:B------:R-:W-:-:S02]  /*23d70*/  @!P1 LEA.HI.X R9, R130, R3, R131, 0x2, P3 ;  /* 0x0000000382099211 */ /* 0x000fc400018f1483 */
[----:B0-----:R-:W-:-:S03]  /*23d80*/  @!P5 LEA R4, P3, R127, R2, 0x2 ;  /* 0x000000027f04d211 */ /* 0x001fc600078610ff */
[----:B------:R0:W-:Y:S01]  /*23d90*/  @!P1 ST.E.64 desc[UR60][R8.64], R96 ;  /* 0x0000006008009985 */ /* 0x0001e2000c101b3c */
[-C--:B------:R-:W-:Y:S02]  /*23da0*/  @!P4 LEA R12, P1, R31, R2.reuse, 0x2 ;  /* 0x000000021f0cc211 */ /* 0x080fe400078210ff */
[-C--:B------:R-:W-:Y:S02]  /*23db0*/  @!P5 LEA.HI.X R5, R127, R3.reuse, R128, 0x2, P3 ;  /* 0x000000037f05d211 */ /* 0x080fe400018f1480 */
[-C--:B------:R-:W-:Y:S02]  /*23dc0*/  @!P4 LEA.HI.X R13, R31, R3.reuse, R126, 0x2, P1 ;  /* 0x000000031f0dc211 */ /* 0x080fe400008f147e */
[CC--:B-1----:R-:W-:Y:S01]  /*23dd0*/  @!P2 LEA R6, P1, R29.reuse, R2.reuse, 0x2 ;  /* 0x000000021d06a211 */ /* 0x0c2fe200078210ff */
[----:B------:R1:W-:Y:S03]  /*23de0*/  @!P5 ST.E.64 desc[UR60][R4.64], R100 ;  /* 0x000000640400d985 */ /* 0x0003e6000c101b3c */
[----:B------:R-:W-:Y:S01]  /*23df0*/  @!P2 LEA.HI.X R7, R29, R3, R14, 0x2, P1 ;  /* 0x000000031d07a211 */ /* 0x000fe200008f140e */
[----:B------:R1:W-:Y:S01]  /*23e00*/  @!P4 ST.E.64 desc[UR60][R12.64], R104 ;  /* 0x000000680c00c985 */ /* 0x0003e2000c101b3c */
[----:B0-----:R-:W-:-:S04]  /*23e10*/  @!P6 LEA R8, P3, R24, R2, 0x2 ;  /* 0x000000021808e211 */ /* 0x001fc800078610ff */
[----:B------:R-:W-:Y:S02]  /*23e20*/  @!P6 LEA.HI.X R9, R24, R3, R15, 0x2, P3 ;  /* 0x000000031809e211 */ /* 0x000fe400018f140f */
[----:B------:R-:W-:-:S04]  /*23e30*/  @!P0 LEA R2, P3, R28, R2, 0x2 ;  /* 0x000000021c028211 */ /* 0x000fc800078610ff */
[----:B------:R-:W-:-:S05]  /*23e40*/  @!P0 LEA.HI.X R3, R28, R3, R30, 0x2, P3 ;  /* 0x000000031c038211 */ /* 0x000fca00018f141e */
[----:B------:R1:W-:Y:S04]  /*23e50*/  @!P0 ST.E.64 desc[UR60][R2.64], R108 ;  /* 0x0000006c02008985 */ /* 0x0003e8000c101b3c */
[----:B------:R1:W-:Y:S04]  /*23e60*/  @!P6 ST.E.64 desc[UR60][R8.64], R112 ;  /* 0x000000700800e985 */ /* 0x0003e8000c101b3c */
[----:B------:R1:W-:Y:S02]  /*23e70*/  @!P2 ST.E.64 desc[UR60][R6.64], R116 ;  /* 0x000000740600a985 */ /* 0x0003e4000c101b3c */
.L_x_1845:
[----:B------:R-:W-:Y:S05]  /*23e80*/  BSYNC B1 ;  /* 0x0000000000017941 */ /* 0x000fea0003800000 */
.L_x_1844:
[----:B------:R-:W-:Y:S01]  /*23e90*/  ISETP.GE.AND P0, PT, R10, R129, PT ;  /* 0x000000810a00720c */ /* 0x000fe20003f06270 */
[----:B-1----:R0:W1:Y:S04]  /*23ea0*/  SHFL.IDX PT, R3, R11, 0x1, 0x1c1f ;  /* 0x003c1f000b037f89 */ /* 0x00206800000e0000 */
[----:B------:R0:W2:Y:S08]  /*23eb0*/  SHFL.IDX PT, R2, R0, 0x1, 0x1c1f ;  /* 0x003c1f0000027f89 */ /* 0x0000b000000e0000 */
[----:B0-----:R-:W-:Y:S05]  /*23ec0*/  @P0 BRA `(.L_x_1843) ;  /* 0x0000001400000947 */ /* 0x001fea0003800000 */
[----:B------:R-:W-:Y:S02]  /*23ed0*/  ULDC UR4, c[0x0][0xac8] ;  /* 0x0002b20000047ab9 */ /* 0x000fe40000000800 */
[----:B------:R-:W-:Y:S02]  /*23ee0*/  ISETP.GE.AND P2, PT, R164, UR4, PT ;  /* 0x00000004a4007c0c */ /* 0x000fe4000bf46270 */
[----:B------:R-:W-:Y:S02]  /*23ef0*/  ISETP.GE.AND P1, PT, R227, UR4, PT ;  /* 0x00000004e3007c0c */ /* 0x000fe4000bf26270 */
[----:B------:R-:W-:Y:S02]  /*23f00*/  ISETP.GE.AND P5, PT, R162, UR4, PT ;  /* 0x00000004a2007c0c */ /* 0x000fe4000bfa6270 */
[----:B------:R-:W-:Y:S02]  /*23f10*/  ISETP.GE.AND P4, PT, R160, UR4, PT ;  /* 0x00000004a0007c0c */ /* 0x000fe4000bf86270 */
[----:B------:R-:W-:-:S05]  /*23f20*/  ISETP.GE.AND P3, PT, R158, UR4, PT ;  /* 0x000000049e007c0c */ /* 0x000fca000bf66270 */
[C---:B--2---:R-:W-:Y:S02]  /*23f30*/  @!P2 LEA R4, P0, R164.reuse, R2, 0x2 ;  /* 0x00000002a404a211 */ /* 0x044fe400078010ff */
[----:B-1----:R-:W-:Y:S02]  /*23f40*/  @!P1 IMAD.WIDE R6, R227, 0x4, R2 ;  /* 0x00000004e3069825 */ /* 0x002fe400078e0202 */
[----:B------:R-:W-:Y:S02]  /*23f50*/  @!P2 LEA.HI.X R5, R164, R3, R165, 0x2, P0 ;  /* 0x00000003a405a211 */ /* 0x000fe400000f14a5 */
        /* <DEDUP_REMOVED lines=23> */
[-C--:B------:R-:W-:Y:S01]  /*240d0*/  @!P2 LEA.HI.X R9, R152, R3.reuse, R153, 0x2, P6 ;  /* 0x000000039809a211 */ /* 0x080fe200030f1499 */
[----:B------:R1:W-:Y:S01]  /*240e0*/  @!P1 ST.E.64 desc[UR60][R6.64], R50 ;  /* 0x0000003206009985 */ /* 0x0003e2000c101b3c */
[-C--:B------:R-:W-:Y:S02]  /*240f0*/  @!P3 LEA R10, P6, R150, R2.reuse, 0x2 ;  /* 0x00000002960ab211 */ /* 0x080fe400078c10ff */
[----:B------:R-:W-:Y:S01]  /*24100*/  @!P4 LEA R12, P0, R148, R2, 0x2 ;  /* 0x00000002940cc211 */ /* 0x000fe200078010ff */
[----:B------:R2:W-:Y:S01]  /*24110*/  @!P2 ST.E.64 desc[UR60][R8.64], R54 ;  /* 0x000000360800a985 */ /* 0x0005e2000c101b3c */
[----:B------:R-:W-:Y:S02]  /*24120*/  ISETP.GE.AND P2, PT, R144, UR4, PT ;  /* 0x0000000490007c0c */ /* 0x000fe4000bf46270 */
[----:B------:R-:W-:Y:S02]  /*24130*/  ISETP.GE.AND P1, PT, R142, UR4, PT ;  /* 0x000000048e007c0c */ /* 0x000fe4000bf26270 */
[----:B------:R-:W-:-:S02]  /*24140*/  @!P4 LEA.HI.X R13, R148, R3, R149, 0x2, P0 ;  /* 0x00000003940dc211 */ /* 0x000fc400000f1495 */
[-C--:B------:R-:W-:Y:S02]  /*24150*/  @!P3 LEA.HI.X R11, R150, R3.reuse, R151, 0x2, P6 ;  /* 0x00000003960bb211 */ /* 0x080fe400030f1497 */
[----:B------:R-:W-:Y:S02]  /*24160*/  ISETP.GE.AND P0, PT, R140, UR4, PT ;  /* 0x000000048c007c0c */ /* 0x000fe4000bf06270 */
[CC--:B------:R-:W-:Y:S01]  /*24170*/  @!P5 LEA R14, P6, R146.reuse, R2.reuse, 0x2 ;  /* 0x00000002920ed211 */ /* 0x0c0fe200078c10ff */
[----:B------:R3:W-:Y:S03]  /*24180*/  @!P3 ST.E.64 desc[UR60][R10.64], R58 ;  /* 0x0000003a0a00b985 */ /* 0x0007e6000c101b3c */
[----:B------:R-:W-:Y:S01]  /*24190*/  @!P5 LEA.HI.X R15, R146, R3, R147, 0x2, P6 ;  /* 0x00000003920fd211 */ /* 0x000fe200030f1493 */
[----:B------:R4:W-:Y:S01]  /*241a0*/  @!P4 ST.E.64 desc[UR60][R12.64], R62 ;  /* 0x0000003e0c00c985 */ /* 0x0009e2000c101b3c */
[----:B0-----:R-:W-:-:S02]  /*241b0*/  @!P2 LEA R4, P6, R144, R2, 0x2 ;  /* 0x000000029004a211 */ /* 0x001fc400078c10ff */
[-C--:B-1----:R-:W-:Y:S01]  /*241c0*/  @!P1 LEA R6, P3, R142, R2.reuse, 0x2 ;  /* 0x000000028e069211 */ /* 0x082fe200078610ff */
[----:B------:R0:W-:Y:S01]  /*241d0*/  @!P5 ST.E.64 desc[UR60][R14.64], R66 ;  /* 0x000000420e00d985 */ /* 0x0001e2000c101b3c */
[----:B------:R-:W-:Y:S02]  /*241e0*/  ISETP.GE.AND P5, PT, R138, UR4, PT ;  /* 0x000000048a007c0c */ /* 0x000fe4000bfa6270 */
        /* <DEDUP_REMOVED lines=8> */
[----:B---3--:R-:W-:-:S03]  /*24270*/  @!P5 LEA R10, P1, R138, R2, 0x2 ;  /* 0x000000028a0ad211 */ /* 0x008fc600078210ff */
[----:B------:R3:W-:Y:S01]  /*24280*/  @!P0 ST.E.64 desc[UR60][R8.64], R78 ;  /* 0x0000004e08008985 */ /* 0x0007e2000c101b3c */
[----:B------:R-:W-:Y:S02]  /*24290*/  ISETP.GE.AND P0, PT, R132, UR4, PT ;  /* 0x0000000484007c0c */ /* 0x000fe4000bf06270 */
[-C--:B------:R-:W-:Y:S02]  /*242a0*/  @!P5 LEA.HI.X R11, R138, R3.reuse, R139, 0x2, P1 ;  /* 0x000000038a0bd211 */ /* 0x080fe400008f148b */
[-C--:B----4-:R-:W-:Y:S02]  /*242b0*/  @!P4 LEA R12, P2, R136, R2.reuse, 0x2 ;  /* 0x00000002880cc211 */ /* 0x090fe400078410ff */
[----:B------:R-:W-:Y:S01]  /*242c0*/  ISETP.GE.AND P1, PT, R130, UR4, PT ;  /* 0x0000000482007c0c */ /* 0x000fe2000bf26270 */
[----:B------:R-:W-:Y:S01]  /*242d0*/  @!P5 ST.E.64 desc[UR60][R10.64], R82 ;  /* 0x000000520a00d985 */ /* 0x000fe2000c101b3c */
[----:B0-----:R-:W-:Y:S02]  /*242e0*/  @!P3 LEA R14, P6, R134, R2, 0x2 ;  /* 0x00000002860eb211 */ /* 0x001fe400078c10ff */
[----:B------:R-:W-:-:S02]  /*242f0*/  @!P4 LEA.HI.X R13, R136, R3, R137, 0x2, P2 ;  /* 0x00000003880dc211 */ /* 0x000fc400010f1489 */
[-C--:B------:R-:W-:Y:S02]  /*24300*/  @!P3 LEA.HI.X R15, R134, R3.reuse, R135, 0x2, P6 ;  /* 0x00000003860fb211 */ /* 0x080fe400030f1487 */
[----:B------:R-:W-:Y:S01]  /*24310*/  ISETP.GE.AND P5, PT, R127, UR4, PT ;  /* 0x000000047f007c0c */ /* 0x000fe2000bfa6270 */
[----:B------:R0:W-:Y:S01]  /*24320*/  @!P4 ST.E.64 desc[UR60][R12.64], R86 ;  /* 0x000000560c00c985 */ /* 0x0001e2000c101b3c */
[----:B-1----:R-:W-:Y:S02]  /*24330*/  @!P0 LEA R4, P2, R132, R2, 0x2 ;  /* 0x0000000284048211 */ /* 0x002fe400078410ff */
[----:B------:R-:W-:Y:S01]  /*24340*/  ISETP.GE.AND P4, PT, R31, UR4, PT ;  /* 0x000000041f007c0c */ /* 0x000fe2000bf86270 */
[----:B------:R1:W-:Y:S01]  /*24350*/  @!P3 ST.E.64 desc[UR60][R14.64], R90 ;  /* 0x0000005a0e00b985 */ /* 0x0003e2000c101b3c */
[----:B------:R-:W-:Y:S02]  /*24360*/  ISETP.GE.AND P3, PT, R28, UR4, PT ;  /* 0x000000041c007c0c */ /* 0x000fe4000bf66270 */
[----:B------:R-:W-:-:S02]  /*24370*/  @!P0 LEA.HI.X R5, R132, R3, R133, 0x2, P2 ;  /* 0x0000000384058211 */ /* 0x000fc400010f1485 */
[----:B------:R-:W-:Y:S02]  /*24380*/  ISETP.GE.AND P2, PT, R24, UR4, PT ;  /* 0x0000000418007c0c */ /* 0x000fe4000bf46270 */
[CC--:B--2---:R-:W-:Y:S01]  /*24390*/  @!P1 LEA R6, P6, R130.reuse, R2.reuse, 0x2 ;  /* 0x0000000282069211 */ /* 0x0c4fe200078c10ff */
[----:B------:R2:W-:Y:S03]  /*243a0*/  @!P0 ST.E.64 desc[UR60][R4.64], R94 ;  /* 0x0000005e04008985 */ /* 0x0005e6000c101b3c */
[----:B------:R-:W-:Y:S02]  /*243b0*/  @!P1 LEA.HI.X R7, R130, R3, R131, 0x2, P6 ;  /* 0x0000000382079211 */ /* 0x000fe400030f1483 */
[-C--:B---3--:R-:W-:Y:S02]  /*243c0*/  @!P5 LEA R8, P6, R127, R2.reuse, 0x2 ;  /* 0x000000027f08d211 */ /* 0x088fe400078c10ff */
[-C--:B0-----:R-:W-:Y:S01]  /*243d0*/  @!P3 LEA R12, P0, R28, R2.reuse, 0x2 ;  /* 0x000000021c0cb211 */ /* 0x081fe200078010ff */
[----:B------:R0:W-:Y:S01]  /*243e0*/  @!P1 ST.E.64 desc[UR60][R6.64], R98 ;  /* 0x0000006206009985 */ /* 0x0001e2000c101b3c */
[----:B------:R-:W-:-:S02]  /*243f0*/  @!P4 LEA R10, P1, R31, R2, 0x2 ;  /* 0x000000021f0ac211 */ /* 0x000fc400078210ff */
[-C--:B------:R-:W-:Y:S02]  /*24400*/  @!P5 LEA.HI.X R9, R127, R3.reuse, R128, 0x2, P6 ;  /* 0x000000037f09d211 */ /* 0x080fe400030f1480 */
[----:B-1----:R-:W-:Y:S01]  /*24410*/  SHF.R.S32.HI R15, RZ, 0x1f, R24 ;  /* 0x0000001fff0f7819 */ /* 0x002fe20000011418 */
[----:B--2---:R-:W-:Y:S01]  /*24420*/  VIADD R5, R227, 0xb8 ;  /* 0x000000b8e3057836 */ /* 0x004fe20000000000 */
[----:B------:R-:W-:Y:S01]  /*24430*/  @!P2 LEA R14, P6, R24, R2, 0x2 ;  /* 0x00000002180ea211 */ /* 0x000fe200078c10ff */
        /* <DEDUP_REMOVED lines=9> */
[----:B------:R-:W-:Y:S02]  /*244d0*/  LEA R2, P0, R5, R2, 0x2 ;  /* 0x0000000205027211 */ /* 0x000fe400078010ff */
[----:B------:R-:W-:-:S04]  /*244e0*/  SHF.R.S32.HI R0, RZ, 0x1f, R5 ;  /* 0x0000001fff007819 */ /* 0x000fc80000011405 */
[----:B------:R-:W-:-:S05]  /*244f0*/  LEA.HI.X R3, R5, R3, R0, 0x2, P0 ;  /* 0x0000000305037211 */ /* 0x000fca00000f1400 */
[----:B------:R3:W-:Y:S01]  /*24500*/  ST.E.64 desc[UR60][R2.64], R118 ;  /* 0x0000007602007985 */ /* 0x0007e2000c101b3c */
[----:B------:R-:W-:Y:S05]  /*24510*/  BRA `(.L_x_1843) ;  /* 0x0000000c006c7947 */ /* 0x000fea0003800000 */
.L_x_1834:
[----:B------:R-:W3:Y:S01]  /*24520*/  LDL R8, [R1+0x4c] ;  /* 0x00004c0001087983 */ /* 0x000ee20000100800 */
[----:B------:R-:W-:Y:S01]  /*24530*/  ULDC.64 UR4, c[0x0][0xc08] ;  /* 0x0003020000047ab9 */ /* 0x000fe20000000a00 */
[----:B-1----:R-:W3:Y:S01]  /*24540*/  LDC.64 R2, c[0x0][0xc00] ;  /* 0x00030000ff027b82 */ /* 0x002ee20000000a00 */
[----:B------:R-:W-:Y:S01]  /*24550*/  ISETP.NE.U32.AND P0, PT, RZ, UR4, PT ;  /* 0x00000004ff007c0c */ /* 0x000fe2000bf05070 */
[----:B------:R-:W4:Y:S01]  /*24560*/  LDL R7, [R1+0x48] ;  /* 0x0000480001077983 */ /* 0x000f220000100800 */
[----:B------:R-:W-:Y:S02]  /*24570*/  IMAD.MOV.U32 R15, RZ, RZ, RZ ;  /* 0x000000ffff0f7224 */ /* 0x000fe400078e00ff */
[----:B------:R-:W-:Y:S01]  /*24580*/  ISETP.NE.AND.EX P1, PT, RZ, UR5, PT, P0 ;  /* 0x00000005ff007c0c */ /* 0x000fe2000bf25300 */
[----:B------:R-:W-:Y:S02]  /*24590*/  ULDC.64 UR4, c[0x0][0xc00] ;  /* 0x0003000000047ab9 */ /* 0x000fe40000000a00 */
[----:B------:R-:W-:-:S04]  /*245a0*/  ISETP.NE.U32.AND P0, PT, RZ, UR4, PT ;  /* 0x00000004ff007c0c */ /* 0x000fc8000bf05070 */
[----:B------:R-:W-:-:S06]  /*245b0*/  ISETP.NE.AND.EX P0, PT, RZ, UR5, PT, P0 ;  /* 0x00000005ff007c0c */ /* 0x000fcc000bf05300 */
[----:B------:R-:W1:Y:S01]  /*245c0*/  @P1 LDC.64 R4, c[0x0][0xc08] ;  /* 0x00030200ff041b82 */ /* 0x000e620000000a00 */
[----:B------:R-:W-:Y:S02]  /*245d0*/  ULDC UR4, c[0x0][0xa88] ;  /* 0x0002a20000047ab9 */ /* 0x000fe40000000800 */
[----:B------:R-:W-:Y:S01]  /*245e0*/  IMAD.U32 R0, RZ, RZ, UR4 ;  /* 0x00000004ff007e24 */ /* 0x000fe2000f8e00ff */
[----:B------:R-:W0:Y:S01]  /*245f0*/  S2R R35, SR_TID.X ;  /* 0x0000000000237919 */ /* 0x000e220000002100 */
[----:B---3--:R-:W-:-:S04]  /*24600*/  IMAD.WIDE R2, R8, 0x4, R2 ;  /* 0x0000000408027825 */ /* 0x008fc800078e0202 */
[----:B-1----:R-:W-:Y:S01]  /*24610*/  @P1 IMAD.WIDE R4, R8, 0x4, R4 ;  /* 0x0000000408041825 */ /* 0x002fe200078e0204 */
[----:B------:R1:W5:Y:S04]  /*24620*/  @P0 LDG.E R15, desc[UR60][R2.64] ;  /* 0x0000003c020f0981 */ /* 0x000368000c1e1900 */
[----:B------:R1:W5:Y:S01]  /*24630*/  @P1 LDG.E R0, desc[UR60][R4.64] ;  /* 0x0000003c04001981 */ /* 0x000362000c1e1900 */
[----:B----4-:R-:W-:Y:S01]  /*24640*/  ISETP.NE.AND P2, PT, R7, RZ, PT ;  /* 0x000000ff0700720c */ /* 0x010fe20003f45270 */
[----:B0-----:R-:W-:Y:S01]  /*24650*/  VIADD R6, R35, 0xffffff80 ;  /* 0xffffff8023067836 */ /* 0x001fe20000000000 */
[----:B------:R-:W-:-:S04]  /*24660*/  SHF.R.S32.HI R28, RZ, 0x1f, R8 ;  /* 0x0000001fff1c7819 */ /* 0x000fc80000011408 */
[----:B------:R-:W-:-:S07]  /*24670*/  ISETP.GT.AND P3, PT, R6, 0x7f, PT ;  /* 0x0000007f0600780c */ /* 0x000fce0003f64270 */
[----:B------:R-:W0:Y:S02]  /*24680*/  @!P2 LDC R7, c[0x0][0xad4] ;  /* 0x0002b500ff07ab82 */ /* 0x000e240000000800 */
[----:B0-----:R1:W-:Y:S01]  /*24690*/  @!P2 STL [R1+0x48], R7 ;  /* 0x000048070100a387 */ /* 0x0013e20000100800 */
[----:B------:R-:W-:Y:S01]  /*246a0*/  ISETP.GT.AND P2, PT, R7, 0x1, PT ;  /* 0x000000010700780c */ /* 0x000fe20003f44270 */
[----:B------:R-:W-:-:S12]  /*246b0*/  @P1 BRA `(.L_x_1846) ;  /* 0x0000000000101947 */ /* 0x000fd80003800000 */
[----:B------:R-:W-:Y:S05]  /*246c0*/  @!P0 BRA `(.L_x_1846) ;  /* 0x00000000000c8947 */ /* 0x000fea0003800000 */
[----:B-1----:R-:W3:Y:S04]  /*246d0*/  LDG.E R5, desc[UR60][R2.64] ;  /* 0x0000003c02057981 */ /* 0x002ee8000c1e1900 */
[----:B-----5:R-:W3:Y:S02]  /*246e0*/  LDG.E R0, desc[UR60][R2.64+0x4] ;  /* 0x0000043c02007981 */ /* 0x020ee4000c1e1900 */
[----:B---3--:R-:W-:-:S07]  /*246f0*/  IMAD.IADD R0, R0, 0x1, -R5 ;  /* 0x0000000100007824 */ /* 0x008fce00078e0a05 */
.L_x_1846:
[----:B------:R-:W-:Y:S01]  /*24700*/  BSSY B1, `(.L_x_1847) ;  /* 0x0000037000017945 */ /* 0x000fe20003800000 */
[----:B------:R-:W-:Y:S02]  /*24710*/  SEL R33, R8, RZ, !P0 ;  /* 0x000000ff08217207 */ /* 0x000fe40004000000 */
[----:B------:R-:W-:Y:S02]  /*24720*/  SEL R28, R28, RZ, !P0 ;  /* 0x000000ff1c1c7207 */ /* 0x000fe40004000000 */
[----:B--2--5:R-:W-:Y:S01]  /*24730*/  SHF.R.S32.HI R24, RZ, 0x1f, R15 ;  /* 0x0000001fff187819 */ /* 0x024fe2000001140f */
[----:B------:R-:W-:Y:S06]  /*24740*/  @P3 BRA `(.L_x_1848) ;  /* 0x0000000000c83947 */ /* 0x000fec0003800000 */
[----:B-1----:R-:W2:Y:S01]  /*24750*/  LDL R3, [R1+0x38] ;  /* 0x0000380001037983 */ /* 0x002ea20000100800 */
[----:B------:R-:W0:Y:S02]  /*24760*/  LDC R37, c[0x0][0xbe8] ;  /* 0x0002fa00ff257b82 */ /* 0x000e240000000800 */
[----:B0-----:R-:W-:Y:S01]  /*24770*/  IMAD R2, R0, R37, RZ ;  /* 0x0000002500027224 */ /* 0x001fe200078e02ff */
[----:B--2---:R-:W-:-:S04]  /*24780*/  IADD3 R35, R3, -0x80, R35 ;  /* 0xffffff8003237810 */ /* 0x004fc80007ffe023 */
[----:B------:R-:W-:-:S13]  /*24790*/  ISETP.GE.AND P0, PT, R35, R2, PT ;  /* 0x000000022300720c */ /* 0x000fda0003f06270 */
[----:B------:R-:W-:Y:S05]  /*247a0*/  @P0 BRA `(.L_x_1848) ;  /* 0x0000000000b00947 */ /* 0x000fea0003800000 */
[----:B------:R-:W2:Y:S01]  /*247b0*/  LDL.LU R30, [R1+0x54] ;  /* 0x00005400011e7983 */ /* 0x000ea20000300800 */
[----:B------:R-:W-:Y:S01]  /*247c0*/  IMAD.MOV.U32 R20, RZ, RZ, 0x9b8 ;  /* 0x000009b8ff147424 */ /* 0x000fe200078e00ff */
[----:B------:R-:W-:Y:S01]  /*247d0*/  ISETP.GT.AND P0, PT, R7, 0x1, PT ;  /* 0x000000010700780c */ /* 0x000fe20003f04270 */
[----:B------:R-:W0:Y:S01]  /*247e0*/  LDC.64 R2, c[0x0][0xba8] ;  /* 0x0002ea00ff027b82 */ /* 0x000e220000000a00 */
[----:B------:R-:W-:Y:S01]  /*247f0*/  ISETP.NE.AND P1, PT, R37, 0x1, PT ;  /* 0x000000012500780c */ /* 0x000fe20003f25270 */
[----:B------:R-:W-:Y:S01]  /*24800*/  IMAD.MOV.U32 R21, RZ, RZ, R35 ;  /* 0x000000ffff157224 */ /* 0x000fe200078e0023 */
[----:B------:R-:W-:-:S05]  /*24810*/  SEL R20, R20, 0x978, P0 ;  /* 0x0000097814147807 */ /* 0x000fca0000000000 */
[----:B------:R-:W1:Y:S08]  /*24820*/  LDC.64 R12, c[0x0][R20+0x220] ;  /* 0x00008800140c7b82 */ /* 0x000e700000000a00 */
[----:B------:R-:W3:Y:S08]  /*24830*/  LDC.64 R10, c[0x0][R20+0x218] ;  /* 0x00008600140a7b82 */ /* 0x000ef00000000a00 */
[----:B------:R-:W4:Y:S08]  /*24840*/  LDC.64 R6, c[0x0][R20+0x228] ;  /* 0x00008a0014067b82 */ /* 0x000f300000000a00 */
[----:B------:R-:W5:Y:S08]  /*24850*/  @P1 LDC R14, c[0x0][0xbec] ;  /* 0x0002fb00ff0e1b82 */ /* 0x000f700000000800 */
[----:B------:R-:W4:Y:S08]  /*24860*/  LDC.64 R4, c[0x0][R20+0x210] ;  /* 0x0000840014047b82 */ /* 0x000f300000000a00 */
[----:B------:R-:W4:Y:S01]  /*24870*/  @P1 LDC R31, c[0x0][0xbf0] ;  /* 0x0002fc00ff1f1b82 */ /* 0x000f220000000800 */
[----:B-----5:R-:W-:-:S07]  /*24880*/  @P1 IMAD.HI.U32 R14, R35, R14, RZ ;  /* 0x0000000e230e1227 */ /* 0x020fce00078e00ff */
[----:B0-----:R-:W0:Y:S01]  /*24890*/  @!P0 LDC R2, c[0x0][0xb50] ;  /* 0x0002d400ff028b82 */ /* 0x001e220000000800 */
[-C--:B-1----:R-:W-:Y:S02]  /*248a0*/  IMAD R13, R13, R33.reuse, RZ ;  /* 0x000000210d0d7224 */ /* 0x082fe400078e02ff */
[----:B------:R-:W-:-:S05]  /*248b0*/  IMAD.WIDE.U32 R8, R12, R33, RZ ;  /* 0x000000210c087225 */ /* 0x000fca00078e00ff */
[----:B------:R-:W1:Y:S01]  /*248c0*/  @!P0 LDC R3, c[0x0][0xb54] ;  /* 0x0002d500ff038b82 */ /* 0x000e620000000800 */
[-C--:B---3--:R-:W-:Y:S02]  /*248d0*/  IMAD R29, R11, R202.reuse, RZ ;  /* 0x000000ca0b1d7224 */ /* 0x088fe400078e02ff */
[----:B------:R-:W-:Y:S01]  /*248e0*/  IMAD.WIDE.U32 R10, R10, R202, RZ ;  /* 0x000000ca0a0a7225 */ /* 0x000fe200078e00ff */
[----:B----4-:R-:W-:-:S03]  /*248f0*/  @P1 SHF.R.U32.HI R21, RZ, R31, R14 ;  /* 0x0000001fff151219 */ /* 0x010fc6000001160e */
[----:B------:R-:W-:Y:S01]  /*24900*/  IMAD R31, R12, R28, R13 ;  /* 0x0000001c0c1f7224 */ /* 0x000fe200078e020d */
[----:B------:R-:W-:Y:S01]  /*24910*/  IADD3 R10, P1, P3, R8, R10, R15 ;  /* 0x0000000a080a7210 */ /* 0x000fe20007b3e00f */
[----:B------:R-:W-:Y:S02]  /*24920*/  IMAD.IADD R29, R11, 0x1, R29 ;  /* 0x000000010b1d7824 */ /* 0x000fe400078e021d */
[----:B------:R-:W-:Y:S02]  /*24930*/  IMAD.MOV R8, RZ, RZ, -R21 ;  /* 0x000000ffff087224 */ /* 0x000fe400078e0a15 */
[----:B------:R-:W-:Y:S02]  /*24940*/  IMAD.IADD R31, R9, 0x1, R31 ;  /* 0x00000001091f7824 */ /* 0x000fe400078e021f */
[----:B------:R-:W-:-:S03]  /*24950*/  IMAD R9, R37, R8, R35 ;  /* 0x0000000825097224 */ /* 0x000fc600078e0223 */
[----:B------:R-:W-:Y:S01]  /*24960*/  IADD3.X R8, R31, R29, R24, P1, P3 ;  /* 0x0000001d1f087210 */ /* 0x000fe20000fe6418 */
[----:B------:R-:W-:Y:S01]  /*24970*/  IMAD R5, R5, R9, RZ ;  /* 0x0000000905057224 */ /* 0x000fe200078e02ff */
[----:B--2---:R-:W-:-:S05]  /*24980*/  SEL R13, R30, RZ, P0 ;  /* 0x000000ff1e0d7207 */ /* 0x004fca0000000000 */
[-C--:B------:R-:W-:Y:S02]  /*24990*/  IMAD R11, R7, R13.reuse, RZ ;  /* 0x0000000d070b7224 */ /* 0x080fe400078e02ff */
[----:B------:R-:W-:-:S04]  /*249a0*/  IMAD.WIDE.U32 R6, R6, R13, RZ ;  /* 0x0000000d06067225 */ /* 0x000fc800078e00ff */
[----:B------:R-:W-:Y:S01]  /*249b0*/  IMAD.IADD R11, R7, 0x1, R11 ;  /* 0x00000001070b7824 */ /* 0x000fe200078e020b */
[----:B------:R-:W-:Y:S02]  /*249c0*/  IADD3 R6, P0, P1, R21, R10, R6 ;  /* 0x0000000a15067210 */ /* 0x000fe4000791e006 */
[----:B------:R-:W-:-:S04]  /*249d0*/  SHF.R.S32.HI R21, RZ, 0x1f, R21 ;  /* 0x0000001fff157819 */ /* 0x000fc80000011415 */
[----:B------:R-:W-:Y:S02]  /*249e0*/  IADD3.X R7, R21, R8, R11, P0, P1 ;  /* 0x0000000815077210 */ /* 0x000fe400007e240b */
[----:B------:R-:W-:-:S05]  /*249f0*/  SHF.R.S32.HI R11, RZ, 0x1f, R9 ;  /* 0x0000001fff0b7819 */ /* 0x000fca0000011409 */
[C---:B------:R-:W-:Y:S02]  /*24a00*/  IMAD R11, R4.reuse, R11, R5 ;  /* 0x0000000b040b7224 */ /* 0x040fe400078e0205 */
[----:B------:R-:W-:-:S04]  /*24a10*/  IMAD.WIDE.U32 R4, R4, R9, R6 ;  /* 0x0000000904047225 */ /* 0x000fc800078e0006 */
[----:B------:R-:W-:Y:S01]  /*24a20*/  IMAD.IADD R5, R5, 0x1, R11 ;  /* 0x0000000105057824 */ /* 0x000fe200078e020b */
[----:B0-----:R-:W-:-:S04]  /*24a30*/  LEA R2, P0, R4, R2, 0x2 ;  /* 0x0000000204027211 */ /* 0x001fc800078010ff */
[----:B-1----:R-:W-:Y:S01]  /*24a40*/  LEA.HI.X R3, R4, R3, R5, 0x2, P0 ;  /* 0x0000000304037211 */ /* 0x002fe200000f1405 */
[----:B------:R-:W-:-:S05]  /*24a50*/  IMAD.MOV.U32 R5, RZ, RZ, -0x800000 ;  /* 0xff800000ff057424 */ /* 0x000fca00078e00ff */
[----:B------:R0:W-:Y:S03]  /*24a60*/  STG.E desc[UR60][R2.64], R5 ;  /* 0x0000000502007986 */ /* 0x0001e6000c10193c */
.L_x_1848:
[----:B------:R-:W-:Y:S05]  /*24a70*/  BSYNC B1 ;  /* 0x0000000000017941 */ /* 0x000fea0003800000 */
.L_x_1847:
[----:B------:R-:W-:Y:S05]  /*24a80*/  @P2 BRA `(.L_x_1843) ;  /* 0x0000000800102947 */ /* 0x000fea0003800000 */
[----:B------:R-:W2:Y:S01]  /*24a90*/  LDL.LU R12, [R1+0x38] ;  /* 0x00003800010c7983 */ /* 0x000ea20000300800 */
[----:B------:R-:W3:Y:S01]  /*24aa0*/  LDC R9, c[0x0][0xbe8] ;  /* 0x0002fa00ff097b82 */ /* 0x000ee20000000800 */
[----:B------:R-:W-:Y:S01]  /*24ab0*/  ULDC.64 UR4, c[0x0][0xaa0] ;  /* 0x0002a80000047ab9 */ /* 0x000fe20000000a00 */
[----:B------:R-:W-:Y:S01]  /*24ac0*/  BSSY B1, `(.L_x_1849) ;  /* 0x000004a000017945 */ /* 0x000fe20003800000 */
[----:B01----:R-:W0:Y:S01]  /*24ad0*/  S2R R2, SR_TID.X ;  /* 0x0000000000027919 */ /* 0x003e220000002100 */
[----:B---3--:R-:W-:Y:S01]  /*24ae0*/  ISETP.NE.AND P0, PT, R9, 0x1, PT ;  /* 0x000000010900780c */ /* 0x008fe20003f05270 */
[----:B0-----:R-:W-:-:S12]  /*24af0*/  VIADD R4, R2, 0xffffff80 ;  /* 0xffffff8002047836 */ /* 0x001fd80000000000 */
[----:B------:R-:W0:Y:S01]  /*24b00*/  @P0 LDC R7, c[0x0][0xbec] ;  /* 0x0002fb00ff070b82 */ /* 0x000e220000000800 */
[----:B------:R-:W-:Y:S01]  /*24b10*/  IMAD R2, R24, UR4, RZ ;  /* 0x0000000418027c24 */ /* 0x000fe2000f8e02ff */
[----:B------:R-:W-:-:S03]  /*24b20*/  SHF.R.S32.HI R3, RZ, 0x1f, R4 ;  /* 0x0000001fff037819 */ /* 0x000fc60000011404 */
[----:B------:R-:W-:Y:S01]  /*24b30*/  IMAD R5, R15, UR5, R2 ;  /* 0x000000050f057c24 */ /* 0x000fe2000f8e0202 */
[----:B------:R-:W-:Y:S02]  /*24b40*/  LEA.HI R6, R3, R4, RZ, 0x3 ;  /* 0x0000000403067211 */ /* 0x000fe400078f18ff */
[----:B------:R-:W1:Y:S01]  /*24b50*/  @P0 LDC R11, c[0x0][0xbf0] ;  /* 0x0002fc00ff0b0b82 */ /* 0x000e620000000800 */
[----:B------:R-:W-:Y:S01]  /*24b60*/  IMAD.WIDE.U32 R2, R15, UR4, RZ ;  /* 0x000000040f027c25 */ /* 0x000fe2000f8e00ff */
[----:B------:R-:W-:Y:S01]  /*24b70*/  ULDC.64 UR4, c[0x0][0xae8] ;  /* 0x0002ba0000047ab9 */ /* 0x000fe20000000a00 */
[----:B------:R-:W-:Y:S02]  /*24b80*/  LOP3.LUT R13, R6, 0xfffffff8, RZ, 0xc0, !PT ;  /* 0xfffffff8060d7812 */ /* 0x000fe400078ec0ff */
[----:B------:R-:W-:Y:S01]  /*24b90*/  SHF.R.S32.HI R10, RZ, 0x3, R6 ;  /* 0x00000003ff0a7819 */ /* 0x000fe20000011406 */
[----:B------:R-:W-:Y:S02]  /*24ba0*/  IMAD.IADD R3, R3, 0x1, R5 ;  /* 0x0000000103037824 */ /* 0x000fe400078e0205 */
[----:B------:R-:W-:-:S02]  /*24bb0*/  IMAD.IADD R13, R4, 0x1, -R13 ;  /* 0x00000001040d7824 */ /* 0x000fc400078e0a0d */
[----:B------:R-:W-:-:S04]  /*24bc0*/  IMAD.WIDE.U32 R2, R202, UR4, R2 ;  /* 0x00000004ca027c25 */ /* 0x000fc8000f8e0002 */
[C---:B------:R-:W-:Y:S02]  /*24bd0*/  IMAD R4, R13.reuse, 0x20, R10 ;  /* 0x000000200d047824 */ /* 0x040fe400078e020a */
[----:B------:R-:W-:Y:S01]  /*24be0*/  IMAD R3, R202, UR5, R3 ;  /* 0x00000005ca037c24 */ /* 0x000fe2000f8e0203 */
[----:B------:R-:W-:Y:S01]  /*24bf0*/  ULDC.64 UR4, c[0x0][0xaf0] ;  /* 0x0002bc0000047ab9 */ /* 0x000fe20000000a00 */
[----:B------:R-:W-:Y:S02]  /*24c00*/  IMAD.SHL.U32 R13, R13, 0x8, RZ ;  /* 0x000000080d0d7824 */ /* 0x000fe400078e00ff */
[----:B------:R-:W-:Y:S02]  /*24c10*/  IMAD R6, R28, UR4, RZ ;  /* 0x000000041c067c24 */ /* 0x000fe4000f8e02ff */
[----:B------:R-:W-:-:S04]  /*24c20*/  IMAD.WIDE.U32 R2, R33, UR4, R2 ;  /* 0x0000000421027c25 */ /* 0x000fc8000f8e0002 */
[----:B--2---:R-:W-:-:S04]  /*24c30*/  IMAD.IADD R8, R12, 0x1, R4 ;  /* 0x000000010c087824 */ /* 0x004fc800078e0204 */
[----:B0-----:R-:W-:-:S04]  /*24c40*/  @P0 IMAD.HI.U32 R4, R8, R7, RZ ;  /* 0x0000000708040227 */ /* 0x001fc800078e00ff */
[----:B------:R-:W-:Y:S01]  /*24c50*/  IMAD.MOV.U32 R5, RZ, RZ, R8 ;  /* 0x000000ffff057224 */ /* 0x000fe200078e0008 */
[----:B-1----:R-:W-:Y:S01]  /*24c60*/  @P0 SHF.R.U32.HI R5, RZ, R11, R4 ;  /* 0x0000000bff050219 */ /* 0x002fe20000011604 */
[----:B------:R-:W-:Y:S01]  /*24c70*/  IMAD R7, R33, UR5, R6 ;  /* 0x0000000521077c24 */ /* 0x000fe2000f8e0206 */
[----:B------:R-:W-:Y:S01]  /*24c80*/  ULDC.64 UR4, c[0x0][0xae0] ;  /* 0x0002b80000047ab9 */ /* 0x000fe20000000a00 */
[----:B------:R-:W-:Y:S01]  /*24c90*/  VIADD R11, R13, 0x40 ;  /* 0x000000400d0b7836 */ /* 0x000fe20000000000 */
[----:B------:R-:W-:Y:S01]  /*24ca0*/  SHF.R.S32.HI R4, RZ, 0x1f, R5 ;  /* 0x0000001fff047819 */ /* 0x000fe20000011405 */
[----:B------:R-:W-:Y:S02]  /*24cb0*/  IMAD.IADD R3, R3, 0x1, R7 ;  /* 0x0000000103037824 */ /* 0x000fe400078e0207 */
[----:B------:R-:W-:Y:S02]  /*24cc0*/  IMAD.MOV R7, RZ, RZ, -R5 ;  /* 0x000000ffff077224 */ /* 0x000fe400078e0a05 */
[----:B------:R-:W-:-:S02]  /*24cd0*/  IMAD R4, R4, UR4, RZ ;  /* 0x0000000404047c24 */ /* 0x000fc4000f8e02ff */
[----:B------:R-:W-:Y:S02]  /*24ce0*/  IMAD R7, R9, R7, R8 ;  /* 0x0000000709077224 */ /* 0x000fe400078e0208 */
[----:B------:R-:W-:-:S04]  /*24cf0*/  IMAD.WIDE.U32 R2, R5, UR4, R2 ;  /* 0x0000000405027c25 */ /* 0x000fc8000f8e0002 */
[----:B------:R-:W-:Y:S01]  /*24d00*/  IMAD R5, R5, UR5, R4 ;  /* 0x0000000505057c24 */ /* 0x000fe2000f8e0204 */
[----:B------:R-:W-:Y:S01]  /*24d10*/  SHF.R.S32.HI R4, RZ, 0x1f, R7 ;  /* 0x0000001fff047819 */ /* 0x000fe20000011407 */
[----:B------:R-:W-:Y:S01]  /*24d20*/  ULDC.64 UR4, c[0x0][0xad8] ;  /* 0x0002b60000047ab9 */ /* 0x000fe20000000a00 */
[----:B------:R-:W-:Y:S01]  /*24d30*/  IMAD.IADD R8, R10, 0x1, R12 ;  /* 0x000000010a087824 */ /* 0x000fe200078e020c */
[----:B------:R-:W-:Y:S01]  /*24d40*/  SHF.R.S32.HI R12, RZ, 0x1f, R13 ;  /* 0x0000001fff0c7819 */ /* 0x000fe2000001140d */
[----:B------:R-:W-:Y:S01]  /*24d50*/  IMAD.IADD R3, R3, 0x1, R5 ;  /* 0x0000000103037824 */ /* 0x000fe200078e0205 */
[----:B------:R-:W-:Y:S01]  /*24d60*/  SHF.R.S32.HI R10, RZ, 0x1f, R11 ;  /* 0x0000001fff0a7819 */ /* 0x000fe2000001140b */
        /* <DEDUP_REMOVED lines=10> */
[----:B------:R-:W-:Y:S02]  /*24e10*/  VIADD R0, R8, 0x20 ;  /* 0x0000002008007836 */ /* 0x000fe40000000000 */
[----:B------:R-:W-:Y:S01]  /*24e20*/  VIADD R7, R13, 0x80 ;  /* 0x000000800d077836 */ /* 0x000fe20000000000 */
[----:B------:R-:W-:-:S02]  /*24e30*/  LEA.HI.X R5, R2, UR5, R3, 0x1, P3 ;  /* 0x0000000502057c11 */ /* 0x000fc400098f0c03 */
[----:B------:R-:W-:Y:S01]  /*24e40*/  ISETP.GE.AND P0, PT, R0, R9, PT ;  /* 0x000000090000720c */ /* 0x000fe20003f06270 */
[----:B------:R0:W1:Y:S01]  /*24e50*/  SHFL.IDX PT, R2, R4, RZ, 0x181f ;  /* 0x00181fff04027589 */ /* 0x00006200000e0000 */
[----:B------:R-:W-:-:S03]  /*24e60*/  SHF.R.S32.HI R6, RZ, 0x1f, R7 ;  /* 0x0000001fff067819 */ /* 0x000fc60000011407 */
[----:B------:R0:W2:Y:S01]  /*24e70*/  SHFL.IDX PT, R0, R5, RZ, 0x181f ;  /* 0x00181fff05007589 */ /* 0x0000a200000e0000 */
[----:B------:R-:W-:Y:S07]  /*24e80*/  @P2 BRA `(.L_x_1850) ;  /* 0x0000000000342947 */ /* 0x000fee0003800000 */
        /* <DEDUP_REMOVED lines=13> */
.L_x_1850:
[----:B------:R-:W-:Y:S05]  /*24f60*/  BSYNC B1 ;  /* 0x0000000000017941 */ /* 0x000fea0003800000 */
.L_x_1849:
        /* <DEDUP_REMOVED lines=17> */
.L_x_1852:
[----:B------:R-:W-:Y:S05]  /*25080*/  BSYNC B1 ;  /* 0x0000000000017941 */ /* 0x000fea0003800000 */
.L_x_1851:
        /* <DEDUP_REMOVED lines=17> */
.L_x_1854:
[----:B------:R-:W-:Y:S05]  /*251a0*/  BSYNC B1 ;  /* 0x0000000000017941 */ /* 0x000fea0003800000 */
.L_x_1853:
        /* <DEDUP_REMOVED lines=18> */
.L_x_1843:
[----:B------:R-:W-:Y:S05]  /*252d0*/  BSYNC B0 ;  /* 0x0000000000007941 */ /* 0x000fea0003800000 */
.L_x_1833:
[----:B------:R-:W-:Y:S02]  /*252e0*/  ULDC UR4, c[0x0][0xc3c] ;  /* 0x00030f0000047ab9 */ /* 0x000fe40000000800 */
[----:B------:R-:W-:-:S13]  /*252f0*/  ISETP.GE.AND P0, PT, R27, UR4, PT ;  /* 0x000000041b007c0c */ /* 0x000fda000bf06270 */
[----:B------:R-:W-:Y:S05]  /*25300*/  @!P0 BRA `(.L_x_1855) ;  /* 0xfffffdc000208947 */ /* 0x000fea000383ffff */
[----:B------:R-:W-:Y:S05]  /*25310*/  BRA `(.L_x_1548) ;  /* 0x0000008000b07947 */ /* 0x000fea0003800000 */
.L_x_1546:
        /* <DEDUP_REMOVED lines=16> */
.L_x_1856:
        /* <DEDUP_REMOVED lines=43> */
.L_x_1860:
[----:B------:R-:W0:Y:S01]  /*256d0*/  LDC R2, c[0x0][0xc3c] ;  /* 0x00030f00ff027b82 */ /* 0x000e220000000800 */
[----:B------:R-:W-:Y:S01]  /*256e0*/  UIADD3 UR4, UR4, 0x1f, URZ ;  /* 0x0000001f04047890 */ /* 0x000fe2000fffe03f */
[----:B------:R-:W-:Y:S02]  /*256f0*/  ULDC UR7, c[0x0][0xc3c] ;  /* 0x00030f0000077ab9 */ /* 0x000fe40000000800 */
[----:B------:R-:W-:-:S03]  /*25700*/  IMAD.U32 R27, RZ, RZ, UR7 ;  /* 0x00000007ff1b7e24 */ /* 0x000fc6000f8e00ff */
[----:B0-----:R-:W-:-:S13]  /*25710*/  ISETP.LE.AND P6, PT, R2, UR4, PT ;  /* 0x0000000402007c0c */ /* 0x001fda000bfc3270 */
[----:B------:R-:W-:Y:S05]  /*25720*/  @P6 BRA `(.L_x_1859) ;  /* 0x0000000800a86947 */ /* 0x000fea0003800000 */
[----:B------:R-:W-:Y:S02]  /*25730*/  VIADD R11, R6, UR4 ;  /* 0x00000004060b7c36 */ /* 0x000fe40008000000 */
[----:B------:R-:W-:Y:S02]  /*25740*/  IMAD.MOV.U32 R7, RZ, RZ, RZ ;  /* 0x000000ffff077224 */ /* 0x000fe400078e00ff */
[----:B------:R-:W-:Y:S01]  /*25750*/  IMAD.MOV.U32 R8, RZ, RZ, RZ ;  /* 0x000000ffff087224 */ /* 0x000fe200078e00ff */
[----:B------:R-:W-:-:S13]  /*25760*/  ISETP.GE.OR P6, PT, R11, R2, !P0 ;  /* 0x000000020b00720c */ /* 0x000fda00047c6670 */
[----:B------:R-:W0:Y:S08]  /*25770*/  @!P6 LDC.64 R4, c[0x0][0xc80] ;  /* 0x00032000ff04eb82 */ /* 0x000e300000000a00 */
[----:B------:R-:W1:Y:S01]  /*25780*/  @!P6 LDC.64 R2, c[0x0][0xc78] ;  /* 0x00031e00ff02eb82 */ /* 0x000e620000000a00 */
[----:B0-----:R-:W-:-:S05]  /*25790*/  @!P6 IMAD.WIDE R4, R11, 0x4, R4 ;  /* 0x000000040b04e825 */ /* 0x001fca00078e0204 */
[----:B------:R-:W2:Y:S01]  /*257a0*/  @!P6 LDG.E R7, desc[UR60][R4.64] ;  /* 0x0000003c0407e981 */ /* 0x000ea2000c1e1900 */
[----:B-1----:R-:W-:-:S05]  /*257b0*/  @!P6 IMAD.WIDE R2, R11, 0x4, R2 ;  /* 0x000000040b02e825 */ /* 0x002fca00078e0202 */
        /* <DEDUP_REMOVED lines=22> */
.L_x_1858:
        /* <DEDUP_REMOVED lines=11> */
[----:B------:R-:W-:-:S05]  /*259d0*/  VIADD R3, R27, 0xffffffff ;  /* 0xffffffff1b037836 */ /* 0x000fca0000000000 */
[----:B------:R0:W1:Y:S02]  /*259e0*/  SHFL.IDX PT, R24, R2, R3, 0x1f ;  /* 0x00001f0302187589 */ /* 0x00006400000e0000 */
.L_x_1861:
[----:B-1----:R-:W-:Y:S02]  /*259f0*/  IMAD R24, R24, UR5, R5 ;  /* 0x0000000518187c24 */ /* 0x002fe4000f8e0205 */
[----:B------:R-:W-:-:S03]  /*25a00*/  VIADD R27, R27, UR4 ;  /* 0x000000041b1b7c36 */ /* 0x000fc60008000000 */
[----:B------:R-:W-:Y:S01]  /*25a10*/  IADD3 R4, -R24, UR6, RZ ;  /* 0x0000000618047c10 */ /* 0x000fe2000fffe1ff */
[----:B------:R-:W-:Y:S06]  /*25a20*/  @!P1 BRA `(.L_x_1862) ;  /* 0x0000000000e89947 */ /* 0x000fec0003800000 */
[-C--:B--2---:R-:W-:Y:S02]  /*25a30*/  IABS R12, R7.reuse ;  /* 0x00000007000c7213 */ /* 0x084fe40000000000 */
[----:B------:R-:W-:Y:S02]  /*25a40*/  IABS R5, R8 ;  /* 0x0000000800057213 */ /* 0x000fe40000000000 */
[----:B------:R-:W1:Y:S01]  /*25a50*/  I2F.RP R9, R12 ;  /* 0x0000000c00097306 */ /* 0x000e620000209400 */
[----:B------:R-:W-:-:S07]  /*25a60*/  IABS R13, R7 ;  /* 0x00000007000d7213 */ /* 0x000fce0000000000 */
[----:B------:R-:W2:Y:S08]  /*25a70*/  I2F.RP R10, R5 ;  /* 0x00000005000a7306 */ /* 0x000eb00000209400 */
[----:B-1----:R-:W0:Y:S08]  /*25a80*/  MUFU.RCP R9, R9 ;  /* 0x0000000900097308 */ /* 0x002e300000001000 */
[----:B--2---:R-:W-:Y:S01]  /*25a90*/  MUFU.RCP R10, R10 ;  /* 0x0000000a000a7308 */ /* 0x004fe20000001000 */
        /* <DEDUP_REMOVED lines=18> */
[----:B------:R-:W0:Y:S01]  /*25bc0*/  F2I.FTZ.U32.TRUNC.NTZ R3, R11 ;  /* 0x0000000b00037305 */ /* 0x000e22000021f000 */
[----:B------:R-:W-:-:S05]  /*25bd0*/  IABS R12, R8 ;  /* 0x00000008000c7213 */ /* 0x000fca0000000000 */
[----:B------:R-:W-:-:S05]  /*25be0*/  IMAD.MOV R12, RZ, RZ, -R12 ;  /* 0x000000ffff0c7224 */ /* 0x000fca00078e0a0c */
[----:B------:R-:W-:-:S04]  /*25bf0*/  @P0 VIADD R2, R2, 0x1 ;  /* 0x0000000102020836 */ /* 0x000fc80000000000 */
[----:B------:R-:W-:Y:S02]  /*25c00*/  IMAD.MOV.U32 R13, RZ, RZ, R2 ;  /* 0x000000ffff0d7224 */ /* 0x000fe400078e0002 */
[----:B0-----:R-:W-:Y:S02]  /*25c10*/  IMAD.MOV R2, RZ, RZ, -R3 ;  /* 0x000000ffff027224 */ /* 0x001fe400078e0a03 */
[----:B------:R-:W-:Y:S01]  /*25c20*/  @!P2 IMAD.MOV R13, RZ, RZ, -R13 ;  /* 0x000000ffff0da224 */ /* 0x000fe200078e0a0d */
[----:B------:R-:W-:Y:S01]  /*25c30*/  @!P1 LOP3.LUT R13, RZ, R7, RZ, 0x33, !PT ;  /* 0x00000007ff0d9212 */ /* 0x000fe200078e33ff */
[----:B------:R-:W-:Y:S02]  /*25c40*/  IMAD R9, R2, R5, RZ ;  /* 0x0000000502097224 */ /* 0x000fe400078e02ff */
[----:B------:R-:W-:Y:S01]  /*25c50*/  IMAD.MOV.U32 R2, RZ, RZ, RZ ;  /* 0x000000ffff027224 */ /* 0x000fe200078e00ff */
[----:B------:R-:W-:-:S03]  /*25c60*/  IABS R10, R13 ;  /* 0x0000000d000a7213 */ /* 0x000fc60000000000 */
[----:B------:R-:W-:-:S04]  /*25c70*/  IMAD.HI.U32 R2, R3, R9, R2 ;  /* 0x0000000903027227 */ /* 0x000fc800078e0002 */
[----:B------:R-:W-:Y:S02]  /*25c80*/  IMAD.MOV.U32 R3, RZ, RZ, R10 ;  /* 0x000000ffff037224 */ /* 0x000fe400078e000a */
[----:B------:R-:W-:Y:S02]  /*25c90*/  IMAD.MOV.U32 R10, RZ, RZ, R12 ;  /* 0x000000ffff0a7224 */ /* 0x000fe400078e000c */
[----:B------:R-:W-:-:S04]  /*25ca0*/  IMAD.HI.U32 R2, R2, R3, RZ ;  /* 0x0000000302027227 */ /* 0x000fc800078e00ff */
[----:B------:R-:W-:Y:S01]  /*25cb0*/  IMAD R10, R2, R10, R3 ;  /* 0x0000000a020a7224 */ /* 0x000fe200078e0203 */
[----:B------:R-:W-:-:S04]  /*25cc0*/  LOP3.LUT R3, R13, R8, RZ, 0x3c, !PT ;  /* 0x000000080d037212 */ /* 0x000fc800078e3cff */
[----:B------:R-:W-:Y:S02]  /*25cd0*/  ISETP.GT.U32.AND P1, PT, R5, R10, PT ;  /* 0x0000000a0500720c */ /* 0x000fe40003f24070 */
[----:B------:R-:W-:-:S11]  /*25ce0*/  ISETP.GE.AND P2, PT, R3, RZ, PT ;  /* 0x000000ff0300720c */ /* 0x000fd60003f46270 */
[----:B------:R-:W-:Y:S02]  /*25cf0*/  @!P1 IMAD.IADD R10, R10, 0x1, -R5 ;  /* 0x000000010a0a9824 */ /* 0x000fe400078e0a05 */
[----:B------:R-:W-:Y:S01]  /*25d00*/  @!P1 VIADD R2, R2, 0x1 ;  /* 0x0000000102029836 */ /* 0x000fe20000000000 */
[----:B------:R-:W-:Y:S02]  /*25d10*/  ISETP.NE.AND P1, PT, R8, RZ, PT ;  /* 0x000000ff0800720c */ /* 0x000fe40003f25270 */
[----:B------:R-:W-:Y:S01]  /*25d20*/  ISETP.GE.U32.AND P0, PT, R10, R5, PT ;  /* 0x000000050a00720c */ /* 0x000fe20003f06070 */
[----:B------:R-:W-:-:S12]  /*25d30*/  IMAD.MOV R5, RZ, RZ, -R13 ;  /* 0x000000ffff057224 */ /* 0x000fd800078e0a0d */
[----:B------:R-:W-:-:S04]  /*25d40*/  @P0 VIADD R2, R2, 0x1 ;  /* 0x0000000102020836 */ /* 0x000fc80000000000 */
        /* <DEDUP_REMOVED lines=8> */
.L_x_1862:
[----:B0-----:R-:W0:Y:S02]  /*25dd0*/  LDC.64 R2, c[0x0][0xc90] ;  /* 0x00032400ff027b82 */ /* 0x001e240000000a00 */
        /* <DEDUP_REMOVED lines=32> */
[----:B------:R-:W-:Y:S02]  /*25fe0*/  VIADDMNMX R8, R8, UR5, R13, PT ;  /* 0x0000000508087c46 */ /* 0x000fe4000b80010d */
[----:B------:R-:W-:-:S02]  /*25ff0*/  IADD3 R9, R9, 0x1000000, R4 ;  /* 0x0100000009097810 */ /* 0x000fc40007ffe004 */
        /* <DEDUP_REMOVED lines=25> */
[----:B------:R-:W-:-:S07]  /*26190*/  IMAD R26, R2, R26, R9 ;  /* 0x0000001a021a7224 */ /* 0x000fce00078e0209 */
.L_x_1863:
[----:B------:R-:W-:-:S05]  /*261a0*/  LOP3.LUT R2, RZ, R2, RZ, 0x33, !PT ;  /* 0x00000002ff027212 */ /* 0x000fca00078e33ff */
[----:B------:R-:W-:Y:S01]  /*261b0*/  IMAD.IADD R25, R7, 0x1, R2 ;  /* 0x0000000107197824 */ /* 0x000fe200078e0202 */
[----:B------:R-:W-:Y:S06]  /*261c0*/  BRA `(.L_x_1864) ;  /* 0x00000000000c7947 */ /* 0x000fec0003800000 */
.L_x_1859:
[----:B------:R-:W-:Y:S02]  /*261d0*/  IMAD.MOV.U32 R25, RZ, RZ, RZ ;  /* 0x000000ffff197224 */ /* 0x000fe400078e00ff */
[----:B------:R-:W-:Y:S02]  /*261e0*/  IMAD.U32 R24, RZ, RZ, UR6 ;  /* 0x00000006ff187e24 */ /* 0x000fe4000f8e00ff */
[----:B------:R-:W-:-:S07]  /*261f0*/  IMAD.MOV.U32 R26, RZ, RZ, RZ ;  /* 0x000000ffff1a7224 */ /* 0x000fce00078e00ff */
.L_x_1864:
[----:B------:R-:W-:-:S13]  /*26200*/  ISETP.NE.AND P0, PT, R6, RZ, PT ;  /* 0x000000ff0600720c */ /* 0x000fda0003f05270 */
[----:B------:R-:W0:Y:S01]  /*26210*/  @!P0 S2R R3, SR_CgaCtaId ;  /* 0x0000000000038919 */ /* 0x000e220000008800 */
[----:B------:R-:W-:-:S04]  /*26220*/  @!P0 MOV R2, 0x400 ;  /* 0x0000040000028802 */ /* 0x000fc80000000f00 */
[----:B0-----:R-:W-:-:S05]  /*26230*/  @!P0 LEA R2, R3, R2, 0x18 ;  /* 0x0000000203028211 */ /* 0x001fca00078ec0ff */
[----:B------:R0:W-:Y:S01]  /*26240*/  @!P0 STS.128 [R2+0x308d0], R24 ;  /* 0x0308d01802008388 */ /* 0x0001e20000000c00 */
[----:B------:R-:W-:Y:S06]  /*26250*/  BAR.ARV 0x5, 0x180 ;  /* 0x0146000000007b1d */ /* 0x000fec0000002000 */
.L_x_1857:
        /* <DEDUP_REMOVED lines=8> */
[C---:B------:R-:W-:Y:S01]  /*262e0*/  IMAD.SHL.U32 R33, R0.reuse, 0x8, RZ ;  /* 0x0000000800217824 */ /* 0x040fe200078e00ff */
[----:B------:R-:W-:Y:S01]  /*262f0*/  LOP3.LUT R4, R0, 0x7f, RZ, 0xc0, !PT ;  /* 0x0000007f00047812 */ /* 0x000fe200078ec0ff */
[----:B------:R1:W-:Y:S01]  /*26300*/  STL [R1+0x28], RZ ;  /* 0x000028ff01007387 */ /* 0x0003e20000100800 */
[----:B------:R-:W-:Y:S01]  /*26310*/  BSSY B8, `(.L_x_1865) ;  /* 0x00006f3000087945 */ /* 0x000fe20003800000 */
[----:B------:R-:W-:Y:S01]  /*26320*/  IMAD.MOV.U32 R30, RZ, RZ, 0x1 ;  /* 0x00000001ff1e7424 */ /* 0x000fe200078e00ff */
[C---:B------:R-:W-:Y:S01]  /*26330*/  LOP3.LUT R3, R33.reuse, 0x1f8, RZ, 0xc0, !PT ;  /* 0x000001f821037812 */ /* 0x040fe200078ec0ff */
[----:B------:R-:W-:Y:S01]  /*26340*/  IMAD.SHL.U32 R37, R4, 0x8, RZ ;  /* 0x0000000804257824 */ /* 0x000fe200078e00ff */
[----:B------:R-:W-:Y:S01]  /*26350*/  LOP3.LUT R33, R33, 0x38, RZ, 0xc0, !PT ;  /* 0x0000003821217812 */ /* 0x000fe200078ec0ff */
[----:B------:R-:W-:Y:S01]  /*26360*/  IMAD.MOV.U32 R28, RZ, RZ, RZ ;  /* 0x000000ffff1c7224 */ /* 0x000fe200078e00ff */
[----:B------:R-:W-:Y:S01]  /*26370*/  ULDC.64 UR36, c[0x0][0x198] ;  /* 0x0000660000247ab9 */ /* 0x000fe20000000a00 */
[----:B------:R-:W-:Y:S01]  /*26380*/  IMAD.MOV.U32 R23, RZ, RZ, RZ ;  /* 0x000000ffff177224 */ /* 0x000fe200078e00ff */
[C---:B------:R-:W-:Y:S01]  /*26390*/  LOP3.LUT R36, R33.reuse, 0x40, RZ, 0xfc, !PT ;  /* 0x0000004021247812 */ /* 0x040fe200078efcff */
[----:B------:R-:W-:Y:S01]  /*263a0*/  IMAD.MOV.U32 R29, RZ, RZ, 0x1 ;  /* 0x00000001ff1d7424 */ /* 0x000fe200078e00ff */
[----:B------:R-:W-:Y:S01]  /*263b0*/  LOP3.LUT R34, R33, 0x80, RZ, 0xfc, !PT ;  /* 0x0000008021227812 */ /* 0x000fe200078efcff */
[----:B------:R-:W-:Y:S01]  /*263c0*/  ULDC UR38, c[0x0][0xc] ;  /* 0x0000030000267ab9 */ /* 0x000fe20000000800 */
[----:B--2---:R-:W-:-:S02]  /*263d0*/  R2UR UR4, R2 ;  /* 0x00000000020472ca */ /* 0x004fc400000e0000 */
[----:B------:R-:W-:Y:S01]  /*263e0*/  LOP3.LUT R2, R3, 0x38, R0, 0x78, !PT ;  /* 0x0000003803027812 */ /* 0x000fe200078e7800 */
[----:B------:R-:W-:-:S03]  /*263f0*/  IMAD.SHL.U32 R0, R0, 0x10, RZ ;  /* 0x0000001000007824 */ /* 0x000fc600078e00ff */
[----:B------:R-:W-:Y:S02]  /*26400*/  LOP3.LUT R37, R2, 0x200, R37, 0xf8, !PT ;  /* 0x0000020002257812 */ /* 0x000fe400078ef825 */
[----:B------:R-:W-:-:S04]  /*26410*/  SHF.R.U32.HI R2, RZ, 0x3, R4 ;  /* 0x00000003ff027819 */ /* 0x000fc80000011604 */
[----:B------:R-:W-:Y:S01]  /*26420*/  LOP3.LUT R0, R2, 0x70, R0, 0xf8, !PT ;  /* 0x0000007002007812 */ /* 0x000fe200078ef800 */
[----:B------:R-:W-:-:S03]  /*26430*/  ULOP3.LUT UR39, UR4, 0x2, URZ, 0xfc, !UPT ;  /* 0x0000000204277892 */ /* 0x000fc6000f8efc3f */
[----:B------:R-:W-:Y:S02]  /*26440*/  UMOV UR4, 0x400 ;  /* 0x0000040000047882 */ /* 0x000fe40000000000 */
[----:B0-----:R-:W-:-:S06]  /*26450*/  ULEA UR4, UR5, UR4, 0x18 ;  /* 0x0000000405047291 */ /* 0x001fcc000f8ec03f */
[----:B------:R-:W-:-:S04]  /*26460*/  IMAD.U32 R17, RZ, RZ, UR4 ;  /* 0x00000004ff117e24 */ /* 0x000fc8000f8e00ff */
[----:B------:R-:W-:-:S05]  /*26470*/  IMAD R0, R37, 0x2, R17 ;  /* 0x0000000225007824 */ /* 0x000fca00078e0211 */
[----:B------:R1:W-:Y:S02]  /*26480*/  STL [R1], R0 ;  /* 0x0000000001007387 */ /* 0x0003e40000100800 */
.L_x_1988:
[----:B------:R-:W-:Y:S05]  /*26490*/  YIELD ;  /* 0x0000000000007946 */ /* 0x000fea0003800000 */
[----:B------:R-:W-:Y:S01]  /*264a0*/  ULDC.64 UR4, c[0x0][0xa28] ;  /* 0x00028a0000047ab9 */ /* 0x000fe20000000a00 */
[----:B0-----:R-:W-:Y:S01]  /*264b0*/  IMAD.MOV.U32 R12, RZ, RZ, RZ ;  /* 0x000000ffff0c7224 */ /* 0x001fe200078e00ff */
[----:B------:R-:W-:Y:S01]  /*264c0*/  ISETP.NE.U32.AND P0, PT, RZ, UR4, PT ;  /* 0x00000004ff007c0c */ /* 0x000fe2000bf05070 */
[----:B------:R-:W0:Y:S01]  /*264d0*/  LDC.64 R4, c[0x0][0xa00] ;  /* 0x00028000ff047b82 */ /* 0x000e220000000a00 */
[----:B------:R-:W-:Y:S02]  /*264e0*/  ULDC.64 UR6, c[0x0][0xa10] ;  /* 0x0002840000067ab9 */ /* 0x000fe40000000a00 */
[----:B------:R-:W-:Y:S01]  /*264f0*/  ISETP.NE.AND.EX P0, PT, RZ, UR5, PT, P0 ;  /* 0x00000005ff007c0c */ /* 0x000fe2000bf05300 */
[----:B------:R-:W-:-:S12]  /*26500*/  ULDC.64 UR4, c[0x0][0xa18] ;  /* 0x0002860000047ab9 */ /* 0x000fd80000000a00 */
[----:B--2---:R-:W2:Y:S01]  /*26510*/  @P0 LDC.64 R2, c[0x0][0xa28] ;  /* 0x00028a00ff020b82 */ /* 0x004ea20000000a00 */
[----:B------:R-:W-:Y:S01]  /*26520*/  ISETP.NE.U32.AND P1, PT, RZ, UR6, PT ;  /* 0x00000006ff007c0c */ /* 0x000fe2000bf25070 */
[----:B--2---:R-:W-:-:S05]  /*26530*/  @P0 IMAD.WIDE R2, R27, 0x4, R2 ;  /* 0x000000041b020825 */ /* 0x004fca00078e0202 */
[----:B------:R2:W3:Y:S01]  /*26540*/  @P0 LDG.E R12, desc[UR60][R2.64] ;  /* 0x0000003c020c0981 */ /* 0x0004e2000c1e1900 */
[----:B------:R-:W-:Y:S01]  /*26550*/  ISETP.NE.U32.AND P0, PT, RZ, UR4, PT ;  /* 0x00000004ff007c0c */ /* 0x000fe2000bf05070 */
[----:B------:R-:W-:Y:S01]  /*26560*/  IMAD.MOV.U32 R35, RZ, RZ, RZ ;  /* 0x000000ffff237224 */ /* 0x000fe200078e00ff */
[----:B------:R-:W-:Y:S01]  /*26570*/  ISETP.NE.AND.EX P1, PT, RZ, UR7, PT, P1 ;  /* 0x00000007ff007c0c */ /* 0x000fe2000bf25310 */
[----:B-1----:R-:W-:Y:S01]  /*26580*/  IMAD.MOV.U32 R0, RZ, RZ, RZ ;  /* 0x000000ffff007224 */ /* 0x002fe200078e00ff */
[----:B------:R-:W-:Y:S01]  /*26590*/  ISETP.NE.AND.EX P2, PT, RZ, UR5, PT, P0 ;  /* 0x00000005ff007c0c */ /* 0x000fe2000bf45300 */
[----:B------:R-:W-:Y:S01]  /*265a0*/  ULDC.64 UR4, c[0x0][0xa00] ;  /* 0x0002800000047ab9 */ /* 0x000fe20000000a00 */
[----:B0-----:R-:W-:Y:S01]  /*265b0*/  IMAD.WIDE R4, R27, 0x4, R4 ;  /* 0x000000041b047825 */ /* 0x001fe200078e0204 */
[----:B------:R-:W-:Y:S01]  /*265c0*/  ISETP.NE.U32.AND P0, PT, RZ, UR4, PT ;  /* 0x00000004ff007c0c */ /* 0x000fe2000bf05070 */
[----:B--2---:R-:W0:Y:S03]  /*265d0*/  LDC.64 R2, c[0x0][0xa10] ;  /* 0x00028400ff027b82 */ /* 0x004e260000000a00 */
[----:B------:R-:W-:-:S06]  /*265e0*/  ISETP.NE.AND.EX P0, PT, RZ, UR5, PT, P0 ;  /* 0x00000005ff007c0c */ /* 0x000fcc000bf05300 */
[----:B------:R-:W1:Y:S07]  /*265f0*/  @P2 LDC.64 R6, c[0x0][0xa18] ;  /* 0x00028600ff062b82 */ /* 0x000e6e0000000a00 */
[----:B------:R-:W5:Y:S01]  /*26600*/  @P0 LDG.E R35, desc[UR60][R4.64] ;  /* 0x0000003c04230981 */ /* 0x000f62000c1e1900 */
[----:B0-----:R-:W-:-:S05]  /*26610*/  IMAD.WIDE R2, R27, 0x4, R2 ;  /* 0x000000041b027825 */ /* 0x001fca00078e0202 */
[----:B------:R-:W5:Y:S01]  /*26620*/  @P1 LDG.E R0, desc[UR60][R2.64] ;  /* 0x0000003c02001981 */ /* 0x000f62000c1e1900 */
[----:B------:R-:W-:Y:S02]  /*26630*/  ULDC UR4, c[0x0][0x288] ;  /* 0x0000a20000047ab9 */ /* 0x000fe40000000800 */
[----:B------:R-:W-:Y:S01]  /*26640*/  IMAD.U32 R31, RZ, RZ, UR4 ;  /* 0x00000004ff1f7e24 */ /* 0x000fe2000f8e00ff */
[----:B------:R-:W-:Y:S02]  /*26650*/  ULDC.64 UR4, c[0x0][0x418] ;  /* 0x0001060000047ab9 */ /* 0x000fe40000000a00 */
[----:B------:R-:W-:-:S03]  /*26660*/  UISETP.NE.U32.AND UP0, UPT, UR4, URZ, UPT ;  /* 0x0000003f0400728c */ /* 0x000fc6000bf05070 */
[----:B------:R-:W-:Y:S01]  /*26670*/  ULDC UR4, c[0x0][0x424] ;  /* 0x0001090000047ab9 */ /* 0x000fe20000000800 */
[----:B------:R-:W-:Y:S01]  /*26680*/  UISETP.NE.AND.EX UP0, UPT, UR5, URZ, UPT, UP0 ;  /* 0x0000003f0500728c */ /* 0x000fe2000bf05300 */
[----:B-1----:R-:W-:Y:S02]  /*26690*/  @P2 IMAD.WIDE R6, R27, 0x4, R6 ;  /* 0x000000041b062825 */ /* 0x002fe400078e0206 */
[----:B------:R-:W-:Y:S01]  /*266a0*/  ULDC UR5, c[0x0][0x2f0] ;  /* 0x0000bc0000057ab9 */ /* 0x000fe20000000800 */
[----:B------:R-:W-:Y:S02]  /*266b0*/  USEL UR4, UR4, 0x1, UP0 ;  /* 0x0000000104047887 */ /* 0x000fe40008000000 */
[----:B------:R0:W5:Y:S02]  /*266c0*/  @P2 LDG.E R31, desc[UR60][R6.64] ;  /* 0x0000003c061f2981 */ /* 0x000164000c1e1900 */
[----:B------:R-:W-:-:S03]  /*266d0*/  UIMAD UR4, UR4, UR5, URZ ;  /* 0x00000005040472a4 */ /* 0x000fc6000f8e023f */
[----:B------:R-:W-:-:S03]  /*266e0*/  ULDC UR5, c[0x0][0x348] ;  /* 0x0000d20000057ab9 */ /* 0x000fc60000000800 */
[----:B------:R-:W-:Y:S02]  /*266f0*/  IMAD.U32 R8, RZ, RZ, UR4 ;  /* 0x00000004ff087e24 */ /* 0x000fe4000f8e00ff */
[----:B0-----:R-:W-:Y:S01]  /*26700*/  IMAD.U32 R7, RZ, RZ, UR5 ;  /* 0x00000005ff077e24 */ /* 0x001fe2000f8e00ff */
[----:B---3--:R0:W-:Y:S01]  /*26710*/  STL [R1+0xc], R12 ;  /* 0x00000c0c01007387 */ /* 0x0081e20000100800 */
[----:B------:R-:W-:Y:S05]  /*26720*/  @P2 BRA `(.L_x_1866) ;  /* 0x0000000000102947 */ /* 0x000fea0003800000 */
[----:B------:R-:W-:Y:S05]  /*26730*/  @!P0 BRA `(.L_x_1866) ;  /* 0x00000000000c8947 */ /* 0x000fea0003800000 */
[----:B------:R-:W2:Y:S04]  /*26740*/  LDG.E R6, desc[UR60][R4.64] ;  /* 0x0000003c04067981 */ /* 0x000ea8000c1e1900 */
[----:B-----5:R-:W2:Y:S02]  /*26750*/  LDG.E R31, desc[UR60][R4.64+0x4] ;  /* 0x0000043c041f7981 */ /* 0x020ea4000c1e1900 */
[----:B--2---:R-:W-:-:S07]  /*26760*/  IMAD.IADD R31, R31, 0x1, -R6 ;  /* 0x000000011f1f7824 */ /* 0x004fce00078e0a06 */
.L_x_1866:
[----:B------:R-:W-:Y:S01]  /*26770*/  ULDC.64 UR4, c[0x0][0xa20] ;  /* 0x0002880000047ab9 */ /* 0x000fe20000000a00 */
[C---:B------:R-:W-:Y:S02]  /*26780*/  LOP3.LUT R4, R26.reuse, 0xff000000, RZ, 0xc0, !PT ;  /* 0xff0000001a047812 */ /* 0x040fe400078ec0ff */
[----:B------:R-:W-:Y:S02]  /*26790*/  ISETP.NE.U32.AND P0, PT, RZ, UR4, PT ;  /* 0x00000004ff007c0c */ /* 0x000fe4000bf05070 */
[----:B------:R-:W-:Y:S02]  /*267a0*/  SHF.R.U32.HI R5, RZ, 0x8, R4 ;  /* 0x00000008ff057819 */ /* 0x000fe40000011604 */
[----:B------:R-:W-:Y:S02]  /*267b0*/  ISETP.NE.AND.EX P0, PT, RZ, UR5, PT, P0 ;  /* 0x00000005ff007c0c */ /* 0x000fe4000bf05300 */
[C---:B------:R-:W-:Y:S02]  /*267c0*/  LOP3.LUT R6, R26.reuse, 0xff0000, RZ, 0xc0, !PT ;  /* 0x00ff00001a067812 */ /* 0x040fe400078ec0ff */
[----:B------:R-:W-:-:S02]  /*267d0*/  LOP3.LUT R26, R26, 0xffff, RZ, 0xc0, !PT ;  /* 0x0000ffff1a1a7812 */ /* 0x000fc400078ec0ff */
[----:B------:R-:W-:-:S07]  /*267e0*/  LEA.HI R6, R6, R5, RZ, 0x10 ;  /* 0x0000000506067211 */ /* 0x000fce00078f80ff */
[----:B------:R-:W-:Y:S05]  /*267f0*/  @!P0 BRA `(.L_x_1867) ;  /* 0x0000000000108947 */ /* 0x000fea0003800000 */
[----:B------:R-:W1:Y:S02]  /*26800*/  LDC.64 R4, c[0x0][0xa20] ;  /* 0x00028800ff047b82 */ /* 0x000e640000000a00 */
[----:B-1----:R-:W-:-:S05]  /*26810*/  IMAD.WIDE R4, R27, 0x4, R4 ;  /* 0x000000041b047825 */ /* 0x002fca00078e0204 */
[----:B------:R1:W5:Y:S01]  /*26820*/  LDG.E R8, desc[UR60][R4.64] ;  /* 0x0000003c04087981 */ /* 0x000362000c1e1900 */
[----:B------:R-:W-:Y:S05]  /*26830*/  BRA `(.L_x_1868) ;  /* 0x0000000000247947 */ /* 0x000fea0003800000 */
.L_x_1867:
[----:B------:R-:W-:Y:S02]  /*26840*/  ULDC.64 UR4, c[0x0][0xa08] ;  /* 0x0002820000047ab9 */ /* 0x000fe40000000a00 */
[----:B------:R-:W-:-:S04]  /*26850*/  ISETP.NE.U32.AND P0, PT, RZ, UR4, PT ;  /* 0x00000004ff007c0c */ /* 0x000fc8000bf05070 */
[----:B------:R-:W-:-:S13]  /*26860*/  ISETP.NE.AND.EX P0, PT, RZ, UR5, PT, P0 ;  /* 0x00000005ff007c0c */ /* 0x000fda000bf05300 */
[----:B------:R-:W-:Y:S05]  /*26870*/  @!P0 BRA `(.L_x_1868) ;  /* 0x0000000000148947 */ /* 0x000fea0003800000 */
[----:B------:R-:W1:Y:S02]  /*26880*/  LDC.64 R4, c[0x0][0xa08] ;  /* 0x00028200ff047b82 */ /* 0x000e640000000a00 */
[----:B-1----:R-:W-:-:S05]  /*26890*/  IMAD.WIDE R4, R27, 0x4, R4 ;  /* 0x000000041b047825 */ /* 0x002fca00078e0204 */
[----:B------:R-:W2:Y:S04]  /*268a0*/  LDG.E R8, desc[UR60][R4.64] ;  /* 0x0000003c04087981 */ /* 0x000ea8000c1e1900 */
[----:B------:R-:W2:Y:S02]  /*268b0*/  LDG.E R9, desc[UR60][R4.64+0x4] ;  /* 0x0000043c04097981 */ /* 0x000ea4000c1e1900 */
[----:B--2---:R-:W-:-:S07]  /*268c0*/  IMAD.IADD R8, R9, 0x1, -R8 ;  /* 0x0000000109087824 */ /* 0x004fce00078e0a08 */
.L_x_1868:
[----:B-1----:R-:W2:Y:S01]  /*268d0*/  @P1 LDG.E R5, desc[UR60][R2.64] ;  /* 0x0000003c02051981 */ /* 0x002ea2000c1e1900 */
[----:B------:R-:W1:Y:S03]  /*268e0*/  LDC R9, c[0x0][0x448] ;  /* 0x00011200ff097b82 */ /* 0x000e660000000800 */
[----:B------:R3:W2:Y:S01]  /*268f0*/  @P1 LDG.E R4, desc[UR60][R2.64+0x4] ;  /* 0x0000043c02041981 */ /* 0x0006a2000c1e1900 */
[----:B------:R-:W-:Y:S02]  /*26900*/  IMAD.SHL.U32 R25, R25, 0x80, RZ ;  /* 0x0000008019197824 */ /* 0x000fe400078e00ff */
[----:B-----5:R-:W-:Y:S02]  /*26910*/  IMAD.IADD R8, R8, 0x1, -R12 ;  /* 0x0000000108087824 */ /* 0x020fe400078e0a0c */
[----:B---3--:R-:W3:Y:S01]  /*26920*/  LDC.64 R2, c[0x0][0x9e0] ;  /* 0x00027800ff027b82 */ /* 0x008ee20000000a00 */
[----:B-1----:R-:W-:Y:S01]  /*26930*/  ISETP.NE.AND P2, PT, R9, 0x1, PT ;  /* 0x000000010900780c */ /* 0x002fe20003f45270 */
[----:B------:R-:W-:-:S12]  /*26940*/  VIADD R9, R25, 0x7f ;  /* 0x0000007f19097836 */ /* 0x000fd80000000000 */
[----:B------:R-:W1:Y:S01]  /*26950*/  @P2 LDC R10, c[0x0][0x44c] ;  /* 0x00011300ff0a2b82 */ /* 0x000e620000000800 */
[----:B---3--:R-:W-:-:S07]  /*26960*/  ISETP.GE.AND P3, PT, R3, 0x1, PT ;  /* 0x000000010300780c */ /* 0x008fce0003f66270 */
[----:B------:R-:W3:Y:S01]  /*26970*/  @P2 LDC R11, c[0x0][0x450] ;  /* 0x00011400ff0b2b82 */ /* 0x000ee20000000800 */
[----:B--2---:R-:W-:Y:S02]  /*26980*/  @P1 IMAD.IADD R7, R4, 0x1, -R5 ;  /* 0x0000000104071824 */ /* 0x004fe400078e0a05 */
[----:B-1----:R-:W-:-:S05]  /*26990*/  @P2 IMAD.HI.U32 R4, R9, R10, RZ ;  /* 0x0000000a09042227 */ /* 0x002fca00078e00ff */
[----:B---3--:R-:W-:Y:S01]  /*269a0*/  @P2 SHF.R.U32.HI R9, RZ, R11, R4 ;  /* 0x0000000bff092219 */ /* 0x008fe20000011604 */
[----:B------:R-:W-:-:S04]  /*269b0*/  IMAD.IADD R11, R8, 0x1, R7 ;  /* 0x00000001080b7824 */ /* 0x000fc800078e0207 */
[C---:B------:R-:W-:Y:S01]  /*269c0*/  VIADD R4, R11.reuse, 0x5f ;  /* 0x0000005f0b047836 */ /* 0x040fe20000000000 */
[----:B------:R1:W-:Y:S01]  /*269d0*/  STL [R1+0x4], R11 ;  /* 0x0000040b01007387 */ /* 0x0003e20000100800 */
[----:B------:R-:W-:Y:S02]  /*269e0*/  IADD3 R18, R11, 0x1, -R31 ;  /* 0x000000010b127810 */ /* 0x000fe40007ffe81f */
[----:B------:R-:W-:-:S04]  /*269f0*/  IMAD.HI R4, R4, 0x2aaaaaab, RZ ;  /* 0x2aaaaaab04047827 */ /* 0x000fc800078e02ff */
[----:B------:R-:W-:Y:S01]  /*26a00*/  IMAD.IADD R9, R18, 0x1, R9 ;  /* 0x0000000112097824 */ /* 0x000fe200078e0209 */
[----:B------:R-:W-:-:S03]  /*26a10*/  SHF.R.U32.HI R19, RZ, 0x1f, R4 ;  /* 0x0000001fff137819 */ /* 0x000fc60000011604 */
[----:B------:R-:W-:Y:S01]  /*26a20*/  IMAD.IADD R2, R9, 0x1, R2 ;  /* 0x0000000109027824 */ /* 0x000fe200078e0202 */
[----:B------:R-:W-:Y:S01]  /*26a30*/  LEA.HI.SX32 R19, R4, R19, 0x1c ;  /* 0x0000001304137211 */ /* 0x000fe200078fe2ff */
[----:B-1----:R-:W-:Y:S06]  /*26a40*/  @!P3 BRA `(.L_x_1869) ;  /* 0x000000000048b947 */ /* 0x002fec0003800000 */
[C---:B------:R-:W-:Y:S01]  /*26a50*/  ISETP.GT.AND P0, PT, R9.reuse, RZ, PT ;  /* 0x000000ff0900720c */ /* 0x040fe20003f04270 */
[----:B------:R-:W-:Y:S01]  /*26a60*/  BSSY B0, `(.L_x_1870) ;  /* 0x000000e000007945 */ /* 0x000fe20003800000 */
[----:B------:R-:W-:-:S11]  /*26a70*/  VIADD R10, R9, 0xffffffff ;  /* 0xffffffff090a7836 */ /* 0x000fd60000000000 */
[----:B------:R-:W-:Y:S05]  /*26a80*/  @P0 BRA `(.L_x_1871) ;  /* 0x00000000001c0947 */ /* 0x000fea0003800000 */
[----:B------:R-:W-:Y:S01]  /*26a90*/  ISETP.NE.AND P0, PT, R3, 0x1, PT ;  /* 0x000000010300780c */ /* 0x000fe20003f05270 */
[----:B------:R-:W-:-:S12]  /*26aa0*/  IMAD.MOV R9, RZ, RZ, -R9 ;  /* 0x000000ffff097224 */ /* 0x000fd800078e0a09 */
[----:B------:R-:W1:Y:S02]  /*26ab0*/  @P0 LDC.64 R4, c[0x0][0x9e8] ;  /* 0x00027a00ff040b82 */ /* 0x000e640000000a00 */
[----:B-1----:R-:W-:-:S05]  /*26ac0*/  @P0 IMAD.HI.U32 R4, R9, R4, RZ ;  /* 0x0000000409040227 */ /* 0x002fca00078e00ff */
[----:B------:R-:W-:-:S04]  /*26ad0*/  @P0 SHF.R.U32.HI R9, RZ, R5, R4 ;  /* 0x00000005ff090219 */ /* 0x000fc80000011604 */
[----:B------:R-:W-:Y:S01]  /*26ae0*/  LOP3.LUT R10, RZ, R9, RZ, 0x33, !PT ;  /* 0x00000009ff0a7212 */ /* 0x000fe200078e33ff */
[----:B------:R-:W-:Y:S06]  /*26af0*/  BRA `(.L_x_1872) ;  /* 0x0000000000107947 */ /* 0x000fec0003800000 */
.L_x_1871:
[----:B------:R-:W-:-:S13]  /*26b00*/  ISETP.NE.AND P0, PT, R3, 0x1, PT ;  /* 0x000000010300780c */ /* 0x000fda0003f05270 */
[----:B------:R-:W1:Y:S02]  /*26b10*/  @P0 LDC.64 R4, c[0x0][0x9e8] ;  /* 0x00027a00ff040b82 */ /* 0x000e640000000a00 */
[----:B-1----:R-:W-:-:S05]  /*26b20*/  @P0 IMAD.HI.U32 R4, R10, R4, RZ ;  /* 0x000000040a040227 */ /* 0x002fca00078e00ff */
[----:B------:R-:W-:-:S07]  /*26b30*/  @P0 SHF.R.U32.HI R10, RZ, R5, R4 ;  /* 0x00000005ff0a0219 */ /* 0x000fce0000011604 */
.L_x_1872:
[----:B------:R-:W-:Y:S05]  /*26b40*/  BSYNC B0 ;  /* 0x0000000000007941 */ /* 0x000fea0003800000 */
.L_x_1870:
[----:B------:R-:W-:-:S05]  /*26b50*/  IMAD R5, R10, R3, R3 ;  /* 0x000000030a057224 */ /* 0x000fca00078e0203 */
[----:B------:R-:W-:-:S07]  /*26b60*/  VIMNMX R2, R2, R5, PT ;  /* 0x0000000502027248 */ /* 0x000fce0003fe0100 */
.L_x_1869:
[----:B------:R-:W1:Y:S01]  /*26b70*/  @P2 LDC R10, c[0x0][0x44c] ;  /* 0x00011300ff0a2b82 */ /* 0x000e620000000800 */
[----:B------:R-:W-:Y:S01]  /*26b80*/  VIADD R2, R2, 0x5f ;  /* 0x0000005f02027836 */ /* 0x000fe20000000000 */
[----:B------:R-:W-:Y:S01]  /*26b90*/  ULDC UR4, c[0x0][0x9dc] ;  /* 0x0002770000047ab9 */ /* 0x000fe20000000800 */
[----:B------:R-:W-:Y:S02]  /*26ba0*/  IMAD.MOV.U32 R4, RZ, RZ, R25 ;  /* 0x000000ffff047224 */ /* 0x000fe400078e0019 */
[----:B------:R-:W-:-:S03]  /*26bb0*/  IMAD.HI R2, R2, 0x2aaaaaab, RZ ;  /* 0x2aaaaaab02027827 */ /* 0x000fc600078e02ff */
[----:B------:R-:W2:Y:S01]  /*26bc0*/  @P2 LDC R5, c[0x0][0x450] ;  /* 0x00011400ff052b82 */ /* 0x000ea20000000800 */
[----:B------:R-:W-:Y:S02]  /*26bd0*/  IMAD.IADD R9, R11, 0x1, -R31 ;  /* 0x000000010b097824 */ /* 0x000fe400078e0a1f */
[----:B-1----:R-:W-:-:S05]  /*26be0*/  @P2 IMAD.HI.U32 R10, R25, R10, RZ ;  /* 0x0000000a190a2227 */ /* 0x002fca00078e00ff */
[----:B--2---:R-:W-:Y:S02]  /*26bf0*/  @P2 SHF.R.U32.HI R4, RZ, R5, R10 ;  /* 0x00000005ff042219 */ /* 0x004fe4000001160a */
[----:B------:R-:W-:-:S03]  /*26c00*/  SHF.R.U32.HI R5, RZ, 0x1f, R2 ;  /* 0x0000001fff057819 */ /* 0x000fc60000011602 */
[----:B------:R-:W-:Y:S01]  /*26c10*/  IMAD.IADD R10, R9, 0x1, R4 ;  /* 0x00000001090a7824 */ /* 0x000fe200078e0204 */
[----:B------:R-:W-:-:S04]  /*26c20*/  LEA.HI.SX32 R2, R2, R5, 0x1c ;  /* 0x0000000502027211 */ /* 0x000fc800078fe2ff */
[----:B------:R-:W-:Y:S01]  /*26c30*/  VIMNMX R11, R19, R2, PT ;  /* 0x00000002130b7248 */ /* 0x000fe20003fe0100 */
[----:B------:R-:W-:Y:S01]  /*26c40*/  VIADD R2, R10, -UR4 ;  /* 0x800000040a027c36 */ /* 0x000fe20008000000 */
[----:B------:R-:W-:Y:S06]  /*26c50*/  @!P3 BRA `(.L_x_1873) ;  /* 0x000000000044b947 */ /* 0x000fec0003800000 */
[----:B------:R-:W-:Y:S01]  /*26c60*/  ISETP.GT.AND P0, PT, R10, -0x1, PT ;  /* 0xffffffff0a00780c */ /* 0x000fe20003f04270 */
[----:B------:R-:W-:-:S12]  /*26c70*/  BSSY B0, `(.L_x_1874) ;  /* 0x000000d000007945 */ /* 0x000fd80003800000 */
[----:B------:R-:W-:Y:S05]  /*26c80*/  @P0 BRA `(.L_x_1875) ;  /* 0x00000000001c0947 */ /* 0x000fea0003800000 */
[----:B------:R-:W-:Y:S02]  /*26c90*/  ISETP.NE.AND P0, PT, R3, 0x1, PT ;  /* 0x000000010300780c */ /* 0x000fe40003f05270 */
[----:B------:R-:W-:-:S11]  /*26ca0*/  LOP3.LUT R10, RZ, R10, RZ, 0x33, !PT ;  /* 0x0000000aff0a7212 */ /* 0x000fd600078e33ff */
[----:B------:R-:W1:Y:S02]  /*26cb0*/  @P0 LDC.64 R4, c[0x0][0x9e8] ;  /* 0x00027a00ff040b82 */ /* 0x000e640000000a00 */
[----:B-1----:R-:W-:-:S05]  /*26cc0*/  @P0 IMAD.HI.U32 R4, R10, R4, RZ ;  /* 0x000000040a040227 */ /* 0x002fca00078e00ff */
[----:B------:R-:W-:-:S04]  /*26cd0*/  @P0 SHF.R.U32.HI R10, RZ, R5, R4 ;  /* 0x00000005ff0a0219 */ /* 0x000fc80000011604 */
[----:B------:R-:W-:Y:S01]  /*26ce0*/  LOP3.LUT R10, RZ, R10, RZ, 0x33, !PT ;  /* 0x0000000aff0a7212 */ /* 0x000fe200078e33ff */
[----:B------:R-:W-:Y:S06]  /*26cf0*/  BRA `(.L_x_1876) ;  /* 0x0000000000107947 */ /* 0x000fec0003800000 */
.L_x_1875:
[----:B------:R-:W-:-:S13]  /*26d00*/  ISETP.NE.AND P0, PT, R3, 0x1, PT ;  /* 0x000000010300780c */ /* 0x000fda0003f05270 */
[----:B------:R-:W1:Y:S02]  /*26d10*/  @P0 LDC.64 R4, c[0x0][0x9e8] ;  /* 0x00027a00ff040b82 */ /* 0x000e640000000a00 */
[----:B-1----:R-:W-:-:S05]  /*26d20*/  @P0 IMAD.HI.U32 R4, R10, R4, RZ ;  /* 0x000000040a040227 */ /* 0x002fca00078e00ff */
[----:B------:R-:W-:-:S07]  /*26d30*/  @P0 SHF.R.U32.HI R10, RZ, R5, R4 ;  /* 0x00000005ff0a0219 */ /* 0x000fce0000011604 */
.L_x_1876:
[----:B------:R-:W-:Y:S05]  /*26d40*/  BSYNC B0 ;  /* 0x0000000000007941 */ /* 0x000fea0003800000 */
.L_x_1874:
[----:B------:R-:W-:-:S05]  /*26d50*/  IMAD R3, R10, R3, RZ ;  /* 0x000000030a037224 */ /* 0x000fca00078e02ff */
[----:B------:R-:W-:-:S07]  /*26d60*/  VIMNMX R2, R2, R3, !PT ;  /* 0x0000000302027248 */ /* 0x000fce0007fe0100 */
.L_x_1873:
[----:B------:R-:W-:Y:S01]  /*26d70*/  IMAD.HI R2, R2, 0x2aaaaaab, RZ ;  /* 0x2aaaaaab02027827 */ /* 0x000fe200078e02ff */
[----:B------:R-:W-:Y:S01]  /*26d80*/  BSSY B0, `(.L_x_1877) ;  /* 0x0000026000007945 */ /* 0x000fe20003800000 */
[----:B------:R-:W-:Y:S02]  /*26d90*/  LOP3.LUT R10, R6, 0xff, RZ, 0xc0, !PT ;  /* 0x000000ff060a7812 */ /* 0x000fe400078ec0ff */
[----:B------:R-:W-:Y:S01]  /*26da0*/  SHF.R.U32.HI R6, RZ, 0x10, R6 ;  /* 0x00000010ff067819 */ /* 0x000fe20000011606 */
[----:B------:R-:W-:Y:S01]  /*26db0*/  IMAD.MOV.U32 R14, RZ, RZ, RZ ;  /* 0x000000ffff0e7224 */ /* 0x000fe200078e00ff */
[----:B------:R-:W-:-:S04]  /*26dc0*/  SHF.R.U32.HI R3, RZ, 0x1f, R2 ;  /* 0x0000001fff037819 */ /* 0x000fc80000011602 */
[----:B------:R-:W-:-:S04]  /*26dd0*/  LEA.HI.SX32 R3, R2, R3, 0x1c ;  /* 0x0000000302037211 */ /* 0x000fc800078fe2ff */
[----:B------:R-:W-:-:S04]  /*26de0*/  VIMNMX R4, RZ, R3, !PT ;  /* 0x00000003ff047248 */ /* 0x000fc80007fe0100 */
[----:B------:R-:W-:-:S13]  /*26df0*/  ISETP.GT.AND P0, PT, R11, R4, PT ;  /* 0x000000040b00720c */ /* 0x000fda0003f04270 */
[----:B------:R-:W-:Y:S05]  /*26e00*/  @!P0 BRA `(.L_x_1878) ;  /* 0x0000000000748947 */ /* 0x000fea0003800000 */
[----:B------:R-:W-:Y:S01]  /*26e10*/  ISETP.NE.AND P0, PT, R6, RZ, PT ;  /* 0x000000ff0600720c */ /* 0x000fe20003f05270 */
[----:B------:R-:W-:-:S03]  /*26e20*/  ULDC UR4, c[0x0][0x9f0] ;  /* 0x00027c0000047ab9 */ /* 0x000fc60000000800 */
[----:B------:R-:W-:-:S04]  /*26e30*/  SEL R5, R6, UR4, P0 ;  /* 0x0000000406057c07 */ /* 0x000fc80008000000 */
[----:B------:R-:W-:Y:S02]  /*26e40*/  IABS R13, R5 ;  /* 0x00000005000d7213 */ /* 0x000fe40000000000 */
[----:B0-----:R-:W-:Y:S02]  /*26e50*/  IADD3 R12, R5, -0x1, R11 ;  /* 0xffffffff050c7810 */ /* 0x001fe40007ffe00b */
[----:B------:R-:W0:Y:S03]  /*26e60*/  I2F.RP R2, R13 ;  /* 0x0000000d00027306 */ /* 0x000e260000209400 */
[----:B------:R-:W-:-:S05]  /*26e70*/  IMAD.IADD R12, R12, 0x1, -R4 ;  /* 0x000000010c0c7824 */ /* 0x000fca00078e0a04 */
        /* <DEDUP_REMOVED lines=22> */
.L_x_1878:
[----:B------:R-:W-:Y:S05]  /*26fe0*/  BSYNC B0 ;  /* 0x0000000000007941 */ /* 0x000fea0003800000 */
.L_x_1877:
[-C--:B------:R-:W-:Y:S01]  /*26ff0*/  IMAD R3, R10, R14.reuse, R4 ;  /* 0x0000000e0a037224 */ /* 0x080fe200078e0204 */
        /* <DEDUP_REMOVED lines=20> */
[----:B------:R-:W1:Y:S02]  /*27140*/  S2R R3, SR_TID.X ;  /* 0x0000000000037919 */ /* 0x000e640000002100 */
[----:B-1----:R-:W-:-:S04]  /*27150*/  SHF.R.U32.HI R3, RZ, 0x5, R3 ;  /* 0x00000005ff037819 */ /* 0x002fc80000011603 */
[----:B------:R-:W-:-:S05]  /*27160*/  LOP3.LUT R3, R3, 0x3, RZ, 0xc0, !PT ;  /* 0x0000000303037812 */ /* 0x000fca00078ec0ff */
[----:B------:R1:W2:Y:S02]  /*27170*/  SHFL.IDX PT, R14, R3, RZ, 0x1f ;  /* 0x00001fff030e7589 */ /* 0x0002a400000e0000 */
.L_x_2056:
[----:B--2---:R-:W-:Y:S02]  /*27180*/  ISETP.NE.AND P0, PT, R14, RZ, PT ;  /* 0x000000ff0e00720c */ /* 0x004fe40003f05270 */
[----:B------:R-:W-:-:S11]  /*27190*/  PLOP3.LUT P6, PT, PT, PT, PT, 0x8, 0x0 ;  /* 0x000000000000781c */ /* 0x000fd60003fce170 */
[----:B------:R-:W-:Y:S05]  /*271a0*/  @P0 BRA `(.L_x_1882) ;  /* 0x00000000000c0947 */ /* 0x000fea0003800000 */
[----:B------:R-:W-:-:S03]  /*271b0*/  UMOV UR4, 0xffffffff ;  /* 0xffffffff00047882 */ /* 0x000fc60000000000 */
[----:B------:R-:W-:Y:S05]  /*271c0*/  BRA.DIV UR4, `(.L_x_1883) ;  /* 0x0000007604f07947 */ /* 0x000fea000b800000 */
[----:B------:R-:W-:-:S13]  /*271d0*/  ELECT P6, URZ, PT ;  /* 0x00000000003f782f */ /* 0x000fda00038c0000 */
.L_x_1882:
[----:B-1----:R-:W2:Y:S01]  /*271e0*/  LDL R3, [R1+0x28] ;  /* 0x0000280001037983 */ /* 0x002ea20000100800 */
[----:B------:R-:W-:Y:S01]  /*271f0*/  BSSY B1, `(.L_x_1884) ;  /* 0x0000008000017945 */ /* 0x000fe20003800000 */
[----:B--2---:R-:W-:-:S05]  /*27200*/  VIADD R3, R3, 0x1 ;  /* 0x0000000103037836 */ /* 0x004fca0000000000 */
[----:B------:R-:W-:-:S04]  /*27210*/  LEA.HI R7, R3, R3, RZ, 0x1 ;  /* 0x0000000303077211 */ /* 0x000fc800078f08ff */
[----:B------:R-:W-:-:S05]  /*27220*/  LOP3.LUT R8, R7, 0xfffffffe, RZ, 0xc0, !PT ;  /* 0xfffffffe07087812 */ /* 0x000fca00078ec0ff */
[----:B------:R-:W-:-:S05]  /*27230*/  IMAD.IADD R8, R3, 0x1, -R8 ;  /* 0x0000000103087824 */ /* 0x000fca00078e0a08 */
[----:B------:R-:W-:-:S04]  /*27240*/  SHF.L.U32 R8, R8, 0x1f, RZ ;  /* 0x0000001f08087819 */ /* 0x000fc800000006ff */
[----:B------:R-:W1:Y:S02]  /*27250*/  SYNCS.PHASECHK.TRANS64.TRYWAIT P0, [R17+URZ+0x30820], R8 ;  /* 0x03082008110075a7 */ /* 0x000e64000800017f */
[----:B-1----:R-:W-:Y:S05]  /*27260*/  @!P0 BRA `(.L_x_1885) ;  /* 0x0000007400e88947 */ /* 0x002fea0003800000 */
.L_x_2059:
[----:B------:R-:W-:Y:S05]  /*27270*/  BSYNC B1 ;  /* 0x0000000000017941 */ /* 0x000fea0003800000 */
.L_x_1884:
[----:B------:R-:W-:Y:S04]  /*27280*/  BSSY B1, `(.L_x_1886) ;  /* 0x000008b000017945 */ /* 0x000fe80003800000 */
[----:B------:R-:W-:Y:S05]  /*27290*/  @!P6 BRA `(.L_x_1887) ;  /* 0x000000080024e947 */ /* 0x000fea0003800000 */
[----:B0-----:R-:W-:Y:S01]  /*272a0*/  IMAD R12, R28, 0x8, R17 ;  /* 0x000000081c0c7824 */ /* 0x001fe200078e0211 */
[----:B------:R-:W-:Y:S01]  /*272b0*/  SHF.L.U32 R11, R30, 0x1f, RZ ;  /* 0x0000001f1e0b7819 */ /* 0x000fe200000006ff */
[----:B------:R-:W0:Y:S01]  /*272c0*/  S2R R3, SR_TID.X ;  /* 0x0000000000037919 */ /* 0x000e220000002100 */
[----:B------:R-:W-:Y:S02]  /*272d0*/  BSSY B2, `(.L_x_1888) ;  /* 0x0000005000027945 */ /* 0x000fe40003800000 */
[----:B------:R-:W2:Y:S01]  /*272e0*/  SYNCS.PHASECHK.TRANS64.TRYWAIT P0, [R12+URZ+0x308a0], R11 ;  /* 0x0308a00b0c0075a7 */ /* 0x000ea2000800017f */
[----:B0-----:R-:W-:-:S04]  /*272f0*/  LOP3.LUT R3, R3, 0x7f, RZ, 0xc0, !PT ;  /* 0x0000007f03037812 */ /* 0x001fc800078ec0ff */
[----:B------:R-:W-:Y:S01]  /*27300*/  ISETP.NE.AND P1, PT, R3, RZ, PT ;  /* 0x000000ff0300720c */ /* 0x000fe20003f25270 */
[----:B--2---:R-:W-:-:S12]  /*27310*/  @!P0 BRA `(.L_x_1889) ;  /* 0x0000007400d08947 */ /* 0x004fd80003800000 */
.L_x_2060:
[----:B------:R-:W-:Y:S05]  /*27320*/  BSYNC B2 ;  /* 0x0000000000027941 */ /* 0x000fea0003800000 */
.L_x_1888:
[----:B------:R-:W-:Y:S04]  /*27330*/  BSSY B2, `(.L_x_1890) ;  /* 0x0000009000027945 */ /* 0x000fe80003800000 */
[----:B------:R-:W-:Y:S05]  /*27340*/  @P1 BRA `(.L_x_1891) ;  /* 0x00000000001c1947 */ /* 0x000fea0003800000 */
[----:B------:R-:W2:Y:S01]  /*27350*/  S2R R7, SR_TID.X ;  /* 0x0000000000077919 */ /* 0x000ea20000002100 */
[----:B------:R-:W-:-:S04]  /*27360*/  IMAD.MOV.U32 R3, RZ, RZ, 0x9000 ;  /* 0x00009000ff037424 */ /* 0x000fc800078e00ff */
[----:B------:R3:W-:Y:S01]  /*27370*/  SYNCS.ARRIVE.TRANS64 RZ, [R12+URZ+0x30890], R3 ;  /* 0x030890030cff79a7 */ /* 0x0007e2000800003f */
[----:B--2---:R-:W-:-:S04]  /*27380*/  LOP3.LUT R7, R7, 0x1f, RZ, 0xc0, !PT ;  /* 0x0000001f07077812 */ /* 0x004fc800078ec0ff */
[----:B------:R-:W-:-:S13]  /*27390*/  ISETP.NE.AND P0, PT, R7, RZ, PT ;  /* 0x000000ff0700720c */ /* 0x000fda0003f05270 */
[----:B---3--:R-:W-:Y:S05]  /*273a0*/  @!P0 BRA `(.L_x_1891) ;  /* 0x0000000000048947 */ /* 0x008fea0003800000 */
[----:B------:R-:W-:Y:S01]  /*273b0*/  BPT.TRAP 0x1 ;  /* 0x000000040000795c */ /* 0x000fe20000300000 */
.L_x_1891:
[----:B------:R-:W-:Y:S05]  /*273c0*/  BSYNC B2 ;  /* 0x0000000000027941 */ /* 0x000fea0003800000 */
.L_x_1890:
[----:B------:R-:W-:Y:S01]  /*273d0*/  IMAD.MOV.U32 R22, RZ, RZ, RZ ;  /* 0x000000ffff167224 */ /* 0x000fe200078e00ff */
[----:B------:R-:W-:Y:S01]  /*273e0*/  UIADD3 UR4, UP0, UR36, 0x570, URZ ;  /* 0x0000057024047890 */ /* 0x000fe2000ff1e03f */
[----:B------:R-:W-:Y:S01]  /*273f0*/  IMAD R7, R2, 0x60, R0 ;  /* 0x0000006002077824 */ /* 0x000fe200078e0200 */
[----:B------:R-:W-:Y:S01]  /*27400*/  PLOP3.LUT P0, PT, PT, PT, PT, 0x80, 0x0 ;  /* 0x000000000000781c */ /* 0x000fe20003f0f070 */
[----:B-1----:R-:W-:Y:S01]  /*27410*/  IMAD R8, R28, 0x9000, R17 ;  /* 0x000090001c087824 */ /* 0x002fe200078e0211 */
[----:B------:R-:W-:Y:S01]  /*27420*/  R2UR UR10, R22 ;  /* 0x00000000160a72ca */ /* 0x000fe200000e0000 */
[----:B------:R-:W-:Y:S01]  /*27430*/  VIADD R7, R7, 0xffffffa0 ;  /* 0xffffffa007077836 */ /* 0x000fe20000000000 */
[----:B------:R-:W-:Y:S01]  /*27440*/  UIADD3.X UR5, URZ, UR37, URZ, UP0, !UPT ;  /* 0x000000253f057290 */ /* 0x000fe200087fe43f */
[----:B------:R-:W-:Y:S01]  /*27450*/  VIADD R3, R12, 0x30890 ;  /* 0x000308900c037836 */ /* 0x000fe20000000000 */
[----:B------:R-:W-:Y:S01]  /*27460*/  UMOV UR6, 0x0 ;  /* 0x0000000000067882 */ /* 0x000fe20000000000 */
[----:B------:R-:W-:Y:S01]  /*27470*/  VIADD R13, R8, 0x1e400 ;  /* 0x0001e400080d7836 */ /* 0x000fe20000000000 */
[----:B------:R-:W-:-:S09]  /*27480*/  UMOV UR7, 0x12f00000 ;  /* 0x12f0000000077882 */ /* 0x000fd20000000000 */
.L_x_1892:
        /* <DEDUP_REMOVED lines=10> */
[----:B------:R-:W-:Y:S01]  /*27530*/  IMAD.MOV.U32 R21, RZ, RZ, 0x40 ;  /* 0x00000040ff157424 */ /* 0x000fe200078e00ff */
[----:B------:R-:W-:Y:S01]  /*27540*/  PLOP3.LUT P0, PT, PT, PT, PT, 0x80, 0x0 ;  /* 0x000000000000781c */ /* 0x000fe20003f0f070 */
[----:B------:R-:W-:Y:S01]  /*27550*/  VIADD R13, R8, 0x21400 ;  /* 0x00021400080d7836 */ /* 0x000fe20000000000 */
[----:B------:R-:W-:Y:S01]  /*27560*/  UMOV UR6, 0x0 ;  /* 0x0000000000067882 */ /* 0x000fe20000000000 */
[----:B------:R-:W-:Y:S01]  /*27570*/  UMOV UR7, 0x12f00000 ;  /* 0x12f0000000077882 */ /* 0x000fe20000000000 */
[----:B------:R-:W-:-:S15]  /*27580*/  R2UR UR10, R21 ;  /* 0x00000000150a72ca */ /* 0x000fde00000e0000 */
.L_x_1893:
        /* <DEDUP_REMOVED lines=16> */
.L_x_1894:
        /* <DEDUP_REMOVED lines=10> */
[----:B------:R-:W1:Y:S01]  /*27730*/  SYNCS.PHASECHK.TRANS64.TRYWAIT P0, [R12+URZ+0x308c0], R11 ;  /* 0x0308c00b0c0075a7 */ /* 0x000e62000800017f */
[----:B------:R-:W-:Y:S04]  /*27740*/  BSSY B2, `(.L_x_1895) ;  /* 0x0000002000027945 */ /* 0x000fe80003800000 */
[----:B-1----:R-:W-:Y:S05]  /*27750*/  @!P0 BRA `(.L_x_1896) ;  /* 0x0000007000d48947 */ /* 0x002fea0003800000 */
.L_x_2061:
[----:B------:R-:W-:Y:S05]  /*27760*/  BSYNC B2 ;  /* 0x0000000000027941 */ /* 0x000fea0003800000 */
.L_x_1895:
        /* <DEDUP_REMOVED lines=11> */
.L_x_1898:
[----:B------:R-:W-:Y:S05]  /*27820*/  BSYNC B2 ;  /* 0x0000000000027941 */ /* 0x000fea0003800000 */
.L_x_1897:
        /* <DEDUP_REMOVED lines=8> */
.L_x_1899:
        /* <DEDUP_REMOVED lines=15> */
.L_x_1900:
        /* <DEDUP_REMOVED lines=15> */
.L_x_1901:
        /* <DEDUP_REMOVED lines=9> */
[----:B--2---:R-:W-:Y:S05]  /*27b20*/  @P0 BRA.U.ANY `(.L_x_1901) ;  /* 0xfffffffd00d80947 */ /* 0x004fea000393ffff */
.L_x_1887:
[----:B------:R-:W-:Y:S05]  /*27b30*/  BSYNC B1 ;  /* 0x0000000000017941 */ /* 0x000fea0003800000 */
.L_x_1886:
[----:B-1----:R-:W-:Y:S01]  /*27b40*/  VIADD R8, R2, 0xfffffffe ;  /* 0xfffffffe02087836 */ /* 0x002fe20000000000 */
        /* <DEDUP_REMOVED lines=8> */
.L_x_1918:
        /* <DEDUP_REMOVED lines=11> */
.L_x_2062:
[----:B------:R-:W-:Y:S05]  /*27c80*/  BSYNC B2 ;  /* 0x0000000000027941 */ /* 0x000fea0003800000 */
.L_x_1904:
        /* <DEDUP_REMOVED lines=9> */
.L_x_1907:
[----:B------:R-:W-:Y:S05]  /*27d20*/  BSYNC B2 ;  /* 0x0000000000027941 */ /* 0x000fea0003800000 */
.L_x_1906:
        /* <DEDUP_REMOVED lines=11> */
.L_x_1908:
        /* <DEDUP_REMOVED lines=16> */
.L_x_1909:
        /* <DEDUP_REMOVED lines=16> */
.L_x_1910:
        /* <DEDUP_REMOVED lines=13> */
.L_x_2063:
[----:B------:R-:W-:Y:S05]  /*280b0*/  BSYNC B2 ;  /* 0x0000000000027941 */ /* 0x000fea0003800000 */
.L_x_1911:
[----:B------:R-:W-:Y:S01]  /*280c0*/  BSSY B2, `(.L_x_1913) ;  /* 0x000000b000027945 */ /* 0x000fe20003800000 */
[----:B------:R-:W-:Y:S02]  /*280d0*/  IMAD.MOV.U32 R2, RZ, RZ, 0x0 ;  /* 0x00000000ff027424 */ /* 0x000fe400078e00ff */
[----:B01----:R-:W-:Y:S01]  /*280e0*/  IMAD.MOV.U32 R3, RZ, RZ, 0x12f00000 ;  /* 0x12f00000ff037424 */ /* 0x003fe200078e00ff */
[----:B------:R-:W-:Y:S06]  /*280f0*/  @P2 BRA `(.L_x_1914) ;  /* 0x00000000001c2947 */ /* 0x000fec0003800000 */
[----:B------:R-:W0:Y:S01]  /*28100*/  S2R R21, SR_TID.X ;  /* 0x0000000000157919 */ /* 0x000e220000002100 */
[----:B------:R-:W-:-:S04]  /*28110*/  IMAD.MOV.U32 R13, RZ, RZ, 0x9000 ;  /* 0x00009000ff0d7424 */ /* 0x000fc800078e00ff */
[----:B------:R1:W-:Y:S01]  /*28120*/  SYNCS.ARRIVE.TRANS64 RZ, [R7+URZ+0x308b0], R13 ;  /* 0x0308b00d07ff79a7 */ /* 0x0003e2000800003f */
[----:B0-----:R-:W-:-:S04]  /*28130*/  LOP3.LUT R21, R21, 0x1f, RZ, 0xc0, !PT ;  /* 0x0000001f15157812 */ /* 0x001fc800078ec0ff */
[----:B------:R-:W-:-:S13]  /*28140*/  ISETP.NE.AND P1, PT, R21, RZ, PT ;  /* 0x000000ff1500720c */ /* 0x000fda0003f25270 */
[----:B-1----:R-:W-:Y:S05]  /*28150*/  @!P1 BRA `(.L_x_1914) ;  /* 0x0000000000049947 */ /* 0x002fea0003800000 */
[----:B------:R-:W-:Y:S01]  /*28160*/  BPT.TRAP 0x1 ;  /* 0x000000040000795c */ /* 0x000fe20000300000 */
.L_x_1914:
[----:B------:R-:W-:Y:S05]  /*28170*/  BSYNC B2 ;  /* 0x0000000000027941 */ /* 0x000fea0003800000 */
.L_x_1913:
[----:B------:R-:W-:Y:S01]  /*28180*/  R2UR UR10, R14 ;  /* 0x000000000e0a72ca */ /* 0x000fe200000e0000 */
[----:B------:R-:W-:Y:S01]  /*28190*/  UIADD3 UR4, UP0, UR36, 0x670, URZ ;  /* 0x0000067024047890 */ /* 0x000fe2000ff1e03f */
[----:B------:R-:W-:Y:S01]  /*281a0*/  R2UR UR6, R2 ;  /* 0x00000000020672ca */ /* 0x000fe200000e0000 */
[----:B------:R-:W-:Y:S01]  /*281b0*/  VIADD R7, R7, 0x308b0 ;  /* 0x000308b007077836 */ /* 0x000fe20000000000 */
[----:B------:R-:W-:Y:S01]  /*281c0*/  R2UR UR7, R3 ;  /* 0x00000000030772ca */ /* 0x000fe200000e0000 */
[----:B------:R-:W-:Y:S01]  /*281d0*/  VIADD R13, R11, 0x400 ;  /* 0x000004000b0d7836 */ /* 0x000fe20000000000 */
[----:B------:R-:W-:Y:S01]  /*281e0*/  PLOP3.LUT P1, PT, PT, PT, PT, 0x80, 0x0 ;  /* 0x000000000000781c */ /* 0x000fe20003f2f070 */
[----:B------:R-:W-:-:S12]  /*281f0*/  UIADD3.X UR5, URZ, UR37, URZ, UP0, !UPT ;  /* 0x000000253f057290 */ /* 0x000fd800087fe43f */
.L_x_1915:
        /* <DEDUP_REMOVED lines=15> */
.L_x_1916:
        /* <DEDUP_REMOVED lines=15> */
.L_x_1917:
        /* <DEDUP_REMOVED lines=10> */
.L_x_1903:
[----:B------:R-:W-:Y:S05]  /*28480*/  BSYNC B1 ;  /* 0x0000000000017941 */ /* 0x000fea0003800000 */
.L_x_1902:
[----:B------:R-:W-:Y:S01]  /*28490*/  ISETP.GT.AND P2, PT, R8, R4, PT ;  /* 0x000000040800720c */ /* 0x000fe20003f44270 */
[----:B------:R-:W-:Y:S02]  /*284a0*/  VIADD R28, R28, 0x1 ;  /* 0x000000011c1c7836 */ /* 0x000fe40000000000 */
[----:B------:R-:W-:-:S03]  /*284b0*/  VIADD R8, R8, 0xffffffff ;  /* 0xffffffff08087836 */ /* 0x000fc60000000000 */
[----:B------:R-:W-:-:S04]  /*284c0*/  ISETP.NE.AND P1, PT, R28, 0x2, PT ;  /* 0x000000021c00780c */ /* 0x000fc80003f25270 */
[----:B------:R-:W-:Y:S02]  /*284d0*/  SEL R3, RZ, 0x1, P1 ;  /* 0x00000001ff037807 */ /* 0x000fe40000800000 */
[----:B------:R-:W-:Y:S02]  /*284e0*/  SEL R28, R28, RZ, P1 ;  /* 0x000000ff1c1c7207 */ /* 0x000fe40000800000 */
[----:B------:R-:W-:Y:S01]  /*284f0*/  LOP3.LUT R30, R30, R3, RZ, 0x3c, !PT ;  /* 0x000000031e1e7212 */ /* 0x000fe200078e3cff */
[----:B------:R-:W-:Y:S06]  /*28500*/  @P2 BRA `(.L_x_1918) ;  /* 0xfffffff400b02947 */ /* 0x000fec000383ffff */
.L_x_1880:
[----:B------:R-:W-:Y:S05]  /*28510*/  BSYNC B0 ;  /* 0x0000000000007941 */ /* 0x000fea0003800000 */
.L_x_1879:
[----:B------:R-:W1:Y:S01]  /*28520*/  LDC R0, c[0x0][0x448] ;  /* 0x00011200ff007b82 */ /* 0x000e620000000800 */
[----:B------:R-:W-:Y:S01]  /*28530*/  VIADD R5, R25, 0x7f ;  /* 0x0000007f19057836 */ /* 0x000fe20000000000 */
[----:B------:R-:W-:Y:S06]  /*28540*/  @!P0 WARPSYNC.ALL ;  /* 0x0000000000008948 */ /* 0x000fec0003800000 */
[----:B------:R-:W2:Y:S08]  /*28550*/  LDC.64 R2, c[0x0][0x9e0] ;  /* 0x00027800ff027b82 */ /* 0x000eb00000000a00 */
[----:B------:R-:W-:Y:S01]  /*28560*/  @!P0 BAR.SYNC.DEFER_BLOCKING 0xc, 0x180 ;  /* 0x0306000000008b1d */ /* 0x000fe20000010000 */
[----:B-1----:R-:W-:-:S02]  /*28570*/  ISETP.NE.AND P1, PT, R0, 0x1, PT ;  /* 0x000000010000780c */ /* 0x002fc40003f25270 */
[----:B--2---:R-:W-:-:S11]  /*28580*/  ISETP.GE.AND P2, PT, R3, 0x1, PT ;  /* 0x000000010300780c */ /* 0x004fd60003f46270 */
[----:B------:R-:W1:Y:S08]  /*28590*/  @P1 LDC R4, c[0x0][0x44c] ;  /* 0x00011300ff041b82 */ /* 0x000e700000000800 */
[----:B------:R-:W2:Y:S01]  /*285a0*/  @P1 LDC R0, c[0x0][0x450] ;  /* 0x00011400ff001b82 */ /* 0x000ea20000000800 */
[----:B-1----:R-:W-:-:S05]  /*285b0*/  @P1 IMAD.HI.U32 R7, R5, R4, RZ ;  /* 0x0000000405071227 */ /* 0x002fca00078e00ff */
[----:B--2---:R-:W-:-:S05]  /*285c0*/  @P1 SHF.R.U32.HI R5, RZ, R0, R7 ;  /* 0x00000000ff051219 */ /* 0x004fca0000011607 */
        /* <DEDUP_REMOVED lines=14> */
.L_x_1921:
[----:B------:R-:W-:-:S13]  /*286b0*/  ISETP.NE.AND P0, PT, R3, 0x1, PT ;  /* 0x000000010300780c */ /* 0x000fda0003f05270 */
[----:B------:R-:W1:Y:S02]  /*286c0*/  @P0 LDC.64 R4, c[0x0][0x9e8] ;  /* 0x00027a00ff040b82 */ /* 0x000e640000000a00 */
[----:B-1----:R-:W-:-:S05]  /*286d0*/  @P0 IMAD.HI.U32 R4, R0, R4, RZ ;  /* 0x0000000400040227 */ /* 0x002fca00078e00ff */
[----:B------:R-:W-:-:S07]  /*286e0*/  @P0 SHF.R.U32.HI R0, RZ, R5, R4 ;  /* 0x00000005ff000219 */ /* 0x000fce0000011604 */
.L_x_1922:
[----:B------:R-:W-:Y:S05]  /*286f0*/  BSYNC B0 ;  /* 0x0000000000007941 */ /* 0x000fea0003800000 */
.L_x_1920:
[----:B------:R-:W-:-:S05]  /*28700*/  IMAD R5, R0, R3, R3 ;  /* 0x0000000300057224 */ /* 0x000fca00078e0203 */
[----:B------:R-:W-:-:S07]  /*28710*/  VIMNMX R2, R2, R5, PT ;  /* 0x0000000502027248 */ /* 0x000fce0003fe0100 */
.L_x_1919:
[----:B------:R-:W1:Y:S01]  /*28720*/  @P1 LDC R0, c[0x0][0x44c] ;  /* 0x00011300ff001b82 */ /* 0x000e620000000800 */
[----:B------:R-:W-:Y:S01]  /*28730*/  VIADD R2, R2, 0x5f ;  /* 0x0000005f02027836 */ /* 0x000fe20000000000 */
[----:B------:R-:W-:-:S03]  /*28740*/  ULDC UR4, c[0x0][0x9dc] ;  /* 0x0002770000047ab9 */ /* 0x000fc60000000800 */
[----:B------:R-:W-:-:S03]  /*28750*/  IMAD.HI R2, R2, 0x2aaaaaab, RZ ;  /* 0x2aaaaaab02027827 */ /* 0x000fc600078e02ff */
[----:B------:R-:W2:Y:S01]  /*28760*/  @P1 LDC R5, c[0x0][0x450] ;  /* 0x00011400ff051b82 */ /* 0x000ea20000000800 */
[----:B-1----:R-:W-:-:S04]  /*28770*/  @P1 IMAD.HI.U32 R4, R25, R0, RZ ;  /* 0x0000000019041227 */ /* 0x002fc800078e00ff */
[----:B------:R-:W-:Y:S01]  /*28780*/  IMAD.MOV.U32 R0, RZ, RZ, R25 ;  /* 0x000000ffff007224 */ /* 0x000fe200078e0019 */
[----:B--2---:R-:W-:Y:S02]  /*28790*/  @P1 SHF.R.U32.HI R0, RZ, R5, R4 ;  /* 0x00000005ff001219 */ /* 0x004fe40000011604 */
[----:B------:R-:W-:-:S03]  /*287a0*/  SHF.R.U32.HI R5, RZ, 0x1f, R2 ;  /* 0x0000001fff057819 */ /* 0x000fc60000011602 */
[----:B------:R-:W-:Y:S01]  /*287b0*/  IMAD.IADD R9, R9, 0x1, R0 ;  /* 0x0000000109097824 */ /* 0x000fe200078e0200 */
[----:B------:R-:W-:-:S03]  /*287c0*/  LEA.HI.SX32 R2, R2, R5, 0x1c ;  /* 0x0000000502027211 */ /* 0x000fc600078fe2ff */
[----:B------:R-:W-:Y:S01]  /*287d0*/  VIADD R0, R9, -UR4 ;  /* 0x8000000409007c36 */ /* 0x000fe20008000000 */
[----:B------:R-:W-:Y:S01]  /*287e0*/  VIMNMX R19, R19, R2, PT ;  /* 0x0000000213137248 */ /* 0x000fe20003fe0100 */
        /* <DEDUP_REMOVED lines=11> */
.L_x_1925:
[----:B------:R-:W-:-:S13]  /*288a0*/  ISETP.NE.AND P0, PT, R3, 0x1, PT ;  /* 0x000000010300780c */ /* 0x000fda0003f05270 */
[----:B------:R-:W1:Y:S02]  /*288b0*/  @P0 LDC.64 R4, c[0x0][0x9e8] ;  /* 0x00027a00ff040b82 */ /* 0x000e640000000a00 */
[----:B-1----:R-:W-:-:S05]  /*288c0*/  @P0 IMAD.HI.U32 R4, R9, R4, RZ ;  /* 0x0000000409040227 */ /* 0x002fca00078e00ff */
[----:B------:R-:W-:-:S07]  /*288d0*/  @P0 SHF.R.U32.HI R9, RZ, R5, R4 ;  /* 0x00000005ff090219 */ /* 0x000fce0000011604 */
.L_x_1926:
[----:B------:R-:W-:Y:S05]  /*288e0*/  BSYNC B0 ;  /* 0x0000000000007941 */ /* 0x000fea0003800000 */
.L_x_1924:
[----:B------:R-:W-:-:S05]  /*288f0*/  IMAD R3, R9, R3, RZ ;  /* 0x0000000309037224 */ /* 0x000fca00078e02ff */
[----:B------:R-:W-:-:S07]  /*28900*/  VIMNMX R0, R0, R3, !PT ;  /* 0x0000000300007248 */ /* 0x000fce0007fe0100 */
.L_x_1923:
[----:B------:R-:W-:Y:S01]  /*28910*/  ISETP.NE.AND P1, PT, R6, RZ, PT ;  /* 0x000000ff0600720c */ /* 0x000fe20003f25270 */
[----:B------:R-:W-:Y:S01]  /*28920*/  IMAD.HI R0, R0, 0x2aaaaaab, RZ ;  /* 0x2aaaaaab00007827 */ /* 0x000fe200078e02ff */
[----:B------:R-:W-:Y:S04]  /*28930*/  BSSY B0, `(.L_x_1927) ;  /* 0x0000023000007945 */ /* 0x000fe80003800000 */
[----:B------:R-:W-:-:S04]  /*28940*/  SHF.R.U32.HI R3, RZ, 0x1f, R0 ;  /* 0x0000001fff037819 */ /* 0x000fc80000011600 */
[----:B------:R-:W-:Y:S01]  /*28950*/  LEA.HI.SX32 R0, R0, R3, 0x1c ;  /* 0x0000000300007211 */ /* 0x000fe200078fe2ff */
[----:B------:R-:W-:Y:S02]  /*28960*/  IMAD.MOV.U32 R3, RZ, RZ, RZ ;  /* 0x000000ffff037224 */ /* 0x000fe400078e00ff */
[----:B------:R-:W1:Y:S01]  /*28970*/  @!P1 LDC R6, c[0x0][0x9f0] ;  /* 0x00027c00ff069b82 */ /* 0x000e620000000800 */
[----:B------:R-:W-:-:S04]  /*28980*/  VIMNMX R0, RZ, R0, !PT ;  /* 0x00000000ff007248 */ /* 0x000fc80007fe0100 */
[----:B------:R-:W-:-:S13]  /*28990*/  ISETP.GT.AND P0, PT, R19, R0, PT ;  /* 0x000000001300720c */ /* 0x000fda0003f04270 */
[----:B------:R-:W-:Y:S05]  /*289a0*/  @!P0 BRA `(.L_x_1928) ;  /* 0x00000000006c8947 */ /* 0x000fea0003800000 */
[-C--:B-1----:R-:W-:Y:S01]  /*289b0*/  IABS R4, R6.reuse ;  /* 0x0000000600047213 */ /* 0x082fe20000000000 */
[----:B------:R-:W-:Y:S01]  /*289c0*/  IMAD.MOV.U32 R2, RZ, RZ, RZ ;  /* 0x000000ffff027224 */ /* 0x000fe200078e00ff */
[----:B------:R-:W-:Y:S02]  /*289d0*/  IABS R8, R6 ;  /* 0x0000000600087213 */ /* 0x000fe40000000000 */
[----:B------:R-:W1:Y:S08]  /*289e0*/  I2F.RP R5, R4 ;  /* 0x0000000400057306 */ /* 0x000e700000209400 */
[----:B-1----:R-:W1:Y:S02]  /*289f0*/  MUFU.RCP R5, R5 ;  /* 0x0000000500057308 */ /* 0x002e640000001000 */
[----:B-1----:R-:W-:-:S06]  /*28a00*/  VIADD R7, R5, 0xffffffe ;  /* 0x0ffffffe05077836 */ /* 0x002fcc0000000000 */
[----:B------:R1:W2:Y:S02]  /*28a10*/  F2I.FTZ.U32.TRUNC.NTZ R3, R7 ;  /* 0x0000000700037305 */ /* 0x0002a4000021f000 */
[----:B-1----:R-:W-:Y:S02]  /*28a20*/  IMAD.MOV R7, RZ, RZ, -R8 ;  /* 0x000000ffff077224 */ /* 0x002fe400078e0a08 */
[----:B--2---:R-:W-:-:S04]  /*28a30*/  IMAD.MOV R9, RZ, RZ, -R3 ;  /* 0x000000ffff097224 */ /* 0x004fc800078e0a03 */
        /* <DEDUP_REMOVED lines=18> */
.L_x_1928:
[----:B------:R-:W-:Y:S05]  /*28b60*/  BSYNC B0 ;  /* 0x0000000000007941 */ /* 0x000fea0003800000 */
.L_x_1927:
[-C--:B------:R-:W-:Y:S01]  /*28b70*/  IMAD R0, R10, R3.reuse, R0 ;  /* 0x000000030a007224 */ /* 0x080fe200078e0200 */
[----:B------:R-:W-:Y:S04]  /*28b80*/  BSSY B7, `(.L_x_1929) ;  /* 0x0000368000077945 */ /* 0x000fe80003800000 */
[----:B------:R-:W-:Y:S01]  /*28b90*/  VIADDMNMX R22, R0, R3, R19, PT ;  /* 0x0000000300167246 */ /* 0x000fe20003800113 */
[----:B------:R2:W-:Y:S03]  /*28ba0*/  STL [R1+0x8], R0 ;  /* 0x0000080001007387 */ /* 0x0005e60000100800 */
[----:B------:R-:W-:Y:S01]  /*28bb0*/  ISETP.GT.AND P0, PT, R22, R0, PT ;  /* 0x000000001600720c */ /* 0x000fe20003f04270 */
[----:B------:R2:W-:-:S12]  /*28bc0*/  STL [R1+0x24], R22 ;  /* 0x0000241601007387 */ /* 0x0005d80000100800 */
[----:B--2---:R-:W-:Y:S05]  /*28bd0*/  @P0 BRA `(.L_x_1930) ;  /* 0x0000000000440947 */ /* 0x004fea0003800000 */
[----:B------:R-:W2:Y:S02]  /*28be0*/  S2R R2, SR_TID.X ;  /* 0x0000000000027919 */ /* 0x000ea40000002100 */
[----:B--2---:R-:W-:-:S04]  /*28bf0*/  LOP3.LUT R2, R2, 0x7f, RZ, 0xc0, !PT ;  /* 0x0000007f02027812 */ /* 0x004fc800078ec0ff */
[----:B------:R-:W-:-:S13]  /*28c00*/  ISETP.NE.AND P0, PT, R2, RZ, PT ;  /* 0x000000ff0200720c */ /* 0x000fda0003f05270 */
[----:B------:R-:W-:Y:S05]  /*28c10*/  @P0 BRA `(.L_x_1931) ;  /* 0x0000003400780947 */ /* 0x000fea0003800000 */
[----:B------:R-:W2:Y:S01]  /*28c20*/  S2R R5, SR_LANEID ;  /* 0x0000000000057919 */ /* 0x000ea20000000000 */
[----:B------:R-:W-:Y:S01]  /*28c30*/  VOTEU.ANY UR4, UPT, PT ;  /* 0x0000000000047886 */ /* 0x000fe200038e0100 */
[----:B------:R-:W3:Y:S01]  /*28c40*/  LDC.64 R2, c[0x0][0xc60] ;  /* 0x00031800ff027b82 */ /* 0x000ee20000000a00 */
[----:B------:R-:W2:Y:S02]  /*28c50*/  FLO.U32 R0, UR4 ;  /* 0x0000000400007d00 */ /* 0x000ea400080e0000 */
[----:B--2---:R-:W-:-:S06]  /*28c60*/  ISETP.EQ.U32.AND P0, PT, R0, R5, PT ;  /* 0x000000050000720c */ /* 0x004fcc0003f02070 */
[----:B------:R-:W3:Y:S07]  /*28c70*/  POPC R5, UR4 ;  /* 0x0000000400057d09 */ /* 0x000eee0008000000 */
[----:B---3--:R-:W2:Y:S01]  /*28c80*/  @P0 ATOMG.E.ADD.STRONG.GPU PT, R3, desc[UR60][R2.64], R5 ;  /* 0x00000005020309a8 */ /* 0x008ea200081ee1fc */
[----:B------:R-:W3:Y:S02]  /*28c90*/  S2R R4, SR_LTMASK ;  /* 0x0000000000047919 */ /* 0x000ee40000003900 */
[----:B---3--:R-:W-:-:S04]  /*28ca0*/  LOP3.LUT R4, R4, UR4, RZ, 0xc0, !PT ;  /* 0x0000000404047c12 */ /* 0x008fc8000f8ec0ff */
[----:B------:R-:W3:Y:S01]  /*28cb0*/  POPC R7, R4 ;  /* 0x0000000400077309 */ /* 0x000ee20000000000 */
[----:B--2---:R-:W3:Y:S02]  /*28cc0*/  SHFL.IDX PT, R0, R3, R0, 0x1f ;  /* 0x00001f0003007589 */ /* 0x004ee400000e0000 */
[----:B---3--:R-:W-:Y:S01]  /*28cd0*/  IADD3 R24, R0, UR38, R7 ;  /* 0x0000002600187c10 */ /* 0x008fe2000fffe007 */
[----:B------:R-:W-:Y:S06]  /*28ce0*/  BRA `(.L_x_1931) ;  /* 0x0000003400447947 */ /* 0x000fec0003800000 */
.L_x_1930:
        /* <DEDUP_REMOVED lines=9> */
[----:B------:R-:W2:Y:S01]  /*28d80*/  LDC.64 R2, c[0x4][R2] ;  /* 0x0100000002027b82 */ /* 0x000ea20000000a00 */
[----:B------:R-:W-:Y:S02]  /*28d90*/  IMAD.U32 R5, RZ, RZ, UR7 ;  /* 0x00000007ff057e24 */ /* 0x000fe4000f8e00ff */
[----:B-1----:R-:W-:Y:S02]  /*28da0*/  IMAD.U32 R6, RZ, RZ, UR8 ;  /* 0x00000008ff067e24 */ /* 0x002fe4000f8e00ff */
[----:B------:R-:W-:-:S02]  /*28db0*/  IMAD.U32 R7, RZ, RZ, UR9 ;  /* 0x00000009ff077e24 */ /* 0x000fc4000f8e00ff */
[----:B------:R-:W-:Y:S02]  /*28dc0*/  IMAD.U32 R10, RZ, RZ, UR4 ;  /* 0x00000004ff0a7e24 */ /* 0x000fe4000f8e00ff */
[----:B------:R-:W-:Y:S02]  /*28dd0*/  IMAD.U32 R11, RZ, RZ, UR5 ;  /* 0x00000005ff0b7e24 */ /* 0x000fe4000f8e00ff */
[----:B------:R-:W-:Y:S02]  /*28de0*/  IMAD.MOV.U32 R8, RZ, RZ, 0x70 ;  /* 0x00000070ff087424 */ /* 0x000fe400078e00ff */
[----:B0-----:R-:W-:Y:S02]  /*28df0*/  IMAD.MOV.U32 R12, RZ, RZ, 0x1 ;  /* 0x00000001ff0c7424 */ /* 0x001fe400078e00ff */
[----:B------:R-:W-:-:S07]  /*28e00*/  IMAD.MOV.U32 R13, RZ, RZ, RZ ;  /* 0x000000ffff0d7224 */ /* 0x000fce00078e00ff */
[----:B------:R-:W-:-:S07]  /*28e10*/  LEPC R20, `(.L_x_1933) ;  /* 0x000000001014794e */ /* 0x000fce0000000000 */
[----:B--2---:R-:W-:Y:S05]  /*28e20*/  CALL.ABS.NOINC R2 ;  /* 0x0000000002007343 */ /* 0x004fea0003c00000 */
.L_x_1933:
[----:B------:R-:W-:Y:S05]  /*28e30*/  BSYNC B6 ;  /* 0x0000000000067941 */ /* 0x000fea0003800000 */
.L_x_1932:
        /* <DEDUP_REMOVED lines=8> */
[----:B------:R2:W3:Y:S01]  /*28ec0*/  LDC.64 R2, c[0x4][R18] ;  /* 0x0100000012027b82 */ /* 0x0004e20000000a00 */
[----:B------:R-:W-:Y:S02]  /*28ed0*/  IMAD.U32 R4, RZ, RZ, UR6 ;  /* 0x00000006ff047e24 */ /* 0x000fe4000f8e00ff */
[----:B------:R-:W-:Y:S02]  /*28ee0*/  IMAD.U32 R5, RZ, RZ, UR7 ;  /* 0x00000007ff057e24 */ /* 0x000fe4000f8e00ff */
[----:B-1----:R-:W-:Y:S02]  /*28ef0*/  IMAD.U32 R6, RZ, RZ, UR8 ;  /* 0x00000008ff067e24 */ /* 0x002fe4000f8e00ff */
[----:B------:R-:W-:-:S02]  /*28f00*/  IMAD.U32 R7, RZ, RZ, UR9 ;  /* 0x00000009ff077e24 */ /* 0x000fc4000f8e00ff */
[----:B------:R-:W-:Y:S02]  /*28f10*/  IMAD.U32 R10, RZ, RZ, UR4 ;  /* 0x00000004ff0a7e24 */ /* 0x000fe4000f8e00ff */
[----:B------:R-:W-:Y:S02]  /*28f20*/  IMAD.U32 R11, RZ, RZ, UR5 ;  /* 0x00000005ff0b7e24 */ /* 0x000fe4000f8e00ff */
[----:B------:R-:W-:Y:S02]  /*28f30*/  IMAD.MOV.U32 R8, RZ, RZ, 0x70 ;  /* 0x00000070ff087424 */ /* 0x000fe400078e00ff */
[----:B0-----:R-:W-:Y:S02]  /*28f40*/  IMAD.MOV.U32 R12, RZ, RZ, 0x1 ;  /* 0x00000001ff0c7424 */ /* 0x001fe400078e00ff */
[----:B--2---:R-:W-:-:S07]  /*28f50*/  IMAD.MOV.U32 R13, RZ, RZ, RZ ;  /* 0x000000ffff0d7224 */ /* 0x004fce00078e00ff */
[----:B------:R-:W-:-:S07]  /*28f60*/  LEPC R20, `(.L_x_1936) ;  /* 0x000000001014794e */ /* 0x000fce0000000000 */
[----:B---3--:R-:W-:Y:S05]  /*28f70*/  CALL.ABS.NOINC R2 ;  /* 0x0000000002007343 */ /* 0x008fea0003c00000 */
.L_x_1936:
        /* <DEDUP_REMOVED lines=15> */
.L_x_1935:
[----:B------:R-:W-:Y:S05]  /*29070*/  BSYNC B6 ;  /* 0x0000000000067941 */ /* 0x000fea0003800000 */
.L_x_1934:
[----:B------:R-:W-:Y:S01]  /*29080*/  ULDC.64 UR4, c[0x0][0x9f8] ;  /* 0x00027e0000047ab9 */ /* 0x000fe20000000a00 */
[----:B------:R-:W2:Y:S01]  /*29090*/  LDL R20, [R1+0x4] ;  /* 0x0000040001147983 */ /* 0x000ea20000100800 */
[----:B------:R-:W-:-:S03]  /*290a0*/  ISETP.NE.U32.AND P0, PT, RZ, UR4, PT ;  /* 0x00000004ff007c0c */ /* 0x000fc6000bf05070 */
[----:B------:R-:W3:Y:S01]  /*290b0*/  LDL R19, [R1+0xc] ;  /* 0x00000c0001137983 */ /* 0x000ee20000100800 */
[----:B------:R-:W-:Y:S01]  /*290c0*/  ISETP.NE.AND.EX P0, PT, RZ, UR5, PT, P0 ;  /* 0x00000005ff007c0c */ /* 0x000fe2000bf05300 */
[----:B------:R-:W-:Y:S01]  /*290d0*/  IMAD.MOV.U32 R32, RZ, RZ, R27 ;  /* 0x000000ffff207224 */ /* 0x000fe200078e001b */
[----:B------:R-:W4:Y:S01]  /*290e0*/  LDC R0, c[0x0][0x430] ;  /* 0x00010c00ff007b82 */ /* 0x000f220000000800 */
[----:B------:R-:W0:Y:S01]  /*290f0*/  S2R R18, SR_TID.X ;  /* 0x0000000000127919 */ /* 0x000e220000002100 */
[----:B------:R-:W-:Y:S01]  /*29100*/  VIADD R22, R22, 0xffffffff ;  /* 0xffffffff16167836 */ /* 0x000fe20000000000 */
[----:B------:R-:W-:Y:S01]  /*29110*/  LOP3.LUT R16, R16, 0xfffffff7, RZ, 0xc0, !PT ;  /* 0xfffffff710107812 */ /* 0x000fe200078ec0ff */
[----:B------:R-:W-:-:S07]  /*29120*/  ULDC UR4, c[0x0][0x2f4] ;  /* 0x0000bd0000047ab9 */ /* 0x000fce0000000800 */
[----:B------:R-:W1:Y:S01]  /*29130*/  @P0 LDC.64 R2, c[0x0][0x9f8] ;  /* 0x00027e00ff020b82 */ /* 0x000e620000000a00 */
[----:B0-----:R-:W-:Y:S01]  /*29140*/  LOP3.LUT R18, R18, 0x7f, RZ, 0xc0, !PT ;  /* 0x0000007f12127812 */ /* 0x001fe200078ec0ff */
[----:B-1----:R-:W-:-:S05]  /*29150*/  @P0 IMAD.WIDE R2, R27, 0x4, R2 ;  /* 0x000000041b020825 */ /* 0x002fca00078e0202 */
[----:B------:R0:W3:Y:S01]  /*29160*/  @P0 LDG.E R32, desc[UR60][R2.64] ;  /* 0x0000003c02200981 */ /* 0x0000e2000c1e1900 */
[----:B------:R-:W-:Y:S02]  /*29170*/  SHF.R.U32.HI R21, RZ, 0x3, R18 ;  /* 0x00000003ff157819 */ /* 0x000fe40000011612 */
[----:B----4-:R-:W-:Y:S01]  /*29180*/  ISETP.NE.AND P1, PT, R0, 0x1, PT ;  /* 0x000000010000780c */ /* 0x010fe20003f25270 */
[----:B------:R-:W1:-:S12]  /*29190*/  S2R R18, SR_TID.X ;  /* 0x0000000000127919 */ /* 0x000e580000002100 */
[----:B------:R-:W4:Y:S08]  /*291a0*/  @P1 LDC R6, c[0x0][0x434] ;  /* 0x00010d00ff061b82 */ /* 0x000f300000000800 */
[----:B------:R-:W0:Y:S01]  /*291b0*/  @P1 LDC R7, c[0x0][0x438] ;  /* 0x00010e00ff071b82 */ /* 0x000e220000000800 */
[----:B-1----:R-:W-:-:S05]  /*291c0*/  IMAD.SHL.U32 R18, R18, 0x10, RZ ;  /* 0x0000001012127824 */ /* 0x002fca00078e00ff */
[----:B------:R-:W-:-:S05]  /*291d0*/  LOP3.LUT R18, R21, 0x70, R18, 0xf8, !PT ;  /* 0x0000007015127812 */ /* 0x000fca00078ef812 */
[----:B------:R-:W-:Y:S01]  /*291e0*/  IMAD R5, R22, 0x60, R18 ;  /* 0x0000006016057824 */ /* 0x000fe200078e0212 */
[----:B------:R-:W-:Y:S01]  /*291f0*/  ISETP.GE.AND P3, PT, R33, UR4, PT ;  /* 0x0000000421007c0c */ /* 0x000fe2000bf66270 */
[----:B------:R-:W-:-:S03]  /*29200*/  UMOV UR5, 0xffffffff ;  /* 0xffffffff00057882 */ /* 0x000fc60000000000 */
[----:B--2---:R-:W-:-:S04]  /*29210*/  ISETP.GE.AND P0, PT, R5, R20, PT ;  /* 0x000000140500720c */ /* 0x004fc80003f06270 */
[----:B------:R-:W-:Y:S01]  /*29220*/  ISETP.GT.U32.OR P0, PT, R18, 0x5f, P0 ;  /* 0x0000005f1200780c */ /* 0x000fe20000704470 */
[----:B---3--:R-:W-:-:S04]  /*29230*/  IMAD.IADD R5, R5, 0x1, R19 ;  /* 0x0000000105057824 */ /* 0x008fc800078e0213 */
[----:B----4-:R-:W-:-:S04]  /*29240*/  @P1 IMAD.HI.U32 R6, R5, R6, RZ ;  /* 0x0000000605061227 */ /* 0x010fc800078e00ff */
[----:B------:R-:W-:Y:S01]  /*29250*/  IMAD.MOV.U32 R4, RZ, RZ, R5 ;  /* 0x000000ffff047224 */ /* 0x000fe200078e0005 */
[----:B0-----:R-:W-:-:S03]  /*29260*/  @P1 SHF.R.U32.HI R4, RZ, R7, R6 ;  /* 0x00000007ff041219 */ /* 0x001fc60000011606 */
[----:B------:R-:W0:Y:S02]  /*29270*/  @!P0 LDC.64 R2, c[0x0][0x428] ;  /* 0x00010a00ff028b82 */ /* 0x000e240000000a00 */
[----:B------:R-:W-:-:S04]  /*29280*/  IMAD.MOV R6, RZ, RZ, -R4 ;  /* 0x000000ffff067224 */ /* 0x000fc800078e0a04 */
[----:B------:R-:W-:Y:S01]  /*29290*/  IMAD R0, R0, R6, R5 ;  /* 0x0000000600007224 */ /* 0x000fe200078e0205 */
[----:B------:R-:W-:Y:S02]  /*292a0*/  @!P0 SHF.R.S32.HI R5, RZ, 0x1f, R4 ;  /* 0x0000001fff058819 */ /* 0x000fe40000011404 */
[----:B------:R-:W-:Y:S01]  /*292b0*/  SHF.R.S32.HI R8, RZ, 0x1f, R32 ;  /* 0x0000001fff087819 */ /* 0x000fe20000011420 */
[----:B0-----:R-:W-:-:S04]  /*292c0*/  @!P0 IMAD.WIDE.U32 R4, R32, R2, R4 ;  /* 0x0000000220048225 */ /* 0x001fc800078e0004 */
[----:B------:R-:W-:Y:S01]  /*292d0*/  @!P0 IMAD R6, R8, R2, RZ ;  /* 0x0000000208068224 */ /* 0x000fe200078e02ff */
[----:B------:R0:W-:Y:S03]  /*292e0*/  STL [R1+0x10], R8 ;  /* 0x0000100801007387 */ /* 0x0001e60000100800 */
[----:B------:R-:W-:Y:S02]  /*292f0*/  @!P0 IMAD R6, R32, R3, R6 ;  /* 0x0000000320068224 */ /* 0x000fe400078e0206 */
[----:B------:R-:W1:Y:S02]  /*29300*/  @!P0 LDC.64 R2, c[0x0][0x418] ;  /* 0x00010600ff028b82 */ /* 0x000e640000000a00 */
[----:B------:R-:W-:Y:S02]  /*29310*/  @!P0 IMAD.IADD R6, R5, 0x1, R6 ;  /* 0x0000000105068824 */ /* 0x000fe400078e0206 */
[----:B------:R-:W-:Y:S01]  /*29320*/  IMAD.U32 R5, RZ, RZ, UR39 ;  /* 0x00000027ff057e24 */ /* 0x000fe2000f8e00ff */
[----:B-1----:R-:W-:-:S04]  /*29330*/  @!P0 LEA R2, P1, R4, R2, 0x2 ;  /* 0x0000000204028211 */ /* 0x002fc800078210ff */
[----:B------:R-:W-:Y:S01]  /*29340*/  @!P0 LEA.HI.X R3, R4, R3, R6, 0x2, P1 ;  /* 0x0000000304038211 */ /* 0x000fe200008f1406 */
[----:B------:R-:W-:-:S06]  /*29350*/  IMAD.MOV.U32 R4, RZ, RZ, RZ ;  /* 0x000000ffff047224 */ /* 0x000fcc00078e00ff */
[----:B------:R0:W5:Y:S01]  /*29360*/  @!P0 LDG.E R4, desc[UR60][R2.64] ;  /* 0x0000003c02048981 */ /* 0x000162000c1e1900 */
[----:B------:R-:W-:Y:S02]  /*29370*/  ISETP.GT.U32.AND P0, PT, R18, 0x5f, PT ;  /* 0x0000005f1200780c */ /* 0x000fe40003f04070 */
[----:B------:R-:W-:Y:S02]  /*29380*/  ISETP.NE.AND P2, PT, R5, 0x3, PT ;  /* 0x000000030500780c */ /* 0x000fe40003f45270 */
[----:B------:R-:W-:-:S09]  /*29390*/  ISETP.GE.AND P1, PT, R36, UR4, PT ;  /* 0x0000000424007c0c */ /* 0x000fd2000bf26270 */
[----:B------:R-:W-:Y:S02]  /*293a0*/  @P0 LOP3.LUT R16, R16, 0x8, RZ, 0xfc, !PT ;  /* 0x0000000810100812 */ /* 0x000fe400078efcff */
[----:B------:R-:W-:Y:S02]  /*293b0*/  ISETP.GE.AND P0, PT, R34, UR4, PT ;  /* 0x0000000422007c0c */ /* 0x000fe4000bf06270 */
[----:B------:R-:W-:-:S04]  /*293c0*/  LOP3.LUT R16, R16, 0xffffffef, RZ, 0xc0, !PT ;  /* 0xffffffef10107812 */ /* 0x000fc800078ec0ff */
[----:B------:R-:W-:-:S04]  /*293d0*/  @P2 LOP3.LUT R16, R16, 0x10, RZ, 0xfc, !PT ;  /* 0x0000001010102812 */ /* 0x000fc800078efcff */
[----:B------:R-:W-:-:S04]  /*293e0*/  LOP3.LUT R16, R16, 0xfffffffb, RZ, 0xc0, !PT ;  /* 0xfffffffb10107812 */ /* 0x000fc800078ec0ff */
[----:B------:R-:W-:-:S04]  /*293f0*/  @P3 LOP3.LUT R16, R16, 0x4, RZ, 0xfc, !PT ;  /* 0x0000000410103812 */ /* 0x000fc800078efcff */
[----:B------:R-:W-:-:S04]  /*29400*/  LOP3.LUT R16, R16, 0xfffffffe, RZ, 0xc0, !PT ;  /* 0xfffffffe10107812 */ /* 0x000fc800078ec0ff */
[----:B------:R-:W-:-:S04]  /*29410*/  LOP3.LUT R16, R16, 0xfffffffd, RZ, 0xc0, !PT ;  /* 0xfffffffd10107812 */ /* 0x000fc800078ec0ff */
[----:B------:R-:W-:-:S04]  /*29420*/  @P1 LOP3.LUT R16, R16, 0x2, RZ, 0xfc, !PT ;  /* 0x0000000210101812 */ /* 0x000fc800078efcff */
[----:B------:R-:W-:Y:S01]  /*29430*/  @P0 LOP3.LUT R16, R16, 0x1, RZ, 0xfc, !PT ;  /* 0x0000000110100812 */ /* 0x000fe200078efcff */
[----:B0-----:R-:W-:Y:S06]  /*29440*/  BRA.DIV UR5, `(.L_x_1937) ;  /* 0x0000005605d47947 */ /* 0x001fec000b800000 */
.L_x_2066:
[----:B------:R-:W-:Y:S05]  /*29450*/  @!P2 BRA `(.L_x_1938) ;  /* 0x000000000004a947 */ /* 0x000fea0003800000 */
[----:B------:R-:W-:Y:S01]  /*29460*/  BPT.TRAP 0x1 ;  /* 0x000000040000795c */ /* 0x000fe20000300000 */
.L_x_1938:
        /* <DEDUP_REMOVED lines=23> */
.L_x_2067:
[----:B------:R-:W-:Y:S05]  /*295e0*/  BSYNC B0 ;  /* 0x0000000000007941 */ /* 0x000fea0003800000 */
.L_x_1939:
[----:B------:R-:W2:Y:S01]  /*295f0*/  LDL R9, [R1+0x4] ;  /* 0x0000040001097983 */ /* 0x000ea20000100800 */
[----:B------:R-:W-:Y:S01]  /*29600*/  ULDC.64 UR4, c[0x0][0x300] ;  /* 0x0000c00000047ab9 */ /* 0x000fe20000000a00 */
[----:B------:R-:W-:Y:S01]  /*29610*/  ULDC.64 UR6, c[0x0][0x2e8] ;  /* 0x0000ba0000067ab9 */ /* 0x000fe20000000a00 */
[----:B------:R-:W-:Y:S01]  /*29620*/  IMAD R5, R5, UR4, RZ ;  /* 0x0000000405057c24 */ /* 0x000fe2000f8e02ff */
[----:B------:R-:W1:Y:S01]  /*29630*/  S2R R8, SR_TID.X ;  /* 0x0000000000087919 */ /* 0x000e620000002100 */
[----:B0-----:R-:W-:Y:S01]  /*29640*/  IMAD.WIDE.U32 R2, R0, UR4, RZ ;  /* 0x0000000400027c25 */ /* 0x001fe2000f8e00ff */
[C---:B------:R-:W-:Y:S02]  /*29650*/  LOP3.LUT P4, RZ, R16.reuse, 0x4, RZ, 0xc0, !PT ;  /* 0x0000000410ff7812 */ /* 0x040fe4000788c0ff */
[----:B------:R-:W-:Y:S01]  /*29660*/  LOP3.LUT P3, RZ, R16, 0x2, RZ, 0xc0, !PT ;  /* 0x0000000210ff7812 */ /* 0x000fe2000786c0ff */
[----:B------:R-:W-:Y:S01]  /*29670*/  IMAD R5, R0, UR5, R5 ;  /* 0x0000000500057c24 */ /* 0x000fe2000f8e0205 */
[----:B------:R-:W-:Y:S01]  /*29680*/  ULDC.64 UR4, c[0x0][0x310] ;  /* 0x0000c40000047ab9 */ /* 0x000fe20000000a00 */
[----:B------:R-:W-:Y:S01]  /*29690*/  LOP3.LUT P2, RZ, R16, 0x1, RZ, 0xc0, !PT ;  /* 0x0000000110ff7812 */ /* 0x000fe2000784c0ff */
[----:B------:R-:W-:-:S02]  /*296a0*/  IMAD R6, R6, UR4, RZ ;  /* 0x0000000406067c24 */ /* 0x000fc4000f8e02ff */
[----:B------:R-:W-:Y:S02]  /*296b0*/  IMAD.IADD R3, R3, 0x1, R5 ;  /* 0x0000000103037824 */ /* 0x000fe400078e0205 */
[C---:B------:R-:W-:Y:S02]  /*296c0*/  IMAD R5, R4.reuse, UR5, R6 ;  /* 0x0000000504057c24 */ /* 0x040fe4000f8e0206 */
[----:B------:R-:W-:Y:S01]  /*296d0*/  IMAD.WIDE.U32 R2, R4, UR4, R2 ;  /* 0x0000000404027c25 */ /* 0x000fe2000f8e0002 */
[----:B------:R-:W-:-:S03]  /*296e0*/  ULDC.64 UR4, c[0x0][0x308] ;  /* 0x0000c20000047ab9 */ /* 0x000fc60000000a00 */
[----:B------:R-:W-:Y:S02]  /*296f0*/  IMAD.IADD R3, R3, 0x1, R5 ;  /* 0x0000000103037824 */ /* 0x000fe400078e0205 */
[----:B------:R-:W-:Y:S02]  /*29700*/  IMAD R5, R23, 0x4800, R37 ;  /* 0x0000480017057824 */ /* 0x000fe400078e0225 */
[----:B------:R-:W-:Y:S01]  /*29710*/  IMAD.WIDE.U32 R2, R26, UR4, R2 ;  /* 0x000000041a027c25 */ /* 0x000fe2000f8e0002 */
[----:B------:R-:W-:-:S03]  /*29720*/  UMOV UR4, 0xffffffff ;  /* 0xffffffff00047882 */ /* 0x000fc60000000000 */
[----:B------:R-:W-:Y:S01]  /*29730*/  IMAD R0, R26, UR5, R3 ;  /* 0x000000051a007c24 */ /* 0x000fe2000f8e0203 */
[----:B------:R-:W-:-:S04]  /*29740*/  LEA R4, P0, R2, UR6, 0x1 ;  /* 0x0000000602047c11 */ /* 0x000fc8000f8008ff */
[----:B------:R-:W-:Y:S02]  /*29750*/  LEA.HI.X R0, R2, UR7, R0, 0x1, P0 ;  /* 0x0000000702007c11 */ /* 0x000fe400080f0c00 */
[----:B-1----:R-:W-:-:S04]  /*29760*/  LOP3.LUT R8, R8, 0x7f, RZ, 0xc0, !PT ;  /* 0x0000007f08087812 */ /* 0x002fc800078ec0ff */
[----:B------:R-:W-:Y:S01]  /*29770*/  SHF.R.U32.HI R8, RZ, 0x3, R8 ;  /* 0x00000003ff087819 */ /* 0x000fe20000011608 */
[----:B--2---:R-:W-:-:S04]  /*29780*/  IMAD R6, R22, -0x60, R9 ;  /* 0xffffffa016067824 */ /* 0x004fc800078e0209 */
        /* <DEDUP_REMOVED lines=65> */
.L_x_2081:
        /* <DEDUP_REMOVED lines=12> */
.L_x_1942:
        /* <DEDUP_REMOVED lines=10> */
.L_x_1943:
[----:B------:R2:W-:Y:S02]  /*29d00*/  SYNCS.ARRIVE.TRANS64.A1T0 RZ, [R7+URZ+0x30830], RZ ;  /* 0x030830ff07ff79a7 */ /* 0x0005e4000810003f */
[----:B------:R-:W-:Y:S05]  /*29d10*/  WARPSYNC.ALL ;  /* 0x0000000000007948 */ /* 0x000fea0003800000 */
[----:B------:R-:W-:Y:S01]  /*29d20*/  ULDC.64 UR4, c[0x0][0xa00] ;  /* 0x0002800000047ab9 */ /* 0x000fe20000000a00 */
[----:B------:R-:W-:Y:S01]  /*29d30*/  SHF.R.S32.HI R0, RZ, 0x1f, R27 ;  /* 0x0000001fff007819 */ /* 0x000fe2000001141b */
[----:B-1----:R-:W-:Y:S01]  /*29d40*/  VIADD R2, R17, 0x12400 ;  /* 0x0001240011027836 */ /* 0x002fe20000000000 */
[----:B------:R-:W-:Y:S01]  /*29d50*/  BAR.SYNC.DEFER_BLOCKING 0x8, 0x180 ;  /* 0x0206000000007b1d */ /* 0x000fe20000010000 */
[----:B------:R-:W-:-:S04]  /*29d60*/  ISETP.NE.U32.AND P0, PT, RZ, UR4, PT ;  /* 0x00000004ff007c0c */ /* 0x000fc8000bf05070 */
[----:B------:R-:W-:Y:S01]  /*29d70*/  ISETP.NE.AND.EX P0, PT, RZ, UR5, PT, P0 ;  /* 0x00000005ff007c0c */ /* 0x000fe2000bf05300 */
[----:B------:R-:W-:Y:S01]  /*29d80*/  ULDC.64 UR4, c[0x0][0x298] ;  /* 0x0000a60000047ab9 */ /* 0x000fe20000000a00 */
[----:B------:R-:W-:Y:S01]  /*29d90*/  BSSY B6, `(.L_x_1944) ;  /* 0x000001d000067945 */ /* 0x000fe20003800000 */
[----:B0-----:R-:W-:Y:S01]  /*29da0*/  IMAD.WIDE.U32 R4, R35, UR4, RZ ;  /* 0x0000000423047c25 */ /* 0x001fe2000f8e00ff */
[----:B------:R-:W-:Y:S02]  /*29db0*/  SEL R3, R0, RZ, !P0 ;  /* 0x000000ff00037207 */ /* 0x000fe40004000000 */
[----:B------:R-:W-:Y:S02]  /*29dc0*/  SEL R0, R27, RZ, !P0 ;  /* 0x000000ff1b007207 */ /* 0x000fe40004000000 */
[----:B------:R-:W-:Y:S01]  /*29dd0*/  LOP3.LUT P0, RZ, R2, 0x3ff, RZ, 0xc0, !PT ;  /* 0x000003ff02ff7812 */ /* 0x000fe2000780c0ff */
[----:B------:R-:W-:Y:S04]  /*29de0*/  STL [R1+0x2c], R3 ;  /* 0x00002c0301007387 */ /* 0x000fe80000100800 */
[----:B------:R0:W-:Y:S04]  /*29df0*/  STL [R1+0x20], R0 ;  /* 0x0000200001007387 */ /* 0x0001e80000100800 */
[----:B------:R1:W-:Y:S01]  /*29e00*/  STL.64 [R1+0x18], R4 ;  /* 0x0000180401007387 */ /* 0x0003e20000100a00 */
[----:B0-----:R-:W-:-:S05]  /*29e10*/  SHF.R.S32.HI R0, RZ, 0x1f, R35 ;  /* 0x0000001fff007819 */ /* 0x001fca0000011423 */
[----:B------:R-:W-:-:S04]  /*29e20*/  IMAD R0, R0, UR4, RZ ;  /* 0x0000000400007c24 */ /* 0x000fc8000f8e02ff */
[----:B------:R-:W-:-:S04]  /*29e30*/  IMAD R0, R35, UR5, R0 ;  /* 0x0000000523007c24 */ /* 0x000fc8000f8e0200 */
[----:B------:R-:W-:Y:S01]  /*29e40*/  IMAD.IADD R35, R5, 0x1, R0 ;  /* 0x0000000105237824 */ /* 0x000fe200078e0200 */
[----:B-1----:R-:W-:Y:S06]  /*29e50*/  @!P0 BRA `(.L_x_1945) ;  /* 0x0000000000408947 */ /* 0x002fec0003800000 */
        /* <DEDUP_REMOVED lines=16> */
.L_x_1945:
[----:B------:R-:W-:Y:S05]  /*29f60*/  BSYNC B6 ;  /* 0x0000000000067941 */ /* 0x000fea0003800000 */
.L_x_1944:
[----:B------:R-:W3:Y:S01]  /*29f70*/  LDL.LU R20, [R1+0x2c] ;  /* 0x00002c0001147983 */ /* 0x000ee20000300800 */
[----:B------:R-:W-:Y:S01]  /*29f80*/  ULDC.64 UR4, c[0x0][0x2d8] ;  /* 0x0000b60000047ab9 */ /* 0x000fe20000000a00 */
[----:B------:R-:W0:Y:S02]  /*29f90*/  LDC R6, c[0x0][0x448] ;  /* 0x00011200ff067b82 */ /* 0x000e240000000800 */
[----:B------:R-:W4:Y:S04]  /*29fa0*/  LDL.LU R21, [R1+0x20] ;  /* 0x0000200001157983 */ /* 0x000f280000300800 */
[----:B------:R-:W3:Y:S04]  /*29fb0*/  LDL.LU.64 R2, [R1+0x18] ;  /* 0x0000180001027983 */ /* 0x000ee80000300a00 */
[----:B------:R1:W5:Y:S01]  /*29fc0*/  LDL R8, [R1] ;  /* 0x0000000001087983 */ /* 0x0003620000100800 */
[----:B0-----:R-:W-:-:S13]  /*29fd0*/  ISETP.NE.AND P0, PT, R6, 0x1, PT ;  /* 0x000000010600780c */ /* 0x001fda0003f05270 */
[----:B--2---:R-:W0:Y:S01]  /*29fe0*/  @P0 LDC R7, c[0x0][0x44c] ;  /* 0x00011300ff070b82 */ /* 0x004e220000000800 */
[----:B---3--:R-:W-:Y:S02]  /*29ff0*/  IMAD.MOV.U32 R3, RZ, RZ, R35 ;  /* 0x000000ffff037224 */ /* 0x008fe400078e0023 */
[----:B------:R-:W-:-:S04]  /*2a000*/  IMAD.WIDE.U32 R2, R26, UR4, R2 ;  /* 0x000000041a027c25 */ /* 0x000fc8000f8e0002 */
[----:B------:R-:W-:Y:S01]  /*2a010*/  IMAD R3, R26, UR5, R3 ;  /* 0x000000051a037c24 */ /* 0x000fe2000f8e0203 */
[----:B------:R-:W-:Y:S02]  /*2a020*/  ULDC.64 UR4, c[0x0][0x2e0] ;  /* 0x0000b80000047ab9 */ /* 0x000fe40000000a00 */
[----:B------:R-:W-:Y:S02]  /*2a030*/  IMAD R0, R20, UR4, RZ ;  /* 0x0000000414007c24 */ /* 0x000fe4000f8e02ff */
[----:B------:R-:W2:Y:S01]  /*2a040*/  S2R R20, SR_TID.X ;  /* 0x0000000000147919 */ /* 0x000ea20000002100 */
[----:B----4-:R-:W-:-:S04]  /*2a050*/  IMAD.WIDE.U32 R2, R21, UR4, R2 ;  /* 0x0000000415027c25 */ /* 0x010fc8000f8e0002 */
[----:B------:R-:W-:Y:S01]  /*2a060*/  IMAD R0, R21, UR5, R0 ;  /* 0x0000000515007c24 */ /* 0x000fe2000f8e0200 */
[----:B------:R-:W-:-:S03]  /*2a070*/  ULDC.64 UR4, c[0x0][0x2d0] ;  /* 0x0000b40000047ab9 */ /* 0x000fc60000000a00 */
[----:B------:R-:W-:Y:S02]  /*2a080*/  IMAD.IADD R3, R3, 0x1, R0 ;  /* 0x0000000103037824 */ /* 0x000fe400078e0200 */
[----:B------:R-:W3:Y:S01]  /*2a090*/  @P0 LDC R0, c[0x0][0x450] ;  /* 0x00011400ff000b82 */ /* 0x000ee20000000800 */
[----:B--2---:R-:W-:-:S04]  /*2a0a0*/  LOP3.LUT R20, R20, 0x7f, RZ, 0xc0, !PT ;  /* 0x0000007f14147812 */ /* 0x004fc800078ec0ff */
[----:B------:R-:W-:Y:S02]  /*2a0b0*/  SHF.R.U32.HI R21, RZ, 0x3, R20 ;  /* 0x00000003ff157819 */ /* 0x000fe40000011614 */
[----:B------:R-:W2:Y:S02]  /*2a0c0*/  S2R R20, SR_TID.X ;  /* 0x0000000000147919 */ /* 0x000ea40000002100 */
[----:B--2---:R-:W-:-:S05]  /*2a0d0*/  IMAD.SHL.U32 R20, R20, 0x10, RZ ;  /* 0x0000001014147824 */ /* 0x004fca00078e00ff */
[----:B------:R-:W-:-:S05]  /*2a0e0*/  LOP3.LUT R20, R21, 0x70, R20, 0xf8, !PT ;  /* 0x0000007015147812 */ /* 0x000fca00078ef814 */
[----:B------:R-:W-:-:S04]  /*2a0f0*/  IMAD.IADD R5, R20, 0x1, R25 ;  /* 0x0000000114057824 */ /* 0x000fc800078e0219 */
[----:B0-----:R-:W-:-:S04]  /*2a100*/  @P0 IMAD.HI.U32 R7, R5, R7, RZ ;  /* 0x0000000705070227 */ /* 0x001fc800078e00ff */
[----:B------:R-:W-:Y:S01]  /*2a110*/  IMAD.MOV.U32 R4, RZ, RZ, R5 ;  /* 0x000000ffff047224 */ /* 0x000fe200078e0005 */
[----:B---3--:R-:W-:Y:S01]  /*2a120*/  @P0 SHF.R.U32.HI R4, RZ, R0, R7 ;  /* 0x00000000ff040219 */ /* 0x008fe20000011607 */
        /* <DEDUP_REMOVED lines=17> */
[----:B0-----:R-:W-:-:S03]  /*2a240*/  LOP3.LUT R20, R20, 0x7f, RZ, 0xc0, !PT ;  /* 0x0000007f14147812 */ /* 0x001fc600078ec0ff */
[----:B------:R-:W-:Y:S01]  /*2a250*/  LEA.HI.X R4, R2, UR5, R3, 0x1, P0 ;  /* 0x0000000502047c11 */ /* 0x000fe200080f0c03 */
[----:B------:R-:W-:Y:S01]  /*2a260*/  UMOV UR5, 0xffffffff ;  /* 0xffffffff00057882 */ /* 0x000fe20000000000 */
[----:B------:R-:W-:Y:S02]  /*2a270*/  ISETP.GE.AND P3, PT, R33, UR4, PT ;  /* 0x0000000421007c0c */ /* 0x000fe4000bf66270 */
[----:B------:R-:W-:Y:S02]  /*2a280*/  ISETP.GE.AND P2, PT, R36, UR4, PT ;  /* 0x0000000424007c0c */ /* 0x000fe4000bf46270 */
[----:B------:R-:W-:Y:S02]  /*2a290*/  ISETP.GE.AND P0, PT, R34, UR4, PT ;  /* 0x0000000422007c0c */ /* 0x000fe4000bf06270 */
[----:B------:R-:W-:Y:S01]  /*2a2a0*/  SHF.R.U32.HI R9, RZ, 0x3, R20 ;  /* 0x00000003ff097819 */ /* 0x000fe20000011614 */
[----:B-1----:R-:W-:Y:S10]  /*2a2b0*/  BRA.DIV UR5, `(.L_x_1946) ;  /* 0x0000005205a87947 */ /* 0x002ff4000b800000 */
        /* <DEDUP_REMOVED lines=10> */
[----:B-----5:R-:W-:Y:S04]  /*2a360*/  @!P1 LDGSTS.E.BYPASS.LTC128B.128 [R8+0x12400], desc[UR60][R2.64], !P3 ;  /* 0x1240000002089fae */ /* 0x020fe8000d901d7c */
        /* <DEDUP_REMOVED lines=68> */
.L_x_2098:
        /* <DEDUP_REMOVED lines=12> */
.L_x_1948:
[----:B------:R-:W-:Y:S05]  /*2a870*/  BSYNC B0 ;  /* 0x0000000000007941 */ /* 0x000fea0003800000 */
.L_x_1947:
[----:B------:R-:W-:Y:S01]  /*2a880*/  NOP ;  /* 0x0000000000007918 */ /* 0x000fe20000000000 */
[----:B------:R-:W-:-:S13]  /*2a890*/  PLOP3.LUT P0, PT, PT, PT, PT, 0x80, 0x0 ;  /* 0x000000000000781c */ /* 0x000fda0003f0f070 */
.L_x_1949:
[----:B------:R-:W-:Y:S02]  /*2a8a0*/  PLOP3.LUT P1, PT, P1, P0, PT, 0xa2, 0x0 ;  /* 0x000000000000781c */ /* 0x000fe40000f21472 */
[----:B------:R-:W-:-:S08]  /*2a8b0*/  @P0 R2UR P1, UR4, R17 ;  /* 0x00000000110402ca */ /* 0x000fd00000020000 */
[----:B------:R-:W-:-:S05]  /*2a8c0*/  @P0 PLOP3.LUT P0, PT, P1, PT, PT, 0x80, 0x0 ;  /* 0x000000000000081c */ /* 0x000fca0000f0f070 */
[----:B------:R-:W-:Y:S01]  /*2a8d0*/  @!P1 SYNCS.ARRIVE.TRANS64.RED.A0T1 RZ, [UR4+0x30800], RZ ;  /* 0x030800ffffff99a7 */ /* 0x000fe20008200404 */
[----:B------:R-:W-:Y:S07]  /*2a8e0*/  @!P1 ARRIVES.LDGSTSBAR.64.TRANSCNT [UR4+0x30800] ;  /* 0x03080000ff0099b0 */ /* 0x000fee0008000a84 */
[----:B------:R-:W-:Y:S05]  /*2a8f0*/  @P0 BRA.U.ANY `(.L_x_1949) ;  /* 0xfffffffd00e80947 */ /* 0x000fea000393ffff */
[----:B0-----:R-:W3:Y:S02]  /*2a900*/  LDL.LU R2, [R1+0x28] ;  /* 0x0000280001027983 */ /* 0x001ee40000300800 */
[----:B---3--:R-:W-:-:S05]  /*2a910*/  VIADD R2, R2, 0x1 ;  /* 0x0000000102027836 */ /* 0x008fca0000000000 */
[----:B------:R0:W-:Y:S01]  /*2a920*/  STL [R1+0x28], R2 ;  /* 0x0000280201007387 */ /* 0x0001e20000100800 */
[----:B------:R-:W-:-:S04]  /*2a930*/  LEA.HI R0, R2, R2, RZ, 0x1 ;  /* 0x0000000202007211 */ /* 0x000fc800078f08ff */
[----:B------:R-:W-:-:S05]  /*2a940*/  LOP3.LUT R0, R0, 0xfffffffe, RZ, 0xc0, !PT ;  /* 0xfffffffe00007812 */ /* 0x000fca00078ec0ff */
[----:B------:R-:W-:-:S05]  /*2a950*/  IMAD.IADD R0, R2, 0x1, -R0 ;  /* 0x0000000102007824 */ /* 0x000fca00078e0a00 */
[----:B------:R-:W-:Y:S01]  /*2a960*/  SHF.L.U32 R0, R0, 0x1f, RZ ;  /* 0x0000001f00007819 */ /* 0x000fe200000006ff */
[----:B------:R-:W-:Y:S01]  /*2a970*/  NOP ;  /* 0x0000000000007918 */ /* 0x000fe20000000000 */
[----:B0-----:R-:W3:Y:S01]  /*2a980*/  LDL.LU R2, [R1+0x24] ;  /* 0x0000240001027983 */ /* 0x001ee20000300800 */
[----:B------:R0:W-:Y:S01]  /*2a990*/  SYNCS.ARRIVE.TRANS64.A1T0 RZ, [R17+URZ+0x30800], RZ ;  /* 0x030800ff11ff79a7 */ /* 0x0001e2000810003f */
[----:B------:R-:W-:Y:S01]  /*2a9a0*/  BSSY B0, `(.L_x_1950) ;  /* 0x0000004000007945 */ /* 0x000fe20003800000 */
[----:B------:R-:W1:Y:S01]  /*2a9b0*/  SYNCS.PHASECHK.TRANS64.TRYWAIT P0, [R17+URZ+0x30820], R0 ;  /* 0x03082000110075a7 */ /* 0x000e62000800017f */
[----:B---3--:R-:W-:Y:S02]  /*2a9c0*/  VIADD R6, R2, 0xfffffffe ;  /* 0xfffffffe02067836 */ /* 0x008fe40000000000 */
[----:B01----:R-:W-:Y:S05]  /*2a9d0*/  @!P0 BRA `(.L_x_1951) ;  /* 0x00000054007c8947 */ /* 0x003fea0003800000 */
.L_x_2099:
[----:B------:R-:W-:Y:S05]  /*2a9e0*/  BSYNC B0 ;  /* 0x0000000000007941 */ /* 0x000fea0003800000 */
.L_x_1950:
[----:B------:R-:W3:Y:S01]  /*2a9f0*/  LDL R2, [R1+0x8] ;  /* 0x0000080001027983 */ /* 0x000ee20000100800 */
        /* <DEDUP_REMOVED lines=10> */
.L_x_1966:
[----:B------:R-:W3:Y:S01]  /*2aaa0*/  LDL R4, [R1+0xc] ;  /* 0x00000c0001047983 */ /* 0x000ee20000100800 */
[----:B------:R-:W1:Y:S03]  /*2aab0*/  LDC R7, c[0x0][0x430] ;  /* 0x00010c00ff077b82 */ /* 0x000e660000000800 */
[----:B------:R-:W4:Y:S01]  /*2aac0*/  LDL R8, [R1+0x10] ;  /* 0x0000100001087983 */ /* 0x000f220000100800 */
[----:B0-----:R-:W0:Y:S02]  /*2aad0*/  S2R R0, SR_TID.X ;  /* 0x0000000000007919 */ /* 0x001e240000002100 */
[----:B0-----:R-:W-:-:S04]  /*2aae0*/  LOP3.LUT R0, R0, 0x7f, RZ, 0xc0, !PT ;  /* 0x0000007f00007812 */ /* 0x001fc800078ec0ff */
[----:B------:R-:W-:Y:S02]  /*2aaf0*/  SHF.R.U32.HI R2, RZ, 0x3, R0 ;  /* 0x00000003ff027819 */ /* 0x000fe40000011600 */
[----:B------:R-:W0:Y:S01]  /*2ab00*/  S2R R0, SR_TID.X ;  /* 0x0000000000007919 */ /* 0x000e220000002100 */
[----:B-1----:R-:W-:-:S13]  /*2ab10*/  ISETP.NE.AND P0, PT, R7, 0x1, PT ;  /* 0x000000010700780c */ /* 0x002fda0003f05270 */
[----:B------:R-:W1:Y:S01]  /*2ab20*/  @P0 LDC R3, c[0x0][0x438] ;  /* 0x00010e00ff030b82 */ /* 0x000e620000000800 */
[----:B0-----:R-:W-:-:S05]  /*2ab30*/  IMAD.SHL.U32 R0, R0, 0x10, RZ ;  /* 0x0000001000007824 */ /* 0x001fca00078e00ff */
[----:B------:R-:W-:Y:S02]  /*2ab40*/  LOP3.LUT R0, R2, 0x70, R0, 0xf8, !PT ;  /* 0x0000007002007812 */ /* 0x000fe400078ef800 */
[----:B------:R-:W0:Y:S02]  /*2ab50*/  @P0 LDC R2, c[0x0][0x434] ;  /* 0x00010d00ff020b82 */ /* 0x000e240000000800 */
[----:B------:R-:W-:Y:S01]  /*2ab60*/  ISETP.GT.U32.AND P5, PT, R0, 0x5f, PT ;  /* 0x0000005f0000780c */ /* 0x000fe20003fa4070 */
[----:B---3--:R-:W-:-:S12]  /*2ab70*/  IMAD R9, R6, 0x60, R4 ;  /* 0x0000006006097824 */ /* 0x008fd800078e0204 */
[----:B------:R-:W4:Y:S01]  /*2ab80*/  @!P5 LDC.64 R4, c[0x0][0x428] ;  /* 0x00010a00ff04db82 */ /* 0x000f220000000a00 */
[----:B------:R-:W-:-:S04]  /*2ab90*/  IMAD.IADD R9, R0, 0x1, R9 ;  /* 0x0000000100097824 */ /* 0x000fc800078e0209 */
[----:B0-----:R-:W-:-:S04]  /*2aba0*/  @P0 IMAD.HI.U32 R2, R9, R2, RZ ;  /* 0x0000000209020227 */ /* 0x001fc800078e00ff */
[----:B------:R-:W-:Y:S01]  /*2abb0*/  IMAD.MOV.U32 R0, RZ, RZ, R9 ;  /* 0x000000ffff007224 */ /* 0x000fe200078e0009 */
[----:B-1----:R-:W-:-:S04]  /*2abc0*/  @P0 SHF.R.U32.HI R0, RZ, R3, R2 ;  /* 0x00000003ff000219 */ /* 0x002fc80000011602 */
[--C-:B------:R-:W-:Y:S01]  /*2abd0*/  @!P5 SHF.R.S32.HI R3, RZ, 0x1f, R0.reuse ;  /* 0x0000001fff03d819 */ /* 0x100fe20000011400 */
[----:B------:R-:W-:Y:S02]  /*2abe0*/  @!P5 IMAD.MOV.U32 R2, RZ, RZ, R0 ;  /* 0x000000ffff02d224 */ /* 0x000fe400078e0000 */
[-C--:B----4-:R-:W-:Y:S02]  /*2abf0*/  @!P5 IMAD R8, R8, R4.reuse, RZ ;  /* 0x000000040808d224 */ /* 0x090fe400078e02ff */
[----:B------:R-:W-:-:S04]  /*2ac00*/  @!P5 IMAD.WIDE.U32 R2, R32, R4, R2 ;  /* 0x000000042002d225 */ /* 0x000fc800078e0002 */
[----:B------:R-:W-:Y:S02]  /*2ac10*/  @!P5 IMAD R8, R32, R5, R8 ;  /* 0x000000052008d224 */ /* 0x000fe400078e0208 */
[----:B------:R-:W0:Y:S01]  /*2ac20*/  @!P5 LDC.64 R4, c[0x0][0x418] ;  /* 0x00010600ff04db82 */ /* 0x000e220000000a00 */
[----:B------:R-:W-:Y:S02]  /*2ac30*/  IMAD.MOV R0, RZ, RZ, -R0 ;  /* 0x000000ffff007224 */ /* 0x000fe400078e0a00 */
[----:B------:R-:W-:Y:S02]  /*2ac40*/  @!P5 IMAD.IADD R3, R8, 0x1, R3 ;  /* 0x000000010803d824 */ /* 0x000fe400078e0203 */
[----:B------:R-:W-:Y:S02]  /*2ac50*/  IMAD R9, R7, R0, R9 ;  /* 0x0000000007097224 */ /* 0x000fe400078e0209 */
[----:B------:R-:W-:Y:S01]  /*2ac60*/  IMAD.MOV.U32 R0, RZ, RZ, RZ ;  /* 0x000000ffff007224 */ /* 0x000fe200078e00ff */
[----:B0-----:R-:W-:-:S04]  /*2ac70*/  @!P5 LEA R4, P0, R2, R4, 0x2 ;  /* 0x000000040204d211 */ /* 0x001fc800078010ff */
[----:B------:R-:W-:-:S05]  /*2ac80*/  @!P5 LEA.HI.X R5, R2, R5, R3, 0x2, P0 ;  /* 0x000000050205d211 */ /* 0x000fca00000f1403 */
[----:B------:R0:W5:Y:S01]  /*2ac90*/  @!P5 LDG.E R0, desc[UR60][R4.64] ;  /* 0x0000003c0400d981 */ /* 0x000162000c1e1900 */
[----:B------:R-:W-:Y:S01]  /*2aca0*/  LOP3.LUT P4, RZ, R16, 0x10, RZ, 0xc0, !PT ;  /* 0x0000001010ff7812 */ /* 0x000fe2000788c0ff */
[----:B------:R-:W-:-:S05]  /*2acb0*/  VIADD R23, R10, 0x1 ;  /* 0x000000010a177836 */ /* 0x000fca0000000000 */
[C---:B------:R-:W-:Y:S01]  /*2acc0*/  ISETP.NE.AND P0, PT, R23.reuse, 0x2, PT ;  /* 0x000000021700780c */ /* 0x040fe20003f05270 */
[----:B------:R-:W-:Y:S05]  /*2acd0*/  YIELD ;  /* 0x0000000000007946 */ /* 0x000fea0003800000 */
[----:B------:R-:W-:Y:S01]  /*2ace0*/  SEL R29, RZ, 0x1, P0 ;  /* 0x00000001ff1d7807 */ /* 0x000fe20000000000 */
[----:B------:R-:W-:Y:S01]  /*2acf0*/  IMAD.MOV.U32 R22, RZ, RZ, R6 ;  /* 0x000000ffff167224 */ /* 0x000fe200078e0006 */
[----:B------:R-:W-:Y:S02]  /*2ad00*/  SEL R23, R23, RZ, P0 ;  /* 0x000000ff17177207 */ /* 0x000fe40000000000 */
[----:B------:R-:W-:Y:S01]  /*2ad10*/  LOP3.LUT R29, R20, R29, RZ, 0x3c, !PT ;  /* 0x0000001d141d7212 */ /* 0x000fe200078e3cff */
[----:B0-----:R-:W-:Y:S06]  /*2ad20*/  @!P4 BRA `(.L_x_1954) ;  /* 0x000000000004c947 */ /* 0x001fec0003800000 */
[----:B------:R-:W-:Y:S01]  /*2ad30*/  BPT.TRAP 0x1 ;  /* 0x000000040000795c */ /* 0x000fe20000300000 */
.L_x_1954:
[----:B------:R-:W-:Y:S01]  /*2ad40*/  IMAD R7, R23, 0x8, R17 ;  /* 0x0000000817077824 */ /* 0x000fe200078e0211 */
[----:B------:R-:W-:Y:S01]  /*2ad50*/  SHF.L.U32 R2, R29, 0x1f, RZ ;  /* 0x0000001f1d027819 */ /* 0x000fe200000006ff */
[----:B------:R-:W-:Y:S03]  /*2ad60*/  BSSY B1, `(.L_x_1955) ;  /* 0x0000003000017945 */ /* 0x000fe60003800000 */
[----:B------:R-:W0:Y:S02]  /*2ad70*/  SYNCS.PHASECHK.TRANS64.TRYWAIT P0, [R7+URZ+0x30840], R2 ;  /* 0x03084002070075a7 */ /* 0x000e24000800017f */
[----:B0-----:R-:W-:Y:S05]  /*2ad80*/  @!P0 BRA `(.L_x_1956) ;  /* 0x0000005000a48947 */ /* 0x001fea0003800000 */
.L_x_2100:
[----:B------:R-:W-:Y:S05]  /*2ad90*/  BSYNC B1 ;  /* 0x0000000000017941 */ /* 0x000fea0003800000 */
.L_x_1955:
        /* <DEDUP_REMOVED lines=63> */
.L_x_2114:
        /* <DEDUP_REMOVED lines=11> */
.L_x_1958:
        /* <DEDUP_REMOVED lines=10> */
.L_x_1959:
[----:B------:R3:W-:Y:S01]  /*2b2e0*/  SYNCS.ARRIVE.TRANS64.A1T0 RZ, [R7+URZ+0x30830], RZ ;  /* 0x030830ff07ff79a7 */ /* 0x0007e2000810003f */
[----:B------:R-:W-:Y:S05]  /*2b2f0*/  @!P5 BRA `(.L_x_1960) ;  /* 0x000000000004d947 */ /* 0x000fea0003800000 */
[----:B------:R-:W-:Y:S01]  /*2b300*/  BPT.TRAP 0x1 ;  /* 0x000000040000795c */ /* 0x000fe20000300000 */
.L_x_1960:
[----:B-1----:R-:W-:Y:S01]  /*2b310*/  SHF.L.U32 R2, R20, 0x1f, RZ ;  /* 0x0000001f14027819 */ /* 0x002fe200000006ff */
[----:B0-----:R-:W-:Y:S01]  /*2b320*/  IMAD R6, R10, 0x8, R17 ;  /* 0x000000080a067824 */ /* 0x001fe200078e0211 */
[----:B------:R-:W-:Y:S03]  /*2b330*/  BSSY B1, `(.L_x_1961) ;  /* 0x0000003000017945 */ /* 0x000fe60003800000 */
[----:B------:R-:W0:Y:S02]  /*2b340*/  SYNCS.PHASECHK.TRANS64.TRYWAIT P0, [R6+URZ+0x30860], R2 ;  /* 0x03086002060075a7 */ /* 0x000e24000800017f */
[----:B0-----:R-:W-:Y:S05]  /*2b350*/  @!P0 BRA `(.L_x_1962) ;  /* 0x0000005400248947 */ /* 0x001fea0003800000 */
.L_x_2115:
[----:B------:R-:W-:Y:S05]  /*2b360*/  BSYNC B1 ;  /* 0x0000000000017941 */ /* 0x000fea0003800000 */
.L_x_1961:
[----:B------:R-:W3:Y:S01]  /*2b370*/  LDL R5, [R1+0x4] ;  /* 0x0000040001057983 */ /* 0x000ee20000100800 */
[----:B------:R-:W1:Y:S01]  /*2b380*/  S2R R3, SR_TID.X ;  /* 0x0000000000037919 */ /* 0x000e620000002100 */
[----:B------:R-:W-:Y:S01]  /*2b390*/  UMOV UR4, 0xffffffff ;  /* 0xffffffff00047882 */ /* 0x000fe20000000000 */
[----:B-1----:R-:W-:-:S04]  /*2b3a0*/  LOP3.LUT R3, R3, 0x7f, RZ, 0xc0, !PT ;  /* 0x0000007f03037812 */ /* 0x002fc800078ec0ff */
[----:B------:R-:W-:Y:S01]  /*2b3b0*/  SHF.R.U32.HI R3, RZ, 0x3, R3 ;  /* 0x00000003ff037819 */ /* 0x000fe20000011603 */
[----:B---3--:R-:W-:Y:S02]  /*2b3c0*/  IMAD R7, R31, -0x60, R5 ;  /* 0xffffffa01f077824 */ /* 0x008fe400078e0205 */
[----:B------:R-:W-:Y:S02]  /*2b3d0*/  IMAD R5, R10, 0x4800, R37 ;  /* 0x000048000a057824 */ /* 0x000fe400078e0225 */
        /* <DEDUP_REMOVED lines=55> */
.L_x_2129:
        /* <DEDUP_REMOVED lines=29> */
.L_x_1964:
        /* <DEDUP_REMOVED lines=10> */
.L_x_1965:
        /* <DEDUP_REMOVED lines=8> */
.L_x_1953:
[----:B------:R-:W-:Y:S05]  /*2ba40*/  BSYNC B0 ;  /* 0x0000000000007941 */ /* 0x000fea0003800000 */
.L_x_1952:
        /* <DEDUP_REMOVED lines=17> */
.L_x_1968:
[----:B------:R-:W-:Y:S05]  /*2bb60*/  BSYNC B0 ;  /* 0x0000000000007941 */ /* 0x000fea0003800000 */
.L_x_1967:
[----:B------:R-:W-:-:S13]  /*2bb70*/  LOP3.LUT P0, RZ, R16, 0x10, RZ, 0xc0, !PT ;  /* 0x0000001010ff7812 */ /* 0x000fda000780c0ff */
[----:B------:R-:W-:Y:S05]  /*2bb80*/  @!P0 BRA `(.L_x_1969) ;  /* 0x0000000000048947 */ /* 0x000fea0003800000 */
[----:B------:R-:W-:Y:S01]  /*2bb90*/  BPT.TRAP 0x1 ;  /* 0x000000040000795c */ /* 0x000fe20000300000 */
.L_x_1969:
[----:B------:R-:W3:Y:S01]  /*2bba0*/  LDL.LU R2, [R1+0x4] ;  /* 0x0000040001027983 */ /* 0x000ee20000300800 */
[----:B------:R-:W-:Y:S01]  /*2bbb0*/  IMAD R0, R23, 0x8, R17 ;  /* 0x0000000817007824 */ /* 0x000fe200078e0211 */
[----:B------:R-:W-:Y:S01]  /*2bbc0*/  SHF.L.U32 R3, R29, 0x1f, RZ ;  /* 0x0000001f1d037819 */ /* 0x000fe200000006ff */
[----:B------:R-:W-:Y:S03]  /*2bbd0*/  BSSY B0, `(.L_x_1970) ;  /* 0x0000004000007945 */ /* 0x000fe60003800000 */
[----:B------:R-:W0:Y:S01]  /*2bbe0*/  SYNCS.PHASECHK.TRANS64.TRYWAIT P0, [R0+URZ+0x30860], R3 ;  /* 0x03086003000075a7 */ /* 0x000e22000800017f */
[----:B---3--:R-:W-:Y:S01]  /*2bbf0*/  IMAD R6, R22, -0x60, R2 ;  /* 0xffffffa016067824 */ /* 0x008fe200078e0202 */
[----:B0-----:R-:W-:Y:S06]  /*2bc00*/  @!P0 BRA `(.L_x_1971) ;  /* 0x00000054001c8947 */ /* 0x001fec0003800000 */
.L_x_2130:
[----:B------:R-:W-:Y:S05]  /*2bc10*/  BSYNC B0 ;  /* 0x0000000000007941 */ /* 0x000fea0003800000 */
.L_x_1970:
        /* <DEDUP_REMOVED lines=65> */
.L_x_2144:
        /* <DEDUP_REMOVED lines=13> */
.L_x_1973:
        /* <DEDUP_REMOVED lines=10> */
.L_x_1974:
[----:B------:R-:W-:Y:S01]  /*2c1a0*/  VIADD R23, R23, 0x1 ;  /* 0x0000000117177836 */ /* 0x000fe20000000000 */
[----:B------:R1:W-:Y:S04]  /*2c1b0*/  SYNCS.ARRIVE.TRANS64.A1T0 RZ, [R0+URZ+0x30850], RZ ;  /* 0x030850ff00ff79a7 */ /* 0x0003e8000810003f */
[----:B------:R-:W-:-:S04]  /*2c1c0*/  ISETP.NE.AND P0, PT, R23, 0x2, PT ;  /* 0x000000021700780c */ /* 0x000fc80003f05270 */
[----:B-1----:R-:W-:Y:S02]  /*2c1d0*/  SEL R0, RZ, 0x1, P0 ;  /* 0x00000001ff007807 */ /* 0x002fe40000000000 */
[----:B------:R-:W-:Y:S02]  /*2c1e0*/  SEL R23, R23, RZ, P0 ;  /* 0x000000ff17177207 */ /* 0x000fe40000000000 */
[----:B------:R-:W-:-:S07]  /*2c1f0*/  LOP3.LUT R29, R29, R0, RZ, 0x3c, !PT ;  /* 0x000000001d1d7212 */ /* 0x000fce00078e3cff */
.L_x_1931:
[----:B------:R-:W-:Y:S05]  /*2c200*/  BSYNC B7 ;  /* 0x0000000000077941 */ /* 0x000fea0003800000 */
.L_x_1929:
[----:B------:R-:W-:-:S13]  /*2c210*/  LOP3.LUT P0, RZ, R16, 0x20, RZ, 0xc0, !PT ;  /* 0x0000002010ff7812 */ /* 0x000fda000780c0ff */
[----:B------:R-:W-:Y:S05]  /*2c220*/  @!P0 BRA `(.L_x_1975) ;  /* 0x0000000000248947 */ /* 0x000fea0003800000 */
[----:B------:R-:W-:Y:S05]  /*2c230*/  WARPSYNC.ALL ;  /* 0x0000000000007948 */ /* 0x000fea0003800000 */
[----:B------:R-:W2:Y:S08]  /*2c240*/  S2UR UR5, SR_CgaCtaId ;  /* 0x00000000000579c3 */ /* 0x000eb00000008800 */
[----:B------:R-:W-:Y:S06]  /*2c250*/  BAR.SYNC.DEFER_BLOCKING 0x5, 0x180 ;  /* 0x0146000000007b1d */ /* 0x000fec0000010000 */
[----:B------:R-:W-:-:S02]  /*2c260*/  UMOV UR4, 0x400 ;  /* 0x0000040000047882 */ /* 0x000fc40000000000 */
[----:B--2---:R-:W-:-:S06]  /*2c270*/  ULEA UR4, UR5, UR4, 0x18 ;  /* 0x0000000405047291 */ /* 0x004fcc000f8ec03f */
[----:B------:R-:W-:-:S05]  /*2c280*/  IMAD.U32 R17, RZ, RZ, UR4 ;  /* 0x00000004ff117e24 */ /* 0x000fca000f8e00ff */
[----:B------:R2:W3:Y:S01]  /*2c290*/  LDS.128 R24, [R17+0x308d0] ;  /* 0x0308d00011187984 */ /* 0x0004e20000000c00 */
[----:B------:R-:W-:Y:S06]  /*2c2a0*/  BAR.ARV 0x4, 0x180 ;  /* 0x0106000000007b1d */ /* 0x000fec0000002000 */
[----:B------:R-:W-:Y:S05]  /*2c2b0*/  BRA `(.L_x_1976) ;  /* 0x0000000c00d47947 */ /* 0x000fea0003800000 */
.L_x_1975:
[----:B------:R-:W2:Y:S01]  /*2c2c0*/  S2R R8, SR_TID.X ;  /* 0x0000000000087919 */ /* 0x000ea20000002100 */
[----:B------:R-:W-:Y:S01]  /*2c2d0*/  UMOV UR4, 0xffffffff ;  /* 0xffffffff00047882 */ /* 0x000fe20000000000 */
[----:B--2---:R-:W-:-:S04]  /*2c2e0*/  LOP3.LUT R8, R8, 0x1f, RZ, 0xc0, !PT ;  /* 0x0000001f08087812 */ /* 0x004fc800078ec0ff */
[----:B------:R-:W-:Y:S01]  /*2c2f0*/  ISETP.NE.AND P0, PT, R8, 0x1f, PT ;  /* 0x0000001f0800780c */ /* 0x000fe20003f05270 */
[----:B------:R-:W-:-:S12]  /*2c300*/  BRA.DIV UR4, `(.L_x_1977) ;  /* 0x0000005604747947 */ /* 0x000fd8000b800000 */
[----:B------:R-:W-:Y:S01]  /*2c310*/  IMAD.IADD R7, R27, 0x1, R8 ;  /* 0x000000011b077824 */ /* 0x000fe200078e0208 */
[----:B------:R-:W-:-:S04]  /*2c320*/  ULDC UR4, c[0x0][0xc3c] ;  /* 0x00030f0000047ab9 */ /* 0x000fc80000000800 */
[----:B------:R-:W-:-:S13]  /*2c330*/  ISETP.GE.OR P1, PT, R7, UR4, !P0 ;  /* 0x0000000407007c0c */ /* 0x000fda000c726670 */
[----:B0-----:R-:W0:Y:S08]  /*2c340*/  @!P1 LDC.64 R2, c[0x0][0xc80] ;  /* 0x00032000ff029b82 */ /* 0x001e300000000a00 */
[----:B------:R-:W2:Y:S01]  /*2c350*/  @!P1 LDC.64 R4, c[0x0][0xc78] ;  /* 0x00031e00ff049b82 */ /* 0x000ea20000000a00 */
[----:B0-----:R-:W-:-:S05]  /*2c360*/  @!P1 IMAD.WIDE R2, R7, 0x4, R2 ;  /* 0x0000000407029825 */ /* 0x001fca00078e0202 */
[----:B-1----:R2:W3:Y:S02]  /*2c370*/  @!P1 LDG.E R6, desc[UR60][R2.64] ;  /* 0x0000003c02069981 */ /* 0x0024e4000c1e1900 */
        /* <DEDUP_REMOVED lines=9> */
[----:B------:R-:W-:Y:S01]  /*2c410*/  SHFL.IDX PT, R7, R24, 0x1, 0x1f ;  /* 0x00201f0018077f89 */ /* 0x000fe200000e0000 */
        /* <DEDUP_REMOVED lines=21> */
.L_x_2154:
[----:B------:R-:W-:Y:S02]  /*2c570*/  ULDC UR4, c[0x0][0xc38] ;  /* 0x00030e0000047ab9 */ /* 0x000fe40000000800 */
[----:B------:R-:W-:-:S04]  /*2c580*/  IMAD.U32 R5, RZ, RZ, UR4 ;  /* 0x00000004ff057e24 */ /* 0x000fc8000f8e00ff */
[----:B-1----:R-:W-:-:S04]  /*2c590*/  IMAD R14, R14, R5, RZ ;  /* 0x000000050e0e7224 */ /* 0x002fc800078e02ff */
[----:B------:R-:W-:-:S05]  /*2c5a0*/  IMAD.IADD R7, R7, 0x1, R14 ;  /* 0x0000000107077824 */ /* 0x000fca00078e020e */
[----:B------:R-:W-:-:S13]  /*2c5b0*/  ISETP.GT.AND P6, PT, R7, R0, PT ;  /* 0x000000000700720c */ /* 0x000fda0003fc4270 */
[----:B------:R-:W-:Y:S05]  /*2c5c0*/  @P6 BRA `(.L_x_1978) ;  /* 0x0000000000a46947 */ /* 0x000fea0003800000 */
.L_x_1981:
        /* <DEDUP_REMOVED lines=11> */
[----:B0-----:R-:W-:-:S05]  /*2c680*/  @!P6 IMAD.WIDE R2, R9, 0x4, R2 ;  /* 0x000000040902e825 */ /* 0x001fca00078e0202 */
[----:B------:R1:W2:Y:S02]  /*2c690*/  @!P6 LDG.E R25, desc[UR60][R2.64] ;  /* 0x0000003c0219e981 */ /* 0x0002a4000c1e1900 */
[----:B-1----:R-:W-:-:S04]  /*2c6a0*/  @!P6 IMAD.WIDE R2, R9, 0x4, R4 ;  /* 0x000000040902e825 */ /* 0x002fc800078e0204 */
[----:B------:R-:W-:-:S06]  /*2c6b0*/  IMAD.MOV.U32 R4, RZ, RZ, RZ ;  /* 0x000000ffff047224 */ /* 0x000fcc00078e00ff */
        /* <DEDUP_REMOVED lines=20> */
.L_x_2162:
[----:B------:R-:W-:Y:S02]  /*2c800*/  ULDC UR4, c[0x0][0xc38] ;  /* 0x00030e0000047ab9 */ /* 0x000fe40000000800 */
[----:B------:R-:W-:-:S04]  /*2c810*/  IMAD.U32 R5, RZ, RZ, UR4 ;  /* 0x00000004ff057e24 */ /* 0x000fc8000f8e00ff */
[----:B-1----:R-:W-:-:S04]  /*2c820*/  IMAD R14, R14, R5, RZ ;  /* 0x000000050e0e7224 */ /* 0x002fc800078e02ff */
[----:B------:R-:W-:-:S05]  /*2c830*/  IMAD.IADD R7, R14, 0x1, R7 ;  /* 0x000000010e077824 */ /* 0x000fca00078e0207 */
[----:B------:R-:W-:-:S13]  /*2c840*/  ISETP.GT.AND P6, PT, R7, R0, PT ;  /* 0x000000000700720c */ /* 0x000fda0003fc4270 */
[----:B------:R-:W-:Y:S05]  /*2c850*/  @!P6 BRA `(.L_x_1981) ;  /* 0xfffffffc005ce947 */ /* 0x000fea000383ffff */
.L_x_1978:
        /* <DEDUP_REMOVED lines=10> */
.L_x_2167:
[----:B------:R-:W-:-:S13]  /*2c900*/  ISETP.NE.AND P0, PT, R3, RZ, PT ;  /* 0x000000ff0300720c */ /* 0x000fda0003f05270 */
[----:B------:R-:W-:Y:S05]  /*2c910*/  @!P0 BRA `(.L_x_1983) ;  /* 0x0000000000108947 */ /* 0x000fea0003800000 */
[----:B------:R-:W-:Y:S01]  /*2c920*/  UMOV UR4, 0xffffffff ;  /* 0xffffffff00047882 */ /* 0x000fe20000000000 */
[----:B-1----:R-:W-:Y:S02]  /*2c930*/  VIADD R12, R12, 0xffffffff ;  /* 0xffffffff0c0c7836 */ /* 0x002fe40000000000 */
[----:B------:R-:W-:Y:S05]  /*2c940*/  BRA.DIV UR4, `(.L_x_1984) ;  /* 0x0000005a04347947 */ /* 0x000fea000b800000 */
[----:B------:R4:W1:Y:S02]  /*2c950*/  SHFL.IDX PT, R6, R2, R12, 0x1f ;  /* 0x00001f0c02067589 */ /* 0x00086400000e0000 */
.L_x_1983:
        /* <DEDUP_REMOVED lines=54> */
[--C-:B------:R-:W-:Y:S02]  /*2ccc0*/  IMAD R4, R4, R2, R7.reuse ;  /* 0x0000000204047224 */ /* 0x100fe400078e0207 */
[----:B------:R-:W-:Y:S02]  /*2ccd0*/  IMAD.MOV R2, RZ, RZ, -R7 ;  /* 0x000000ffff027224 */ /* 0x000fe400078e0a07 */
[----:B------:R-:W-:Y:S02]  /*2cce0*/  IMAD R26, R4, 0x10000, R5 ;  /* 0x00010000041a7824 */ /* 0x000fe400078e0205 */
[----:B------:R-:W-:Y:S01]  /*2ccf0*/  IMAD R2, R25, R2, R0 ;  /* 0x0000000219027224 */ /* 0x000fe200078e0200 */
[----:B------:R-:W-:Y:S06]  /*2cd00*/  BRA `(.L_x_1986) ;  /* 0x0000000000f07947 */ /* 0x000fec0003800000 */
.L_x_1985:
        /* <DEDUP_REMOVED lines=60> */
.L_x_1986:
[----:B------:R-:W-:-:S05]  /*2d0d0*/  LOP3.LUT R2, RZ, R2, RZ, 0x33, !PT ;  /* 0x00000002ff027212 */ /* 0x000fca00078e33ff */
[----:B------:R-:W-:Y:S01]  /*2d0e0*/  IMAD.IADD R25, R25, 0x1, R2 ;  /* 0x0000000119197824 */ /* 0x000fe200078e0202 */
[----:B------:R-:W-:Y:S06]  /*2d0f0*/  BRA `(.L_x_1987) ;  /* 0x00000000001c7947 */ /* 0x000fec0003800000 */
.L_x_1979:
[----:B------:R-:W-:Y:S01]  /*2d100*/  UMOV UR4, URZ ;  /* 0x0000003f00047c82 */ /* 0x000fe20008000000 */
[----:B------:R-:W-:Y:S01]  /*2d110*/  UMOV UR5, URZ ;  /* 0x0000003f00057c82 */ /* 0x000fe20008000000 */
[----:B------:R-:W-:Y:S01]  /*2d120*/  ULDC UR6, c[0x0][0xc3c] ;  /* 0x00030f0000067ab9 */ /* 0x000fe20000000800 */
[----:B------:R-:W-:Y:S02]  /*2d130*/  IMAD.MOV.U32 R24, RZ, RZ, R0 ;  /* 0x000000ffff187224 */ /* 0x000fe400078e0000 */
[----:B------:R-:W-:Y:S02]  /*2d140*/  IMAD.U32 R25, RZ, RZ, UR4 ;  /* 0x00000004ff197e24 */ /* 0x000fe4000f8e00ff */
[----:B------:R-:W-:Y:S02]  /*2d150*/  IMAD.U32 R26, RZ, RZ, UR5 ;  /* 0x00000005ff1a7e24 */ /* 0x000fe4000f8e00ff */
[----:B------:R-:W-:-:S07]  /*2d160*/  IMAD.U32 R27, RZ, RZ, UR6 ;  /* 0x00000006ff1b7e24 */ /* 0x000fce000f8e00ff */
.L_x_1987:
        /* <DEDUP_REMOVED lines=10> */
.L_x_1976:
[----:B------:R-:W-:Y:S02]  /*2d210*/  ULDC UR4, c[0x0][0xc3c] ;  /* 0x00030f0000047ab9 */ /* 0x000fe40000000800 */
[----:B---3--:R-:W-:-:S13]  /*2d220*/  ISETP.GE.AND P0, PT, R27, UR4, PT ;  /* 0x000000041b007c0c */ /* 0x008fda000bf06270 */
[----:B------:R-:W-:Y:S05]  /*2d230*/  @!P0 BRA `(.L_x_1988) ;  /* 0xffffff9000948947 */ /* 0x000fea000383ffff */
[----:B------:R-:W-:Y:S05]  /*2d240*/  BSYNC B8 ;  /* 0x0000000000087941 */ /* 0x000fea0003800000 */
.L_x_1865:
[----:B------:R-:W3:Y:S01]  /*2d250*/  LDL.LU R0, [R1+0x28] ;  /* 0x0000280001007983 */ /* 0x000ee20000300800 */
[----:B------:R-:W-:Y:S01]  /*2d260*/  BSSY B0, `(.L_x_1989) ;  /* 0x000000b000007945 */ /* 0x000fe20003800000 */
[----:B------:R-:W4:Y:S01]  /*2d270*/  S2R R5, SR_CgaCtaId ;  /* 0x0000000000057919 */ /* 0x000f220000008800 */
[----:B---3--:R-:W-:-:S05]  /*2d280*/  VIADD R0, R0, 0x1 ;  /* 0x0000000100007836 */ /* 0x008fca0000000000 */
[----:B0-----:R-:W-:-:S04]  /*2d290*/  LEA.HI R2, R0, R0, RZ, 0x1 ;  /* 0x0000000000027211 */ /* 0x001fc800078f08ff */
[----:B------:R-:W-:Y:S02]  /*2d2a0*/  LOP3.LUT R3, R2, 0xfffffffe, RZ, 0xc0, !PT ;  /* 0xfffffffe02037812 */ /* 0x000fe400078ec0ff */
[----:B------:R-:W-:-:S03]  /*2d2b0*/  MOV R2, 0x400 ;  /* 0x0000040000027802 */ /* 0x000fc60000000f00 */
[----:B------:R-:W-:Y:S01]  /*2d2c0*/  IMAD.IADD R0, R0, 0x1, -R3 ;  /* 0x0000000100007824 */ /* 0x000fe200078e0a03 */
[----:B----4-:R-:W-:-:S04]  /*2d2d0*/  LEA R5, R5, R2, 0x18 ;  /* 0x0000000205057211 */ /* 0x010fc800078ec0ff */
[----:B------:R-:W-:-:S04]  /*2d2e0*/  SHF.L.U32 R0, R0, 0x1f, RZ ;  /* 0x0000001f00007819 */ /* 0x000fc800000006ff */
[----:B------:R-:W0:Y:S02]  /*2d2f0*/  SYNCS.PHASECHK.TRANS64.TRYWAIT P0, [R5+URZ+0x30820], R0 ;  /* 0x03082000050075a7 */ /* 0x000e24000800017f */
[----:B0-----:R-:W-:Y:S05]  /*2d300*/  @!P0 BRA `(.L_x_1990) ;  /* 0x0000004c00ec8947 */ /* 0x001fea0003800000 */
.L_x_2170:
[----:B------:R-:W-:Y:S05]  /*2d310*/  BSYNC B0 ;  /* 0x0000000000007941 */ /* 0x000fea0003800000 */
.L_x_1989:
[----:B------:R-:W-:-:S03]  /*2d320*/  UMOV UR4, 0xffffffff ;  /* 0xffffffff00047882 */ /* 0x000fc60000000000 */
[----:B------:R-:W-:Y:S05]  /*2d330*/  BRA.DIV UR4, `(.L_x_1991) ;  /* 0x0000004e04f47947 */ /* 0x000fea000b800000 */
[----:B0-----:R-:W0:Y:S02]  /*2d340*/  S2R R0, SR_TID.X ;  /* 0x0000000000007919 */ /* 0x001e240000002100 */
[----:B0-----:R-:W-:-:S04]  /*2d350*/  SHF.R.U32.HI R0, RZ, 0x5, R0 ;  /* 0x00000005ff007819 */ /* 0x001fc80000011600 */
[----:B------:R-:W-:-:S05]  /*2d360*/  LOP3.LUT R0, R0, 0x3, RZ, 0xc0, !PT ;  /* 0x0000000300007812 */ /* 0x000fca00078ec0ff */
[----:B------:R0:W3:Y:S02]  /*2d370*/  SHFL.IDX PT, R14, R0, RZ, 0x1f ;  /* 0x00001fff000e7589 */ /* 0x0000e400000e0000 */
.L_x_2173:
[----:B---3--:R-:W-:-:S13]  /*2d380*/  ISETP.NE.AND P0, PT, R14, RZ, PT ;  /* 0x000000ff0e00720c */ /* 0x008fda0003f05270 */
[----:B------:R-:W-:Y:S05]  /*2d390*/  @P0 BRA `(.L_x_1548) ;  /* 0x0000000000900947 */ /* 0x000fea0003800000 */
[----:B------:R-:W-:-:S03]  /*2d3a0*/  UMOV UR4, 0xffffffff ;  /* 0xffffffff00047882 */ /* 0x000fc60000000000 */
[----:B------:R-:W-:Y:S05]  /*2d3b0*/  BRA.DIV UR4, `(.L_x_1992) ;  /* 0x0000005204087947 */ /* 0x000fea000b800000 */
[----:B------:R-:W-:-:S13]  /*2d3c0*/  ELECT P6, URZ, PT ;  /* 0x00000000003f782f */ /* 0x000fda00038c0000 */
.L_x_2176:
        /* <DEDUP_REMOVED lines=8> */
.L_x_1993:
[----:B------:R-:W-:Y:S01]  /*2d450*/  IMAD R3, R23, 0x8, R5 ;  /* 0x0000000817037824 */ /* 0x000fe200078e0205 */
[----:B------:R-:W-:Y:S01]  /*2d460*/  SHF.L.U32 R2, R29, 0x1f, RZ ;  /* 0x0000001f1d027819 */ /* 0x000fe200000006ff */
[----:B------:R-:W-:-:S03]  /*2d470*/  VIADD R23, R23, 0x1 ;  /* 0x0000000117177836 */ /* 0x000fc60000000000 */
[----:B------:R-:W0:Y:S02]  /*2d480*/  SYNCS.PHASECHK.TRANS64.TRYWAIT P1, [R3+URZ+0x30840], R2 ;  /* 0x03084002030075a7 */ /* 0x000e24000802017f */
[----:B------:R-:W-:-:S04]  /*2d490*/  ISETP.NE.AND P2, PT, R23, 0x2, PT ;  /* 0x000000021700780c */ /* 0x000fc80003f45270 */
[----:B------:R-:W-:Y:S01]  /*2d4a0*/  SEL R0, RZ, 0x1, P2 ;  /* 0x00000001ff007807 */ /* 0x000fe20001000000 */
[----:B0-----:R-:W-:Y:S08]  /*2d4b0*/  @!P1 BRA `(.L_x_1994) ;  /* 0x0000004c00e89947 */ /* 0x001ff00003800000 */
.L_x_2177:
[----:B------:R-:W-:Y:S02]  /*2d4c0*/  SEL R23, R23, RZ, P2 ;  /* 0x000000ff17177207 */ /* 0x000fe40001000000 */
[----:B------:R-:W-:Y:S01]  /*2d4d0*/  LOP3.LUT R0, R29, R0, RZ, 0x3c, !PT ;  /* 0x000000001d007212 */ /* 0x000fe200078e3cff */
[----:B------:R-:W-:Y:S06]  /*2d4e0*/  @!P0 BRA `(.L_x_1995) ;  /* 0x0000000000048947 */ /* 0x000fec0003800000 */
[----:B------:R-:W-:Y:S01]  /*2d4f0*/  BPT.TRAP 0x1 ;  /* 0x000000040000795c */ /* 0x000fe20000300000 */
.L_x_1995:
[----:B------:R-:W-:Y:S01]  /*2d500*/  IMAD R23, R23, 0x8, R5 ;  /* 0x0000000817177824 */ /* 0x000fe200078e0205 */
[----:B------:R-:W-:-:S04]  /*2d510*/  SHF.L.U32 R0, R0, 0x1f, RZ ;  /* 0x0000001f00007819 */ /* 0x000fc800000006ff */
[----:B------:R-:W3:Y:S02]  /*2d520*/  SYNCS.PHASECHK.TRANS64.TRYWAIT P1, [R23+URZ+0x30840], R0 ;  /* 0x03084000170075a7 */ /* 0x000ee4000802017f */
[----:B---3--:R-:W-:Y:S05]  /*2d530*/  @!P1 BRA `(.L_x_1996) ;  /* 0x0000004c00dc9947 */ /* 0x008fea0003800000 */
.L_x_2178:
[----:B------:R-:W-:Y:S05]  /*2d540*/  @!P0 BRA `(.L_x_1997) ;  /* 0x0000000000048947 */ /* 0x000fea0003800000 */
[----:B------:R-:W-:Y:S01]  /*2d550*/  BPT.TRAP 0x1 ;  /* 0x000000040000795c */ /* 0x000fe20000300000 */
.L_x_1997:
[----:B------:R-:W4:Y:S02]  /*2d560*/  SYNCS.PHASECHK.TRANS64.TRYWAIT P1, [R3+URZ+0x30860], R2 ;  /* 0x03086002030075a7 */ /* 0x000f24000802017f */
[----:B----4-:R-:W-:Y:S05]  /*2d570*/  @!P1 BRA `(.L_x_1998) ;  /* 0x0000004c00e09947 */ /* 0x010fea0003800000 */
.L_x_2179:
[----:B------:R-:W-:Y:S05]  /*2d580*/  @!P0 BRA `(.L_x_1999) ;  /* 0x0000000000048947 */ /* 0x000fea0003800000 */
[----:B------:R-:W-:Y:S01]  /*2d590*/  BPT.TRAP 0x1 ;  /* 0x000000040000795c */ /* 0x000fe20000300000 */
.L_x_1999:
[----:B------:R0:W0:Y:S02]  /*2d5a0*/  SYNCS.PHASECHK.TRANS64.TRYWAIT P0, [R23+URZ+0x30860], R0 ;  /* 0x03086000170075a7 */ /* 0x000024000800017f */
[----:B0-----:R-:W-:Y:S05]  /*2d5b0*/  @!P0 NANOSLEEP.SYNCS 0x989680 ;  /* 0x009896800000895d */ /* 0x001fea0003900000 */
[----:B------:R-:W0:Y:S02]  /*2d5c0*/  @!P0 SYNCS.PHASECHK.TRANS64 P0, [R23+URZ+0x30860], R0 ;  /* 0x03086000170085a7 */ /* 0x000e24000800007f */
[----:B0-----:R-:W-:Y:S05]  /*2d5d0*/  @!P0 BRA `(.L_x_1999) ;  /* 0xfffffffc00f08947 */ /* 0x001fea000383ffff */
.L_x_1548:
[----:B------:R-:W-:Y:S05]  /*2d5e0*/  BSYNC B9 ;  /* 0x0000000000097941 */ /* 0x000fea0003800000 */
.L_x_1545:
[----:B------:R-:W-:Y:S05]  /*2d5f0*/  EXIT ;  /* 0x000000000000794d */ /* 0x000fea0003800000 */
.L_x_1576:
[----:B0-----:R0:W1:Y:S02]  /*2d600*/  SYNCS.PHASECHK.TRANS64.TRYWAIT P5, [R86+URZ+0x30890], R87 ;  /* 0x03089057560075a7 */ /* 0x00106400080a017f */
[----:B-1----:R-:W-:Y:S05]  /*2d610*/  @!P5 NANOSLEEP.SYNCS 0x989680 ;  /* 0x009896800000d95d */ /* 0x002fea0003900000 */
[----:B------:R-:W1:Y:S02]  /*2d620*/  @!P5 SYNCS.PHASECHK.TRANS64 P5, [R86+URZ+0x30890], R87 ;  /* 0x030890575600d5a7 */ /* 0x000e6400080a007f */
[----:B-1----:R-:W-:Y:S05]  /*2d630*/  @!P5 BRA `(.L_x_1576) ;  /* 0xfffffffc00f0d947 */ /* 0x002fea000383ffff */
[----:B------:R-:W-:Y:S05]  /*2d640*/  BRA `(.L_x_2000) ;  /* 0xfffffd6400f07947 */ /* 0x000fea000383ffff */
.L_x_1577:
        /* <DEDUP_REMOVED lines=8> */
.L_x_2002:
[----:B------:R-:W-:Y:S05]  /*2d6d0*/  BSYNC B1 ;  /* 0x0000000000017941 */ /* 0x000fea0003800000 */
.L_x_2001:
        /* <DEDUP_REMOVED lines=8> */
.L_x_2003:
[----:B------:R-:W-:Y:S01]  /*2d760*/  IMAD.MOV.U32 R11, RZ, RZ, R14 ;  /* 0x000000ffff0b7224 */ /* 0x000fe200078e000e */
[----:B------:R-:W-:Y:S06]  /*2d770*/  BRA `(.L_x_2004) ;  /* 0xfffffd6400b87947 */ /* 0x000fec000383ffff */
.L_x_1602:
        /* <DEDUP_REMOVED lines=8> */
.L_x_2006:
[----:B------:R-:W-:Y:S05]  /*2d800*/  BSYNC B1 ;  /* 0x0000000000017941 */ /* 0x000fea0003800000 */
.L_x_2005:
        /* <DEDUP_REMOVED lines=8> */
.L_x_2007:
[----:B------:R-:W-:Y:S01]  /*2d890*/  IMAD.MOV.U32 R116, RZ, RZ, R14 ;  /* 0x000000ffff747224 */ /* 0x000fe200078e000e */
[----:B------:R-:W-:Y:S06]  /*2d8a0*/  BRA `(.L_x_2008) ;  /* 0xfffffd7c00187947 */ /* 0x000fec000383ffff */
.L_x_1632:
[----:B0-----:R0:W1:Y:S02]  /*2d8b0*/  SYNCS.PHASECHK.TRANS64.TRYWAIT P5, [R86+URZ+0x30890], R87 ;  /* 0x03089057560075a7 */ /* 0x00106400080a017f */
[----:B-1----:R-:W-:Y:S05]  /*2d8c0*/  @!P5 NANOSLEEP.SYNCS 0x989680 ;  /* 0x009896800000d95d */ /* 0x002fea0003900000 */
[----:B------:R-:W1:Y:S02]  /*2d8d0*/  @!P5 SYNCS.PHASECHK.TRANS64 P5, [R86+URZ+0x30890], R87 ;  /* 0x030890575600d5a7 */ /* 0x000e6400080a007f */
[----:B-1----:R-:W-:Y:S05]  /*2d8e0*/  @!P5 BRA `(.L_x_1632) ;  /* 0xfffffffc00f0d947 */ /* 0x002fea000383ffff */
[----:B------:R-:W-:Y:S05]  /*2d8f0*/  BRA `(.L_x_2009) ;  /* 0xfffffd9c005c7947 */ /* 0x000fea000383ffff */
.L_x_1633:
        /* <DEDUP_REMOVED lines=8> */
.L_x_2011:
[----:B------:R-:W-:Y:S05]  /*2d980*/  BSYNC B1 ;  /* 0x0000000000017941 */ /* 0x000fea0003800000 */
.L_x_2010:
        /* <DEDUP_REMOVED lines=8> */
.L_x_2012:
[----:B------:R-:W-:Y:S01]  /*2da10*/  IMAD.MOV.U32 R11, RZ, RZ, R14 ;  /* 0x000000ffff0b7224 */ /* 0x000fe200078e000e */
[----:B------:R-:W-:Y:S06]  /*2da20*/  BRA `(.L_x_2013) ;  /* 0xfffffd9c002c7947 */ /* 0x000fec000383ffff */
.L_x_1646:
[----:B------:R-:W-:Y:S01]  /*2da30*/  BSSY B1, `(.L_x_2014) ;  /* 0x0000008000017945 */ /* 0x000fe20003800000 */
[----:B---34-:R-:W-:Y:S02]  /*2da40*/  IMAD.MOV.U32 R13, RZ, RZ, R113 ;  /* 0x000000ffff0d7224 */ /* 0x018fe400078e0071 */
[----:B------:R-:W-:Y:S02]  /*2da50*/  IMAD.MOV.U32 R12, RZ, RZ, 0x1 ;  /* 0x00000001ff0c7424 */ /* 0x000fe400078e00ff */
[----:B------:R-:W-:Y:S02]  /*2da60*/  IMAD.MOV.U32 R11, RZ, RZ, 0x1c1f ;  /* 0x00001c1fff0b7424 */ /* 0x000fe400078e00ff */
[----:B------:R-:W-:-:S07]  /*2da70*/  IMAD.MOV.U32 R15, RZ, RZ, -0x1 ;  /* 0xffffffffff0f7424 */ /* 0x000fce00078e00ff */
[----:B012---:R-:W-:Y:S05]  /*2da80*/  WARPSYNC.COLLECTIVE R15, `(.L_x_2015) ;  /* 0x000000000f087348 */ /* 0x007fea0003c00000 */
[----:B------:R3:W4:Y:S02]  /*2da90*/  SHFL.IDX P6, R14, R13, R12, R11 ;  /* 0x0000000c0d0e7389 */ /* 0x00072400000c000b */
[----:B01234-:R-:W-:Y:S01]  /*2daa0*/  ENDCOLLECTIVE ;  /* 0x000000000000791b */ /* 0x01ffe20003800000 */
.L_x_2015:
[----:B------:R-:W-:Y:S05]  /*2dab0*/  BSYNC B1 ;  /* 0x0000000000017941 */ /* 0x000fea0003800000 */
.L_x_2014:
        /* <DEDUP_REMOVED lines=8> */
.L_x_2016:
[----:B------:R-:W-:Y:S01]  /*2db40*/  IMAD.MOV.U32 R116, RZ, RZ, R14 ;  /* 0x000000ffff747224 */ /* 0x000fe200078e000e */
[----:B------:R-:W-:Y:S06]  /*2db50*/  BRA `(.L_x_2017) ;  /* 0xfffffdb000f87947 */ /* 0x000fec000383ffff */
.L_x_1659:
[----:B0-----:R0:W1:Y:S02]  /*2db60*/  SYNCS.PHASECHK.TRANS64.TRYWAIT P3, [R86+URZ+0x30890], R87 ;  /* 0x03089057560075a7 */ /* 0x001064000806017f */
[----:B-1----:R-:W-:Y:S05]  /*2db70*/  @!P3 NANOSLEEP.SYNCS 0x989680 ;  /* 0x009896800000b95d */ /* 0x002fea0003900000 */
[----:B------:R-:W1:Y:S02]  /*2db80*/  @!P3 SYNCS.PHASECHK.TRANS64 P3, [R86+URZ+0x30890], R87 ;  /* 0x030890575600b5a7 */ /* 0x000e64000806007f */
[----:B-1----:R-:W-:Y:S05]  /*2db90*/  @!P3 BRA `(.L_x_1659) ;  /* 0xfffffffc00f0b947 */ /* 0x002fea000383ffff */
[----:B------:R-:W-:Y:S05]  /*2dba0*/  BRA `(.L_x_2018) ;  /* 0xfffffdcc00107947 */ /* 0x000fea000383ffff */
.L_x_1660:
        /* <DEDUP_REMOVED lines=8> */
.L_x_2020:
[----:B------:R-:W-:Y:S05]  /*2dc30*/  BSYNC B1 ;  /* 0x0000000000017941 */ /* 0x000fea0003800000 */
.L_x_2019:
        /* <DEDUP_REMOVED lines=8> */
.L_x_2021:
[----:B------:R-:W-:Y:S01]  /*2dcc0*/  IMAD.MOV.U32 R36, RZ, RZ, R14 ;  /* 0x000000ffff247224 */ /* 0x000fe200078e000e */
[----:B------:R-:W-:Y:S06]  /*2dcd0*/  BRA `(.L_x_2022) ;  /* 0xfffffdcc002c7947 */ /* 0x000fec000383ffff */
.L_x_1663:
        /* <DEDUP_REMOVED lines=8> */
.L_x_2024:
[----:B------:R-:W-:Y:S05]  /*2dd60*/  BSYNC B1 ;  /* 0x0000000000017941 */ /* 0x000fea0003800000 */
.L_x_2023:
        /* <DEDUP_REMOVED lines=8> */
.L_x_2025:
[----:B------:R-:W-:Y:S01]  /*2ddf0*/  IMAD.MOV.U32 R34, RZ, RZ, R14 ;  /* 0x000000ffff227224 */ /* 0x000fe200078e000e */
[----:B------:R-:W-:Y:S06]  /*2de00*/  BRA `(.L_x_2026) ;  /* 0xfffffdcc00887947 */ /* 0x000fec000383ffff */
.L_x_1667:
[----:B------:R0:W0:Y:S02]  /*2de10*/  SYNCS.PHASECHK.TRANS64.TRYWAIT P2, [R86+URZ+0x308b0], R87 ;  /* 0x0308b057560075a7 */ /* 0x000024000804017f */
[----:B0-----:R-:W-:Y:S05]  /*2de20*/  @!P2 NANOSLEEP.SYNCS 0x989680 ;  /* 0x009896800000a95d */ /* 0x001fea0003900000 */
[----:B------:R-:W0:Y:S02]  /*2de30*/  @!P2 SYNCS.PHASECHK.TRANS64 P2, [R86+URZ+0x308b0], R87 ;  /* 0x0308b0575600a5a7 */ /* 0x000e24000804007f */
[----:B0-----:R-:W-:Y:S05]  /*2de40*/  @!P2 BRA `(.L_x_1667) ;  /* 0xfffffffc00f0a947 */ /* 0x001fea000383ffff */
[----:B------:R-:W-:Y:S05]  /*2de50*/  BRA `(.L_x_2027) ;  /* 0xfffffdd000607947 */ /* 0x000fea000383ffff */
.L_x_1695:
        /* <DEDUP_REMOVED lines=8> */
.L_x_2029:
[----:B------:R-:W-:Y:S05]  /*2dee0*/  BSYNC B1 ;  /* 0x0000000000017941 */ /* 0x000fea0003800000 */
.L_x_2028:
        /* <DEDUP_REMOVED lines=8> */
.L_x_2030:
[----:B------:R-:W-:Y:S02]  /*2df70*/  IMAD.MOV.U32 R13, RZ, RZ, R0 ;  /* 0x000000ffff0d7224 */ /* 0x000fe400078e0000 */
[----:B------:R-:W-:-:S07]  /*2df80*/  IMAD.MOV.U32 R6, RZ, RZ, R14 ;  /* 0x000000ffff067224 */ /* 0x000fce00078e000e */
[----:B------:R-:W-:Y:S05]  /*2df90*/  WARPSYNC.COLLECTIVE R15, `(.L_x_2031) ;  /* 0x000000000f087348 */ /* 0x000fea0003c00000 */
[----:B------:R0:W1:Y:S02]  /*2dfa0*/  SHFL.IDX P6, R14, R13, R12, R11 ;  /* 0x0000000c0d0e7389 */ /* 0x00006400000c000b */
[----:B01----:R-:W-:Y:S01]  /*2dfb0*/  ENDCOLLECTIVE ;  /* 0x000000000000791b */ /* 0x003fe20003800000 */
.L_x_2031:
[----:B------:R-:W-:Y:S02]  /*2dfc0*/  IMAD.MOV.U32 R13, RZ, RZ, R65 ;  /* 0x000000ffff0d7224 */ /* 0x000fe400078e0041 */
[----:B------:R-:W-:-:S07]  /*2dfd0*/  IMAD.MOV.U32 R9, RZ, RZ, R14 ;  /* 0x000000ffff097224 */ /* 0x000fce00078e000e */
[----:B------:R-:W-:Y:S05]  /*2dfe0*/  WARPSYNC.COLLECTIVE R15, `(.L_x_2032) ;  /* 0x000000000f087348 */ /* 0x000fea0003c00000 */
[----:B------:R0:W1:Y:S02]  /*2dff0*/  SHFL.IDX P6, R14, R13, R12, R11 ;  /* 0x0000000c0d0e7389 */ /* 0x00006400000c000b */
[----:B01----:R-:W-:Y:S01]  /*2e000*/  ENDCOLLECTIVE ;  /* 0x000000000000791b */ /* 0x003fe20003800000 */
.L_x_2032:
[----:B------:R-:W-:Y:S01]  /*2e010*/  IMAD.MOV.U32 R8, RZ, RZ, R14 ;  /* 0x000000ffff087224 */ /* 0x000fe200078e000e */
[----:B------:R-:W-:Y:S06]  /*2e020*/  BRA `(.L_x_2033) ;  /* 0xfffffde800447947 */ /* 0x000fec000383ffff */
.L_x_1698:
[----:B------:R-:W-:Y:S01]  /*2e030*/  BSSY B1, `(.L_x_2034) ;  /* 0x0000008000017945 */ /* 0x000fe20003800000 */
[----:B------:R-:W-:Y:S02]  /*2e040*/  IMAD.MOV.U32 R13, RZ, RZ, R62 ;  /* 0x000000ffff0d7224 */ /* 0x000fe400078e003e */
[----:B------:R-:W-:Y:S02]  /*2e050*/  IMAD.MOV.U32 R12, RZ, RZ, 0x1 ;  /* 0x00000001ff0c7424 */ /* 0x000fe400078e00ff */
[----:B------:R-:W-:Y:S02]  /*2e060*/  IMAD.MOV.U32 R11, RZ, RZ, 0x1c1f ;  /* 0x00001c1fff0b7424 */ /* 0x000fe400078e00ff */
[----:B------:R-:W-:-:S07]  /*2e070*/  IMAD.MOV.U32 R15, RZ, RZ, -0x1 ;  /* 0xffffffffff0f7424 */ /* 0x000fce00078e00ff */
[----:B0-----:R-:W-:Y:S05]  /*2e080*/  WARPSYNC.COLLECTIVE R15, `(.L_x_2035) ;  /* 0x000000000f087348 */ /* 0x001fea0003c00000 */
[----:B------:R1:W2:Y:S02]  /*2e090*/  SHFL.IDX P6, R14, R13, R12, R11 ;  /* 0x0000000c0d0e7389 */ /* 0x0002a400000c000b */
[----:B012---:R-:W-:Y:S01]  /*2e0a0*/  ENDCOLLECTIVE ;  /* 0x000000000000791b */ /* 0x007fe20003800000 */
.L_x_2035:
[----:B------:R-:W-:Y:S05]  /*2e0b0*/  BSYNC B1 ;  /* 0x0000000000017941 */ /* 0x000fea0003800000 */
.L_x_2034:
        /* <DEDUP_REMOVED lines=8> */
.L_x_2036:
[----:B------:R-:W-:Y:S02]  /*2e140*/  IMAD.MOV.U32 R13, RZ, RZ, R0 ;  /* 0x000000ffff0d7224 */ /* 0x000fe400078e0000 */
[----:B------:R-:W-:-:S07]  /*2e150*/  IMAD.MOV.U32 R63, RZ, RZ, R14 ;  /* 0x000000ffff3f7224 */ /* 0x000fce00078e000e */
[----:B------:R-:W-:Y:S05]  /*2e160*/  WARPSYNC.COLLECTIVE R15, `(.L_x_2037) ;  /* 0x000000000f087348 */ /* 0x000fea0003c00000 */
[----:B------:R0:W1:Y:S02]  /*2e170*/  SHFL.IDX P6, R14, R13, R12, R11 ;  /* 0x0000000c0d0e7389 */ /* 0x00006400000c000b */
[----:B01----:R-:W-:Y:S01]  /*2e180*/  ENDCOLLECTIVE ;  /* 0x000000000000791b */ /* 0x003fe20003800000 */
.L_x_2037:
[----:B------:R-:W-:Y:S02]  /*2e190*/  IMAD.MOV.U32 R13, RZ, RZ, R65 ;  /* 0x000000ffff0d7224 */ /* 0x000fe400078e0041 */
[----:B------:R-:W-:-:S07]  /*2e1a0*/  IMAD.MOV.U32 R0, RZ, RZ, R14 ;  /* 0x000000ffff007224 */ /* 0x000fce00078e000e */
[----:B------:R-:W-:Y:S05]  /*2e1b0*/  WARPSYNC.COLLECTIVE R15, `(.L_x_2038) ;  /* 0x000000000f087348 */ /* 0x000fea0003c00000 */
[----:B------:R0:W1:Y:S02]  /*2e1c0*/  SHFL.IDX P6, R14, R13, R12, R11 ;  /* 0x0000000c0d0e7389 */ /* 0x00006400000c000b */
[----:B01----:R-:W-:Y:S01]  /*2e1d0*/  ENDCOLLECTIVE ;  /* 0x000000000000791b */ /* 0x003fe20003800000 */
.L_x_2038:
[----:B------:R-:W-:Y:S01]  /*2e1e0*/  IMAD.MOV.U32 R65, RZ, RZ, R14 ;  /* 0x000000ffff417224 */ /* 0x000fe200078e000e */
[----:B------:R-:W-:Y:S06]  /*2e1f0*/  BRA `(.L_x_2039) ;  /* 0xfffffdf0000c7947 */ /* 0x000fec000383ffff */
.L_x_1702:
[----:B0-----:R0:W1:Y:S02]  /*2e200*/  SYNCS.PHASECHK.TRANS64.TRYWAIT P0, [R17+URZ+0x30800], R4 ;  /* 0x03080004110075a7 */ /* 0x001064000800017f */
[----:B-1----:R-:W-:Y:S05]  /*2e210*/  @!P0 NANOSLEEP.SYNCS 0x989680 ;  /* 0x009896800000895d */ /* 0x002fea0003900000 */
[----:B------:R-:W1:Y:S02]  /*2e220*/  @!P0 SYNCS.PHASECHK.TRANS64 P0, [R17+URZ+0x30800], R4 ;  /* 0x03080004110085a7 */ /* 0x000e64000800007f */
[----:B-1----:R-:W-:Y:S05]  /*2e230*/  @!P0 BRA `(.L_x_1702) ;  /* 0xfffffffc00f08947 */ /* 0x002fea000383ffff */
[----:B------:R-:W-:Y:S05]  /*2e240*/  BRA `(.L_x_2040) ;  /* 0xfffffdf800707947 */ /* 0x000fea000383ffff */
.L_x_1726:
        /* <DEDUP_REMOVED lines=8> */
.L_x_2042:
[----:B------:R-:W-:Y:S05]  /*2e2d0*/  BSYNC B1 ;  /* 0x0000000000017941 */ /* 0x000fea0003800000 */
.L_x_2041:
        /* <DEDUP_REMOVED lines=8> */
.L_x_2043:
[----:B------:R-:W-:Y:S02]  /*2e360*/  IMAD.MOV.U32 R13, RZ, RZ, R61 ;  /* 0x000000ffff0d7224 */ /* 0x000fe400078e003d */
[----:B------:R-:W-:-:S07]  /*2e370*/  IMAD.MOV.U32 R4, RZ, RZ, R14 ;  /* 0x000000ffff047224 */ /* 0x000fce00078e000e */
[----:B------:R-:W-:Y:S05]  /*2e380*/  WARPSYNC.COLLECTIVE R15, `(.L_x_2044) ;  /* 0x000000000f087348 */ /* 0x000fea0003c00000 */
[----:B------:R0:W1:Y:S02]  /*2e390*/  SHFL.IDX P6, R14, R13, R12, R11 ;  /* 0x0000000c0d0e7389 */ /* 0x00006400000c000b */
[----:B01----:R-:W-:Y:S01]  /*2e3a0*/  ENDCOLLECTIVE ;  /* 0x000000000000791b */ /* 0x003fe20003800000 */
.L_x_2044:
[----:B------:R-:W-:Y:S02]  /*2e3b0*/  IMAD.MOV.U32 R13, RZ, RZ, R3 ;  /* 0x000000ffff0d7224 */ /* 0x000fe400078e0003 */
[----:B------:R-:W-:-:S07]  /*2e3c0*/  IMAD.MOV.U32 R7, RZ, RZ, R14 ;  /* 0x000000ffff077224 */ /* 0x000fce00078e000e */
[----:B------:R-:W-:Y:S05]  /*2e3d0*/  WARPSYNC.COLLECTIVE R15, `(.L_x_2045) ;  /* 0x000000000f087348 */ /* 0x000fea0003c00000 */
[----:B------:R0:W1:Y:S02]  /*2e3e0*/  SHFL.IDX P6, R14, R13, R12, R11 ;  /* 0x0000000c0d0e7389 */ /* 0x00006400000c000b */
[----:B01----:R-:W-:Y:S01]  /*2e3f0*/  ENDCOLLECTIVE ;  /* 0x000000000000791b */ /* 0x003fe20003800000 */
.L_x_2045:
[----:B------:R-:W-:Y:S01]  /*2e400*/  IMAD.MOV.U32 R8, RZ, RZ, R14 ;  /* 0x000000ffff087224 */ /* 0x000fe200078e000e */
[----:B------:R-:W-:Y:S06]  /*2e410*/  BRA `(.L_x_2046) ;  /* 0xfffffe2000107947 */ /* 0x000fec000383ffff */
.L_x_1729:
[----:B------:R-:W-:Y:S01]  /*2e420*/  BSSY B1, `(.L_x_2047) ;  /* 0x0000008000017945 */ /* 0x000fe20003800000 */
[----:B------:R-:W-:Y:S02]  /*2e430*/  IMAD.MOV.U32 R13, RZ, RZ, R21 ;  /* 0x000000ffff0d7224 */ /* 0x000fe400078e0015 */
[----:B------:R-:W-:Y:S02]  /*2e440*/  IMAD.MOV.U32 R12, RZ, RZ, 0x1 ;  /* 0x00000001ff0c7424 */ /* 0x000fe400078e00ff */
[----:B------:R-:W-:Y:S02]  /*2e450*/  IMAD.MOV.U32 R11, RZ, RZ, 0x1c1f ;  /* 0x00001c1fff0b7424 */ /* 0x000fe400078e00ff */
[----:B------:R-:W-:-:S07]  /*2e460*/  IMAD.MOV.U32 R15, RZ, RZ, -0x1 ;  /* 0xffffffffff0f7424 */ /* 0x000fce00078e00ff */
[----:B0---4-:R-:W-:Y:S05]  /*2e470*/  WARPSYNC.COLLECTIVE R15, `(.L_x_2048) ;  /* 0x000000000f087348 */ /* 0x011fea0003c00000 */
[----:B------:R1:W2:Y:S02]  /*2e480*/  SHFL.IDX P6, R14, R13, R12, R11 ;  /* 0x0000000c0d0e7389 */ /* 0x0002a400000c000b */
[----:B012-4-:R-:W-:Y:S01]  /*2e490*/  ENDCOLLECTIVE ;  /* 0x000000000000791b */ /* 0x017fe20003800000 */
.L_x_2048:
[----:B------:R-:W-:Y:S05]  /*2e4a0*/  BSYNC B1 ;  /* 0x0000000000017941 */ /* 0x000fea0003800000 */
.L_x_2047:
        /* <DEDUP_REMOVED lines=8> */
.L_x_2049:
[----:B------:R-:W-:Y:S02]  /*2e530*/  IMAD.MOV.U32 R13, RZ, RZ, R61 ;  /* 0x000000ffff0d7224 */ /* 0x000fe400078e003d */
[----:B------:R-:W-:-:S07]  /*2e540*/  IMAD.MOV.U32 R20, RZ, RZ, R14 ;  /* 0x000000ffff147224 */ /* 0x000fce00078e000e */
[----:B------:R-:W-:Y:S05]  /*2e550*/  WARPSYNC.COLLECTIVE R15, `(.L_x_2050) ;  /* 0x000000000f087348 */ /* 0x000fea0003c00000 */
[----:B------:R0:W1:Y:S02]  /*2e560*/  SHFL.IDX P6, R14, R13, R12, R11 ;  /* 0x0000000c0d0e7389 */ /* 0x00006400000c000b */
[----:B01----:R-:W-:Y:S01]  /*2e570*/  ENDCOLLECTIVE ;  /* 0x000000000000791b */ /* 0x003fe20003800000 */
.L_x_2050:
[----:B------:R-:W-:Y:S02]  /*2e580*/  IMAD.MOV.U32 R13, RZ, RZ, R3 ;  /* 0x000000ffff0d7224 */ /* 0x000fe400078e0003 */
[----:B------:R-:W-:-:S07]  /*2e590*/  IMAD.MOV.U32 R61, RZ, RZ, R14 ;  /* 0x000000ffff3d7224 */ /* 0x000fce00078e000e */
[----:B------:R-:W-:Y:S05]  /*2e5a0*/  WARPSYNC.COLLECTIVE R15, `(.L_x_2051) ;  /* 0x000000000f087348 */ /* 0x000fea0003c00000 */
[----:B------:R0:W1:Y:S02]  /*2e5b0*/  SHFL.IDX P6, R14, R13, R12, R11 ;  /* 0x0000000c0d0e7389 */ /* 0x00006400000c000b */
[----:B01----:R-:W-:Y:S01]  /*2e5c0*/  ENDCOLLECTIVE ;  /* 0x000000000000791b */ /* 0x003fe20003800000 */
.L_x_2051:
[----:B------:R-:W-:Y:S01]  /*2e5d0*/  IMAD.MOV.U32 R62, RZ, RZ, R14 ;  /* 0x000000ffff3e7224 */ /* 0x000fe200078e000e */
[----:B------:R-:W-:Y:S06]  /*2e5e0*/  BRA `(.L_x_2052) ;  /* 0xfffffe2400507947 */ /* 0x000fec000383ffff */
.L_x_1733:
[----:B0-----:R0:W1:Y:S02]  /*2e5f0*/  SYNCS.PHASECHK.TRANS64.TRYWAIT P0, [R17+URZ+0x30800], R60 ;  /* 0x0308003c110075a7 */ /* 0x001064000800017f */
[----:B-1----:R-:W-:Y:S05]  /*2e600*/  @!P0 NANOSLEEP.SYNCS 0x989680 ;  /* 0x009896800000895d */ /* 0x002fea0003900000 */
[----:B------:R-:W1:Y:S02]  /*2e610*/  @!P0 SYNCS.PHASECHK.TRANS64 P0, [R17+URZ+0x30800], R60 ;  /* 0x0308003c110085a7 */ /* 0x000e64000800007f */
[----:B-1----:R-:W-:Y:S05]  /*2e620*/  @!P0 BRA `(.L_x_1733) ;  /* 0xfffffffc00f08947 */ /* 0x002fea000383ffff */
[----:B------:R-:W-:Y:S05]  /*2e630*/  BRA `(.L_x_2053) ;  /* 0xfffffe2800f87947 */ /* 0x000fea000383ffff */
.L_x_1747:
[----:B-1----:R1:W2:Y:S02]  /*2e640*/  SYNCS.PHASECHK.TRANS64.TRYWAIT P1, [R3+URZ+0x30830], R0 ;  /* 0x03083000030075a7 */ /* 0x0022a4000802017f */
[----:B--2---:R-:W-:Y:S05]  /*2e650*/  @!P1 NANOSLEEP.SYNCS 0x989680 ;  /* 0x009896800000995d */ /* 0x004fea0003900000 */
[----:B------:R-:W2:Y:S02]  /*2e660*/  @!P1 SYNCS.PHASECHK.TRANS64 P1, [R3+URZ+0x30830], R0 ;  /* 0x03083000030095a7 */ /* 0x000ea4000802007f */
[----:B--2---:R-:W-:Y:S05]  /*2e670*/  @!P1 BRA `(.L_x_1747) ;  /* 0xfffffffc00f09947 */ /* 0x004fea000383ffff */
[----:B------:R-:W-:Y:S05]  /*2e680*/  BRA `(.L_x_1746) ;  /* 0xfffffe5800287947 */ /* 0x000fea000383ffff */
.L_x_1768:
[----:B-1----:R1:W2:Y:S02]  /*2e690*/  SYNCS.PHASECHK.TRANS64.TRYWAIT P1, [R0+URZ+0x30830], R9 ;  /* 0x03083009000075a7 */ /* 0x0022a4000802017f */
[----:B--2---:R-:W-:Y:S05]  /*2e6a0*/  @!P1 NANOSLEEP.SYNCS 0x989680 ;  /* 0x009896800000995d */ /* 0x004fea0003900000 */
[----:B------:R-:W2:Y:S02]  /*2e6b0*/  @!P1 SYNCS.PHASECHK.TRANS64 P1, [R0+URZ+0x30830], R9 ;  /* 0x03083009000095a7 */ /* 0x000ea4000802007f */
[----:B--2---:R-:W-:Y:S05]  /*2e6c0*/  @!P1 BRA `(.L_x_1768) ;  /* 0xfffffffc00f09947 */ /* 0x004fea000383ffff */
[----:B------:R-:W-:Y:S05]  /*2e6d0*/  BRA `(.L_x_1767) ;  /* 0xfffffe88001c7947 */ /* 0x000fea000383ffff */
.L_x_1773:
[----:B-1----:R1:W2:Y:S02]  /*2e6e0*/  SYNCS.PHASECHK.TRANS64.TRYWAIT P1, [R20+URZ+0x30850], R2 ;  /* 0x03085002140075a7 */ /* 0x0022a4000802017f */
[----:B--2---:R-:W-:Y:S05]  /*2e6f0*/  @!P1 NANOSLEEP.SYNCS 0x989680 ;  /* 0x009896800000995d */ /* 0x004fea0003900000 */
[----:B------:R-:W2:Y:S02]  /*2e700*/  @!P1 SYNCS.PHASECHK.TRANS64 P1, [R20+URZ+0x30850], R2 ;  /* 0x03085002140095a7 */ /* 0x000ea4000802007f */
[----:B--2---:R-:W-:Y:S05]  /*2e710*/  @!P1 BRA `(.L_x_1773) ;  /* 0xfffffffc00f09947 */ /* 0x004fea000383ffff */
[----:B------:R-:W-:Y:S05]  /*2e720*/  BRA `(.L_x_1772) ;  /* 0xfffffe9400d47947 */ /* 0x000fea000383ffff */
.L_x_1795:
[----:B-1----:R1:W2:Y:S02]  /*2e730*/  SYNCS.PHASECHK.TRANS64.TRYWAIT P1, [R0+URZ+0x30830], R3 ;  /* 0x03083003000075a7 */ /* 0x0022a4000802017f */
[----:B--2---:R-:W-:Y:S05]  /*2e740*/  @!P1 NANOSLEEP.SYNCS 0x989680 ;  /* 0x009896800000995d */ /* 0x004fea0003900000 */
[----:B------:R-:W2:Y:S02]  /*2e750*/  @!P1 SYNCS.PHASECHK.TRANS64 P1, [R0+URZ+0x30830], R3 ;  /* 0x03083003000095a7 */ /* 0x000ea4000802007f */
[----:B--2---:R-:W-:Y:S05]  /*2e760*/  @!P1 BRA `(.L_x_1795) ;  /* 0xfffffffc00f09947 */ /* 0x004fea000383ffff */
[----:B------:R-:W-:Y:S05]  /*2e770*/  BRA `(.L_x_1794) ;  /* 0xfffffec0008c7947 */ /* 0x000fea000383ffff */
.L_x_1800:
[----:B-1----:R1:W2:Y:S02]  /*2e780*/  SYNCS.PHASECHK.TRANS64.TRYWAIT P1, [R11+URZ+0x30850], R2 ;  /* 0x030850020b0075a7 */ /* 0x0022a4000802017f */
[----:B--2---:R-:W-:Y:S05]  /*2e790*/  @!P1 NANOSLEEP.SYNCS 0x989680 ;  /* 0x009896800000995d */ /* 0x004fea0003900000 */
[----:B------:R-:W2:Y:S02]  /*2e7a0*/  @!P1 SYNCS.PHASECHK.TRANS64 P1, [R11+URZ+0x30850], R2 ;  /* 0x030850020b0095a7 */ /* 0x000ea4000802007f */
[----:B--2---:R-:W-:Y:S05]  /*2e7b0*/  @!P1 BRA `(.L_x_1800) ;  /* 0xfffffffc00f09947 */ /* 0x004fea000383ffff */
[----:B------:R-:W-:Y:S05]  /*2e7c0*/  BRA `(.L_x_1799) ;  /* 0xfffffed000447947 */ /* 0x000fea000383ffff */
.L_x_1810:
[----:B-1----:R1:W2:Y:S02]  /*2e7d0*/  SYNCS.PHASECHK.TRANS64.TRYWAIT P1, [R0+URZ+0x30830], R3 ;  /* 0x03083003000075a7 */ /* 0x0022a4000802017f */
[----:B--2---:R-:W-:Y:S05]  /*2e7e0*/  @!P1 NANOSLEEP.SYNCS 0x989680 ;  /* 0x009896800000995d */ /* 0x004fea0003900000 */
[----:B------:R-:W2:Y:S02]  /*2e7f0*/  @!P1 SYNCS.PHASECHK.TRANS64 P1, [R0+URZ+0x30830], R3 ;  /* 0x03083003000095a7 */ /* 0x000ea4000802007f */
[----:B--2---:R-:W-:Y:S05]  /*2e800*/  @!P1 BRA `(.L_x_1810) ;  /* 0xfffffffc00f09947 */ /* 0x004fea000383ffff */
[----:B------:R-:W-:Y:S05]  /*2e810*/  BRA `(.L_x_1809) ;  /* 0xfffffee4004c7947 */ /* 0x000fea000383ffff */
.L_x_1815:
[----:B-1----:R1:W2:Y:S02]  /*2e820*/  SYNCS.PHASECHK.TRANS64.TRYWAIT P1, [R11+URZ+0x30850], R2 ;  /* 0x030850020b0075a7 */ /* 0x0022a4000802017f */
[----:B--2---:R-:W-:Y:S05]  /*2e830*/  @!P1 NANOSLEEP.SYNCS 0x989680 ;  /* 0x009896800000995d */ /* 0x004fea0003900000 */
[----:B------:R-:W2:Y:S02]  /*2e840*/  @!P1 SYNCS.PHASECHK.TRANS64 P1, [R11+URZ+0x30850], R2 ;  /* 0x030850020b0095a7 */ /* 0x000ea4000802007f */
[----:B--2---:R-:W-:Y:S05]  /*2e850*/  @!P1 BRA `(.L_x_1815) ;  /* 0xfffffffc00f09947 */ /* 0x004fea000383ffff */
[----:B------:R-:W-:Y:S05]  /*2e860*/  BRA `(.L_x_1814) ;  /* 0xfffffef400047947 */ /* 0x000fea000383ffff */
.L_x_1831:
[----:B-1----:R1:W2:Y:S02]  /*2e870*/  SYNCS.PHASECHK.TRANS64.TRYWAIT P1, [R6+URZ+0x30850], R5 ;  /* 0x03085005060075a7 */ /* 0x0022a4000802017f */
[----:B--2---:R-:W-:Y:S05]  /*2e880*/  @!P1 NANOSLEEP.SYNCS 0x989680 ;  /* 0x009896800000995d */ /* 0x004fea0003900000 */
[----:B------:R-:W2:Y:S02]  /*2e890*/  @!P1 SYNCS.PHASECHK.TRANS64 P1, [R6+URZ+0x30850], R5 ;  /* 0x03085005060095a7 */ /* 0x000ea4000802007f */
[----:B--2---:R-:W-:Y:S05]  /*2e8a0*/  @!P1 BRA `(.L_x_1831) ;  /* 0xfffffffc00f09947 */ /* 0x004fea000383ffff */
[----:B------:R-:W-:Y:S05]  /*2e8b0*/  BRA `(.L_x_1830) ;  /* 0xffffff2000587947 */ /* 0x000fea000383ffff */
.L_x_1881:
[----:B0-----:R-:W0:Y:S01]  /*2e8c0*/  S2R R12, SR_TID.X ;  /* 0x00000000000c7919 */ /* 0x001e220000002100 */
[----:B------:R-:W-:Y:S01]  /*2e8d0*/  BSSY B1, `(.L_x_2054) ;  /* 0x000000a000017945 */ /* 0x000fe20003800000 */
[----:B------:R-:W-:Y:S02]  /*2e8e0*/  IMAD.MOV.U32 R11, RZ, RZ, 0x1f ;  /* 0x0000001fff0b7424 */ /* 0x000fe400078e00ff */
[----:B------:R-:W-:Y:S01]  /*2e8f0*/  IMAD.MOV.U32 R15, RZ, RZ, -0x1 ;  /* 0xffffffffff0f7424 */ /* 0x000fe200078e00ff */
[----:B0-----:R-:W-:-:S04]  /*2e900*/  SHF.R.U32.HI R12, RZ, 0x5, R12 ;  /* 0x00000005ff0c7819 */ /* 0x001fc8000001160c */
[----:B------:R-:W-:-:S05]  /*2e910*/  LOP3.LUT R12, R12, 0x3, RZ, 0xc0, !PT ;  /* 0x000000030c0c7812 */ /* 0x000fca00078ec0ff */
[----:B------:R-:W-:Y:S02]  /*2e920*/  IMAD.MOV.U32 R13, RZ, RZ, R12 ;  /* 0x000000ffff0d7224 */ /* 0x000fe400078e000c */
[----:B------:R-:W-:-:S07]  /*2e930*/  IMAD.MOV.U32 R12, RZ, RZ, RZ ;  /* 0x000000ffff0c7224 */ /* 0x000fce00078e00ff */
[----:B------:R-:W-:Y:S05]  /*2e940*/  WARPSYNC.COLLECTIVE R15, `(.L_x_2055) ;  /* 0x000000000f087348 */ /* 0x000fea0003c00000 */
[----:B------:R0:W1:Y:S02]  /*2e950*/  SHFL.IDX P6, R14, R13, R12, R11 ;  /* 0x0000000c0d0e7389 */ /* 0x00006400000c000b */
[----:B01----:R-:W-:Y:S01]  /*2e960*/  ENDCOLLECTIVE ;  /* 0x000000000000791b */ /* 0x003fe20003800000 */
.L_x_2055:
[----:B------:R-:W-:Y:S05]  /*2e970*/  BSYNC B1 ;  /* 0x0000000000017941 */ /* 0x000fea0003800000 */
.L_x_2054:
[----:B------:R-:W-:Y:S05]  /*2e980*/  BRA `(.L_x_2056) ;  /* 0xffffff8400fc7947 */ /* 0x000fea000383ffff */
.L_x_1883:
[----:B------:R-:W-:Y:S01]  /*2e990*/  BSSY B1, `(.L_x_2057) ;  /* 0x0000006000017945 */ /* 0x000fe20003800000 */
[----:B------:R-:W-:-:S07]  /*2e9a0*/  IMAD.MOV.U32 R15, RZ, RZ, -0x1 ;  /* 0xffffffffff0f7424 */ /* 0x000fce00078e00ff */
[----:B01----:R-:W-:Y:S05]  /*2e9b0*/  WARPSYNC.COLLECTIVE R15, `(.L_x_2058) ;  /* 0x000000000f0c7348 */ /* 0x003fea0003c00000 */
[----:B------:R-:W-:Y:S02]  /*2e9c0*/  ELECT P6, UR62, PT ;  /* 0x00000000003e782f */ /* 0x000fe400038c0000 */
[----:B------:R-:W-:Y:S01]  /*2e9d0*/  MOV R14, UR62 ;  /* 0x0000003e000e7c02 */ /* 0x000fe20008000f00 */
[----:B01----:R-:W-:Y:S10]  /*2e9e0*/  ENDCOLLECTIVE ;  /* 0x000000000000791b */ /* 0x003ff40003800000 */
.L_x_2058:
[----:B------:R-:W-:Y:S05]  /*2e9f0*/  BSYNC B1 ;  /* 0x0000000000017941 */ /* 0x000fea0003800000 */
.L_x_2057:
[----:B------:R-:W-:Y:S05]  /*2ea00*/  BRA `(.L_x_1882) ;  /* 0xffffff8400f47947 */ /* 0x000fea000383ffff */
.L_x_1885:
[----:B-1----:R1:W2:Y:S02]  /*2ea10*/  SYNCS.PHASECHK.TRANS64.TRYWAIT P0, [R17+URZ+0x30820], R8 ;  /* 0x03082008110075a7 */ /* 0x0022a4000800017f */
[----:B--2---:R-:W-:Y:S05]  /*2ea20*/  @!P0 NANOSLEEP.SYNCS 0x989680 ;  /* 0x009896800000895d */ /* 0x004fea0003900000 */
[----:B------:R-:W2:Y:S02]  /*2ea30*/  @!P0 SYNCS.PHASECHK.TRANS64 P0, [R17+URZ+0x30820], R8 ;  /* 0x03082008110085a7 */ /* 0x000ea4000800007f */
[----:B--2---:R-:W-:Y:S05]  /*2ea40*/  @!P0 BRA `(.L_x_1885) ;  /* 0xfffffffc00f08947 */ /* 0x004fea000383ffff */
[----:B------:R-:W-:Y:S05]  /*2ea50*/  BRA `(.L_x_2059) ;  /* 0xffffff8800047947 */ /* 0x000fea000383ffff */
.L_x_1889:
[----:B0-----:R0:W2:Y:S02]  /*2ea60*/  SYNCS.PHASECHK.TRANS64.TRYWAIT P0, [R12+URZ+0x308a0], R11 ;  /* 0x0308a00b0c0075a7 */ /* 0x0010a4000800017f */
[----:B--2---:R-:W-:Y:S05]  /*2ea70*/  @!P0 NANOSLEEP.SYNCS 0x989680 ;  /* 0x009896800000895d */ /* 0x004fea0003900000 */
[----:B------:R-:W2:Y:S02]  /*2ea80*/  @!P0 SYNCS.PHASECHK.TRANS64 P0, [R12+URZ+0x308a0], R11 ;  /* 0x0308a00b0c0085a7 */ /* 0x000ea4000800007f */
[----:B--2---:R-:W-:Y:S05]  /*2ea90*/  @!P0 BRA `(.L_x_1889) ;  /* 0xfffffffc00f08947 */ /* 0x004fea000383ffff */
[----:B------:R-:W-:Y:S05]  /*2eaa0*/  BRA `(.L_x_2060) ;  /* 0xffffff88001c7947 */ /* 0x000fea000383ffff */
.L_x_1896:
[----:B-1----:R1:W2:Y:S02]  /*2eab0*/  SYNCS.PHASECHK.TRANS64.TRYWAIT P0, [R12+URZ+0x308c0], R11 ;  /* 0x0308c00b0c0075a7 */ /* 0x0022a4000800017f */
[----:B--2---:R-:W-:Y:S05]  /*2eac0*/  @!P0 NANOSLEEP.SYNCS 0x989680 ;  /* 0x009896800000895d */ /* 0x004fea0003900000 */
[----:B------:R-:W2:Y:S02]  /*2ead0*/  @!P0 SYNCS.PHASECHK.TRANS64 P0, [R12+URZ+0x308c0], R11 ;  /* 0x0308c00b0c0085a7 */ /* 0x000ea4000800007f */
[----:B--2---:R-:W-:Y:S05]  /*2eae0*/  @!P0 BRA `(.L_x_1896) ;  /* 0xfffffffc00f08947 */ /* 0x004fea000383ffff */
[----:B------:R-:W-:Y:S05]  /*2eaf0*/  BRA `(.L_x_2061) ;  /* 0xffffff8c00187947 */ /* 0x000fea000383ffff */
.L_x_1905:
[----:B-1----:R1:W2:Y:S02]  /*2eb00*/  SYNCS.PHASECHK.TRANS64.TRYWAIT P1, [R7+URZ+0x308a0], R3 ;  /* 0x0308a003070075a7 */ /* 0x0022a4000802017f */
[----:B--2---:R-:W-:Y:S05]  /*2eb10*/  @!P1 NANOSLEEP.SYNCS 0x989680 ;  /* 0x009896800000995d */ /* 0x004fea0003900000 */
[----:B------:R-:W2:Y:S02]  /*2eb20*/  @!P1 SYNCS.PHASECHK.TRANS64 P1, [R7+URZ+0x308a0], R3 ;  /* 0x0308a003070095a7 */ /* 0x000ea4000802007f */
[----:B--2---:R-:W-:Y:S05]  /*2eb30*/  @!P1 BRA `(.L_x_1905) ;  /* 0xfffffffc00f09947 */ /* 0x004fea000383ffff */
[----:B------:R-:W-:Y:S05]  /*2eb40*/  BRA `(.L_x_2062) ;  /* 0xffffff90004c7947 */ /* 0x000fea000383ffff */
.L_x_1912:
[----:B0-----:R0:W2:Y:S02]  /*2eb50*/  SYNCS.PHASECHK.TRANS64.TRYWAIT P1, [R7+URZ+0x308c0], R3 ;  /* 0x0308c003070075a7 */ /* 0x0010a4000802017f */
[----:B--2---:R-:W-:Y:S05]  /*2eb60*/  @!P1 NANOSLEEP.SYNCS 0x989680 ;  /* 0x009896800000995d */ /* 0x004fea0003900000 */
[----:B------:R-:W2:Y:S02]  /*2eb70*/  @!P1 SYNCS.PHASECHK.TRANS64 P1, [R7+URZ+0x308c0], R3 ;  /* 0x0308c003070095a7 */ /* 0x000ea4000802007f */
[----:B--2---:R-:W-:Y:S05]  /*2eb80*/  @!P1 BRA `(.L_x_1912) ;  /* 0xfffffffc00f09947 */ /* 0x004fea000383ffff */
[----:B------:R-:W-:Y:S05]  /*2eb90*/  BRA `(.L_x_2063) ;  /* 0xffffff9400447947 */ /* 0x000fea000383ffff */
.L_x_1937:
        /* <DEDUP_REMOVED lines=11> */
.L_x_2065:
[----:B------:R-:W-:Y:S05]  /*2ec50*/  BSYNC B0 ;  /* 0x0000000000007941 */ /* 0x000fea0003800000 */
.L_x_2064:
[----:B------:R-:W-:Y:S05]  /*2ec60*/  BRA `(.L_x_2066) ;  /* 0xffffffa400f87947 */ /* 0x000fea000383ffff */
.L_x_1940:
[----:B0-----:R0:W1:Y:S02]  /*2ec70*/  SYNCS.PHASECHK.TRANS64.TRYWAIT P0, [R7+URZ+0x30840], R2 ;  /* 0x03084002070075a7 */ /* 0x001064000800017f */
[----:B-1----:R-:W-:Y:S05]  /*2ec80*/  @!P0 NANOSLEEP.SYNCS 0x989680 ;  /* 0x009896800000895d */ /* 0x002fea0003900000 */
[----:B------:R-:W1:Y:S02]  /*2ec90*/  @!P0 SYNCS.PHASECHK.TRANS64 P0, [R7+URZ+0x30840], R2 ;  /* 0x03084002070085a7 */ /* 0x000e64000800007f */
[----:B-1----:R-:W-:Y:S05]  /*2eca0*/  @!P0 BRA `(.L_x_1940) ;  /* 0xfffffffc00f08947 */ /* 0x002fea000383ffff */
[----:B------:R-:W-:Y:S05]  /*2ecb0*/  BRA `(.L_x_2067) ;  /* 0xffffffa800487947 */ /* 0x000fea000383ffff */
.L_x_1941:
        /* <DEDUP_REMOVED lines=8> */
.L_x_2069:
[----:B------:R-:W-:Y:S05]  /*2ed40*/  BSYNC B0 ;  /* 0x0000000000007941 */ /* 0x000fea0003800000 */
.L_x_2068:
        /* <DEDUP_REMOVED lines=9> */
.L_x_2070:
[----:B------:R-:W-:Y:S02]  /*2ede0*/  IMAD.MOV.U32 R13, RZ, RZ, R0 ;  /* 0x000000ffff0d7224 */ /* 0x000fe400078e0000 */
[----:B------:R-:W-:Y:S02]  /*2edf0*/  IMAD.MOV.U32 R12, RZ, RZ, 0x1 ;  /* 0x00000001ff0c7424 */ /* 0x000fe400078e00ff */
[----:B------:R-:W-:-:S07]  /*2ee00*/  IMAD.MOV.U32 R3, RZ, RZ, R14 ;  /* 0x000000ffff037224 */ /* 0x000fce00078e000e */
[----:B------:R-:W-:Y:S05]  /*2ee10*/  WARPSYNC.COLLECTIVE R15, `(.L_x_2071) ;  /* 0x000000000f087348 */ /* 0x000fea0003c00000 */
[----:B------:R0:W1:Y:S02]  /*2ee20*/  SHFL.IDX P6, R14, R13, R12, R11 ;  /* 0x0000000c0d0e7389 */ /* 0x00006400000c000b */
[----:B01----:R-:W-:Y:S01]  /*2ee30*/  ENDCOLLECTIVE ;  /* 0x000000000000791b */ /* 0x003fe20003800000 */
.L_x_2071:
        /* <DEDUP_REMOVED lines=17> */
.L_x_2072:
[----:B------:R-:W-:Y:S02]  /*2ef50*/  @P1 IMAD R8, R5, 0x2, R17 ;  /* 0x0000000205081824 */ /* 0x000fe400078e0211 */
[----:B------:R-:W-:Y:S02]  /*2ef60*/  IMAD.MOV.U32 R13, RZ, RZ, R0 ;  /* 0x000000ffff0d7224 */ /* 0x000fe400078e0000 */
[----:B------:R-:W-:Y:S02]  /*2ef70*/  IMAD.MOV.U32 R12, RZ, RZ, 0x2 ;  /* 0x00000002ff0c7424 */ /* 0x000fe400078e00ff */
[----:B------:R-:W-:-:S07]  /*2ef80*/  IMAD.MOV.U32 R3, RZ, RZ, R14 ;  /* 0x000000ffff037224 */ /* 0x000fce00078e000e */
[----:B------:R-:W-:Y:S05]  /*2ef90*/  WARPSYNC.COLLECTIVE R15, `(.L_x_2073) ;  /* 0x000000000f087348 */ /* 0x000fea0003c00000 */
[----:B------:R0:W1:Y:S02]  /*2efa0*/  SHFL.IDX P6, R14, R13, R12, R11 ;  /* 0x0000000c0d0e7389 */ /* 0x00006400000c000b */
[----:B01----:R-:W-:Y:S01]  /*2efb0*/  ENDCOLLECTIVE ;  /* 0x000000000000791b */ /* 0x003fe20003800000 */
.L_x_2073:
        /* <DEDUP_REMOVED lines=17> */
.L_x_2074:
[----:B------:R-:W-:Y:S02]  /*2f0d0*/  @P1 IMAD R8, R5, 0x2, R17 ;  /* 0x0000000205081824 */ /* 0x000fe400078e0211 */
[----:B------:R-:W-:Y:S02]  /*2f0e0*/  IMAD.MOV.U32 R13, RZ, RZ, R0 ;  /* 0x000000ffff0d7224 */ /* 0x000fe400078e0000 */
[----:B------:R-:W-:Y:S02]  /*2f0f0*/  IMAD.MOV.U32 R12, RZ, RZ, 0x3 ;  /* 0x00000003ff0c7424 */ /* 0x000fe400078e00ff */
[----:B------:R-:W-:-:S07]  /*2f100*/  IMAD.MOV.U32 R3, RZ, RZ, R14 ;  /* 0x000000ffff037224 */ /* 0x000fce00078e000e */
[----:B------:R-:W-:Y:S05]  /*2f110*/  WARPSYNC.COLLECTIVE R15, `(.L_x_2075) ;  /* 0x000000000f087348 */ /* 0x000fea0003c00000 */
[----:B------:R0:W1:Y:S02]  /*2f120*/  SHFL.IDX P6, R14, R13, R12, R11 ;  /* 0x0000000c0d0e7389 */ /* 0x00006400000c000b */
[----:B01----:R-:W-:Y:S01]  /*2f130*/  ENDCOLLECTIVE ;  /* 0x000000000000791b */ /* 0x003fe20003800000 */
.L_x_2075:
        /* <DEDUP_REMOVED lines=17> */
.L_x_2076:
[----:B------:R-:W-:Y:S02]  /*2f250*/  @P1 IMAD R8, R5, 0x2, R17 ;  /* 0x0000000205081824 */ /* 0x000fe400078e0211 */
[----:B------:R-:W-:Y:S02]  /*2f260*/  IMAD.MOV.U32 R13, RZ, RZ, R0 ;  /* 0x000000ffff0d7224 */ /* 0x000fe400078e0000 */
[----:B------:R-:W-:Y:S02]  /*2f270*/  IMAD.MOV.U32 R12, RZ, RZ, 0x4 ;  /* 0x00000004ff0c7424 */ /* 0x000fe400078e00ff */
[----:B------:R-:W-:-:S07]  /*2f280*/  IMAD.MOV.U32 R3, RZ, RZ, R14 ;  /* 0x000000ffff037224 */ /* 0x000fce00078e000e */
[----:B------:R-:W-:Y:S05]  /*2f290*/  WARPSYNC.COLLECTIVE R15, `(.L_x_2077) ;  /* 0x000000000f087348 */ /* 0x000fea0003c00000 */
[----:B------:R0:W1:Y:S02]  /*2f2a0*/  SHFL.IDX P6, R14, R13, R12, R11 ;  /* 0x0000000c0d0e7389 */ /* 0x00006400000c000b */
[----:B01----:R-:W-:Y:S01]  /*2f2b0*/  ENDCOLLECTIVE ;  /* 0x000000000000791b */ /* 0x003fe20003800000 */
.L_x_2077:
        /* <DEDUP_REMOVED lines=17> */
.L_x_2078:
[----:B------:R-:W-:Y:S02]  /*2f3d0*/  @P1 IMAD R8, R5, 0x2, R17 ;  /* 0x0000000205081824 */ /* 0x000fe400078e0211 */
[----:B------:R-:W-:Y:S02]  /*2f3e0*/  IMAD.MOV.U32 R13, RZ, RZ, R0 ;  /* 0x000000ffff0d7224 */ /* 0x000fe400078e0000 */
[----:B------:R-:W-:Y:S02]  /*2f3f0*/  IMAD.MOV.U32 R12, RZ, RZ, 0x5 ;  /* 0x00000005ff0c7424 */ /* 0x000fe400078e00ff */
[----:B------:R-:W-:-:S07]  /*2f400*/  IMAD.MOV.U32 R3, RZ, RZ, R14 ;  /* 0x000000ffff037224 */ /* 0x000fce00078e000e */
[----:B------:R-:W-:Y:S05]  /*2f410*/  WARPSYNC.COLLECTIVE R15, `(.L_x_2079) ;  /* 0x000000000f087348 */ /* 0x000fea0003c00000 */
[----:B------:R0:W1:Y:S02]  /*2f420*/  SHFL.IDX P6, R14, R13, R12, R11 ;  /* 0x0000000c0d0e7389 */ /* 0x00006400000c000b */
[----:B01----:R-:W-:Y:S01]  /*2f430*/  ENDCOLLECTIVE ;  /* 0x000000000000791b */ /* 0x003fe20003800000 */
.L_x_2079:
        /* <DEDUP_REMOVED lines=10> */
.L_x_2080:
        /* <DEDUP_REMOVED lines=8> */
.L_x_1946:
[----:B------:R-:W-:Y:S02]  /*2f560*/  IMAD.MOV.U32 R13, RZ, RZ, R4 ;  /* 0x000000ffff0d7224 */ /* 0x000fe400078e0004 */
[----:B------:R-:W-:Y:S02]  /*2f570*/  IMAD.MOV.U32 R12, RZ, RZ, RZ ;  /* 0x000000ffff0c7224 */ /* 0x000fe400078e00ff */
[----:B------:R-:W-:Y:S02]  /*2f580*/  IMAD.MOV.U32 R11, RZ, RZ, 0x181f ;  /* 0x0000181fff0b7424 */ /* 0x000fe400078e00ff */
[----:B------:R-:W-:Y:S02]  /*2f590*/  IMAD.MOV.U32 R15, RZ, RZ, -0x1 ;  /* 0xffffffffff0f7424 */ /* 0x000fe400078e00ff */
[----:B------:R-:W-:Y:S02]  /*2f5a0*/  IMAD R31, R31, R6, RZ ;  /* 0x000000061f1f7224 */ /* 0x000fe400078e02ff */
[----:B------:R-:W-:-:S07]  /*2f5b0*/  IMAD.IADD R25, R9, 0x1, R25 ;  /* 0x0000000109197824 */ /* 0x000fce00078e0219 */
[----:B-----5:R-:W-:Y:S05]  /*2f5c0*/  WARPSYNC.COLLECTIVE R15, `(.L_x_2082) ;  /* 0x000000000f087348 */ /* 0x020fea0003c00000 */
[----:B------:R0:W1:Y:S02]  /*2f5d0*/  SHFL.IDX P6, R14, R13, R12, R11 ;  /* 0x0000000c0d0e7389 */ /* 0x00006400000c000b */
[----:B01---5:R-:W-:Y:S01]  /*2f5e0*/  ENDCOLLECTIVE ;  /* 0x000000000000791b */ /* 0x023fe20003800000 */
.L_x_2082:
[C---:B------:R-:W-:Y:S01]  /*2f5f0*/  VIADD R6, R25.reuse, 0x10 ;  /* 0x0000001019067836 */ /* 0x040fe20000000000 */
[----:B------:R-:W-:Y:S01]  /*2f600*/  ISETP.GE.AND P1, PT, R25, R31, PT ;  /* 0x0000001f1900720c */ /* 0x000fe20003f26270 */
[----:B------:R-:W-:Y:S02]  /*2f610*/  IMAD.MOV.U32 R13, RZ, RZ, R0 ;  /* 0x000000ffff0d7224 */ /* 0x000fe400078e0000 */
[----:B------:R-:W-:-:S10]  /*2f620*/  IMAD.MOV.U32 R2, RZ, RZ, R14 ;  /* 0x000000ffff027224 */ /* 0x000fd400078e000e */
[----:B------:R-:W-:Y:S05]  /*2f630*/  WARPSYNC.COLLECTIVE R15, `(.L_x_2083) ;  /* 0x000000000f087348 */ /* 0x000fea0003c00000 */
[----:B------:R0:W1:Y:S02]  /*2f640*/  SHFL.IDX P6, R14, R13, R12, R11 ;  /* 0x0000000c0d0e7389 */ /* 0x00006400000c000b */
[----:B01----:R-:W-:Y:S01]  /*2f650*/  ENDCOLLECTIVE ;  /* 0x000000000000791b */ /* 0x003fe20003800000 */
.L_x_2083:
        /* <DEDUP_REMOVED lines=8> */
.L_x_2084:
        /* <DEDUP_REMOVED lines=13> */
.L_x_2085:
        /* <DEDUP_REMOVED lines=8> */
.L_x_2086:
        /* <DEDUP_REMOVED lines=14> */
.L_x_2087:
        /* <DEDUP_REMOVED lines=8> */
.L_x_2088:
        /* <DEDUP_REMOVED lines=14> */
.L_x_2089:
        /* <DEDUP_REMOVED lines=8> */
.L_x_2090:
        /* <DEDUP_REMOVED lines=14> */
.L_x_2091:
        /* <DEDUP_REMOVED lines=8> */
.L_x_2092:
        /* <DEDUP_REMOVED lines=14> */
.L_x_2093:
        /* <DEDUP_REMOVED lines=8> */
.L_x_2094:
        /* <DEDUP_REMOVED lines=13> */
.L_x_2095:
        /* <DEDUP_REMOVED lines=8> */
.L_x_2096:
        /* <DEDUP_REMOVED lines=12> */
.L_x_2097:
[----:B------:R-:W-:Y:S05]  /*2ffc0*/  BRA `(.L_x_2098) ;  /* 0xffffffa400f87947 */ /* 0x000fea000383ffff */
.L_x_1951:
[----:B0-----:R0:W1:Y:S02]  /*2ffd0*/  SYNCS.PHASECHK.TRANS64.TRYWAIT P0, [R17+URZ+0x30820], R0 ;  /* 0x03082000110075a7 */ /* 0x001064000800017f */
[----:B-1----:R-:W-:Y:S05]  /*2ffe0*/  @!P0 NANOSLEEP.SYNCS 0x989680 ;  /* 0x009896800000895d */ /* 0x002fea0003900000 */
[----:B------:R-:W1:Y:S02]  /*2fff0*/  @!P0 SYNCS.PHASECHK.TRANS64 P0, [R17+URZ+0x30820], R0 ;  /* 0x03082000110085a7 */ /* 0x000e64000800007f */
[----:B-1----:R-:W-:Y:S05]  /*30000*/  @!P0 BRA `(.L_x_1951) ;  /* 0xfffffffc00f08947 */ /* 0x002fea000383ffff */
[----:B------:R-:W-:Y:S05]  /*30010*/  BRA `(.L_x_2099) ;  /* 0xffffffa800707947 */ /* 0x000fea000383ffff */
.L_x_1956:
[----:B0-----:R0:W1:Y:S02]  /*30020*/  SYNCS.PHASECHK.TRANS64.TRYWAIT P0, [R7+URZ+0x30840], R2 ;  /* 0x03084002070075a7 */ /* 0x001064000800017f */
[----:B-1----:R-:W-:Y:S05]  /*30030*/  @!P0 NANOSLEEP.SYNCS 0x989680 ;  /* 0x009896800000895d */ /* 0x002fea0003900000 */
[----:B------:R-:W1:Y:S02]  /*30040*/  @!P0 SYNCS.PHASECHK.TRANS64 P0, [R7+URZ+0x30840], R2 ;  /* 0x03084002070085a7 */ /* 0x000e64000800007f */
[----:B-1----:R-:W-:Y:S05]  /*30050*/  @!P0 BRA `(.L_x_1956) ;  /* 0xfffffffc00f08947 */ /* 0x002fea000383ffff */
[----:B------:R-:W-:Y:S05]  /*30060*/  BRA `(.L_x_2100) ;  /* 0xffffffac00487947 */ /* 0x000fea000383ffff */
.L_x_1957:
        /* <DEDUP_REMOVED lines=8> */
.L_x_2102:
[----:B------:R-:W-:Y:S05]  /*300f0*/  BSYNC B1 ;  /* 0x0000000000017941 */ /* 0x000fea0003800000 */
.L_x_2101:
        /* <DEDUP_REMOVED lines=12> */
.L_x_2103:
[----:B------:R-:W-:Y:S02]  /*301c0*/  IMAD R5, R5, 0x2, R17 ;  /* 0x0000000205057824 */ /* 0x000fe400078e0211 */
[----:B------:R-:W-:Y:S02]  /*301d0*/  IMAD.MOV.U32 R13, RZ, RZ, R6 ;  /* 0x000000ffff0d7224 */ /* 0x000fe400078e0006 */
[----:B------:R-:W-:Y:S02]  /*301e0*/  IMAD.MOV.U32 R12, RZ, RZ, 0x1 ;  /* 0x00000001ff0c7424 */ /* 0x000fe400078e00ff */
[----:B------:R-:W-:-:S07]  /*301f0*/  IMAD.MOV.U32 R2, RZ, RZ, R14 ;  /* 0x000000ffff027224 */ /* 0x000fce00078e000e */
[----:B------:R-:W-:Y:S05]  /*30200*/  WARPSYNC.COLLECTIVE R15, `(.L_x_2104) ;  /* 0x000000000f087348 */ /* 0x000fea0003c00000 */
[----:B------:R0:W1:Y:S02]  /*30210*/  SHFL.IDX P6, R14, R13, R12, R11 ;  /* 0x0000000c0d0e7389 */ /* 0x00006400000c000b */
[----:B01----:R-:W-:Y:S01]  /*30220*/  ENDCOLLECTIVE ;  /* 0x000000000000791b */ /* 0x003fe20003800000 */
.L_x_2104:
        /* <DEDUP_REMOVED lines=13> */
.L_x_2105:
[----:B------:R-:W-:Y:S02]  /*30300*/  IMAD.MOV.U32 R13, RZ, RZ, R6 ;  /* 0x000000ffff0d7224 */ /* 0x000fe400078e0006 */
[----:B------:R-:W-:Y:S02]  /*30310*/  IMAD.MOV.U32 R12, RZ, RZ, 0x2 ;  /* 0x00000002ff0c7424 */ /* 0x000fe400078e00ff */
[----:B------:R-:W-:-:S07]  /*30320*/  IMAD.MOV.U32 R2, RZ, RZ, R14 ;  /* 0x000000ffff027224 */ /* 0x000fce00078e000e */
[----:B------:R-:W-:Y:S05]  /*30330*/  WARPSYNC.COLLECTIVE R15, `(.L_x_2106) ;  /* 0x000000000f087348 */ /* 0x000fea0003c00000 */
[----:B------:R0:W1:Y:S02]  /*30340*/  SHFL.IDX P6, R14, R13, R12, R11 ;  /* 0x0000000c0d0e7389 */ /* 0x00006400000c000b */
[----:B01----:R-:W-:Y:S01]  /*30350*/  ENDCOLLECTIVE ;  /* 0x000000000000791b */ /* 0x003fe20003800000 */
.L_x_2106:
        /* <DEDUP_REMOVED lines=13> */
.L_x_2107:
[----:B------:R-:W-:Y:S02]  /*30430*/  IMAD.MOV.U32 R13, RZ, RZ, R6 ;  /* 0x000000ffff0d7224 */ /* 0x000fe400078e0006 */
[----:B------:R-:W-:Y:S02]  /*30440*/  IMAD.MOV.U32 R12, RZ, RZ, 0x3 ;  /* 0x00000003ff0c7424 */ /* 0x000fe400078e00ff */
[----:B------:R-:W-:-:S07]  /*30450*/  IMAD.MOV.U32 R2, RZ, RZ, R14 ;  /* 0x000000ffff027224 */ /* 0x000fce00078e000e */
[----:B------:R-:W-:Y:S05]  /*30460*/  WARPSYNC.COLLECTIVE R15, `(.L_x_2108) ;  /* 0x000000000f087348 */ /* 0x000fea0003c00000 */
[----:B------:R0:W1:Y:S02]  /*30470*/  SHFL.IDX P6, R14, R13, R12, R11 ;  /* 0x0000000c0d0e7389 */ /* 0x00006400000c000b */
[----:B01----:R-:W-:Y:S01]  /*30480*/  ENDCOLLECTIVE ;  /* 0x000000000000791b */ /* 0x003fe20003800000 */
.L_x_2108:
        /* <DEDUP_REMOVED lines=13> */
.L_x_2109:
[----:B------:R-:W-:Y:S02]  /*30560*/  IMAD.MOV.U32 R13, RZ, RZ, R6 ;  /* 0x000000ffff0d7224 */ /* 0x000fe400078e0006 */
[----:B------:R-:W-:Y:S02]  /*30570*/  IMAD.MOV.U32 R12, RZ, RZ, 0x4 ;  /* 0x00000004ff0c7424 */ /* 0x000fe400078e00ff */
[----:B------:R-:W-:-:S07]  /*30580*/  IMAD.MOV.U32 R2, RZ, RZ, R14 ;  /* 0x000000ffff027224 */ /* 0x000fce00078e000e */
[----:B------:R-:W-:Y:S05]  /*30590*/  WARPSYNC.COLLECTIVE R15, `(.L_x_2110) ;  /* 0x000000000f087348 */ /* 0x000fea0003c00000 */
[----:B------:R0:W1:Y:S02]  /*305a0*/  SHFL.IDX P6, R14, R13, R12, R11 ;  /* 0x0000000c0d0e7389 */ /* 0x00006400000c000b */
[----:B01----:R-:W-:Y:S01]  /*305b0*/  ENDCOLLECTIVE ;  /* 0x000000000000791b */ /* 0x003fe20003800000 */
.L_x_2110:
        /* <DEDUP_REMOVED lines=13> */
.L_x_2111:
[----:B------:R-:W-:Y:S02]  /*30690*/  IMAD.MOV.U32 R13, RZ, RZ, R6 ;  /* 0x000000ffff0d7224 */ /* 0x000fe400078e0006 */
[----:B------:R-:W-:Y:S02]  /*306a0*/  IMAD.MOV.U32 R12, RZ, RZ, 0x5 ;  /* 0x00000005ff0c7424 */ /* 0x000fe400078e00ff */
[----:B------:R-:W-:-:S07]  /*306b0*/  IMAD.MOV.U32 R2, RZ, RZ, R14 ;  /* 0x000000ffff027224 */ /* 0x000fce00078e000e */
[----:B------:R-:W-:Y:S05]  /*306c0*/  WARPSYNC.COLLECTIVE R15, `(.L_x_2112) ;  /* 0x000000000f087348 */ /* 0x000fea0003c00000 */
[----:B------:R0:W1:Y:S02]  /*306d0*/  SHFL.IDX P6, R14, R13, R12, R11 ;  /* 0x0000000c0d0e7389 */ /* 0x00006400000c000b */
[----:B01----:R-:W-:Y:S01]  /*306e0*/  ENDCOLLECTIVE ;  /* 0x000000000000791b */ /* 0x003fe20003800000 */
.L_x_2112:
        /* <DEDUP_REMOVED lines=14> */
.L_x_2113:
[----:B------:R-:W-:Y:S01]  /*307d0*/  IMAD.MOV.U32 R2, RZ, RZ, R14 ;  /* 0x000000ffff027224 */ /* 0x000fe200078e000e */
[----:B------:R-:W-:Y:S06]  /*307e0*/  BRA `(.L_x_2114) ;  /* 0xffffffa800687947 */ /* 0x000fec000383ffff */
.L_x_1962:
[----:B0-----:R0:W1:Y:S02]  /*307f0*/  SYNCS.PHASECHK.TRANS64.TRYWAIT P0, [R6+URZ+0x30860], R2 ;  /* 0x03086002060075a7 */ /* 0x001064000800017f */
[----:B-1----:R-:W-:Y:S05]  /*30800*/  @!P0 NANOSLEEP.SYNCS 0x989680 ;  /* 0x009896800000895d */ /* 0x002fea0003900000 */
[----:B------:R-:W1:Y:S02]  /*30810*/  @!P0 SYNCS.PHASECHK.TRANS64 P0, [R6+URZ+0x30860], R2 ;  /* 0x03086002060085a7 */ /* 0x000e64000800007f */
[----:B-1----:R-:W-:Y:S05]  /*30820*/  @!P0 BRA `(.L_x_1962) ;  /* 0xfffffffc00f08947 */ /* 0x002fea000383ffff */
[----:B------:R-:W-:Y:S05]  /*30830*/  BRA `(.L_x_2115) ;  /* 0xffffffa800c87947 */ /* 0x000fea000383ffff */
.L_x_1963:
        /* <DEDUP_REMOVED lines=8> */
.L_x_2117:
[----:B------:R-:W-:Y:S05]  /*308c0*/  BSYNC B1 ;  /* 0x0000000000017941 */ /* 0x000fea0003800000 */
.L_x_2116:
        /* <DEDUP_REMOVED lines=9> */
.L_x_2118:
[----:B------:R-:W-:Y:S02]  /*30960*/  IMAD.MOV.U32 R13, RZ, RZ, R19 ;  /* 0x000000ffff0d7224 */ /* 0x000fe400078e0013 */
[----:B------:R-:W-:Y:S02]  /*30970*/  IMAD.MOV.U32 R12, RZ, RZ, 0x1 ;  /* 0x00000001ff0c7424 */ /* 0x000fe400078e00ff */
[----:B------:R-:W-:-:S07]  /*30980*/  IMAD.MOV.U32 R2, RZ, RZ, R14 ;  /* 0x000000ffff027224 */ /* 0x000fce00078e000e */
[----:B------:R-:W-:Y:S05]  /*30990*/  WARPSYNC.COLLECTIVE R15, `(.L_x_2119) ;  /* 0x000000000f087348 */ /* 0x000fea0003c00000 */
[----:B------:R0:W1:Y:S02]  /*309a0*/  SHFL.IDX P6, R14, R13, R12, R11 ;  /* 0x0000000c0d0e7389 */ /* 0x00006400000c000b */
[----:B01----:R-:W-:Y:S01]  /*309b0*/  ENDCOLLECTIVE ;  /* 0x000000000000791b */ /* 0x003fe20003800000 */
.L_x_2119:
        /* <DEDUP_REMOVED lines=16> */
.L_x_2120:
[----:B------:R-:W-:Y:S02]  /*30ac0*/  IMAD.MOV.U32 R13, RZ, RZ, R19 ;  /* 0x000000ffff0d7224 */ /* 0x000fe400078e0013 */
[----:B------:R-:W-:Y:S02]  /*30ad0*/  IMAD.MOV.U32 R12, RZ, RZ, 0x2 ;  /* 0x00000002ff0c7424 */ /* 0x000fe400078e00ff */
[----:B------:R-:W-:-:S07]  /*30ae0*/  IMAD.MOV.U32 R2, RZ, RZ, R14 ;  /* 0x000000ffff027224 */ /* 0x000fce00078e000e */
[----:B------:R-:W-:Y:S05]  /*30af0*/  WARPSYNC.COLLECTIVE R15, `(.L_x_2121) ;  /* 0x000000000f087348 */ /* 0x000fea0003c00000 */
[----:B------:R0:W1:Y:S02]  /*30b00*/  SHFL.IDX P6, R14, R13, R12, R11 ;  /* 0x0000000c0d0e7389 */ /* 0x00006400000c000b */
[----:B01----:R-:W-:Y:S01]  /*30b10*/  ENDCOLLECTIVE ;  /* 0x000000000000791b */ /* 0x003fe20003800000 */
.L_x_2121:
        /* <DEDUP_REMOVED lines=16> */
.L_x_2122:
[----:B------:R-:W-:Y:S02]  /*30c20*/  IMAD.MOV.U32 R13, RZ, RZ, R19 ;  /* 0x000000ffff0d7224 */ /* 0x000fe400078e0013 */
[----:B------:R-:W-:Y:S02]  /*30c30*/  IMAD.MOV.U32 R12, RZ, RZ, 0x3 ;  /* 0x00000003ff0c7424 */ /* 0x000fe400078e00ff */
[----:B------:R-:W-:-:S07]  /*30c40*/  IMAD.MOV.U32 R2, RZ, RZ, R14 ;  /* 0x000000ffff027224 */ /* 0x000fce00078e000e */
[----:B------:R-:W-:Y:S05]  /*30c50*/  WARPSYNC.COLLECTIVE R15, `(.L_x_2123) ;  /* 0x000000000f087348 */ /* 0x000fea0003c00000 */
[----:B------:R0:W1:Y:S02]  /*30c60*/  SHFL.IDX P6, R14, R13, R12, R11 ;  /* 0x0000000c0d0e7389 */ /* 0x00006400000c000b */
[----:B01----:R-:W-:Y:S01]  /*30c70*/  ENDCOLLECTIVE ;  /* 0x000000000000791b */ /* 0x003fe20003800000 */
.L_x_2123:
        /* <DEDUP_REMOVED lines=16> */
.L_x_2124:
[----:B------:R-:W-:Y:S02]  /*30d80*/  IMAD.MOV.U32 R13, RZ, RZ, R19 ;  /* 0x000000ffff0d7224 */ /* 0x000fe400078e0013 */
[----:B------:R-:W-:Y:S02]  /*30d90*/  IMAD.MOV.U32 R12, RZ, RZ, 0x4 ;  /* 0x00000004ff0c7424 */ /* 0x000fe400078e00ff */
[----:B------:R-:W-:-:S07]  /*30da0*/  IMAD.MOV.U32 R2, RZ, RZ, R14 ;  /* 0x000000ffff027224 */ /* 0x000fce00078e000e */
[----:B------:R-:W-:Y:S05]  /*30db0*/  WARPSYNC.COLLECTIVE R15, `(.L_x_2125) ;  /* 0x000000000f087348 */ /* 0x000fea0003c00000 */
[----:B------:R0:W1:Y:S02]  /*30dc0*/  SHFL.IDX P6, R14, R13, R12, R11 ;  /* 0x0000000c0d0e7389 */ /* 0x00006400000c000b */
[----:B01----:R-:W-:Y:S01]  /*30dd0*/  ENDCOLLECTIVE ;  /* 0x000000000000791b */ /* 0x003fe20003800000 */
.L_x_2125:
        /* <DEDUP_REMOVED lines=16> */
.L_x_2126:
[----:B------:R-:W-:Y:S02]  /*30ee0*/  IMAD.MOV.U32 R13, RZ, RZ, R19 ;  /* 0x000000ffff0d7224 */ /* 0x000fe400078e0013 */
[----:B------:R-:W-:Y:S02]  /*30ef0*/  IMAD.MOV.U32 R12, RZ, RZ, 0x5 ;  /* 0x00000005ff0c7424 */ /* 0x000fe400078e00ff */
[----:B------:R-:W-:-:S07]  /*30f00*/  IMAD.MOV.U32 R2, RZ, RZ, R14 ;  /* 0x000000ffff027224 */ /* 0x000fce00078e000e */
[----:B------:R-:W-:Y:S05]  /*30f10*/  WARPSYNC.COLLECTIVE R15, `(.L_x_2127) ;  /* 0x000000000f087348 */ /* 0x000fea0003c00000 */
[----:B------:R0:W1:Y:S02]  /*30f20*/  SHFL.IDX P6, R14, R13, R12, R11 ;  /* 0x0000000c0d0e7389 */ /* 0x00006400000c000b */
[----:B01----:R-:W-:Y:S01]  /*30f30*/  ENDCOLLECTIVE ;  /* 0x000000000000791b */ /* 0x003fe20003800000 */
.L_x_2127:
        /* <DEDUP_REMOVED lines=13> */
.L_x_2128:
[----:B------:R-:W-:Y:S01]  /*31010*/  @!PT LDS RZ, [RZ] ;  /* 0x00000000fffff984 */ /* 0x000fe20000000800 */
[----:B------:R-:W-:Y:S01]  /*31020*/  @!PT LDS RZ, [RZ] ;  /* 0x00000000fffff984 */ /* 0x000fe20000000800 */
[----:B------:R-:W-:Y:S01]  /*31030*/  @!PT LDS RZ, [RZ] ;  /* 0x00000000fffff984 */ /* 0x000fe20000000800 */
[----:B------:R0:W-:Y:S01]  /*31040*/  LDGSTS.E.BYPASS.LTC128B.128 [R5+0x5400], desc[UR60][R2.64+0x80], !P0 ;  /* 0x0540008002057fae */ /* 0x0001e2000c101d7c */
[----:B------:R-:W-:-:S13]  /*31050*/  ISETP.LT.OR P0, PT, R7, 0x41, P1 ;  /* 0x000000410700780c */ /* 0x000fda0000f01670 */
[----:B------:R0:W-:Y:S01]  /*31060*/  LDGSTS.E.BYPASS.LTC128B.128 [R5+0x8400], desc[UR60][R2.64+0x100], !P0 ;  /* 0x0840010002057fae */ /* 0x0001e2000c101d7c */
[----:B------:R-:W-:Y:S05]  /*31070*/  BRA `(.L_x_2129) ;  /* 0xffffffa400b47947 */ /* 0x000fea000383ffff */
.L_x_1971:
[----:B0-----:R0:W1:Y:S02]  /*31080*/  SYNCS.PHASECHK.TRANS64.TRYWAIT P0, [R0+URZ+0x30860], R3 ;  /* 0x03086003000075a7 */ /* 0x001064000800017f */
[----:B-1----:R-:W-:Y:S05]  /*31090*/  @!P0 NANOSLEEP.SYNCS 0x989680 ;  /* 0x009896800000895d */ /* 0x002fea0003900000 */
[----:B------:R-:W1:Y:S02]  /*310a0*/  @!P0 SYNCS.PHASECHK.TRANS64 P0, [R0+URZ+0x30860], R3 ;  /* 0x03086003000085a7 */ /* 0x000e64000800007f */
[----:B-1----:R-:W-:Y:S05]  /*310b0*/  @!P0 BRA `(.L_x_1971) ;  /* 0xfffffffc00f08947 */ /* 0x002fea000383ffff */
[----:B------:R-:W-:Y:S05]  /*310c0*/  BRA `(.L_x_2130) ;  /* 0xffffffa800d07947 */ /* 0x000fea000383ffff */
.L_x_1972:
        /* <DEDUP_REMOVED lines=8> */
.L_x_2132:
[----:B------:R-:W-:Y:S05]  /*31150*/  BSYNC B0 ;  /* 0x0000000000007941 */ /* 0x000fea0003800000 */
.L_x_2131:
        /* <DEDUP_REMOVED lines=9> */
.L_x_2133:
        /* <DEDUP_REMOVED lines=14> */
.L_x_2134:
        /* <DEDUP_REMOVED lines=13> */
.L_x_2135:
[----:B------:R-:W-:Y:S02]  /*313a0*/  IMAD.MOV.U32 R13, RZ, RZ, R19 ;  /* 0x000000ffff0d7224 */ /* 0x000fe400078e0013 */
[----:B------:R-:W-:Y:S01]  /*313b0*/  IMAD.MOV.U32 R12, RZ, RZ, 0x2 ;  /* 0x00000002ff0c7424 */ /* 0x000fe200078e00ff */
[----:B------:R-:W-:-:S13]  /*313c0*/  IADD3 R2, P4, R14, R5, RZ ;  /* 0x000000050e027210 */ /* 0x000fda0007f9e0ff */
[----:B------:R-:W-:Y:S05]  /*313d0*/  WARPSYNC.COLLECTIVE R15, `(.L_x_2136) ;  /* 0x000000000f087348 */ /* 0x000fea0003c00000 */
[----:B------:R0:W1:Y:S02]  /*313e0*/  SHFL.IDX P6, R14, R13, R12, R11 ;  /* 0x0000000c0d0e7389 */ /* 0x00006400000c000b */
[----:B01----:R-:W-:Y:S01]  /*313f0*/  ENDCOLLECTIVE ;  /* 0x000000000000791b */ /* 0x003fe20003800000 */
.L_x_2136:
        /* <DEDUP_REMOVED lines=15> */
.L_x_2137:
[----:B------:R-:W-:Y:S02]  /*314f0*/  IMAD.MOV.U32 R13, RZ, RZ, R19 ;  /* 0x000000ffff0d7224 */ /* 0x000fe400078e0013 */
[----:B------:R-:W-:Y:S01]  /*31500*/  IMAD.MOV.U32 R12, RZ, RZ, 0x3 ;  /* 0x00000003ff0c7424 */ /* 0x000fe200078e00ff */
[----:B------:R-:W-:-:S13]  /*31510*/  IADD3 R2, P4, R14, R5, RZ ;  /* 0x000000050e027210 */ /* 0x000fda0007f9e0ff */
[----:B------:R-:W-:Y:S05]  /*31520*/  WARPSYNC.COLLECTIVE R15, `(.L_x_2138) ;  /* 0x000000000f087348 */ /* 0x000fea0003c00000 */
[----:B------:R0:W1:Y:S02]  /*31530*/  SHFL.IDX P6, R14, R13, R12, R11 ;  /* 0x0000000c0d0e7389 */ /* 0x00006400000c000b */
[----:B01----:R-:W-:Y:S01]  /*31540*/  ENDCOLLECTIVE ;  /* 0x000000000000791b */ /* 0x003fe20003800000 */
.L_x_2138:
        /* <DEDUP_REMOVED lines=15> */
.L_x_2139:
[----:B------:R-:W-:Y:S02]  /*31640*/  IMAD.MOV.U32 R13, RZ, RZ, R19 ;  /* 0x000000ffff0d7224 */ /* 0x000fe400078e0013 */
[----:B------:R-:W-:Y:S01]  /*31650*/  IMAD.MOV.U32 R12, RZ, RZ, 0x4 ;  /* 0x00000004ff0c7424 */ /* 0x000fe200078e00ff */
[----:B------:R-:W-:-:S13]  /*31660*/  IADD3 R2, P4, R14, R5, RZ ;  /* 0x000000050e027210 */ /* 0x000fda0007f9e0ff */
[----:B------:R-:W-:Y:S05]  /*31670*/  WARPSYNC.COLLECTIVE R15, `(.L_x_2140) ;  /* 0x000000000f087348 */ /* 0x000fea0003c00000 */
[----:B------:R0:W1:Y:S02]  /*31680*/  SHFL.IDX P6, R14, R13, R12, R11 ;  /* 0x0000000c0d0e7389 */ /* 0x00006400000c000b */
[----:B01----:R-:W-:Y:S01]  /*31690*/  ENDCOLLECTIVE ;  /* 0x000000000000791b */ /* 0x003fe20003800000 */
.L_x_2140:
        /* <DEDUP_REMOVED lines=15> */
.L_x_2141:
[----:B------:R-:W-:Y:S02]  /*31790*/  IMAD.MOV.U32 R13, RZ, RZ, R19 ;  /* 0x000000ffff0d7224 */ /* 0x000fe400078e0013 */
[----:B------:R-:W-:Y:S01]  /*317a0*/  IMAD.MOV.U32 R12, RZ, RZ, 0x5 ;  /* 0x00000005ff0c7424 */ /* 0x000fe200078e00ff */
[----:B------:R-:W-:-:S13]  /*317b0*/  IADD3 R2, P4, R14, R5, RZ ;  /* 0x000000050e027210 */ /* 0x000fda0007f9e0ff */
[----:B------:R-:W-:Y:S05]  /*317c0*/  WARPSYNC.COLLECTIVE R15, `(.L_x_2142) ;  /* 0x000000000f087348 */ /* 0x000fea0003c00000 */
[----:B------:R0:W1:Y:S02]  /*317d0*/  SHFL.IDX P6, R14, R13, R12, R11 ;  /* 0x0000000c0d0e7389 */ /* 0x00006400000c000b */
[----:B01----:R-:W-:Y:S01]  /*317e0*/  ENDCOLLECTIVE ;  /* 0x000000000000791b */ /* 0x003fe20003800000 */
.L_x_2142:
        /* <DEDUP_REMOVED lines=14> */
.L_x_2143:
[----:B------:R-:W-:Y:S05]  /*318d0*/  BRA `(.L_x_2144) ;  /* 0xffffffa400d47947 */ /* 0x000fea000383ffff */
.L_x_1977:
[----:B------:R-:W-:Y:S01]  /*318e0*/  BSSY B0, `(.L_x_2145) ;  /* 0x0000008000007945 */ /* 0x000fe20003800000 */
[----:B------:R-:W-:Y:S02]  /*318f0*/  IMAD.MOV.U32 R13, RZ, RZ, R24 ;  /* 0x000000ffff0d7224 */ /* 0x000fe400078e0018 */
[----:B0-----:R-:W-:Y:S02]  /*31900*/  IMAD.MOV.U32 R12, RZ, RZ, RZ ;  /* 0x000000ffff0c7224 */ /* 0x001fe400078e00ff */
[----:B------:R-:W-:Y:S02]  /*31910*/  IMAD.MOV.U32 R11, RZ, RZ, 0x1f ;  /* 0x0000001fff0b7424 */ /* 0x000fe400078e00ff */
[----:B------:R-:W-:-:S07]  /*31920*/  IMAD.MOV.U32 R15, RZ, RZ, -0x1 ;  /* 0xffffffffff0f7424 */ /* 0x000fce00078e00ff */
[----:B-1----:R-:W-:Y:S05]  /*31930*/  WARPSYNC.COLLECTIVE R15, `(.L_x_2146) ;  /* 0x000000000f087348 */ /* 0x002fea0003c00000 */
[----:B------:R0:W2:Y:S02]  /*31940*/  SHFL.IDX P6, R14, R13, R12, R11 ;  /* 0x0000000c0d0e7389 */ /* 0x0000a400000c000b */
[----:B012---:R-:W-:Y:S01]  /*31950*/  ENDCOLLECTIVE ;  /* 0x000000000000791b */ /* 0x007fe20003800000 */
.L_x_2146:
[----:B------:R-:W-:Y:S05]  /*31960*/  BSYNC B0 ;  /* 0x0000000000007941 */ /* 0x000fea0003800000 */
.L_x_2145:
        /* <DEDUP_REMOVED lines=9> */
.L_x_2147:
[----:B------:R-:W-:Y:S02]  /*31a00*/  ULDC UR4, c[0x0][0xc3c] ;  /* 0x00030f0000047ab9 */ /* 0x000fe40000000800 */
[----:B------:R-:W-:-:S13]  /*31a10*/  ISETP.GE.OR P1, PT, R9, UR4, !P0 ;  /* 0x0000000409007c0c */ /* 0x000fda000c726670 */
[----:B------:R-:W0:Y:S08]  /*31a20*/  @!P1 LDC.64 R2, c[0x0][0xc80] ;  /* 0x00032000ff029b82 */ /* 0x000e300000000a00 */
[----:B------:R-:W1:Y:S01]  /*31a30*/  @!P1 LDC.64 R4, c[0x0][0xc78] ;  /* 0x00031e00ff049b82 */ /* 0x000e620000000a00 */
[----:B------:R-:W-:Y:S02]  /*31a40*/  IMAD.MOV.U32 R25, RZ, RZ, RZ ;  /* 0x000000ffff197224 */ /* 0x000fe400078e00ff */
[----:B------:R-:W-:-:S02]  /*31a50*/  IMAD.MOV.U32 R11, RZ, RZ, RZ ;  /* 0x000000ffff0b7224 */ /* 0x000fc400078e00ff */
[----:B------:R-:W-:Y:S02]  /*31a60*/  IMAD.MOV.U32 R7, RZ, RZ, R14 ;  /* 0x000000ffff077224 */ /* 0x000fe400078e000e */
        /* <DEDUP_REMOVED lines=17> */
.L_x_2148:
[----:B------:R-:W-:Y:S01]  /*31b80*/  IMAD.MOV.U32 R12, RZ, RZ, 0x2 ;  /* 0x00000002ff0c7424 */ /* 0x000fe200078e00ff */
[----:B------:R-:W-:-:S05]  /*31b90*/  SEL R14, R14, RZ, P1 ;  /* 0x000000ff0e0e7207 */ /* 0x000fca0000800000 */
[----:B------:R-:W-:-:S04]  /*31ba0*/  IMAD.IADD R5, R13, 0x1, R14 ;  /* 0x000000010d057824 */ /* 0x000fc800078e020e */
[----:B------:R-:W-:-:S07]  /*31bb0*/  IMAD.MOV.U32 R13, RZ, RZ, R5 ;  /* 0x000000ffff0d7224 */ /* 0x000fce00078e0005 */
[----:B------:R-:W-:Y:S05]  /*31bc0*/  WARPSYNC.COLLECTIVE R15, `(.L_x_2149) ;  /* 0x000000000f087348 */ /* 0x000fea0003c00000 */
[----:B------:R0:W1:Y:S02]  /*31bd0*/  SHFL.UP P6, R14, R13, R12, R11 ;  /* 0x0400000c0d0e7389 */ /* 0x00006400000c000b */
[----:B01----:R-:W-:Y:S01]  /*31be0*/  ENDCOLLECTIVE ;  /* 0x000000000000791b */ /* 0x003fe20003800000 */
.L_x_2149:
[----:B------:R-:W-:Y:S01]  /*31bf0*/  IMAD.MOV.U32 R12, RZ, RZ, 0x4 ;  /* 0x00000004ff0c7424 */ /* 0x000fe200078e00ff */
[----:B------:R-:W-:-:S05]  /*31c00*/  SEL R2, R14, RZ, P2 ;  /* 0x000000ff0e027207 */ /* 0x000fca0001000000 */
[----:B------:R-:W-:-:S04]  /*31c10*/  IMAD.IADD R2, R5, 0x1, R2 ;  /* 0x0000000105027824 */ /* 0x000fc800078e0202 */
[----:B------:R-:W-:-:S07]  /*31c20*/  IMAD.MOV.U32 R13, RZ, RZ, R2 ;  /* 0x000000ffff0d7224 */ /* 0x000fce00078e0002 */
[----:B------:R-:W-:Y:S05]  /*31c30*/  WARPSYNC.COLLECTIVE R15, `(.L_x_2150) ;  /* 0x000000000f087348 */ /* 0x000fea0003c00000 */
[----:B------:R0:W1:Y:S02]  /*31c40*/  SHFL.UP P6, R14, R13, R12, R11 ;  /* 0x0400000c0d0e7389 */ /* 0x00006400000c000b */
[----:B01----:R-:W-:Y:S01]  /*31c50*/  ENDCOLLECTIVE ;  /* 0x000000000000791b */ /* 0x003fe20003800000 */
.L_x_2150:
[----:B------:R-:W-:Y:S01]  /*31c60*/  IMAD.MOV.U32 R12, RZ, RZ, 0x8 ;  /* 0x00000008ff0c7424 */ /* 0x000fe200078e00ff */
[----:B------:R-:W-:-:S05]  /*31c70*/  SEL R3, R14, RZ, P3 ;  /* 0x000000ff0e037207 */ /* 0x000fca0001800000 */
[----:B------:R-:W-:-:S04]  /*31c80*/  IMAD.IADD R3, R2, 0x1, R3 ;  /* 0x0000000102037824 */ /* 0x000fc800078e0203 */
[----:B------:R-:W-:-:S07]  /*31c90*/  IMAD.MOV.U32 R13, RZ, RZ, R3 ;  /* 0x000000ffff0d7224 */ /* 0x000fce00078e0003 */
[----:B------:R-:W-:Y:S05]  /*31ca0*/  WARPSYNC.COLLECTIVE R15, `(.L_x_2151) ;  /* 0x000000000f087348 */ /* 0x000fea0003c00000 */
[----:B------:R0:W1:Y:S02]  /*31cb0*/  SHFL.UP P6, R14, R13, R12, R11 ;  /* 0x0400000c0d0e7389 */ /* 0x00006400000c000b */
[----:B01----:R-:W-:Y:S01]  /*31cc0*/  ENDCOLLECTIVE ;  /* 0x000000000000791b */ /* 0x003fe20003800000 */
.L_x_2151:
[----:B------:R-:W-:Y:S01]  /*31cd0*/  IMAD.MOV.U32 R12, RZ, RZ, 0x10 ;  /* 0x00000010ff0c7424 */ /* 0x000fe200078e00ff */
[----:B------:R-:W-:-:S05]  /*31ce0*/  SEL R14, R14, RZ, P4 ;  /* 0x000000ff0e0e7207 */ /* 0x000fca0002000000 */
[----:B------:R-:W-:-:S04]  /*31cf0*/  IMAD.IADD R5, R3, 0x1, R14 ;  /* 0x0000000103057824 */ /* 0x000fc800078e020e */
[----:B------:R-:W-:-:S07]  /*31d00*/  IMAD.MOV.U32 R13, RZ, RZ, R5 ;  /* 0x000000ffff0d7224 */ /* 0x000fce00078e0005 */
[----:B------:R-:W-:Y:S05]  /*31d10*/  WARPSYNC.COLLECTIVE R15, `(.L_x_2152) ;  /* 0x000000000f087348 */ /* 0x000fea0003c00000 */
[----:B------:R0:W1:Y:S02]  /*31d20*/  SHFL.UP P6, R14, R13, R12, R11 ;  /* 0x0400000c0d0e7389 */ /* 0x00006400000c000b */
[----:B01----:R-:W-:Y:S01]  /*31d30*/  ENDCOLLECTIVE ;  /* 0x000000000000791b */ /* 0x003fe20003800000 */
.L_x_2152:
        /* <DEDUP_REMOVED lines=8> */
.L_x_2153:
[----:B------:R-:W-:Y:S05]  /*31dc0*/  BRA `(.L_x_2154) ;  /* 0xffffffa400e87947 */ /* 0x000fea000383ffff */
.L_x_1980:
[----:B------:R-:W-:Y:S01]  /*31dd0*/  BSSY B0, `(.L_x_2155) ;  /* 0x0000007000007945 */ /* 0x000fe20003800000 */
[----:B------:R-:W-:Y:S02]  /*31de0*/  IMAD.MOV.U32 R12, RZ, RZ, 0x1 ;  /* 0x00000001ff0c7424 */ /* 0x000fe400078e00ff */
[----:B------:R-:W-:Y:S02]  /*31df0*/  IMAD.MOV.U32 R11, RZ, RZ, RZ ;  /* 0x000000ffff0b7224 */ /* 0x000fe400078e00ff */
[----:B------:R-:W-:-:S07]  /*31e00*/  IMAD.MOV.U32 R15, RZ, RZ, -0x1 ;  /* 0xffffffffff0f7424 */ /* 0x000fce00078e00ff */
[----:B------:R-:W-:Y:S05]  /*31e10*/  WARPSYNC.COLLECTIVE R15, `(.L_x_2156) ;  /* 0x000000000f087348 */ /* 0x000fea0003c00000 */
[----:B------:R0:W1:Y:S02]  /*31e20*/  SHFL.UP P6, R14, R13, R12, R11 ;  /* 0x0400000c0d0e7389 */ /* 0x00006400000c000b */
[----:B01----:R-:W-:Y:S01]  /*31e30*/  ENDCOLLECTIVE ;  /* 0x000000000000791b */ /* 0x003fe20003800000 */
.L_x_2156:
[----:B------:R-:W-:Y:S05]  /*31e40*/  BSYNC B0 ;  /* 0x0000000000007941 */ /* 0x000fea0003800000 */
.L_x_2155:
        /* <DEDUP_REMOVED lines=8> */
.L_x_2157:
[----:B------:R-:W-:Y:S01]  /*31ed0*/  IMAD.MOV.U32 R12, RZ, RZ, 0x4 ;  /* 0x00000004ff0c7424 */ /* 0x000fe200078e00ff */
[----:B------:R-:W-:-:S05]  /*31ee0*/  SEL R2, R14, RZ, P2 ;  /* 0x000000ff0e027207 */ /* 0x000fca0001000000 */
[----:B------:R-:W-:-:S04]  /*31ef0*/  IMAD.IADD R2, R13, 0x1, R2 ;  /* 0x000000010d027824 */ /* 0x000fc800078e0202 */
[----:B------:R-:W-:-:S07]  /*31f00*/  IMAD.MOV.U32 R13, RZ, RZ, R2 ;  /* 0x000000ffff0d7224 */ /* 0x000fce00078e0002 */
[----:B------:R-:W-:Y:S05]  /*31f10*/  WARPSYNC.COLLECTIVE R15, `(.L_x_2158) ;  /* 0x000000000f087348 */ /* 0x000fea0003c00000 */
[----:B------:R0:W1:Y:S02]  /*31f20*/  SHFL.UP P6, R14, R13, R12, R11 ;  /* 0x0400000c0d0e7389 */ /* 0x00006400000c000b */
[----:B01----:R-:W-:Y:S01]  /*31f30*/  ENDCOLLECTIVE ;  /* 0x000000000000791b */ /* 0x003fe20003800000 */
.L_x_2158:
[----:B------:R-:W-:Y:S01]  /*31f40*/  IMAD.MOV.U32 R12, RZ, RZ, 0x8 ;  /* 0x00000008ff0c7424 */ /* 0x000fe200078e00ff */
[----:B------:R-:W-:-:S05]  /*31f50*/  SEL R3, R14, RZ, P3 ;  /* 0x000000ff0e037207 */ /* 0x000fca0001800000 */
[----:B------:R-:W-:-:S04]  /*31f60*/  IMAD.IADD R3, R2, 0x1, R3 ;  /* 0x0000000102037824 */ /* 0x000fc800078e0203 */
[----:B------:R-:W-:-:S07]  /*31f70*/  IMAD.MOV.U32 R13, RZ, RZ, R3 ;  /* 0x000000ffff0d7224 */ /* 0x000fce00078e0003 */
[----:B------:R-:W-:Y:S05]  /*31f80*/  WARPSYNC.COLLECTIVE R15, `(.L_x_2159) ;  /* 0x000000000f087348 */ /* 0x000fea0003c00000 */
[----:B------:R0:W1:Y:S02]  /*31f90*/  SHFL.UP P6, R14, R13, R12, R11 ;  /* 0x0400000c0d0e7389 */ /* 0x00006400000c000b */
[----:B01----:R-:W-:Y:S01]  /*31fa0*/  ENDCOLLECTIVE ;  /* 0x000000000000791b */ /* 0x003fe20003800000 */
.L_x_2159:
[----:B------:R-:W-:Y:S01]  /*31fb0*/  IMAD.MOV.U32 R12, RZ, RZ, 0x10 ;  /* 0x00000010ff0c7424 */ /* 0x000fe200078e00ff */
[----:B------:R-:W-:-:S05]  /*31fc0*/  SEL R14, R14, RZ, P4 ;  /* 0x000000ff0e0e7207 */ /* 0x000fca0002000000 */
[----:B------:R-:W-:-:S04]  /*31fd0*/  IMAD.IADD R5, R3, 0x1, R14 ;  /* 0x0000000103057824 */ /* 0x000fc800078e020e */
[----:B------:R-:W-:-:S07]  /*31fe0*/  IMAD.MOV.U32 R13, RZ, RZ, R5 ;  /* 0x000000ffff0d7224 */ /* 0x000fce00078e0005 */
[----:B------:R-:W-:Y:S05]  /*31ff0*/  WARPSYNC.COLLECTIVE R15, `(.L_x_2160) ;  /* 0x000000000f087348 */ /* 0x000fea0003c00000 */
[----:B------:R0:W1:Y:S02]  /*32000*/  SHFL.UP P6, R14, R13, R12, R11 ;  /* 0x0400000c0d0e7389 */ /* 0x00006400000c000b */
[----:B01----:R-:W-:Y:S01]  /*32010*/  ENDCOLLECTIVE ;  /* 0x000000000000791b */ /* 0x003fe20003800000 */
.L_x_2160:
        /* <DEDUP_REMOVED lines=8> */
.L_x_2161:
[----:B------:R-:W-:Y:S05]  /*320a0*/  BRA `(.L_x_2162) ;  /* 0xffffffa400d47947 */ /* 0x000fea000383ffff */
.L_x_1982:
[----:B------:R-:W-:Y:S01]  /*320b0*/  BSSY B0, `(.L_x_2163) ;  /* 0x0000006000007945 */ /* 0x000fe20003800000 */
[----:B------:R-:W-:Y:S01]  /*320c0*/  PLOP3.LUT P6, PT, P6, PT, PT, 0x8, 0x0 ;  /* 0x000000000000781c */ /* 0x000fe200037ce170 */
[----:B------:R-:W-:-:S12]  /*320d0*/  IMAD.MOV.U32 R15, RZ, RZ, -0x1 ;  /* 0xffffffffff0f7424 */ /* 0x000fd800078e00ff */
[----:B0-----:R-:W-:Y:S05]  /*320e0*/  WARPSYNC.COLLECTIVE R15, `(.L_x_2164) ;  /* 0x000000000f087348 */ /* 0x001fea0003c00000 */
[----:B------:R-:W-:Y:S01]  /*320f0*/  VOTE.ANY R14, PT, P6 ;  /* 0x00000000000e7806 */ /* 0x000fe200030e0100 */
[----:B0-----:R-:W-:Y:S06]  /*32100*/  ENDCOLLECTIVE ;  /* 0x000000000000791b */ /* 0x001fec0003800000 */
.L_x_2164:
[----:B------:R-:W-:Y:S05]  /*32110*/  BSYNC B0 ;  /* 0x0000000000007941 */ /* 0x000fea0003800000 */
.L_x_2163:
        /* <DEDUP_REMOVED lines=8> */
.L_x_2165:
[----:B------:R-:W-:Y:S02]  /*321a0*/  IMAD.IADD R27, R12, 0x1, R27 ;  /* 0x000000010c1b7824 */ /* 0x000fe400078e021b */
[----:B------:R-:W-:Y:S02]  /*321b0*/  IMAD.MOV.U32 R13, RZ, RZ, R4 ;  /* 0x000000ffff0d7224 */ /* 0x000fe400078e0004 */
[----:B------:R-:W-:-:S07]  /*321c0*/  IMAD.MOV.U32 R25, RZ, RZ, R14 ;  /* 0x000000ffff197224 */ /* 0x000fce00078e000e */
[----:B------:R-:W-:Y:S05]  /*321d0*/  WARPSYNC.COLLECTIVE R15, `(.L_x_2166) ;  /* 0x000000000f087348 */ /* 0x000fea0003c00000 */
[----:B------:R0:W1:Y:S02]  /*321e0*/  SHFL.IDX P6, R14, R13, R12, R11 ;  /* 0x0000000c0d0e7389 */ /* 0x00006400000c000b */
[----:B01----:R-:W-:Y:S01]  /*321f0*/  ENDCOLLECTIVE ;  /* 0x000000000000791b */ /* 0x003fe20003800000 */
.L_x_2166:
[----:B------:R-:W-:Y:S01]  /*32200*/  IMAD.MOV.U32 R4, RZ, RZ, R14 ;  /* 0x000000ffff047224 */ /* 0x000fe200078e000e */
[----:B------:R-:W-:Y:S06]  /*32210*/  BRA `(.L_x_2167) ;  /* 0xffffffa400b87947 */ /* 0x000fec000383ffff */
.L_x_1984:
[----:B------:R-:W-:Y:S01]  /*32220*/  BSSY B0, `(.L_x_2168) ;  /* 0x0000007000007945 */ /* 0x000fe20003800000 */
[----:B------:R-:W-:Y:S02]  /*32230*/  IMAD.MOV.U32 R13, RZ, RZ, R2 ;  /* 0x000000ffff0d7224 */ /* 0x000fe400078e0002 */
[----:B------:R-:W-:Y:S02]  /*32240*/  IMAD.MOV.U32 R11, RZ, RZ, 0x1f ;  /* 0x0000001fff0b7424 */ /* 0x000fe400078e00ff */
[----:B------:R-:W-:-:S07]  /*32250*/  IMAD.MOV.U32 R15, RZ, RZ, -0x1 ;  /* 0xffffffffff0f7424 */ /* 0x000fce00078e00ff */
[----:B0-23--:R-:W-:Y:S05]  /*32260*/  WARPSYNC.COLLECTIVE R15, `(.L_x_2169) ;  /* 0x000000000f087348 */ /* 0x00dfea0003c00000 */
[----:B------:R1:W4:Y:S02]  /*32270*/  SHFL.IDX P6, R14, R13, R12, R11 ;  /* 0x0000000c0d0e7389 */ /* 0x00032400000c000b */
[----:B01234-:R-:W-:Y:S01]  /*32280*/  ENDCOLLECTIVE ;  /* 0x000000000000791b */ /* 0x01ffe20003800000 */
.L_x_2169:
[----:B------:R-:W-:Y:S05]  /*32290*/  BSYNC B0 ;  /* 0x0000000000007941 */ /* 0x000fea0003800000 */
.L_x_2168:
[----:B------:R-:W-:Y:S01]  /*322a0*/  IMAD.MOV.U32 R6, RZ, RZ, R14 ;  /* 0x000000ffff067224 */ /* 0x000fe200078e000e */
[----:B------:R-:W-:Y:S06]  /*322b0*/  BRA `(.L_x_1983) ;  /* 0xffffffa400a87947 */ /* 0x000fec000383ffff */
.L_x_1990:
[----:B0-----:R0:W3:Y:S02]  /*322c0*/  SYNCS.PHASECHK.TRANS64.TRYWAIT P0, [R5+URZ+0x30820], R0 ;  /* 0x03082000050075a7 */ /* 0x0010e4000800017f */
[----:B---3--:R-:W-:Y:S05]  /*322d0*/  @!P0 NANOSLEEP.SYNCS 0x989680 ;  /* 0x009896800000895d */ /* 0x008fea0003900000 */
[----:B------:R-:W3:Y:S02]  /*322e0*/  @!P0 SYNCS.PHASECHK.TRANS64 P0, [R5+URZ+0x30820], R0 ;  /* 0x03082000050085a7 */ /* 0x000ee4000800007f */
[----:B---3--:R-:W-:Y:S05]  /*322f0*/  @!P0 BRA `(.L_x_1990) ;  /* 0xfffffffc00f08947 */ /* 0x008fea000383ffff */
[----:B------:R-:W-:Y:S05]  /*32300*/  BRA `(.L_x_2170) ;  /* 0xffffffb000007947 */ /* 0x000fea000383ffff */
.L_x_1991:
        /* <DEDUP_REMOVED lines=11> */
.L_x_2172:
[----:B------:R-:W-:Y:S05]  /*323c0*/  BSYNC B0 ;  /* 0x0000000000007941 */ /* 0x000fea0003800000 */
.L_x_2171:
[----:B------:R-:W-:Y:S05]  /*323d0*/  BRA `(.L_x_2173) ;  /* 0xffffffac00e87947 */ /* 0x000fea000383ffff */
.L_x_1992:
[----:B------:R-:W-:Y:S01]  /*323e0*/  BSSY B0, `(.L_x_2174) ;  /* 0x0000006000007945 */ /* 0x000fe20003800000 */
[----:B------:R-:W-:-:S07]  /*323f0*/  IMAD.MOV.U32 R15, RZ, RZ, -0x1 ;  /* 0xffffffffff0f7424 */ /* 0x000fce00078e00ff */
[----:B012---:R-:W-:Y:S05]  /*32400*/  WARPSYNC.COLLECTIVE R15, `(.L_x_2175) ;  /* 0x000000000f0c7348 */ /* 0x007fea0003c00000 */
[----:B------:R-:W-:Y:S02]  /*32410*/  ELECT P6, UR62, PT ;  /* 0x00000000003e782f */ /* 0x000fe400038c0000 */
[----:B------:R-:W-:Y:S01]  /*32420*/  MOV R14, UR62 ;  /* 0x0000003e000e7c02 */ /* 0x000fe20008000f00 */
[----:B012---:R-:W-:Y:S10]  /*32430*/  ENDCOLLECTIVE ;  /* 0x000000000000791b */ /* 0x007ff40003800000 */
.L_x_2175:
[----:B------:R-:W-:Y:S05]  /*32440*/  BSYNC B0 ;  /* 0x0000000000007941 */ /* 0x000fea0003800000 */
.L_x_2174:
[----:B------:R-:W-:Y:S05]  /*32450*/  BRA `(.L_x_2176) ;  /* 0xffffffac00dc7947 */ /* 0x000fea000383ffff */
.L_x_1994:
[----:B0-----:R0:W3:Y:S02]  /*32460*/  SYNCS.PHASECHK.TRANS64.TRYWAIT P1, [R3+URZ+0x30840], R2 ;  /* 0x03084002030075a7 */ /* 0x0010e4000802017f */
[----:B---3--:R-:W-:Y:S05]  /*32470*/  @!P1 NANOSLEEP.SYNCS 0x989680 ;  /* 0x009896800000995d */ /* 0x008fea0003900000 */
[----:B------:R-:W3:Y:S02]  /*32480*/  @!P1 SYNCS.PHASECHK.TRANS64 P1, [R3+URZ+0x30840], R2 ;  /* 0x03084002030095a7 */ /* 0x000ee4000802007f */
[----:B---3--:R-:W-:Y:S05]  /*32490*/  @!P1 BRA `(.L_x_1994) ;  /* 0xfffffffc00f09947 */ /* 0x008fea000383ffff */
[----:B------:R-:W-:Y:S05]  /*324a0*/  BRA `(.L_x_2177) ;  /* 0xffffffb000047947 */ /* 0x000fea000383ffff */
.L_x_1996:
[----:B---3--:R3:W4:Y:S02]  /*324b0*/  SYNCS.PHASECHK.TRANS64.TRYWAIT P1, [R23+URZ+0x30840], R0 ;  /* 0x03084000170075a7 */ /* 0x008724000802017f */
[----:B----4-:R-:W-:Y:S05]  /*324c0*/  @!P1 NANOSLEEP.SYNCS 0x989680 ;  /* 0x009896800000995d */ /* 0x010fea0003900000 */
[----:B------:R-:W4:Y:S02]  /*324d0*/  @!P1 SYNCS.PHASECHK.TRANS64 P1, [R23+URZ+0x30840], R0 ;  /* 0x03084000170095a7 */ /* 0x000f24000802007f */
[----:B----4-:R-:W-:Y:S05]  /*324e0*/  @!P1 BRA `(.L_x_1996) ;  /* 0xfffffffc00f09947 */ /* 0x010fea000383ffff */
[----:B------:R-:W-:Y:S05]  /*324f0*/  BRA `(.L_x_2178) ;  /* 0xffffffb000107947 */ /* 0x000fea000383ffff */
.L_x_1998:
[----:B----4-:R4:W0:Y:S02]  /*32500*/  SYNCS.PHASECHK.TRANS64.TRYWAIT P1, [R3+URZ+0x30860], R2 ;  /* 0x03086002030075a7 */ /* 0x010824000802017f */
[----:B0-----:R-:W-:Y:S05]  /*32510*/  @!P1 NANOSLEEP.SYNCS 0x989680 ;  /* 0x009896800000995d */ /* 0x001fea0003900000 */
[----:B------:R-:W0:Y:S02]  /*32520*/  @!P1 SYNCS.PHASECHK.TRANS64 P1, [R3+URZ+0x30860], R2 ;  /* 0x03086002030095a7 */ /* 0x000e24000802007f */
[----:B0-----:R-:W-:Y:S05]  /*32530*/  @!P1 BRA `(.L_x_1998) ;  /* 0xfffffffc00f09947 */ /* 0x001fea000383ffff */
[----:B------:R-:W-:Y:S05]  /*32540*/  BRA `(.L_x_2179) ;  /* 0xffffffb0000c7947 */ /* 0x000fea000383ffff */
.L_x_2180:
        /* <DEDUP_REMOVED lines=11> */
.L_x_3215:


//--------------------- .text._ZN7cutlass13device_kernelIN5flash11enable_sm90INS1_16FlashAttnFwdSm90INS1_25CollectiveMainloopFwdSm90ILi2EN4cute5tupleIJNS5_1CILi1EEES8_S8_EEENS6_IJNS7_ILi128EEENS7_ILi96EEENS7_ILi192EEEEEELi192ENS_10bfloat16_tEfNS_4arch4Sm90ELb1ELb0ELb0ELb0ELb1ELb0ELb0ELb1ELb1ELb1ELb1ELb0EEENS1_21CollectiveEpilogueFwdINS6_IJSA_SC_SB_EEES9_SE_SG_Li256ELb0ELb1ELb1ELb0EEENS1_19SingleTileSchedulerILb0ELb1ELb1ELi128EEEEEEEEEvNT_6ParamsE --------------------------
	.section	.text._ZN7cutlass13device_kernelIN5flash11enable_sm90INS1_16FlashAttnFwdSm90INS1_25CollectiveMainloopFwdSm90ILi2EN4cute5tupleIJNS5_1CILi1EEES8_S8_EEENS6_IJNS7_ILi128EEENS7_ILi96EEENS7_ILi192EEEEEELi192ENS_10bfloat16_tEfNS_4arch4Sm90ELb1ELb0ELb0ELb0ELb1ELb0ELb0ELb1ELb1ELb1ELb1ELb0EEENS1_21CollectiveEpilogueFwdINS6_IJSA_SC_SB_EEES9_SE_SG_Li256ELb0ELb1ELb1ELb0EEENS1_19SingleTileSchedulerILb0ELb1ELb1ELi128EEEEEEEEEvNT_6ParamsE,"ax",@progbits
	.align	128
.text._ZN7cutlass13device_kernelIN5flash11enable_sm90INS1_16FlashAttnFwdSm90INS1_25CollectiveMainloopFwdSm90ILi2EN4cute5tupleIJNS5_1CILi1EEES8_S8_EEENS6_IJNS7_ILi128EEENS7_ILi96EEENS7_ILi192EEEEEELi192ENS_10bfloat16_tEfNS_4arch4Sm90ELb1ELb0ELb0ELb0ELb1ELb0ELb0ELb1ELb1ELb1ELb1ELb0EEENS1_21CollectiveEpilogueFwdINS6_IJSA_SC_SB_EEES9_SE_SG_Li256ELb0ELb1ELb1ELb0EEENS1_19SingleTileSchedulerILb0ELb1ELb1ELi128EEEEEEEEEvNT_6ParamsE:
        .type           _ZN7cutlass13device_kernelIN5flash11enable_sm90INS1_16FlashAttnFwdSm90INS1_25CollectiveMainloopFwdSm90ILi2EN4cute5tupleIJNS5_1CILi1EEES8_S8_EEENS6_IJNS7_ILi128EEENS7_ILi96EEENS7_ILi192EEEEEELi192ENS_10bfloat16_tEfNS_4arch4Sm90ELb1ELb0ELb0ELb0ELb1ELb0ELb0ELb1ELb1ELb1ELb1ELb0EEENS1_21CollectiveEpilogueFwdINS6_IJSA_SC_SB_EEES9_SE_SG_Li256ELb0ELb1ELb1ELb0EEENS1_19SingleTileSchedulerILb0ELb1ELb1ELi128EEEEEEEEEvNT_6ParamsE,@function
        .size           _ZN7cutlass13device_kernelIN5flash11enable_sm90INS1_16FlashAttnFwdSm90INS1_25CollectiveMainloopFwdSm90ILi2EN4cute5tupleIJNS5_1CILi1EEES8_S8_EEENS6_IJNS7_ILi128EEENS7_ILi96EEENS7_ILi192EEEEEELi192ENS_10bfloat16_tEfNS_4arch4Sm90ELb1ELb0ELb0ELb0ELb1ELb0ELb0ELb1ELb1ELb1ELb1ELb0EEENS1_21CollectiveEpilogueFwdINS6_IJSA_SC_SB_EEES9_SE_SG_Li256ELb0ELb1ELb1ELb0EEENS1_19SingleTileSchedulerILb0ELb1ELb1ELi128EEEEEEEEEvNT_6ParamsE,(.L_x_3216 - _ZN7cutlass13device_kernelIN5flash11enable_sm90INS1_16FlashAttnFwdSm90INS1_25CollectiveMainloopFwdSm90ILi2EN4cute5tupleIJNS5_1CILi1EEES8_S8_EEENS6_IJNS7_ILi128EEENS7_ILi96EEENS7_ILi192EEEEEELi192ENS_10bfloat16_tEfNS_4arch4Sm90ELb1ELb0ELb0ELb0ELb1ELb0ELb0ELb1ELb1ELb1ELb1ELb0EEENS1_21CollectiveEpilogueFwdINS6_IJSA_SC_SB_EEES9_SE_SG_Li256ELb0ELb1ELb1ELb0EEENS1_19SingleTileSchedulerILb0ELb1ELb1ELi128EEEEEEEEEvNT_6ParamsE)
        .other          _ZN7cutlass13device_kernelIN5flash11enable_sm90INS1_16FlashAttnFwdSm90INS1_25CollectiveMainloopFwdSm90ILi2EN4cute5tupleIJNS5_1CILi1EEES8_S8_EEENS6_IJNS7_ILi128EEENS7_ILi96EEENS7_ILi192EEEEEELi192ENS_10bfloat16_tEfNS_4arch4Sm90ELb1ELb0ELb0ELb0ELb1ELb0ELb0ELb1ELb1ELb1ELb1ELb0EEENS1_21CollectiveEpilogueFwdINS6_IJSA_SC_SB_EEES9_SE_SG_Li256ELb0ELb1ELb1ELb0EEENS1_19SingleTileSchedulerILb0ELb1ELb1ELi128EEEEEEEEEvNT_6ParamsE,@"STO_CUDA_ENTRY STV_DEFAULT"
_ZN7cutlass13device_kernelIN5flash11enable_sm90INS1_16FlashAttnFwdSm90INS1_25CollectiveMainloopFwdSm90ILi2EN4cute5tupleIJNS5_1CILi1EEES8_S8_EEENS6_IJNS7_ILi128EEENS7_ILi96EEENS7_ILi192EEEEEELi192ENS_10bfloat16_tEfNS_4arch4Sm90ELb1ELb0ELb0ELb0ELb1ELb0ELb0ELb1ELb1ELb1ELb1ELb0EEENS1_21CollectiveEpilogueFwdINS6_IJSA_SC_SB_EEES9_SE_SG_Li256ELb0ELb1ELb1ELb0EEENS1_19SingleTileSchedulerILb0ELb1ELb1ELi128EEEEEEEEEvNT_6ParamsE:
        /* <DEDUP_REMOVED lines=45> */
.L_x_2181:
        /* <DEDUP_REMOVED lines=22> */
.L_x_2182:
        /* <DEDUP_REMOVED lines=18> */
.L_x_2183:
        /* <DEDUP_REMOVED lines=22> */
.L_x_2184:
        /* <DEDUP_REMOVED lines=23> */
.L_x_2185:
        /* <DEDUP_REMOVED lines=11> */
.L_x_2188:
        /* <DEDUP_REMOVED lines=19> */
[----:B------:R-:W1:Y:S01]  /*0a00*/  S2UR UR38, SR_CTAID.X ;  /* 0x00000000002679c3 */ /* 0x000e620000002500 */
[----:B------:R-:W-:Y:S01]  /*0a10*/  ULDC UR4, c[0x0][0x448] ;  /* 0x0001120000047ab9 */ /* 0x000fe20000000800 */
[----:B------:R-:W-:Y:S01]  /*0a20*/  ULDC UR6, c[0x0][0x424] ;  /* 0x0001090000067ab9 */ /* 0x000fe20000000800 */
[----:B------:R-:W-:Y:S01]  /*0a30*/  UISETP.NE.AND UP1, UPT, UR4, 0x1, UPT ;  /* 0x000000010400788c */ /* 0x000fe2000bf25270 */
[----:B------:R-:W-:Y:S02]  /*0a40*/  ULDC UR7, c[0x0][0x288] ;  /* 0x0000a20000077ab9 */ /* 0x000fe40000000800 */
[----:B------:R-:W-:Y:S01]  /*0a50*/  ULDC.64 UR4, c[0x0][0x418] ;  /* 0x0001060000047ab9 */ /* 0x000fe20000000a00 */
[----:B------:R-:W-:Y:S02]  /*0a60*/  UIADD3 UR7, -UR7, 0x60, URZ ;  /* 0x0000006007077890 */ /* 0x000fe4000fffe13f */
[----:B------:R-:W-:Y:S02]  /*0a70*/  UISETP.NE.U32.AND UP0, UPT, UR4, URZ, UPT ;  /* 0x0000003f0400728c */ /* 0x000fe4000bf05070 */
[----:B------:R-:W-:-:S02]  /*0a80*/  UP2UR UR4, UPR, URZ, 0x2 ;  /* 0x000000023f047883 */ /* 0x000fc40008000000 */
[----:B------:R-:W-:Y:S01]  /*0a90*/  UISETP.NE.AND.EX UP0, UPT, UR5, URZ, UPT, UP0 ;  /* 0x0000003f0500728c */ /* 0x000fe2000bf05300 */
[----:B------:R-:W-:Y:S02]  /*0aa0*/  ULDC UR42, c[0x0][0x2f0] ;  /* 0x0000bc00002a7ab9 */ /* 0x000fe40000000800 */
[----:B------:R-:W-:Y:S01]  /*0ab0*/  @UP1 ULDC UR5, c[0x0][0x44c] ;  /* 0x0001130000051ab9 */ /* 0x000fe20000000800 */
[----:B------:R-:W-:Y:S01]  /*0ac0*/  MOV R17, UR4 ;  /* 0x0000000400117c02 */ /* 0x000fe20008000f00 */
[----:B------:R-:W-:Y:S01]  /*0ad0*/  USEL UR10, UR6, 0x1, UP0 ;  /* 0x00000001060a7887 */ /* 0x000fe20008000000 */
[----:B------:R-:W-:Y:S01]  /*0ae0*/  @UP1 ULDC UR9, c[0x0][0x450] ;  /* 0x0001140000091ab9 */ /* 0x000fe20000000800 */
[----:B------:R-:W-:Y:S02]  /*0af0*/  USHF.R.U32.HI UR11, URZ, 0x10, UR8 ;  /* 0x000000103f0b7899 */ /* 0x000fe40008011608 */
[----:B------:R-:W-:Y:S02]  /*0b00*/  UIMAD UR7, UR10, UR42, UR7 ;  /* 0x0000002a0a0772a4 */ /* 0x000fe4000f8e0207 */
[----:B------:R-:W-:Y:S01]  /*0b10*/  IMAD.U32 R16, RZ, RZ, UR10 ;  /* 0x0000000aff107e24 */ /* 0x000fe2000f8e00ff */
[----:B-1----:R-:W-:-:S04]  /*0b20*/  USHF.L.U32 UR38, UR38, 0x7, URZ ;  /* 0x0000000726267899 */ /* 0x002fc8000800063f */
[----:B------:R-:W-:Y:S02]  /*0b30*/  @UP1 UIADD3 UR4, UR38, 0x7f, URZ ;  /* 0x0000007f26041890 */ /* 0x000fe4000fffe03f */
[----:B------:R-:W-:Y:S02]  /*0b40*/  UIADD3 UR6, UR38, 0x7f, URZ ;  /* 0x0000007f26067890 */ /* 0x000fe4000fffe03f */
[----:B------:R-:W-:Y:S02]  /*0b50*/  UIMAD.WIDE.U32 UR4, UR4, UR5, URZ ;  /* 0x00000005040472a5 */ /* 0x000fe4000f8e003f */
[----:B------:R-:W-:Y:S02]  /*0b60*/  UIMAD UR4, UR10, UR42, 0x5f ;  /* 0x0000005f0a0474a4 */ /* 0x000fe4000f8e022a */
[----:B------:R-:W-:Y:S02]  /*0b70*/  @UP1 USHF.R.U32.HI UR6, URZ, UR9, UR5 ;  /* 0x000000093f061299 */ /* 0x000fe40008011605 */
[----:B------:R-:W-:-:S02]  /*0b80*/  UIMAD.WIDE UR4, UR4, 0x2aaaaaab, URZ ;  /* 0x2aaaaaab040478a5 */ /* 0x000fc4000f8e023f */
[----:B------:R-:W-:Y:S02]  /*0b90*/  UIADD3 UR6, UR7, UR6, URZ ;  /* 0x0000000607067290 */ /* 0x000fe4000fffe03f */
[----:B------:R-:W-:Y:S02]  /*0ba0*/  USHF.R.U32.HI UR4, URZ, 0x1f, UR5 ;  /* 0x0000001f3f047899 */ /* 0x000fe40008011605 */
[----:B------:R-:W-:Y:S02]  /*0bb0*/  UIMAD.WIDE UR6, UR6, 0x2aaaaaab, URZ ;  /* 0x2aaaaaab060678a5 */ /* 0x000fe4000f8e023f */
[----:B------:R-:W-:Y:S02]  /*0bc0*/  ULEA.HI.SX32 UR4, UR5, UR4, 0x1c ;  /* 0x0000000405047291 */ /* 0x000fe4000f8fe23f */
[----:B------:R-:W-:-:S04]  /*0bd0*/  USHF.R.U32.HI UR6, URZ, 0x1f, UR7 ;  /* 0x0000001f3f067899 */ /* 0x000fc80008011607 */
[----:B------:R-:W-:Y:S02]  /*0be0*/  ULEA.HI.SX32 UR6, UR7, UR6, 0x1c ;  /* 0x0000000607067291 */ /* 0x000fe4000f8fe23f */
[----:B------:R-:W-:Y:S02]  /*0bf0*/  ULOP3.LUT UR7, UR8, 0xffff, URZ, 0xc0, !UPT ;  /* 0x0000ffff08077892 */ /* 0x000fe4000f8ec03f */
[----:B------:R-:W-:-:S04]  /*0c00*/  UISETP.LT.AND UP0, UPT, UR4, UR6, UPT ;  /* 0x000000060400728c */ /* 0x000fc8000bf01270 */
[----:B------:R-:W-:Y:S02]  /*0c10*/  USEL UR10, UR4, UR6, UP0 ;  /* 0x00000006040a7287 */ /* 0x000fe40008000000 */
[----:B------:R-:W-:Y:S02]  /*0c20*/  UISETP.NE.AND UP0, UPT, UR11, URZ, UPT ;  /* 0x0000003f0b00728c */ /* 0x000fe4000bf05270 */
[----:B------:R-:W-:Y:S01]  /*0c30*/  UISETP.GE.AND UP1, UPT, UR10, 0x1, UPT ;  /* 0x000000010a00788c */ /* 0x000fe2000bf26270 */
[----:B------:R-:W-:-:S05]  /*0c40*/  UMOV UR4, URZ ;  /* 0x0000003f00047c82 */ /* 0x000fca0008000000 */
[----:B------:R-:W-:-:S03]  /*0c50*/  PLOP3.LUT P0, PT, PT, PT, UP1, 0x80, 0x0 ;  /* 0x000000000000781c */ /* 0x000fc60003f0f018 */
[----:B------:R-:W-:-:S10]  /*0c60*/  @!UP0 ULDC UR11, c[0x0][0x9f0] ;  /* 0x00027c00000b8ab9 */ /* 0x000fd40000000800 */
[----:B------:R-:W-:Y:S05]  /*0c70*/  @!P0 BRA `(.L_x_2190) ;  /* 0x0000000000848947 */ /* 0x000fea0003800000 */
[----:B------:R-:W-:Y:S01]  /*0c80*/  IMAD.U32 R3, RZ, RZ, UR11 ;  /* 0x0000000bff037e24 */ /* 0x000fe2000f8e00ff */
[----:B------:R-:W-:Y:S01]  /*0c90*/  UIADD3 UR6, UR11, -0x1, UR10 ;  /* 0xffffffff0b067890 */ /* 0x000fe2000fffe00a */
[----:B------:R-:W-:-:S03]  /*0ca0*/  UMOV UR4, URZ ;  /* 0x0000003f00047c82 */ /* 0x000fc60008000000 */
[-C--:B------:R-:W-:Y:S02]  /*0cb0*/  IABS R0, R3.reuse ;  /* 0x0000000300007213 */ /* 0x080fe40000000000 */
[----:B------:R-:W-:Y:S01]  /*0cc0*/  MOV R4, UR6 ;  /* 0x0000000600047c02 */ /* 0x000fe20008000f00 */
[----:B------:R-:W-:Y:S01]  /*0cd0*/  ULOP3.LUT UR6, UR6, UR11, URZ, 0x3c, !UPT ;  /* 0x0000000b06067292 */ /* 0x000fe2000f8e3c3f */
[----:B------:R-:W-:Y:S02]  /*0ce0*/  R2UR UR12, R0 ;  /* 0x00000000000c72ca */ /* 0x000fe400000e0000 */
[----:B------:R-:W-:Y:S02]  /*0cf0*/  IABS R4, R4 ;  /* 0x0000000400047213 */ /* 0x000fe40000000000 */
[----:B------:R-:W-:-:S03]  /*0d00*/  IABS R5, R3 ;  /* 0x0000000300057213 */ /* 0x000fc60000000000 */
[----:B------:R-:W-:-:S05]  /*0d10*/  IMAD.MOV.U32 R3, RZ, RZ, R4 ;  /* 0x000000ffff037224 */ /* 0x000fca00078e0004 */
[----:B------:R-:W-:Y:S01]  /*0d20*/  R2UR UR9, R3 ;  /* 0x00000000030972ca */ /* 0x000fe200000e0000 */
[----:B------:R-:W1:Y:S08]  /*0d30*/  I2F.RP R0, UR12 ;  /* 0x0000000c00007d06 */ /* 0x000e700008209400 */
[----:B-1----:R-:W0:Y:S02]  /*0d40*/  MUFU.RCP R0, R0 ;  /* 0x0000000000007308 */ /* 0x002e240000001000 */
        /* <DEDUP_REMOVED lines=20> */
.L_x_2190:
[----:B------:R-:W-:Y:S01]  /*0e90*/  UIMAD UR6, UR7, UR4, URZ ;  /* 0x00000004070672a4 */ /* 0x000fe2000f8e023f */
[----:B------:R-:W-:Y:S01]  /*0ea0*/  IMAD.U32 R0, RZ, RZ, UR10 ;  /* 0x0000000aff007e24 */ /* 0x000fe2000f8e00ff */
[----:B------:R-:W-:Y:S01]  /*0eb0*/  MOV R3, UR4 ;  /* 0x0000000400037c02 */ /* 0x000fe20008000f00 */
[----:B------:R-:W-:Y:S01]  /*0ec0*/  VIADD R22, R25, 0xffffff80 ;  /* 0xffffff8019167836 */ /* 0x000fe20000000000 */
[----:B------:R-:W-:Y:S02]  /*0ed0*/  R2UR UR5, R16 ;  /* 0x00000000100572ca */ /* 0x000fe400000e0000 */
[----:B------:R-:W-:Y:S02]  /*0ee0*/  CS2R R118, SRZ ;  /* 0x0000000000767805 */ /* 0x000fe4000001ff00 */
[----:B------:R-:W-:Y:S01]  /*0ef0*/  VIADDMNMX R0, R3, UR6, R0, PT ;  /* 0x0000000603007c46 */ /* 0x000fe2000b800100 */
[----:B------:R-:W-:Y:S01]  /*0f00*/  IMAD.U32 R18, RZ, RZ, UR6 ;  /* 0x00000006ff127e24 */ /* 0x000fe2000f8e00ff */
[----:B------:R-:W-:-:S02]  /*0f10*/  PLOP3.LUT P0, PT, PT, PT, PT, 0x80, 0x0 ;  /* 0x000000000000781c */ /* 0x000fc40003f0f070 */
[----:B------:R-:W-:Y:S02]  /*0f20*/  CS2R R116, SRZ ;  /* 0x0000000000747805 */ /* 0x000fe4000001ff00 */
[----:B------:R-:W-:Y:S01]  /*0f30*/  R2UR UR60, R0 ;  /* 0x00000000003c72ca */ /* 0x000fe200000e0000 */
[----:B------:R-:W-:Y:S01]  /*0f40*/  IMAD.MOV.U32 R0, RZ, RZ, RZ ;  /* 0x000000ffff007224 */ /* 0x000fe200078e00ff */
[----:B------:R-:W-:Y:S02]  /*0f50*/  MOV R3, RZ ;  /* 0x000000ff00037202 */ /* 0x000fe40000000f00 */
[----:B------:R-:W-:Y:S02]  /*0f60*/  CS2R R114, SRZ ;  /* 0x0000000000727805 */ /* 0x000fe4000001ff00 */
[----:B------:R-:W-:Y:S02]  /*0f70*/  CS2R R112, SRZ ;  /* 0x0000000000707805 */ /* 0x000fe4000001ff00 */
[----:B------:R-:W-:-:S02]  /*0f80*/  CS2R R110, SRZ ;  /* 0x00000000006e7805 */ /* 0x000fc4000001ff00 */
[----:B------:R-:W-:Y:S01]  /*0f90*/  CS2R R108, SRZ ;  /* 0x00000000006c7805 */ /* 0x000fe2000001ff00 */
[----:B------:R-:W-:Y:S01]  /*0fa0*/  UIMAD UR42, UR5, UR42, URZ ;  /* 0x0000002a052a72a4 */ /* 0x000fe2000f8e023f */
[----:B------:R-:W-:Y:S02]  /*0fb0*/  CS2R R106, SRZ ;  /* 0x00000000006a7805 */ /* 0x000fe4000001ff00 */
[----:B------:R-:W-:Y:S02]  /*0fc0*/  CS2R R104, SRZ ;  /* 0x0000000000687805 */ /* 0x000fe4000001ff00 */
[----:B------:R-:W-:Y:S02]  /*0fd0*/  CS2R R102, SRZ ;  /* 0x0000000000667805 */ /* 0x000fe4000001ff00 */
[----:B------:R-:W-:Y:S02]  /*0fe0*/  CS2R R100, SRZ ;  /* 0x0000000000647805 */ /* 0x000fe4000001ff00 */
[----:B------:R-:W-:Y:S01]  /*0ff0*/  CS2R R98, SRZ ;  /* 0x0000000000627805 */ /* 0x000fe2000001ff00 */
[----:B------:R-:W-:Y:S01]  /*1000*/  UISETP.GT.AND UP0, UPT, UR60, UR6, UPT ;  /* 0x000000063c00728c */ /* 0x000fe2000bf04270 */
[----:B------:R-:W-:-:S02]  /*1010*/  CS2R R96, SRZ ;  /* 0x0000000000607805 */ /* 0x000fc4000001ff00 */
[----:B------:R-:W-:Y:S02]  /*1020*/  CS2R R94, SRZ ;  /* 0x00000000005e7805 */ /* 0x000fe4000001ff00 */
[----:B------:R-:W-:Y:S02]  /*1030*/  CS2R R92, SRZ ;  /* 0x00000000005c7805 */ /* 0x000fe4000001ff00 */
[----:B------:R-:W-:Y:S02]  /*1040*/  CS2R R90, SRZ ;  /* 0x00000000005a7805 */ /* 0x000fe4000001ff00 */
[----:B------:R-:W-:Y:S02]  /*1050*/  CS2R R88, SRZ ;  /* 0x0000000000587805 */ /* 0x000fe4000001ff00 */
[----:B------:R-:W-:Y:S02]  /*1060*/  PLOP3.LUT P1, PT, PT, PT, UP0, 0x80, 0x0 ;  /* 0x000000000000781c */ /* 0x000fe40003f2f008 */
        /* <DEDUP_REMOVED lines=32> */
[----:B------:R-:W-:Y:S06]  /*1270*/  @!P1 BRA `(.L_x_2191) ;  /* 0x0000007800c89947 */ /* 0x000fec0003800000 */
[----:B------:R-:W-:Y:S01]  /*1280*/  SHF.R.S32.HI R23, RZ, 0x1f, R22 ;  /* 0x0000001fff177819 */ /* 0x000fe20000011416 */
[----:B------:R-:W1:Y:S01]  /*1290*/  S2UR UR6, SR_CgaCtaId ;  /* 0x00000000000679c3 */ /* 0x000e620000008800 */
[----:B------:R-:W-:Y:S02]  /*12a0*/  UMOV UR39, 0x400 ;  /* 0x0000040000277882 */ /* 0x000fe40000000000 */
[----:B------:R-:W-:-:S04]  /*12b0*/  LEA.HI R72, R23, R22, RZ, 0x7 ;  /* 0x0000001617487211 */ /* 0x000fc800078f38ff */
[----:B------:R-:W-:-:S05]  /*12c0*/  SHF.R.S32.HI R73, RZ, 0x7, R72 ;  /* 0x00000007ff497819 */ /* 0x000fca0000011448 */
[----:B------:R-:W2:Y:S01]  /*12d0*/  SHFL.IDX PT, R0, R73, RZ, 0x1f ;  /* 0x00001fff49007589 */ /* 0x000ea200000e0000 */
[----:B-1----:R-:W-:-:S04]  /*12e0*/  ULEA UR39, UR6, UR39, 0x18 ;  /* 0x0000002706277291 */ /* 0x002fc8000f8ec03f */
[----:B------:R-:W-:-:S04]  /*12f0*/  UIADD3 UR6, UR39, 0x12400, URZ ;  /* 0x0001240027067890 */ /* 0x000fc8000fffe03f */
[----:B------:R-:W-:Y:S01]  /*1300*/  ULOP3.LUT UP0, URZ, UR6, 0x1bf, URZ, 0xc0, !UPT ;  /* 0x000001bf063f7892 */ /* 0x000fe2000f80c03f */
[----:B--2---:R-:W-:-:S05]  /*1310*/  R2UR UR4, R0 ;  /* 0x00000000000472ca */ /* 0x004fca00000e0000 */
        /* <DEDUP_REMOVED lines=12> */
[----:B0-----:R0:W1:Y:S01]  /*13e0*/  LDC.64 R2, c[0x4][R0] ;  /* 0x0100000000027b82 */ /* 0x0010620000000a00 */
        /* <DEDUP_REMOVED lines=11> */
.L_x_2192:
[----:B------:R-:W-:-:S04]  /*14a0*/  SHF.L.U32 R0, RZ, 0x1f, RZ ;  /* 0x0000001fff007819 */ /* 0x000fc800000006ff */
[----:B------:R-:W1:Y:S02]  /*14b0*/  SYNCS.PHASECHK.TRANS64.TRYWAIT P0, [UR39+0x30800], R0 ;  /* 0x03080000ff0075a7 */ /* 0x000e640008000167 */
[----:B-1----:R-:W-:Y:S05]  /*14c0*/  @!P0 BRA `(.L_x_2193) ;  /* 0x000000d400248947 */ /* 0x002fea0003800000 */
.L_x_2278:
[----:B0-----:R-:W2:Y:S02]  /*14d0*/  LDL R2, [R1+0x4] ;  /* 0x0000040001027983 */ /* 0x001ea40000100800 */
[----:B--2---:R-:W-:-:S13]  /*14e0*/  R2UR UR4, R2 ;  /* 0x00000000020472ca */ /* 0x004fda00000e0000 */
[----:B------:R-:W-:-:S06]  /*14f0*/  ULOP3.LUT UR4, UR4, 0x1, URZ, 0xfc, !UPT ;  /* 0x0000000104047892 */ /* 0x000fcc000f8efc3f */
[----:B------:R-:W-:-:S05]  /*1500*/  IMAD.U32 R2, RZ, RZ, UR4 ;  /* 0x00000004ff027e24 */ /* 0x000fca000f8e00ff */
[----:B------:R-:W-:-:S13]  /*1510*/  ISETP.NE.AND P0, PT, R2, 0x3, PT ;  /* 0x000000030200780c */ /* 0x000fda0003f05270 */
[----:B------:R-:W-:Y:S05]  /*1520*/  @!P0 BRA `(.L_x_2194) ;  /* 0x0000000000048947 */ /* 0x000fea0003800000 */
[----:B------:R-:W-:Y:S01]  /*1530*/  BPT.TRAP 0x1 ;  /* 0x000000040000795c */ /* 0x000fe20000300000 */
.L_x_2194:
[----:B------:R0:W2:Y:S01]  /*1540*/  SYNCS.PHASECHK.TRANS64.TRYWAIT P1, [UR39+0x30830], R0 ;  /* 0x03083000ff0075a7 */ /* 0x0000a20008020167 */
[----:B------:R-:W-:Y:S05]  /*1550*/  @!P0 BRA `(.L_x_2195) ;  /* 0x0000000000048947 */ /* 0x000fea0003800000 */
[----:B------:R-:W-:Y:S01]  /*1560*/  BPT.TRAP 0x1 ;  /* 0x000000040000795c */ /* 0x000fe20000300000 */
.L_x_2195:
[----:B------:R-:W-:-:S05]  /*1570*/  IMAD.U32 R6, RZ, RZ, UR40 ;  /* 0x00000028ff067e24 */ /* 0x000fca000f8e00ff */
[----:B------:R-:W-:Y:S01]  /*1580*/  LOP3.LUT R6, R6, 0x10000, RZ, 0xfc, !PT ;  /* 0x0001000006067812 */ /* 0x000fe200078efcff */
[----:B--2---:R-:W-:Y:S06]  /*1590*/  @P1 BRA `(.L_x_2196) ;  /* 0x0000000000081947 */ /* 0x004fec0003800000 */
[----:B------:R-:W2:Y:S02]  /*15a0*/  SYNCS.PHASECHK.TRANS64.TRYWAIT P1, [UR39+0x30830], R0 ;  /* 0x03083000ff0075a7 */ /* 0x000ea40008020167 */
[----:B--2---:R-:W-:Y:S05]  /*15b0*/  @!P1 BRA `(.L_x_2197) ;  /* 0x000000d400009947 */ /* 0x004fea0003800000 */
.L_x_2196:
[----:B------:R-:W-:Y:S05]  /*15c0*/  WARPSYNC.ALL ;  /* 0x0000000000007948 */ /* 0x000fea0003800000 */
[----:B------:R-:W-:Y:S01]  /*15d0*/  MOV R7, 0x40000040 ;  /* 0x4000004000077802 */ /* 0x000fe20000000f00 */
[----:B------:R-:W-:Y:S01]  /*15e0*/  UIADD3 UR4, UR39, 0x1e400, URZ ;  /* 0x0001e40027047890 */ /* 0x000fe2000fffe03f */
        /* <DEDUP_REMOVED lines=14> */
[----:B------:R-:W-:Y:S01]  /*16d0*/  IMAD.U32 R10, RZ, RZ, UR18 ;  /* 0x00000012ff0a7e24 */ /* 0x000fe2000f8e00ff */
[----:B------:R-:W-:Y:S01]  /*16e0*/  UMOV UR10, UR18 ;  /* 0x00000012000a7c82 */ /* 0x000fe20008000000 */
[----:B------:R-:W-:Y:S01]  /*16f0*/  UMOV UR25, 0x40000040 ;  /* 0x4000004000197882 */ /* 0x000fe20000000000 */
[----:B------:R-:W-:Y:S01]  /*1700*/  HGMMA.64x96x16.F32.BF16 R24, gdesc[UR8], RZ, !UPT, gsb0 ;  /* 0x01600000081879f0 */ /* 0x000fe2000c0018ff */
[----:B------:R-:W-:Y:S01]  /*1710*/  R2UR UR10, R6 ;  /* 0x00000000060a72ca */ /* 0x000fe200000e0000 */
[----:B------:R-:W-:Y:S01]  /*1720*/  UMOV UR9, 0x40000040 ;  /* 0x4000004000097882 */ /* 0x000fe20000000000 */
[----:B------:R-:W-:Y:S01]  /*1730*/  UMOV UR29, 0x40000040 ;  /* 0x40000040001d7882 */ /* 0x000fe20000000000 */
[----:B------:R-:W-:Y:S01]  /*1740*/  UMOV UR5, UR9 ;  /* 0x0000000900057c82 */ /* 0x000fe20008000000 */
[----:B------:R-:W-:Y:S01]  /*1750*/  UMOV UR33, 0x40000040 ;  /* 0x4000004000217882 */ /* 0x000fe20000000000 */
[----:B------:R-:W-:Y:S01]  /*1760*/  UMOV UR41, 0x40000040 ;  /* 0x4000004000297882 */ /* 0x000fe20000000000 */
[----:B------:R-:W-:Y:S01]  /*1770*/  UMOV UR45, 0x40000040 ;  /* 0x40000040002d7882 */ /* 0x000fe20000000000 */
[----:B------:R-:W-:Y:S01]  /*1780*/  UMOV UR49, 0x40000040 ;  /* 0x4000004000317882 */ /* 0x000fe20000000000 */
[----:B------:R-:W-:-:S05]  /*1790*/  UMOV UR53, 0x40000040 ;  /* 0x4000004000357882 */ /* 0x000fca0000000000 */
        /* <DEDUP_REMOVED lines=8> */
[----:B------:R-:W-:Y:S02]  /*1820*/  UIADD3 UR40, UR10, 0x800, URZ ;  /* 0x000008000a287890 */ /* 0x000fe4000fffe03f */
[----:B------:R-:W-:Y:S02]  /*1830*/  UIADD3 UR44, UR10, 0x802, URZ ;  /* 0x000008020a2c7890 */ /* 0x000fe4000fffe03f */
[----:B------:R-:W-:Y:S02]  /*1840*/  UIADD3 UR48, UR10, 0x804, URZ ;  /* 0x000008040a307890 */ /* 0x000fe4000fffe03f */
[----:B------:R-:W-:Y:S01]  /*1850*/  UIADD3 UR52, UR10, 0x806, URZ ;  /* 0x000008060a347890 */ /* 0x000fe2000fffe03f */
        /* <DEDUP_REMOVED lines=72> */
.L_x_2198:
[----:B-1----:R-:W-:Y:S01]  /*1ce0*/  LOP3.LUT R3, R72, 0xffffff80, RZ, 0xc0, !PT ;  /* 0xffffff8048037812 */ /* 0x002fe200078ec0ff */
[----:B------:R-:W-:Y:S01]  /*1cf0*/  UMOV UR5, 0xffffffa0 ;  /* 0xffffffa000057882 */ /* 0x000fe20000000000 */
[----:B------:R-:W-:Y:S01]  /*1d00*/  R2UR UR4, R17 ;  /* 0x00000000110472ca */ /* 0x000fe200000e0000 */
[----:B------:R-:W-:Y:S01]  /*1d10*/  UIMAD UR5, UR60, UR5, 0x61 ;  /* 0x000000613c0574a4 */ /* 0x000fe2000f8e0205 */
[----:B------:R-:W-:Y:S01]  /*1d20*/  LEA.HI R23, R23, R22, RZ, 0x2 ;  /* 0x0000001617177211 */ /* 0x000fe200078f10ff */
[----:B------:R-:W-:Y:S01]  /*1d30*/  IMAD.IADD R3, R22, 0x1, -R3 ;  /* 0x0000000116037824 */ /* 0x000fe200078e0a03 */
[----:B------:R-:W-:Y:S01]  /*1d40*/  LEA.HI R8, R73, R73, RZ, 0x1 ;  /* 0x0000004949087211 */ /* 0x000fe200078f08ff */
[----:B------:R-:W-:Y:S01]  /*1d50*/  ULDC UR7, c[0x0][0x288] ;  /* 0x0000a20000077ab9 */ /* 0x000fe20000000800 */
[----:B------:R-:W-:Y:S01]  /*1d60*/  LOP3.LUT R23, R23, 0xfffffffc, RZ, 0xc0, !PT ;  /* 0xfffffffc17177812 */ /* 0x000fe200078ec0ff */
[----:B------:R-:W1:Y:S01]  /*1d70*/  S2UR UR14, SR_CgaCtaId ;  /* 0x00000000000e79c3 */ /* 0x000e620000008800 */
[----:B0-----:R-:W-:Y:S01]  /*1d80*/  SHF.R.S32.HI R0, RZ, 0x1f, R3 ;  /* 0x0000001fff007819 */ /* 0x001fe20000011403 */
[----:B------:R-:W-:Y:S01]  /*1d90*/  UIADD3 UR6, UR39, 0x30840, URZ ;  /* 0x0003084027067890 */ /* 0x000fe2000fffe03f */
[----:B------:R-:W-:Y:S01]  /*1da0*/  LOP3.LUT R8, R8, 0x3fffffe, RZ, 0xc0, !PT ;  /* 0x03fffffe08087812 */ /* 0x000fe200078ec0ff */
[----:B------:R-:W-:Y:S01]  /*1db0*/  IMAD.IADD R23, R22, 0x1, -R23 ;  /* 0x0000000116177824 */ /* 0x000fe200078e0a17 */
[CC--:B------:R-:W-:Y:S01]  /*1dc0*/  LEA.HI R2, R0.reuse, R3.reuse, RZ, 0x2 ;  /* 0x0000000300027211 */ /* 0x0c0fe200078f10ff */
[----:B------:R-:W-:Y:S01]  /*1dd0*/  UISETP.NE.AND UP0, UPT, UR4, URZ, UPT ;  /* 0x0000003f0400728c */ /* 0x000fe2000bf05270 */
[----:B------:R-:W-:-:S02]  /*1de0*/  LEA.HI R4, R0, R3, RZ, 0x5 ;  /* 0x0000000300047211 */ /* 0x000fc400078f28ff */
[----:B------:R-:W-:Y:S02]  /*1df0*/  CS2R R118, SRZ ;  /* 0x0000000000767805 */ /* 0x000fe4000001ff00 */
[--C-:B------:R-:W-:Y:S02]  /*1e00*/  SHF.R.S32.HI R0, RZ, 0x2, R2.reuse ;  /* 0x00000002ff007819 */ /* 0x100fe40000011402 */
[----:B------:R-:W-:Y:S02]  /*1e10*/  CS2R R116, SRZ ;  /* 0x0000000000747805 */ /* 0x000fe4000001ff00 */
[----:B------:R-:W-:Y:S02]  /*1e20*/  SHF.R.S32.HI R5, RZ, 0x1f, R2 ;  /* 0x0000001fff057819 */ /* 0x000fe40000011402 */
[----:B------:R-:W-:Y:S02]  /*1e30*/  CS2R R114, SRZ ;  /* 0x0000000000727805 */ /* 0x000fe4000001ff00 */
[----:B------:R-:W-:-:S02]  /*1e40*/  SHF.R.S32.HI R4, RZ, 0x5, R4 ;  /* 0x00000005ff047819 */ /* 0x000fc40000011404 */
[----:B------:R-:W-:Y:S02]  /*1e50*/  CS2R R112, SRZ ;  /* 0x0000000000707805 */ /* 0x000fe4000001ff00 */
[----:B------:R-:W-:Y:S02]  /*1e60*/  LEA.HI R5, R5, R0, RZ, 0x3 ;  /* 0x0000000005057211 */ /* 0x000fe400078f18ff */
[----:B------:R-:W-:Y:S02]  /*1e70*/  CS2R R110, SRZ ;  /* 0x00000000006e7805 */ /* 0x000fe4000001ff00 */
[----:B------:R-:W-:Y:S01]  /*1e80*/  LEA.HI R9, R23, R23, RZ, 0x1 ;  /* 0x0000001717097211 */ /* 0x000fe200078f08ff */
[----:B------:R-:W-:Y:S01]  /*1e90*/  @UP0 ULDC UR4, c[0x0][0x44c] ;  /* 0x0001130000040ab9 */ /* 0x000fe20000000800 */
[----:B------:R-:W-:Y:S01]  /*1ea0*/  LEA R11, R4, UR38, 0x4 ;  /* 0x00000026040b7c11 */ /* 0x000fe2000f8e20ff */
[----:B------:R-:W-:Y:S01]  /*1eb0*/  @UP0 ULDC UR10, c[0x0][0x450] ;  /* 0x00011400000a0ab9 */ /* 0x000fe20000000800 */
[----:B------:R-:W-:-:S02]  /*1ec0*/  LOP3.LUT R5, R5, 0xfffffff8, RZ, 0xc0, !PT ;  /* 0xfffffff805057812 */ /* 0x000fc400078ec0ff */
[----:B------:R-:W-:Y:S02]  /*1ed0*/  CS2R R108, SRZ ;  /* 0x00000000006c7805 */ /* 0x000fe4000001ff00 */
[----:B------:R-:W-:Y:S01]  /*1ee0*/  IADD3 R8, R73, -R8, RZ ;  /* 0x8000000849087210 */ /* 0x000fe20007ffe0ff */
[----:B-1----:R-:W-:Y:S01]  /*1ef0*/  UPRMT UR6, UR14, 0x654, UR6 ;  /* 0x000006540e067896 */ /* 0x002fe20008000006 */
[----:B------:R-:W-:Y:S02]  /*1f00*/  LOP3.LUT R4, R9, 0x1ffffffe, RZ, 0xc0, !PT ;  /* 0x1ffffffe09047812 */ /* 0x000fe400078ec0ff */
[----:B------:R-:W-:Y:S02]  /*1f10*/  CS2R R106, SRZ ;  /* 0x00000000006a7805 */ /* 0x000fe4000001ff00 */
[----:B------:R-:W-:Y:S02]  /*1f20*/  IADD3 R5, R11, R0, -R5 ;  /* 0x000000000b057210 */ /* 0x000fe40007ffe805 */
[----:B------:R-:W-:-:S02]  /*1f30*/  CS2R R104, SRZ ;  /* 0x0000000000687805 */ /* 0x000fc4000001ff00 */
[----:B------:R-:W-:Y:S01]  /*1f40*/  PLOP3.LUT P1, PT, PT, PT, UP0, 0x80, 0x0 ;  /* 0x000000000000781c */ /* 0x000fe20003f2f008 */
[----:B------:R-:W-:Y:S01]  /*1f50*/  IMAD.IADD R4, R23, 0x1, -R4 ;  /* 0x0000000117047824 */ /* 0x000fe200078e0a04 */
[----:B------:R-:W-:Y:S01]  /*1f60*/  PLOP3.LUT P2, PT, PT, PT, UP0, 0x80, 0x0 ;  /* 0x000000000000781c */ /* 0x000fe20003f4f008 */
[----:B------:R-:W-:Y:S01]  /*1f70*/  IMAD R5, R8, 0x40, R5 ;  /* 0x0000004008057824 */ /* 0x000fe200078e0205 */
[----:B------:R-:W-:Y:S01]  /*1f80*/  LOP3.LUT R12, R2, 0x7ffffffc, RZ, 0xc0, !PT ;  /* 0x7ffffffc020c7812 */ /* 0x000fe200078ec0ff */
[----:B------:R-:W-:Y:S01]  /*1f90*/  SYNCS.ARRIVE.TRANS64.RED.A1T0 RZ, [UR6], RZ ;  /* 0x000000ffffff79a7 */ /* 0x000fe20008100406 */
[----:B------:R-:W-:Y:S01]  /*1fa0*/  MOV R8, UR42 ;  /* 0x0000002a00087c02 */ /* 0x000fe20008000f00 */
[----:B------:R-:W-:Y:S01]  /*1fb0*/  IMAD R11, R4, 0x8, R5 ;  /* 0x00000008040b7824 */ /* 0x000fe200078e0205 */
[----:B------:R-:W-:Y:S01]  /*1fc0*/  R2UR UR11, R18 ;  /* 0x00000000120b72ca */ /* 0x000fe200000e0000 */
[----:B------:R-:W-:Y:S01]  /*1fd0*/  IMAD.IADD R12, R3, 0x1, -R12 ;  /* 0x00000001030c7824 */ /* 0x000fe200078e0a0c */
[----:B------:R-:W-:Y:S01]  /*1fe0*/  UMOV UR6, URZ ;  /* 0x0000003f00067c82 */ /* 0x000fe20008000000 */
[----:B------:R-:W-:Y:S01]  /*1ff0*/  IMAD.U32 R3, RZ, RZ, UR5 ;  /* 0x00000005ff037e24 */ /* 0x000fe2000f8e00ff */
[----:B------:R-:W-:Y:S01]  /*2000*/  MOV R0, R11 ;  /* 0x0000000b00007202 */ /* 0x000fe20000000f00 */
[----:B------:R-:W-:Y:S01]  /*2010*/  @P1 IMAD.HI.U32 R4, R11, UR4, RZ ;  /* 0x000000040b041c27 */ /* 0x000fe2000f8e00ff */
[----:B------:R-:W-:-:S03]  /*2020*/  @UP0 ULDC UR4, c[0x0][0x450] ;  /* 0x0001140000040ab9 */ /* 0x000fc60000000800 */
[----:B------:R-:W-:Y:S01]  /*2030*/  IMAD R3, R12, -0x2, R3 ;  /* 0xfffffffe0c037824 */ /* 0x000fe200078e0203 */
[----:B------:R-:W-:Y:S01]  /*2040*/  @P2 SHF.R.U32.HI R0, RZ, UR4, R4 ;  /* 0x00000004ff002c19 */ /* 0x000fe20008011604 */
[----:B------:R-:W-:Y:S02]  /*2050*/  UIMAD UR4, UR60, -0x60, UR42 ;  /* 0xffffffa03c0478a4 */ /* 0x000fe4000f8e022a */
[----:B------:R-:W-:Y:S01]  /*2060*/  UIADD3 UR60, UR60, -0x2, URZ ;  /* 0xfffffffe3c3c7890 */ /* 0x000fe2000fffe03f */
[----:B------:R-:W-:Y:S01]  /*2070*/  IADD3 R3, R3, -UR7, R8 ;  /* 0x8000000703037c10 */ /* 0x000fe2000fffe008 */
[----:B------:R-:W0:Y:S01]  /*2080*/  SHFL.IDX PT, R4, R0, 0x1, 0x1c1f ;  /* 0x003c1f0000047f89 */ /* 0x000e2200000e0000 */
[----:B------:R-:W-:-:S03]  /*2090*/  UIADD3 UR4, UR4, 0x60, URZ ;  /* 0x0000006004047890 */ /* 0x000fc6000fffe03f */
[----:B------:R-:W1:Y:S03]  /*20a0*/  SHFL.IDX PT, R0, R0, RZ, 0x1c1f ;  /* 0x001c1fff00007589 */ /* 0x000e6600000e0000 */
[----:B------:R-:W-:Y:S01]  /*20b0*/  IMAD.U32 R5, RZ, RZ, UR4 ;  /* 0x00000004ff057e24 */ /* 0x000fe2000f8e00ff */
[----:B------:R-:W-:-:S03]  /*20c0*/  ULDC UR4, c[0x0][0x988] ;  /* 0x0002620000047ab9 */ /* 0x000fc60000000800 */
[----:B------:R-:W-:-:S05]  /*20d0*/  IMAD R2, R12, -0x2, R5 ;  /* 0xfffffffe0c027824 */ /* 0x000fca00078e0205 */
[----:B0-----:R-:W-:-:S04]  /*20e0*/  VIADDMNMX R4, R4, R3, R2, PT ;  /* 0x0000000304047246 */ /* 0x001fc80003800102 */
        /* <DEDUP_REMOVED lines=8> */
[C---:B------:R-:W-:Y:S02]  /*2170*/  ISETP.GT.AND P2, PT, R4.reuse, 0x10, PT ;  /* 0x000000100400780c */ /* 0x040fe40003f44270 */
[----:B------:R-:W-:Y:S02]  /*2180*/  FSEL R75, R31, -INF , P1 ;  /* 0xff8000001f4b7808 */ /* 0x000fe40000800000 */
[----:B------:R-:W-:Y:S02]  /*2190*/  FMNMX.FTZ R8, R73, R8, !PT ;  /* 0x0000000849087209 */ /* 0x000fe40007810000 */
        /* <DEDUP_REMOVED lines=57> */
[----:B------:R-:W-:Y:S02]  /*2530*/  FSEL R71, R71, -INF , P1 ;  /* 0xff80000047477808 */ /* 0x000fe40000800000 */
[----:B------:R-:W-:Y:S02]  /*2540*/  FMNMX.FTZ R8, R103, R8, !PT ;  /* 0x0000000867087209 */ /* 0x000fe40007810000 */
[----:B-1----:R-:W-:Y:S01]  /*2550*/  VIADDMNMX R3, R0, R3, R2, PT ;  /* 0x0000000300037246 */ /* 0x002fe20003800102 */
[----:B------:R-:W-:Y:S01]  /*2560*/  IMAD.U32 R2, RZ, RZ, UR4 ;  /* 0x00000004ff027e24 */ /* 0x000fe2000f8e00ff */
[----:B------:R-:W-:Y:S01]  /*2570*/  FMNMX.FTZ R8, R71, R8, !PT ;  /* 0x0000000847087209 */ /* 0x000fe20007810000 */
[----:B------:R-:W-:Y:S01]  /*2580*/  @UP0 ULDC UR4, c[0x0][0x44c] ;  /* 0x0001130000040ab9 */ /* 0x000fe20000000800 */
[C---:B------:R-:W-:Y:S01]  /*2590*/  ISETP.GT.AND P1, PT, R3.reuse, RZ, PT ;  /* 0x000000ff0300720c */ /* 0x040fe20003f24270 */
[----:B------:R-:W-:Y:S01]  /*25a0*/  UIMAD.WIDE.U32 UR4, UR38, UR4, URZ ;  /* 0x00000004260472a5 */ /* 0x000fe2000f8e003f */
[C---:B------:R-:W-:Y:S01]  /*25b0*/  ISETP.GT.AND P2, PT, R3.reuse, 0x1, PT ;  /* 0x000000010300780c */ /* 0x040fe20003f44270 */
[----:B------:R-:W0:Y:S01]  /*25c0*/  SHFL.BFLY PT, R9, R8, 0x2, 0x1f ;  /* 0x0c401f0008097f89 */ /* 0x000e2200000e0000 */
[----:B------:R-:W-:Y:S01]  /*25d0*/  ISETP.GT.AND P3, PT, R3, 0x8, PT ;  /* 0x000000080300780c */ /* 0x000fe20003f64270 */
[----:B------:R-:W-:Y:S01]  /*25e0*/  @UP0 USHF.R.U32.HI UR38, URZ, UR10, UR5 ;  /* 0x0000000a3f260299 */ /* 0x000fe20008011605 */
[----:B------:R-:W-:-:S02]  /*25f0*/  FSEL R25, R25, -INF , P2 ;  /* 0xff80000019197808 */ /* 0x000fc40001000000 */
[----:B------:R-:W-:Y:S01]  /*2600*/  FSEL R13, R28, -INF , P3 ;  /* 0xff8000001c0d7808 */ /* 0x000fe20001800000 */
[----:B------:R-:W-:Y:S01]  /*2610*/  UIADD3 UR4, UR38, -UR7, UR42 ;  /* 0x8000000726047290 */ /* 0x000fe2000fffe02a */
[C---:B------:R-:W-:Y:S02]  /*2620*/  ISETP.GT.AND P2, PT, R3.reuse, 0x10, PT ;  /* 0x000000100300780c */ /* 0x040fe40003f44270 */
[----:B------:R-:W-:Y:S01]  /*2630*/  ISETP.GT.AND P3, PT, R3, 0x18, PT ;  /* 0x000000180300780c */ /* 0x000fe20003f64270 */
[----:B------:R-:W-:Y:S01]  /*2640*/  UIMAD.WIDE UR4, UR4, 0x2aaaaaab, URZ ;  /* 0x2aaaaaab040478a5 */ /* 0x000fe2000f8e023f */
[----:B------:R-:W-:Y:S02]  /*2650*/  FSEL R15, R32, -INF , P2 ;  /* 0xff800000200f7808 */ /* 0x000fe40001000000 */
[----:B------:R-:W-:Y:S01]  /*2660*/  FSEL R21, R36, -INF , P3 ;  /* 0xff80000024157808 */ /* 0x000fe20001800000 */
[----:B------:R-:W-:-:S04]  /*2670*/  USHF.R.U32.HI UR4, URZ, 0x1f, UR5 ;  /* 0x0000001f3f047899 */ /* 0x000fc80008011605 */
[----:B------:R-:W-:-:S04]  /*2680*/  ULEA.HI.SX32 UR4, UR5, UR4, 0x1c ;  /* 0x0000000405047291 */ /* 0x000fc8000f8fe23f */
[----:B------:R-:W-:Y:S01]  /*2690*/  UISETP.LT.AND UP0, UPT, UR11, UR4, UPT ;  /* 0x000000040b00728c */ /* 0x000fe2000bf01270 */
[----:B0-----:R-:W-:-:S03]  /*26a0*/  FMNMX.FTZ R14, R8, R9, !PT ;  /* 0x00000009080e7209 */ /* 0x001fc60007810000 */
[----:B------:R-:W-:Y:S02]  /*26b0*/  USEL UR61, UR11, UR4, !UP0 ;  /* 0x000000040b3d7287 */ /* 0x000fe4000c000000 */
[----:B------:R-:W0:Y:S02]  /*26c0*/  SHFL.BFLY PT, R9, R14, 0x1, 0x1f ;  /* 0x0c201f000e097f89 */ /* 0x000e2400000e0000 */
[----:B------:R-:W-:Y:S01]  /*26d0*/  UISETP.GE.AND UP0, UPT, UR60, UR61, UPT ;  /* 0x0000003d3c00728c */ /* 0x000fe2000bf06270 */
[----:B------:R-:W-:Y:S01]  /*26e0*/  UMOV UR4, URZ ;  /* 0x0000003f00047c82 */ /* 0x000fe20008000000 */
[----:B0-----:R-:W-:Y:S02]  /*26f0*/  FMNMX.FTZ R4, R14, R9, !PT ;  /* 0x000000090e047209 */ /* 0x001fe40007810000 */
[----:B------:R-:W-:Y:S02]  /*2700*/  FSEL R9, R24, -INF , P1 ;  /* 0xff80000018097808 */ /* 0x000fe40000800000 */
[----:B------:R-:W-:Y:S01]  /*2710*/  ISETP.GT.AND P1, PT, R3, 0x9, PT ;  /* 0x000000090300780c */ /* 0x000fe20003f24270 */
[----:B------:R-:W-:Y:S01]  /*2720*/  FMUL.FTZ R8, R4, R2 ;  /* 0x0000000204087220 */ /* 0x000fe20000410000 */
[----:B------:R-:W-:-:S02]  /*2730*/  FMNMX.FTZ R0, R9, R25, !PT ;  /* 0x0000001909007209 */ /* 0x000fc40007810000 */
[----:B------:R-:W-:Y:S02]  /*2740*/  FSEL R29, R29, -INF , P1 ;  /* 0xff8000001d1d7808 */ /* 0x000fe40000800000 */
[----:B------:R-:W-:Y:S02]  /*2750*/  FMNMX.FTZ R0, R13, R0, !PT ;  /* 0x000000000d007209 */ /* 0x000fe40007810000 */
[----:B------:R-:W-:Y:S02]  /*2760*/  ISETP.GT.AND P1, PT, R3, 0x11, PT ;  /* 0x000000110300780c */ /* 0x000fe40003f24270 */
[----:B------:R-:W-:Y:S02]  /*2770*/  FMNMX.FTZ R0, R29, R0, !PT ;  /* 0x000000001d007209 */ /* 0x000fe40007810000 */
[----:B------:R-:W-:Y:S02]  /*2780*/  FSEL R33, R33, -INF , P1 ;  /* 0xff80000021217808 */ /* 0x000fe40000800000 */
[----:B------:R-:W-:-:S02]  /*2790*/  FMNMX.FTZ R0, R15, R0, !PT ;  /* 0x000000000f007209 */ /* 0x000fc40007810000 */
[----:B------:R-:W-:Y:S02]  /*27a0*/  FSETP.NEU.FTZ.AND P2, PT, R4, -INF , PT ;  /* 0xff8000000400780b */ /* 0x000fe40003f5d000 */
[----:B------:R-:W-:Y:S02]  /*27b0*/  ISETP.GT.AND P1, PT, R3, 0x19, PT ;  /* 0x000000190300780c */ /* 0x000fe40003f24270 */
[----:B------:R-:W-:Y:S02]  /*27c0*/  FMNMX.FTZ R0, R33, R0, !PT ;  /* 0x0000000021007209 */ /* 0x000fe40007810000 */
[----:B------:R-:W-:Y:S02]  /*27d0*/  FSEL R14, R8, RZ, P2 ;  /* 0x000000ff080e7208 */ /* 0x000fe40001000000 */
[----:B------:R-:W-:Y:S02]  /*27e0*/  ISETP.GT.AND P2, PT, R3, 0x20, PT ;  /* 0x000000200300780c */ /* 0x000fe40003f44270 */
[----:B------:R-:W-:Y:S01]  /*27f0*/  FSEL R37, R37, -INF , P1 ;  /* 0xff80000025257808 */ /* 0x000fe20000800000 */
[--C-:B------:R-:W-:Y:S01]  /*2800*/  FFMA.FTZ R8, R27, R2, -R14.reuse ;  /* 0x000000021b087223 */ /* 0x100fe2000001080e */
[----:B------:R-:W-:Y:S01]  /*2810*/  FMNMX.FTZ R0, R21, R0, !PT ;  /* 0x0000000015007209 */ /* 0x000fe20007810000 */
[-CC-:B------:R-:W-:Y:S01]  /*2820*/  FFMA.FTZ R5, R5, R2.reuse, -R14.reuse ;  /* 0x0000000205057223 */ /* 0x180fe2000001080e */
[----:B------:R-:W-:Y:S01]  /*2830*/  ISETP.GT.AND P1, PT, R3, 0x21, PT ;  /* 0x000000210300780c */ /* 0x000fe20003f24270 */
[----:B------:R-:W-:Y:S01]  /*2840*/  MUFU.EX2 R20, R8 ;  /* 0x0000000800147308 */ /* 0x000fe20000000800 */
[----:B------:R-:W-:Y:S01]  /*2850*/  FSEL R23, R40, -INF , P2 ;  /* 0xff80000028177808 */ /* 0x000fe20001000000 */
[--C-:B------:R-:W-:Y:S01]  /*2860*/  FFMA.FTZ R73, R73, R2, -R14.reuse ;  /* 0x0000000249497223 */ /* 0x100fe2000001080e */
[----:B------:R-:W-:Y:S01]  /*2870*/  FMNMX.FTZ R0, R37, R0, !PT ;  /* 0x0000000025007209 */ /* 0x000fe20007810000 */
[-CC-:B------:R-:W-:Y:S01]  /*2880*/  FFMA.FTZ R75, R75, R2.reuse, -R14.reuse ;  /* 0x000000024b4b7223 */ /* 0x180fe2000001080e */
[----:B------:R-:W-:Y:S01]  /*2890*/  ISETP.GT.AND P2, PT, R3, 0x28, PT ;  /* 0x000000280300780c */ /* 0x000fe20003f44270 */
[--C-:B------:R-:W-:Y:S01]  /*28a0*/  FFMA.FTZ R77, R77, R2, -R14.reuse ;  /* 0x000000024d4d7223 */ /* 0x100fe2000001080e */
[----:B------:R-:W-:Y:S01]  /*28b0*/  FSEL R41, R41, -INF , P1 ;  /* 0xff80000029297808 */ /* 0x000fe20000800000 */
[----:B------:R-:W-:Y:S01]  /*28c0*/  MUFU.EX2 R189, R5 ;  /* 0x0000000500bd7308 */ /* 0x000fe20000000800 */
[----:B------:R-:W-:Y:S01]  /*28d0*/  FMNMX.FTZ R0, R23, R0, !PT ;  /* 0x0000000017007209 */ /* 0x000fe20007810000 */
[-CC-:B------:R-:W-:Y:S01]  /*28e0*/  FFMA.FTZ R79, R79, R2.reuse, -R14.reuse ;  /* 0x000000024f4f7223 */ /* 0x180fe2000001080e */
[----:B------:R-:W-:Y:S01]  /*28f0*/  ISETP.GT.AND P1, PT, R3, 0x29, PT ;  /* 0x000000290300780c */ /* 0x000fe20003f24270 */
[-CC-:B------:R-:W-:Y:S01]  /*2900*/  FFMA.FTZ R81, R81, R2.reuse, -R14.reuse ;  /* 0x0000000251517223 */ /* 0x180fe2000001080e */
[----:B------:R-:W-:Y:S01]  /*2910*/  FSEL R27, R44, -INF , P2 ;  /* 0xff8000002c1b7808 */ /* 0x000fe20001000000 */
[--C-:B------:R-:W-:Y:S01]  /*2920*/  FFMA.FTZ R83, R83, R2, -R14.reuse ;  /* 0x0000000253537223 */ /* 0x100fe2000001080e */
[----:B------:R-:W-:Y:S01]  /*2930*/  FMNMX.FTZ R0, R41, R0, !PT ;  /* 0x0000000029007209 */ /* 0x000fe20007810000 */
[----:B------:R-:W-:Y:S01]  /*2940*/  MUFU.EX2 R73, R73 ;  /* 0x0000004900497308 */ /* 0x000fe20000000800 */
[----:B------:R-:W-:Y:S01]  /*2950*/  ISETP.GT.AND P2, PT, R3, 0x30, PT ;  /* 0x000000300300780c */ /* 0x000fe20003f44270 */
[-CC-:B------:R-:W-:Y:S01]  /*2960*/  FFMA.FTZ R85, R85, R2.reuse, -R14.reuse ;  /* 0x0000000255557223 */ /* 0x180fe2000001080e */
[----:B------:R-:W-:Y:S01]  /*2970*/  FSEL R45, R45, -INF , P1 ;  /* 0xff8000002d2d7808 */ /* 0x000fe20000800000 */
[--C-:B------:R-:W-:Y:S01]  /*2980*/  FFMA.FTZ R87, R87, R2, -R14.reuse ;  /* 0x0000000257577223 */ /* 0x100fe2000001080e */
[----:B------:R-:W-:Y:S01]  /*2990*/  FMNMX.FTZ R0, R27, R0, !PT ;  /* 0x000000001b007209 */ /* 0x000fe20007810000 */
[-CC-:B------:R-:W-:Y:S01]  /*29a0*/  FFMA.FTZ R89, R89, R2.reuse, -R14.reuse ;  /* 0x0000000259597223 */ /* 0x180fe2000001080e */
[----:B------:R-:W-:Y:S01]  /*29b0*/  ISETP.GT.AND P1, PT, R3, 0x31, PT ;  /* 0x000000310300780c */ /* 0x000fe20003f24270 */
[----:B------:R-:W0:Y:S01]  /*29c0*/  MUFU.EX2 R22, R75 ;  /* 0x0000004b00167308 */ /* 0x000e220000000800 */
        /* <DEDUP_REMOVED lines=15> */
[----:B------:R1:W2:Y:S01]  /*2ac0*/  MUFU.EX2 R24, R79 ;  /* 0x0000004f00187308 */ /* 0x0002a20000000800 */
[----:B------:R-:W-:Y:S01]  /*2ad0*/  ISETP.GT.AND P2, PT, R3, 0x40, PT ;  /* 0x000000400300780c */ /* 0x000fe20003f44270 */
[-CC-:B------:R-:W-:Y:S01]  /*2ae0*/  FFMA.FTZ R59, R59, R2.reuse, -R14.reuse ;  /* 0x000000023b3b7223 */ /* 0x180fe2000001080e */
        /* <DEDUP_REMOVED lines=13> */
[----:B------:R3:W4:Y:S01]  /*2bc0*/  MUFU.EX2 R26, R83 ;  /* 0x00000053001a7308 */ /* 0x0007220000000800 */
[----:B------:R-:W-:Y:S01]  /*2bd0*/  FMNMX.FTZ R0, R39, R0, !PT ;  /* 0x0000000027007209 */ /* 0x000fe20007810000 */
[----:B------:R-:W-:Y:S01]  /*2be0*/  FFMA.FTZ R14, R71, R2, -R14 ;  /* 0x00000002470e7223 */ /* 0x000fe2000001080e */
[----:B------:R-:W-:-:S02]  /*2bf0*/  ISETP.GT.AND P1, PT, R3, 0x49, PT ;  /* 0x000000490300780c */ /* 0x000fc40003f24270 */
[----:B-1----:R-:W-:Y:S02]  /*2c00*/  CS2R R78, SRZ ;  /* 0x00000000004e7805 */ /* 0x002fe4000001ff00 */
[----:B------:R-:W-:Y:S02]  /*2c10*/  FSEL R43, R60, -INF , P2 ;  /* 0xff8000003c2b7808 */ /* 0x000fe40001000000 */
[----:B------:R-:W-:Y:S02]  /*2c20*/  CS2R R74, SRZ ;  /* 0x00000000004a7805 */ /* 0x000fe4000001ff00 */
[----:B------:R-:W-:Y:S01]  /*2c30*/  FMNMX.FTZ R0, R57, R0, !PT ;  /* 0x0000000039007209 */ /* 0x000fe20007810000 */
[----:B------:R-:W-:Y:S01]  /*2c40*/  MUFU.EX2 R85, R85 ;  /* 0x0000005500557308 */ /* 0x000fe20000000800 */
[----:B------:R-:W-:Y:S02]  /*2c50*/  ISETP.GT.AND P2, PT, R3, 0x50, PT ;  /* 0x000000500300780c */ /* 0x000fe40003f44270 */
[----:B---3--:R-:W-:-:S02]  /*2c60*/  CS2R R82, SRZ ;  /* 0x0000000000527805 */ /* 0x008fc4000001ff00 */
[----:B------:R-:W-:Y:S02]  /*2c70*/  FSEL R61, R61, -INF , P1 ;  /* 0xff8000003d3d7808 */ /* 0x000fe40000800000 */
[----:B------:R-:W-:Y:S02]  /*2c80*/  CS2R R70, SRZ ;  /* 0x0000000000467805 */ /* 0x000fe4000001ff00 */
[----:B------:R-:W-:Y:S02]  /*2c90*/  FMNMX.FTZ R0, R43, R0, !PT ;  /* 0x000000002b007209 */ /* 0x000fe40007810000 */
[----:B------:R-:W-:Y:S01]  /*2ca0*/  ISETP.GT.AND P1, PT, R3, 0x51, PT ;  /* 0x000000510300780c */ /* 0x000fe20003f24270 */
[----:B------:R1:W3:Y:S01]  /*2cb0*/  MUFU.EX2 R28, R87 ;  /* 0x00000057001c7308 */ /* 0x0002e20000000800 */
[----:B------:R-:W-:Y:S02]  /*2cc0*/  FSEL R47, R64, -INF , P2 ;  /* 0xff800000402f7808 */ /* 0x000fe40001000000 */
[----:B------:R-:W-:-:S02]  /*2cd0*/  FMNMX.FTZ R0, R61, R0, !PT ;  /* 0x000000003d007209 */ /* 0x000fc40007810000 */
[----:B------:R-:W-:Y:S02]  /*2ce0*/  ISETP.GT.AND P2, PT, R3, 0x58, PT ;  /* 0x000000580300780c */ /* 0x000fe40003f44270 */
[----:B------:R-:W-:Y:S01]  /*2cf0*/  FSEL R65, R65, -INF , P1 ;  /* 0xff80000041417808 */ /* 0x000fe20000800000 */
[----:B------:R-:W-:Y:S01]  /*2d00*/  MUFU.EX2 R89, R89 ;  /* 0x0000005900597308 */ /* 0x000fe20000000800 */
[----:B------:R-:W-:Y:S02]  /*2d10*/  FMNMX.FTZ R0, R47, R0, !PT ;  /* 0x000000002f007209 */ /* 0x000fe40007810000 */
[----:B-1----:R-:W-:Y:S02]  /*2d20*/  CS2R R86, SRZ ;  /* 0x0000000000567805 */ /* 0x002fe4000001ff00 */
[----:B------:R-:W-:Y:S02]  /*2d30*/  ISETP.GT.AND P1, PT, R3, 0x59, PT ;  /* 0x000000590300780c */ /* 0x000fe40003f24270 */
[----:B------:R-:W-:-:S02]  /*2d40*/  FSEL R3, R68, -INF , P2 ;  /* 0xff80000044037808 */ /* 0x000fc40001000000 */
[----:B------:R-:W-:Y:S01]  /*2d50*/  FMNMX.FTZ R0, R65, R0, !PT ;  /* 0x0000000041007209 */ /* 0x000fe20007810000 */
[----:B------:R1:W5:Y:S01]  /*2d60*/  MUFU.EX2 R30, R91 ;  /* 0x0000005b001e7308 */ /* 0x0003620000000800 */
[----:B------:R-:W-:Y:S02]  /*2d70*/  FSEL R69, R69, -INF , P1 ;  /* 0xff80000045457808 */ /* 0x000fe40000800000 */
[----:B------:R-:W-:Y:S02]  /*2d80*/  FMNMX.FTZ R0, R3, R0, !PT ;  /* 0x0000000003007209 */ /* 0x000fe40007810000 */
[----:B0-----:R-:W-:Y:S02]  /*2d90*/  F2FP.BF16.F32.PACK_AB R191, R22, R73 ;  /* 0x0000004916bf723e */ /* 0x001fe400000010ff */
[----:B------:R-:W-:Y:S01]  /*2da0*/  FMNMX.FTZ R0, R69, R0, !PT ;  /* 0x0000000045007209 */ /* 0x000fe20007810000 */
[----:B------:R-:W-:Y:S01]  /*2db0*/  MUFU.EX2 R93, R93 ;  /* 0x0000005d005d7308 */ /* 0x000fe20000000800 */
[----:B--2---:R-:W-:-:S02]  /*2dc0*/  F2FP.BF16.F32.PACK_AB R185, R24, R77 ;  /* 0x0000004d18b9723e */ /* 0x004fc400000010ff */
[----:B-1----:R-:W-:Y:S02]  /*2dd0*/  CS2R R90, SRZ ;  /* 0x00000000005a7805 */ /* 0x002fe4000001ff00 */
[----:B----4-:R-:W-:Y:S01]  /*2de0*/  F2FP.BF16.F32.PACK_AB R187, R26, R81 ;  /* 0x000000511abb723e */ /* 0x010fe200000010ff */
[----:B------:R-:W0:Y:S01]  /*2df0*/  SHFL.BFLY PT, R5, R0, 0x2, 0x1f ;  /* 0x0c401f0000057f89 */ /* 0x000e2200000e0000 */
[----:B---3--:R-:W-:Y:S01]  /*2e00*/  F2FP.BF16.F32.PACK_AB R181, R28, R85 ;  /* 0x000000551cb5723e */ /* 0x008fe200000010ff */
[----:B------:R1:W2:Y:S01]  /*2e10*/  MUFU.EX2 R32, R51 ;  /* 0x0000003300207308 */ /* 0x0002a20000000800 */
[----:B-----5:R-:W-:-:S07]  /*2e20*/  F2FP.BF16.F32.PACK_AB R183, R30, R89 ;  /* 0x000000591eb7723e */ /* 0x020fce00000010ff */
[----:B------:R-:W-:Y:S01]  /*2e30*/  MUFU.EX2 R95, R95 ;  /* 0x0000005f005f7308 */ /* 0x000fe20000000800 */
[----:B-1----:R-:W-:-:S07]  /*2e40*/  CS2R R50, SRZ ;  /* 0x0000000000327805 */ /* 0x002fce000001ff00 */
[----:B------:R1:W3:Y:S01]  /*2e50*/  MUFU.EX2 R34, R55 ;  /* 0x0000003700227308 */ /* 0x0002e20000000800 */
[----:B--2---:R-:W-:Y:S02]  /*2e60*/  F2FP.BF16.F32.PACK_AB R177, R32, R93 ;  /* 0x0000005d20b1723e */ /* 0x004fe400000010ff */
[----:B0-----:R-:W-:-:S05]  /*2e70*/  FMNMX.FTZ R8, R0, R5, !PT ;  /* 0x0000000500087209 */ /* 0x001fca0007810000 */
[----:B------:R-:W-:Y:S01]  /*2e80*/  MUFU.EX2 R97, R97 ;  /* 0x0000006100617308 */ /* 0x000fe20000000800 */
[----:B------:R-:W0:Y:S01]  /*2e90*/  SHFL.BFLY PT, R5, R8, 0x1, 0x1f ;  /* 0x0c201f0008057f89 */ /* 0x000e2200000e0000 */
[----:B-1----:R-:W-:-:S06]  /*2ea0*/  CS2R R54, SRZ ;  /* 0x0000000000367805 */ /* 0x002fcc000001ff00 */
[----:B------:R1:W2:Y:S01]  /*2eb0*/  MUFU.EX2 R36, R59 ;  /* 0x0000003b00247308 */ /* 0x0002a20000000800 */
[----:B---3--:R-:W-:-:S07]  /*2ec0*/  F2FP.BF16.F32.PACK_AB R179, R34, R95 ;  /* 0x0000005f22b3723e */ /* 0x008fce00000010ff */
[----:B------:R-:W-:Y:S01]  /*2ed0*/  MUFU.EX2 R99, R99 ;  /* 0x0000006300637308 */ /* 0x000fe20000000800 */
[----:B-1----:R-:W-:-:S07]  /*2ee0*/  CS2R R58, SRZ ;  /* 0x00000000003a7805 */ /* 0x002fce000001ff00 */
[----:B------:R1:W3:Y:S01]  /*2ef0*/  MUFU.EX2 R38, R63 ;  /* 0x0000003f00267308 */ /* 0x0002e20000000800 */
[----:B0-----:R-:W-:Y:S02]  /*2f00*/  FMNMX.FTZ R5, R8, R5, !PT ;  /* 0x0000000508057209 */ /* 0x001fe40007810000 */
[----:B--2---:R-:W-:Y:S02]  /*2f10*/  F2FP.BF16.F32.PACK_AB R173, R36, R97 ;  /* 0x0000006124ad723e */ /* 0x004fe400000010ff */
[C---:B------:R-:W-:Y:S01]  /*2f20*/  FSETP.NEU.FTZ.AND P1, PT, R5.reuse, -INF , PT ;  /* 0xff8000000500780b */ /* 0x040fe20003f3d000 */
[----:B------:R-:W-:Y:S02]  /*2f30*/  FMUL.FTZ R0, R5, R2 ;  /* 0x0000000205007220 */ /* 0x000fe40000410000 */
[----:B------:R-:W-:Y:S01]  /*2f40*/  MUFU.EX2 R101, R101 ;  /* 0x0000006500657308 */ /* 0x000fe20000000800 */
[----:B-1----:R-:W-:Y:S02]  /*2f50*/  CS2R R62, SRZ ;  /* 0x00000000003e7805 */ /* 0x002fe4000001ff00 */
[----:B------:R-:W-:-:S02]  /*2f60*/  FSEL R0, R0, RZ, P1 ;  /* 0x000000ff00007208 */ /* 0x000fc40000800000 */
[----:B------:R-:W-:-:S03]  /*2f70*/  PLOP3.LUT P1, PT, PT, PT, UP0, 0x80, 0x0 ;  /* 0x000000000000781c */ /* 0x000fc60003f2f008 */
        /* <DEDUP_REMOVED lines=26> */
[----:B------:R-:W-:Y:S01]  /*3120*/  FFMA.FTZ R0, R69, R2, -R0 ;  /* 0x0000000245007223 */ /* 0x000fe20000010800 */
[----:B---3--:R-:W-:-:S02]  /*3130*/  F2FP.BF16.F32.PACK_AB R175, R38, R99 ;  /* 0x0000006326af723e */ /* 0x008fc400000010ff */
[----:B------:R-:W-:Y:S01]  /*3140*/  CS2R R68, SRZ ;  /* 0x0000000000447805 */ /* 0x000fe2000001ff00 */
[----:B------:R-:W2:Y:S01]  /*3150*/  MUFU.EX2 R190, R29 ;  /* 0x0000001d00be7308 */ /* 0x000ea20000000800 */
[----:B0-----:R-:W-:Y:S01]  /*3160*/  FADD.FTZ R40, R9, R188 ;  /* 0x000000bc09287221 */ /* 0x001fe20000010000 */
[----:B------:R-:W-:-:S06]  /*3170*/  F2FP.BF16.F32.PACK_AB R188, R188, R9 ;  /* 0x00000009bcbc723e */ /* 0x000fcc00000010ff */
[----:B------:R-:W0:Y:S01]  /*3180*/  MUFU.EX2 R15, R15 ;  /* 0x0000000f000f7308 */ /* 0x000e220000000800 */
[----:B-1----:R-:W-:Y:S01]  /*3190*/  FADD.FTZ R25, R13, R40 ;  /* 0x000000280d197221 */ /* 0x002fe20000010000 */
[----:B------:R-:W-:Y:S01]  /*31a0*/  FADD.FTZ R40, R189, R20 ;  /* 0x00000014bd287221 */ /* 0x000fe20000010000 */
[----:B------:R-:W-:-:S05]  /*31b0*/  F2FP.BF16.F32.PACK_AB R189, R20, R189 ;  /* 0x000000bd14bd723e */ /* 0x000fca00000010ff */
[----:B------:R-:W1:Y:S01]  /*31c0*/  MUFU.EX2 R184, R33 ;  /* 0x0000002100b87308 */ /* 0x000e620000000800 */
[C---:B--2---:R-:W-:Y:S01]  /*31d0*/  FADD.FTZ R42, R190.reuse, R25 ;  /* 0x00000019be2a7221 */ /* 0x044fe20000010000 */
[----:B------:R-:W-:Y:S01]  /*31e0*/  FADD.FTZ R25, R73, R40 ;  /* 0x0000002849197221 */ /* 0x000fe20000010000 */
[----:B------:R-:W-:Y:S02]  /*31f0*/  F2FP.BF16.F32.PACK_AB R190, R190, R13 ;  /* 0x0000000dbebe723e */ /* 0x000fe400000010ff */
[----:B------:R-:W-:Y:S01]  /*3200*/  CS2R R72, SRZ ;  /* 0x0000000000487805 */ /* 0x000fe2000001ff00 */
[----:B------:R-:W-:Y:S02]  /*3210*/  FADD.FTZ R40, R22, R25 ;  /* 0x0000001916287221 */ /* 0x000fe40000010000 */
[----:B------:R-:W2:Y:S01]  /*3220*/  MUFU.EX2 R21, R21 ;  /* 0x0000001500157308 */ /* 0x000ea20000000800 */
[----:B0-----:R-:W-:Y:S01]  /*3230*/  FADD.FTZ R29, R15, R42 ;  /* 0x0000002a0f1d7221 */ /* 0x001fe20000010000 */
[----:B------:R-:W-:Y:S01]  /*3240*/  FADD.FTZ R25, R77, R40 ;  /* 0x000000284d197221 */ /* 0x000fe20000010000 */
[----:B------:R-:W-:-:S03]  /*3250*/  CS2R R76, SRZ ;  /* 0x00000000004c7805 */ /* 0x000fc6000001ff00 */
[----:B------:R-:W-:Y:S02]  /*3260*/  FADD.FTZ R40, R24, R25 ;  /* 0x0000001918287221 */ /* 0x000fe40000010000 */
[----:B------:R-:W0:Y:S01]  /*3270*/  MUFU.EX2 R186, R37 ;  /* 0x0000002500ba7308 */ /* 0x000e220000000800 */
[C---:B-1----:R-:W-:Y:S01]  /*3280*/  FADD.FTZ R42, R184.reuse, R29 ;  /* 0x0000001db82a7221 */ /* 0x042fe20000010000 */
[----:B------:R-:W-:Y:S01]  /*3290*/  FADD.FTZ R25, R81, R40 ;  /* 0x0000002851197221 */ /* 0x000fe20000010000 */
[----:B------:R-:W-:Y:S02]  /*32a0*/  F2FP.BF16.F32.PACK_AB R184, R184, R15 ;  /* 0x0000000fb8b8723e */ /* 0x000fe400000010ff */
[----:B------:R-:W-:Y:S01]  /*32b0*/  CS2R R80, SRZ ;  /* 0x0000000000507805 */ /* 0x000fe2000001ff00 */
[----:B------:R-:W-:Y:S02]  /*32c0*/  FADD.FTZ R40, R26, R25 ;  /* 0x000000191a287221 */ /* 0x000fe40000010000 */
[----:B------:R-:W1:Y:S01]  /*32d0*/  MUFU.EX2 R23, R23 ;  /* 0x0000001700177308 */ /* 0x000e620000000800 */
[----:B--2---:R-:W-:Y:S01]  /*32e0*/  FADD.FTZ R29, R21, R42 ;  /* 0x0000002a151d7221 */ /* 0x004fe20000010000 */
[----:B------:R-:W-:Y:S01]  /*32f0*/  FADD.FTZ R25, R85, R40 ;  /* 0x0000002855197221 */ /* 0x000fe20000010000 */
[----:B------:R-:W-:-:S03]  /*3300*/  CS2R R84, SRZ ;  /* 0x0000000000547805 */ /* 0x000fc6000001ff00 */
[----:B------:R-:W-:Y:S02]  /*3310*/  FADD.FTZ R20, R28, R25 ;  /* 0x000000191c147221 */ /* 0x000fe40000010000 */
[----:B------:R2:W3:Y:S01]  /*3320*/  MUFU.EX2 R180, R41 ;  /* 0x0000002900b47308 */ /* 0x0004e20000000800 */
[C---:B0-----:R-:W-:Y:S01]  /*3330*/  FADD.FTZ R42, R186.reuse, R29 ;  /* 0x0000001dba2a7221 */ /* 0x041fe20000010000 */
[----:B------:R-:W-:Y:S01]  /*3340*/  FADD.FTZ R25, R89, R20 ;  /* 0x0000001459197221 */ /* 0x000fe20000010000 */
[----:B------:R-:W-:Y:S02]  /*3350*/  F2FP.BF16.F32.PACK_AB R186, R186, R21 ;  /* 0x00000015baba723e */ /* 0x000fe400000010ff */
[----:B------:R-:W-:Y:S01]  /*3360*/  CS2R R88, SRZ ;  /* 0x0000000000587805 */ /* 0x000fe2000001ff00 */
[----:B------:R-:W-:Y:S01]  /*3370*/  FADD.FTZ R20, R30, R25 ;  /* 0x000000191e147221 */ /* 0x000fe20000010000 */
[----:B------:R-:W-:Y:S01]  /*3380*/  CS2R R24, SRZ ;  /* 0x0000000000187805 */ /* 0x000fe2000001ff00 */
[----:B------:R-:W0:Y:S01]  /*3390*/  MUFU.EX2 R27, R27 ;  /* 0x0000001b001b7308 */ /* 0x000e220000000800 */
[----:B-1----:R-:W-:Y:S01]  /*33a0*/  FADD.FTZ R29, R23, R42 ;  /* 0x0000002a171d7221 */ /* 0x002fe20000010000 */
[----:B------:R-:W-:Y:S01]  /*33b0*/  FADD.FTZ R9, R93, R20 ;  /* 0x000000145d097221 */ /* 0x000fe20000010000 */
[----:B------:R-:W-:-:S02]  /*33c0*/  CS2R R92, SRZ ;  /* 0x00000000005c7805 */ /* 0x000fc4000001ff00 */
[----:B--2---:R-:W-:Y:S01]  /*33d0*/  CS2R R40, SRZ ;  /* 0x0000000000287805 */ /* 0x004fe2000001ff00 */
[----:B------:R-:W-:Y:S01]  /*33e0*/  FADD.FTZ R20, R32, R9 ;  /* 0x0000000920147221 */ /* 0x000fe20000010000 */
[----:B------:R-:W-:Y:S01]  /*33f0*/  CS2R R32, SRZ ;  /* 0x0000000000207805 */ /* 0x000fe2000001ff00 */
[----:B------:R1:W2:Y:S01]  /*3400*/  MUFU.EX2 R182, R45 ;  /* 0x0000002d00b67308 */ /* 0x0002a20000000800 */
[C---:B---3--:R-:W-:Y:S01]  /*3410*/  FADD.FTZ R42, R180.reuse, R29 ;  /* 0x0000001db42a7221 */ /* 0x048fe20000010000 */
[----:B------:R-:W-:Y:S01]  /*3420*/  FADD.FTZ R9, R95, R20 ;  /* 0x000000145f097221 */ /* 0x000fe20000010000 */
[----:B------:R-:W-:Y:S02]  /*3430*/  F2FP.BF16.F32.PACK_AB R180, R180, R23 ;  /* 0x00000017b4b4723e */ /* 0x000fe400000010ff */
[----:B------:R-:W-:Y:S01]  /*3440*/  CS2R R94, SRZ ;  /* 0x00000000005e7805 */ /* 0x000fe2000001ff00 */
[----:B------:R-:W-:Y:S02]  /*3450*/  FADD.FTZ R20, R34, R9 ;  /* 0x0000000922147221 */ /* 0x000fe40000010000 */
[----:B------:R-:W3:Y:S01]  /*3460*/  MUFU.EX2 R31, R31 ;  /* 0x0000001f001f7308 */ /* 0x000ee20000000800 */
[----:B0-----:R-:W-:Y:S01]  /*3470*/  FADD.FTZ R29, R27, R42 ;  /* 0x0000002a1b1d7221 */ /* 0x001fe20000010000 */
[----:B------:R-:W-:Y:S01]  /*3480*/  FADD.FTZ R9, R97, R20 ;  /* 0x0000001461097221 */ /* 0x000fe20000010000 */
[----:B------:R-:W-:-:S02]  /*3490*/  CS2R R96, SRZ ;  /* 0x0000000000607805 */ /* 0x000fc4000001ff00 */
[----:B-1----:R-:W-:Y:S01]  /*34a0*/  CS2R R44, SRZ ;  /* 0x00000000002c7805 */ /* 0x002fe2000001ff00 */
[----:B------:R-:W-:Y:S01]  /*34b0*/  FADD.FTZ R20, R36, R9 ;  /* 0x0000000924147221 */ /* 0x000fe20000010000 */
[----:B------:R-:W-:Y:S01]  /*34c0*/  CS2R R36, SRZ ;  /* 0x0000000000247805 */ /* 0x000fe2000001ff00 */
[----:B------:R0:W1:Y:S01]  /*34d0*/  MUFU.EX2 R176, R49 ;  /* 0x0000003100b07308 */ /* 0x0000620000000800 */
[C---:B--2---:R-:W-:Y:S01]  /*34e0*/  FADD.FTZ R22, R182.reuse, R29 ;  /* 0x0000001db6167221 */ /* 0x044fe20000010000 */
[----:B------:R-:W-:Y:S01]  /*34f0*/  FADD.FTZ R9, R99, R20 ;  /* 0x0000001463097221 */ /* 0x000fe20000010000 */
[----:B------:R-:W-:Y:S02]  /*3500*/  F2FP.BF16.F32.PACK_AB R182, R182, R27 ;  /* 0x0000001bb6b6723e */ /* 0x000fe400000010ff */
[----:B------:R-:W-:Y:S02]  /*3510*/  CS2R R98, SRZ ;  /* 0x0000000000627805 */ /* 0x000fe4000001ff00 */
[----:B------:R-:W-:Y:S01]  /*3520*/  CS2R R26, SRZ ;  /* 0x00000000001a7805 */ /* 0x000fe2000001ff00 */
[----:B------:R-:W-:Y:S01]  /*3530*/  FADD.FTZ R20, R38, R9 ;  /* 0x0000000926147221 */ /* 0x000fe20000010000 */
[----:B------:R-:W2:Y:S01]  /*3540*/  MUFU.EX2 R35, R35 ;  /* 0x0000002300237308 */ /* 0x000ea20000000800 */
[----:B---3--:R-:W-:-:S02]  /*3550*/  FADD.FTZ R29, R31, R22 ;  /* 0x000000161f1d7221 */ /* 0x008fc40000010000 */
[----:B------:R-:W-:Y:S01]  /*3560*/  FADD.FTZ R9, R101, R20 ;  /* 0x0000001465097221 */ /* 0x000fe20000010000 */
[----:B0-----:R-:W-:-:S04]  /*3570*/  CS2R R48, SRZ ;  /* 0x0000000000307805 */ /* 0x001fc8000001ff00 */
[----:B------:R0:W3:Y:S01]  /*3580*/  MUFU.EX2 R178, R53 ;  /* 0x0000003500b27308 */ /* 0x0000e20000000800 */
[C---:B-1----:R-:W-:Y:S01]  /*3590*/  FADD.FTZ R22, R176.reuse, R29 ;  /* 0x0000001db0167221 */ /* 0x042fe20000010000 */
[----:B------:R-:W-:Y:S02]  /*35a0*/  F2FP.BF16.F32.PACK_AB R176, R176, R31 ;  /* 0x0000001fb0b0723e */ /* 0x000fe400000010ff */
[----:B------:R-:W-:Y:S02]  /*35b0*/  CS2R R30, SRZ ;  /* 0x00000000001e7805 */ /* 0x000fe4000001ff00 */
[----:B------:R-:W-:Y:S02]  /*35c0*/  CS2R R28, SRZ ;  /* 0x00000000001c7805 */ /* 0x000fe4000001ff00 */
[----:B------:R-:W1:Y:S01]  /*35d0*/  MUFU.EX2 R39, R39 ;  /* 0x0000002700277308 */ /* 0x000e620000000800 */
[----:B--2---:R-:W-:Y:S01]  /*35e0*/  FADD.FTZ R13, R35, R22 ;  /* 0x00000016230d7221 */ /* 0x004fe20000010000 */
[----:B0-----:R-:W-:-:S06]  /*35f0*/  CS2R R52, SRZ ;  /* 0x0000000000347805 */ /* 0x001fcc000001ff00 */
[----:B------:R0:W2:Y:S01]  /*3600*/  MUFU.EX2 R172, R57 ;  /* 0x0000003900ac7308 */ /* 0x0000a20000000800 */
[C---:B---3--:R-:W-:Y:S01]  /*3610*/  FADD.FTZ R22, R178.reuse, R13 ;  /* 0x0000000db2167221 */ /* 0x048fe20000010000 */
[----:B------:R-:W-:Y:S02]  /*3620*/  F2FP.BF16.F32.PACK_AB R178, R178, R35 ;  /* 0x00000023b2b2723e */ /* 0x000fe400000010ff */
[----:B------:R-:W-:-:S04]  /*3630*/  CS2R R34, SRZ ;  /* 0x0000000000227805 */ /* 0x000fc8000001ff00 */
[----:B------:R-:W3:Y:S01]  /*3640*/  MUFU.EX2 R43, R43 ;  /* 0x0000002b002b7308 */ /* 0x000ee20000000800 */
[----:B-1----:R-:W-:Y:S01]  /*3650*/  FADD.FTZ R13, R39, R22 ;  /* 0x00000016270d7221 */ /* 0x002fe20000010000 */
[----:B0-----:R-:W-:-:S06]  /*3660*/  CS2R R56, SRZ ;  /* 0x0000000000387805 */ /* 0x001fcc000001ff00 */
[----:B------:R0:W1:Y:S01]  /*3670*/  MUFU.EX2 R174, R61 ;  /* 0x0000003d00ae7308 */ /* 0x0000620000000800 */
[C---:B--2---:R-:W-:Y:S01]  /*3680*/  FADD.FTZ R22, R172.reuse, R13 ;  /* 0x0000000dac167221 */ /* 0x044fe20000010000 */
[----:B------:R-:W-:Y:S02]  /*3690*/  F2FP.BF16.F32.PACK_AB R172, R172, R39 ;  /* 0x00000027acac723e */ /* 0x000fe400000010ff */
[----:B------:R-:W-:-:S04]  /*36a0*/  CS2R R38, SRZ ;  /* 0x0000000000267805 */ /* 0x000fc8000001ff00 */
[----:B------:R-:W2:Y:S01]  /*36b0*/  MUFU.EX2 R47, R47 ;  /* 0x0000002f002f7308 */ /* 0x000ea20000000800 */
[----:B---3--:R-:W-:Y:S01]  /*36c0*/  FADD.FTZ R13, R43, R22 ;  /* 0x000000162b0d7221 */ /* 0x008fe20000010000 */
[----:B0-----:R-:W-:-:S06]  /*36d0*/  CS2R R60, SRZ ;  /* 0x00000000003c7805 */ /* 0x001fcc000001ff00 */
[----:B------:R0:W3:Y:S01]  /*36e0*/  MUFU.EX2 R168, R65 ;  /* 0x0000004100a87308 */ /* 0x0000e20000000800 */
[C---:B-1----:R-:W-:Y:S01]  /*36f0*/  FADD.FTZ R22, R174.reuse, R13 ;  /* 0x0000000dae167221 */ /* 0x042fe20000010000 */
[----:B------:R-:W-:Y:S02]  /*3700*/  F2FP.BF16.F32.PACK_AB R174, R174, R43 ;  /* 0x0000002baeae723e */ /* 0x000fe400000010ff */
[----:B------:R-:W-:-:S04]  /*3710*/  CS2R R42, SRZ ;  /* 0x00000000002a7805 */ /* 0x000fc8000001ff00 */
[----:B------:R1:W4:Y:S01]  /*3720*/  MUFU.EX2 R8, R67 ;  /* 0x0000004300087308 */ /* 0x0003220000000800 */
[----:B--2---:R-:W-:Y:S01]  /*3730*/  FADD.FTZ R13, R47, R22 ;  /* 0x000000162f0d7221 */ /* 0x004fe20000010000 */
[----:B0-----:R-:W-:-:S06]  /*3740*/  CS2R R64, SRZ ;  /* 0x0000000000407805 */ /* 0x001fcc000001ff00 */
[----:B------:R-:W0:Y:S01]  /*3750*/  MUFU.EX2 R3, R3 ;  /* 0x0000000300037308 */ /* 0x000e220000000800 */
[C---:B---3--:R-:W-:Y:S01]  /*3760*/  FADD.FTZ R22, R168.reuse, R13 ;  /* 0x0000000da8167221 */ /* 0x048fe20000010000 */
[----:B------:R-:W-:Y:S02]  /*3770*/  F2FP.BF16.F32.PACK_AB R168, R168, R47 ;  /* 0x0000002fa8a8723e */ /* 0x000fe400000010ff */
[----:B-1----:R-:W-:Y:S02]  /*3780*/  CS2R R66, SRZ ;  /* 0x0000000000427805 */ /* 0x002fe4000001ff00 */
[----:B------:R-:W-:Y:S02]  /*3790*/  CS2R R46, SRZ ;  /* 0x00000000002e7805 */ /* 0x000fe4000001ff00 */
[----:B------:R-:W1:Y:S01]  /*37a0*/  MUFU.EX2 R0, R0 ;  /* 0x0000000000007308 */ /* 0x000e620000000800 */
[C---:B----4-:R-:W-:Y:S01]  /*37b0*/  FADD.FTZ R20, R8.reuse, R9 ;  /* 0x0000000908147221 */ /* 0x050fe20000010000 */
[----:B------:R-:W-:-:S02]  /*37c0*/  F2FP.BF16.F32.PACK_AB R169, R8, R101 ;  /* 0x0000006508a9723e */ /* 0x000fc400000010ff */
[----:B------:R-:W-:-:S04]  /*37d0*/  CS2R R100, SRZ ;  /* 0x0000000000647805 */ /* 0x000fc8000001ff00 */
[----:B------:R-:W2:Y:S01]  /*37e0*/  MUFU.EX2 R103, R103 ;  /* 0x0000006700677308 */ /* 0x000ea20000000800 */
[----:B0-----:R-:W-:-:S07]  /*37f0*/  FADD.FTZ R13, R3, R22 ;  /* 0x00000016030d7221 */ /* 0x001fce0000010000 */
[----:B------:R-:W0:Y:S01]  /*3800*/  MUFU.EX2 R14, R14 ;  /* 0x0000000e000e7308 */ /* 0x000e220000000800 */
[C---:B-1----:R-:W-:Y:S01]  /*3810*/  F2FP.BF16.F32.PACK_AB R170, R0.reuse, R3 ;  /* 0x0000000300aa723e */ /* 0x042fe200000010ff */
[----:B------:R-:W-:Y:S01]  /*3820*/  FADD.FTZ R9, R0, R13 ;  /* 0x0000000d00097221 */ /* 0x000fe20000010000 */
[----:B------:R-:W-:Y:S02]  /*3830*/  IMAD.MOV.U32 R0, RZ, RZ, 0x3f800000 ;  /* 0x3f800000ff007424 */ /* 0x000fe400078e00ff */
[----:B--2---:R-:W-:-:S04]  /*3840*/  FADD.FTZ R3, R103, R20 ;  /* 0x0000001467037221 */ /* 0x004fc80000010000 */
[C---:B0-----:R-:W-:Y:S01]  /*3850*/  FADD.FTZ R8, R14.reuse, R3 ;  /* 0x000000030e087221 */ /* 0x041fe20000010000 */
[----:B------:R-:W-:Y:S01]  /*3860*/  F2FP.BF16.F32.PACK_AB R171, R14, R103 ;  /* 0x000000670eab723e */ /* 0x000fe200000010ff */
[----:B------:R-:W-:Y:S01]  /*3870*/  IMAD.MOV.U32 R3, RZ, RZ, 0x3f800000 ;  /* 0x3f800000ff037424 */ /* 0x000fe200078e00ff */
[----:B------:R-:W-:Y:S01]  /*3880*/  CS2R R102, SRZ ;  /* 0x0000000000667805 */ /* 0x000fe2000001ff00 */
[----:B------:R-:W-:Y:S06]  /*3890*/  @!P1 BRA `(.L_x_2199) ;  /* 0x0000002400789947 */ /* 0x000fec0003800000 */
[----:B------:R-:W-:Y:S01]  /*38a0*/  MOV R13, R4 ;  /* 0x00000004000d7202 */ /* 0x000fe20000000f00 */
[----:B------:R-:W-:Y:S01]  /*38b0*/  IMAD.MOV.U32 R14, RZ, RZ, R5 ;  /* 0x000000ffff0e7224 */ /* 0x000fe200078e0005 */
[----:B------:R-:W-:Y:S01]  /*38c0*/  UMOV UR5, URZ ;  /* 0x0000003f00057c82 */ /* 0x000fe20008000000 */
[----:B------:R-:W-:Y:S01]  /*38d0*/  IMAD.MOV.U32 R3, RZ, RZ, 0x3f800000 ;  /* 0x3f800000ff037424 */ /* 0x000fe200078e00ff */
[----:B------:R-:W-:Y:S01]  /*38e0*/  UMOV UR7, URZ ;  /* 0x0000003f00077c82 */ /* 0x000fe20008000000 */
[----:B------:R-:W-:-:S07]  /*38f0*/  IMAD.MOV.U32 R119, RZ, RZ, RZ ;  /* 0x000000ffff777224 */ /* 0x000fce00078e00ff */
.L_x_2210:
[----:B------:R-:W-:-:S04]  /*3900*/  UISETP.NE.AND UP0, UPT, UR7, 0x1, UPT ;  /* 0x000000010700788c */ /* 0x000fc8000bf05270 */
[----:B------:R-:W-:-:S04]  /*3910*/  USEL UR6, URZ, 0x1, UP0 ;  /* 0x000000013f067887 */ /* 0x000fc80008000000 */
[----:B------:R-:W-:Y:S01]  /*3920*/  ULOP3.LUT UR6, UR5, UR6, URZ, 0x3c, !UPT ;  /* 0x0000000605067292 */ /* 0x000fe2000f8e3c3f */
[----:B------:R-:W-:Y:S11]  /*3930*/  @!P0 BRA `(.L_x_2200) ;  /* 0x0000000000048947 */ /* 0x000ff60003800000 */
[----:B------:R-:W-:Y:S01]  /*3940*/  BPT.TRAP 0x1 ;  /* 0x000000040000795c */ /* 0x000fe20000300000 */
.L_x_2200:
[----:B------:R-:W-:Y:S01]  /*3950*/  UIADD3 UR4, UR7, 0x1, URZ ;  /* 0x0000000107047890 */ /* 0x000fe2000fffe03f */
[----:B------:R-:W-:-:S03]  /*3960*/  MOV R2, UR6 ;  /* 0x0000000600027c02 */ /* 0x000fc60008000f00 */
[----:B------:R-:W-:Y:S01]  /*3970*/  UISETP.NE.AND UP0, UPT, UR4, 0x2, UPT ;  /* 0x000000020400788c */ /* 0x000fe2000bf05270 */
[----:B------:R-:W-:-:S03]  /*3980*/  SHF.L.U32 R2, R2, 0x1f, RZ ;  /* 0x0000001f02027819 */ /* 0x000fc600000006ff */
[----:B------:R-:W-:-:S04]  /*3990*/  USEL UR4, UR4, URZ, UP0 ;  /* 0x0000003f04047287 */ /* 0x000fc80008000000 */
[----:B------:R-:W-:-:S09]  /*39a0*/  ULEA UR38, UR4, UR39, 0x3 ;  /* 0x0000002704267291 */ /* 0x000fd2000f8e183f */
[----:B------:R0:W1:Y:S01]  /*39b0*/  SYNCS.PHASECHK.TRANS64.TRYWAIT P1, [UR38+0x30830], R2 ;  /* 0x03083002ff0075a7 */ /* 0x0000620008020166 */
[----:B------:R-:W-:Y:S05]  /*39c0*/  @!P0 BRA `(.L_x_2201) ;  /* 0x0000000000048947 */ /* 0x000fea0003800000 */
[----:B------:R-:W-:Y:S01]  /*39d0*/  BPT.TRAP 0x1 ;  /* 0x000000040000795c */ /* 0x000fe20000300000 */
.L_x_2201:
[----:B-1----:R-:W-:Y:S05]  /*39e0*/  @P1 BRA `(.L_x_2202) ;  /* 0x0000000000081947 */ /* 0x002fea0003800000 */
[----:B------:R-:W1:Y:S02]  /*39f0*/  SYNCS.PHASECHK.TRANS64.TRYWAIT P1, [UR38+0x30830], R2 ;  /* 0x03083002ff0075a7 */ /* 0x000e640008020166 */
[----:B-1----:R-:W-:Y:S05]  /*3a00*/  @!P1 BRA `(.L_x_2203) ;  /* 0x000000b000049947 */ /* 0x002fea0003800000 */
.L_x_2202:
        /* <DEDUP_REMOVED lines=162> */
.L_x_2204:
[----:B------:R-:W-:Y:S01]  /*4430*/  ULEA UR14, UR7, UR39, 0x3 ;  /* 0x00000027070e7291 */ /* 0x000fe2000f8e183f */
[----:B------:R-:W-:-:S05]  /*4440*/  IMAD.U32 R0, RZ, RZ, UR5 ;  /* 0x00000005ff007e24 */ /* 0x000fca000f8e00ff */
[----:B------:R-:W-:-:S04]  /*4450*/  SHF.L.U32 R0, R0, 0x1f, RZ ;  /* 0x0000001f00007819 */ /* 0x000fc800000006ff */
[----:B------:R2:W3:Y:S01]  /*4460*/  SYNCS.PHASECHK.TRANS64.TRYWAIT P1, [UR14+0x30850], R0 ;  /* 0x03085000ff0075a7 */ /* 0x0004e2000802014e */
[----:B------:R-:W-:Y:S05]  /*4470*/  @!P0 BRA `(.L_x_2205) ;  /* 0x0000000000048947 */ /* 0x000fea0003800000 */
[----:B------:R-:W-:Y:S01]  /*4480*/  BPT.TRAP 0x1 ;  /* 0x000000040000795c */ /* 0x000fe20000300000 */
.L_x_2205:
[----:B---3--:R-:W-:Y:S05]  /*4490*/  @P1 BRA `(.L_x_2206) ;  /* 0x0000000000081947 */ /* 0x008fea0003800000 */
[----:B------:R-:W3:Y:S02]  /*44a0*/  SYNCS.PHASECHK.TRANS64.TRYWAIT P1, [UR14+0x30850], R0 ;  /* 0x03085000ff0075a7 */ /* 0x000ee4000802014e */
[----:B---3--:R-:W-:Y:S05]  /*44b0*/  @!P1 BRA `(.L_x_2207) ;  /* 0x000000a400709947 */ /* 0x008fea0003800000 */
.L_x_2206:
        /* <DEDUP_REMOVED lines=37> */
.L_x_2208:
[----:B------:R-:W-:Y:S01]  /*4710*/  R2UR UR5, R17 ;  /* 0x00000000110572ca */ /* 0x000fe200000e0000 */
[----:B--23--:R-:W-:Y:S01]  /*4720*/  IMAD.MOV.U32 R0, RZ, RZ, R11 ;  /* 0x000000ffff007224 */ /* 0x00cfe200078e000b */
[----:B------:R-:W-:Y:S01]  /*4730*/  R2UR UR10, R16 ;  /* 0x00000000100a72ca */ /* 0x000fe200000e0000 */
[----:B------:R-:W-:Y:S01]  /*4740*/  ULDC UR11, c[0x0][0x2f0] ;  /* 0x0000bc00000b7ab9 */ /* 0x000fe20000000800 */
[----:B------:R-:W-:Y:S01]  /*4750*/  ULDC UR7, c[0x0][0x288] ;  /* 0x0000a20000077ab9 */ /* 0x000fe20000000800 */
[----:B------:R-:W-:Y:S01]  /*4760*/  MOV R15, UR11 ;  /* 0x0000000b000f7c02 */ /* 0x000fe20008000f00 */
[----:B------:R-:W-:-:S07]  /*4770*/  UIADD3 UR38, UR38, 0x30840, URZ ;  /* 0x0003084026267890 */ /* 0x000fce000fffe03f */
[----:B------:R-:W-:-:S06]  /*4780*/  UISETP.NE.AND UP0, UPT, UR5, URZ, UPT ;  /* 0x0000003f0500728c */ /* 0x000fcc000bf05270 */
[----:B------:R-:W-:Y:S02]  /*4790*/  PLOP3.LUT P1, PT, PT, PT, UP0, 0x80, 0x0 ;  /* 0x000000000000781c */ /* 0x000fe40003f2f008 */
[----:B------:R-:W-:-:S03]  /*47a0*/  PLOP3.LUT P2, PT, PT, PT, UP0, 0x80, 0x0 ;  /* 0x000000000000781c */ /* 0x000fc60003f4f008 */
[----:B------:R-:W-:-:S08]  /*47b0*/  @UP0 ULDC UR5, c[0x0][0x44c] ;  /* 0x0001130000050ab9 */ /* 0x000fd00000000800 */
[----:B01----:R-:W-:Y:S01]  /*47c0*/  @P1 IMAD.HI.U32 R2, R11, UR5, RZ ;  /* 0x000000050b021c27 */ /* 0x003fe2000f8e00ff */
[----:B------:R-:W-:-:S04]  /*47d0*/  @UP0 ULDC UR5, c[0x0][0x450] ;  /* 0x0001140000050ab9 */ /* 0x000fc80000000800 */
[----:B------:R-:W-:Y:S01]  /*47e0*/  @P2 SHF.R.U32.HI R0, RZ, UR5, R2 ;  /* 0x00000005ff002c19 */ /* 0x000fe20008011602 */
[----:B------:R-:W-:Y:S02]  /*47f0*/  UMOV UR5, 0x1 ;  /* 0x0000000100057882 */ /* 0x000fe40000000000 */
[----:B------:R-:W-:Y:S02]  /*4800*/  UIMAD UR5, UR60, -0x60, UR5 ;  /* 0xffffffa03c0578a4 */ /* 0x000fe4000f8e0205 */
[----:B------:R-:W0:Y:S04]  /*4810*/  SHFL.IDX PT, R3, R0, RZ, 0x1c1f ;  /* 0x001c1fff00037589 */ /* 0x000e2800000e0000 */
[----:B------:R-:W-:-:S04]  /*4820*/  IMAD.U32 R5, RZ, RZ, UR5 ;  /* 0x00000005ff057e24 */ /* 0x000fc8000f8e00ff */
[----:B------:R-:W-:Y:S01]  /*4830*/  IMAD R2, R12, -0x2, R5 ;  /* 0xfffffffe0c027824 */ /* 0x000fe200078e0205 */
[----:B------:R-:W1:Y:S01]  /*4840*/  S2UR UR5, SR_CgaCtaId ;  /* 0x00000000000579c3 */ /* 0x000e620000008800 */
[----:B------:R-:W2:Y:S02]  /*4850*/  SHFL.IDX PT, R5, R0, 0x1, 0x1c1f ;  /* 0x003c1f0000057f89 */ /* 0x000ea400000e0000 */
[----:B------:R-:W-:-:S05]  /*4860*/  IMAD R4, R15, UR10, R2 ;  /* 0x0000000a0f047c24 */ /* 0x000fca000f8e0202 */
[----:B0-----:R-:W-:-:S04]  /*4870*/  IADD3 R2, R3, -UR7, R4 ;  /* 0x8000000703027c10 */ /* 0x001fc8000fffe004 */
[C---:B------:R-:W-:Y:S02]  /*4880*/  ISETP.GT.AND P1, PT, R2.reuse, RZ, PT ;  /* 0x000000ff0200720c */ /* 0x040fe40003f24270 */
[----:B------:R-:W-:Y:S02]  /*4890*/  ISETP.GT.AND P2, PT, R2, 0x1, PT ;  /* 0x000000010200780c */ /* 0x000fe40003f44270 */
[----:B------:R-:W-:Y:S01]  /*48a0*/  FSEL R15, R120, -INF , P1 ;  /* 0xff800000780f7808 */ /* 0x000fe20000800000 */
[----:B-1----:R-:W-:Y:S01]  /*48b0*/  UPRMT UR38, UR5, 0x654, UR38 ;  /* 0x0000065405267896 */ /* 0x002fe20008000026 */
[----:B------:R-:W-:Y:S02]  /*48c0*/  ISETP.GT.AND P1, PT, R2, 0x8, PT ;  /* 0x000000080200780c */ /* 0x000fe40003f24270 */
[----:B------:R-:W-:Y:S02]  /*48d0*/  FSEL R191, R121, -INF , P2 ;  /* 0xff80000079bf7808 */ /* 0x000fe40001000000 */
[----:B------:R-:W-:-:S02]  /*48e0*/  FMNMX.FTZ R20, R15, R14, !PT ;  /* 0x0000000e0f147209 */ /* 0x000fc40007810000 */
[----:B------:R-:W-:Y:S02]  /*48f0*/  ISETP.GT.AND P2, PT, R2, 0x9, PT ;  /* 0x000000090200780c */ /* 0x000fe40003f44270 */
[----:B------:R-:W-:Y:S01]  /*4900*/  FSEL R189, R124, -INF , P1 ;  /* 0xff8000007cbd7808 */ /* 0x000fe20000800000 */
[----:B------:R-:W-:Y:S01]  /*4910*/  SYNCS.ARRIVE.TRANS64.RED.A1T0 RZ, [UR38], RZ ;  /* 0x000000ffffff79a7 */ /* 0x000fe20008100426 */
[----:B------:R-:W-:Y:S02]  /*4920*/  FMNMX.FTZ R20, R191, R20, !PT ;  /* 0x00000014bf147209 */ /* 0x000fe40007810000 */
[----:B------:R-:W-:Y:S02]  /*4930*/  ISETP.GT.AND P1, PT, R2, 0x10, PT ;  /* 0x000000100200780c */ /* 0x000fe40003f24270 */
[----:B------:R-:W-:Y:S02]  /*4940*/  FSEL R183, R125, -INF , P2 ;  /* 0xff8000007db77808 */ /* 0x000fe40001000000 */
[----:B------:R-:W-:-:S02]  /*4950*/  FMNMX.FTZ R20, R189, R20, !PT ;  /* 0x00000014bd147209 */ /* 0x000fc40007810000 */
[----:B------:R-:W-:Y:S02]  /*4960*/  ISETP.GT.AND P2, PT, R2, 0x11, PT ;  /* 0x000000110200780c */ /* 0x000fe40003f44270 */
[----:B------:R-:W-:Y:S02]  /*4970*/  FSEL R177, R128, -INF , P1 ;  /* 0xff80000080b17808 */ /* 0x000fe40000800000 */
        /* <DEDUP_REMOVED lines=53> */
[----:B------:R-:W-:Y:S01]  /*4cd0*/  FSEL R175, R164, -INF , P1 ;  /* 0xff800000a4af7808 */ /* 0x000fe20000800000 */
[----:B------:R-:W0:Y:S01]  /*4ce0*/  LDC R2, c[0x0][0x988] ;  /* 0x00026200ff027b82 */ /* 0x000e220000000800 */
[----:B------:R-:W-:Y:S02]  /*4cf0*/  FMNMX.FTZ R20, R161, R20, !PT ;  /* 0x00000014a1147209 */ /* 0x000fe40007810000 */
[----:B------:R-:W-:Y:S02]  /*4d00*/  FSEL R165, R165, -INF , P2 ;  /* 0xff800000a5a57808 */ /* 0x000fe40001000000 */
[----:B------:R-:W-:Y:S02]  /*4d10*/  FMNMX.FTZ R20, R175, R20, !PT ;  /* 0x00000014af147209 */ /* 0x000fe40007810000 */
[----:B--2---:R-:W-:-:S02]  /*4d20*/  IADD3 R4, R5, -UR7, R4 ;  /* 0x8000000705047c10 */ /* 0x004fc4000fffe004 */
[----:B------:R-:W-:Y:S02]  /*4d30*/  FMNMX.FTZ R20, R165, R20, !PT ;  /* 0x00000014a5147209 */ /* 0x000fe40007810000 */
[C---:B------:R-:W-:Y:S02]  /*4d40*/  ISETP.GT.AND P1, PT, R4.reuse, RZ, PT ;  /* 0x000000ff0400720c */ /* 0x040fe40003f24270 */
[----:B------:R-:W-:Y:S01]  /*4d50*/  ISETP.GT.AND P2, PT, R4, 0x1, PT ;  /* 0x000000010400780c */ /* 0x000fe20003f44270 */
[----:B------:R-:W1:Y:S01]  /*4d60*/  SHFL.BFLY PT, R179, R20, 0x2, 0x1f ;  /* 0x0c401f0014b37f89 */ /* 0x000e6200000e0000 */
[----:B------:R-:W-:Y:S02]  /*4d70*/  FSEL R122, R122, -INF , P1 ;  /* 0xff8000007a7a7808 */ /* 0x000fe40000800000 */
[----:B------:R-:W-:Y:S02]  /*4d80*/  ISETP.GT.AND P3, PT, R4, 0x8, PT ;  /* 0x000000080400780c */ /* 0x000fe40003f64270 */
[----:B------:R-:W-:-:S02]  /*4d90*/  FSEL R123, R123, -INF , P2 ;  /* 0xff8000007b7b7808 */ /* 0x000fc40001000000 */
[----:B------:R-:W-:Y:S02]  /*4da0*/  FMNMX.FTZ R0, R122, R13, !PT ;  /* 0x0000000d7a007209 */ /* 0x000fe40007810000 */
[C---:B------:R-:W-:Y:S02]  /*4db0*/  ISETP.GT.AND P4, PT, R4.reuse, 0x9, PT ;  /* 0x000000090400780c */ /* 0x040fe40003f84270 */
[----:B------:R-:W-:Y:S02]  /*4dc0*/  ISETP.GT.AND P2, PT, R4, 0x10, PT ;  /* 0x000000100400780c */ /* 0x000fe40003f44270 */
[----:B------:R-:W-:Y:S02]  /*4dd0*/  FSEL R127, R127, -INF , P4 ;  /* 0xff8000007f7f7808 */ /* 0x000fe40002000000 */
[----:B------:R-:W-:Y:S02]  /*4de0*/  FSEL R181, R130, -INF , P2 ;  /* 0xff80000082b57808 */ /* 0x000fe40001000000 */
[----:B------:R-:W-:-:S04]  /*4df0*/  ISETP.GT.AND P2, PT, R4, 0x18, PT ;  /* 0x000000180400780c */ /* 0x000fc80003f44270 */
[----:B------:R-:W-:Y:S02]  /*4e00*/  FSEL R187, R134, -INF , P2 ;  /* 0xff80000086bb7808 */ /* 0x000fe40001000000 */
[----:B------:R-:W-:Y:S02]  /*4e10*/  ISETP.GT.AND P2, PT, R4, 0x20, PT ;  /* 0x000000200400780c */ /* 0x000fe40003f44270 */
[----:B-1----:R-:W-:Y:S02]  /*4e20*/  FMNMX.FTZ R179, R20, R179, !PT ;  /* 0x000000b314b37209 */ /* 0x002fe40007810000 */
[----:B------:R-:W-:-:S03]  /*4e30*/  FMNMX.FTZ R20, R123, R0, !PT ;  /* 0x000000007b147209 */ /* 0x000fc60007810000 */
[----:B------:R-:W1:Y:S02]  /*4e40*/  SHFL.BFLY PT, R22, R179, 0x1, 0x1f ;  /* 0x0c201f00b3167f89 */ /* 0x000e6400000e0000 */
[----:B-1----:R-:W-:Y:S02]  /*4e50*/  FMNMX.FTZ R5, R179, R22, !PT ;  /* 0x00000016b3057209 */ /* 0x002fe40007810000 */
[----:B------:R-:W-:Y:S02]  /*4e60*/  FSEL R179, R126, -INF , P3 ;  /* 0xff8000007eb37808 */ /* 0x000fe40001800000 */
[----:B------:R-:W-:Y:S01]  /*4e70*/  ISETP.GT.AND P3, PT, R4, 0x11, PT ;  /* 0x000000110400780c */ /* 0x000fe20003f64270 */
[----:B0-----:R-:W-:Y:S01]  /*4e80*/  FMUL.FTZ R22, R5, R2 ;  /* 0x0000000205167220 */ /* 0x001fe20000410000 */
[----:B------:R-:W-:Y:S02]  /*4e90*/  FMNMX.FTZ R20, R179, R20, !PT ;  /* 0x00000014b3147209 */ /* 0x000fe40007810000 */
[----:B------:R-:W-:-:S02]  /*4ea0*/  FSEL R185, R131, -INF , P3 ;  /* 0xff80000083b97808 */ /* 0x000fc40001800000 */
[----:B------:R-:W-:Y:S02]  /*4eb0*/  FMNMX.FTZ R20, R127, R20, !PT ;  /* 0x000000147f147209 */ /* 0x000fe40007810000 */
[----:B------:R-:W-:Y:S02]  /*4ec0*/  FSETP.NEU.FTZ.AND P1, PT, R5, -INF , PT ;  /* 0xff8000000500780b */ /* 0x000fe40003f3d000 */
[----:B------:R-:W-:Y:S02]  /*4ed0*/  FMNMX.FTZ R20, R181, R20, !PT ;  /* 0x00000014b5147209 */ /* 0x000fe40007810000 */
[----:B------:R-:W-:Y:S02]  /*4ee0*/  ISETP.GT.AND P3, PT, R4, 0x19, PT ;  /* 0x000000190400780c */ /* 0x000fe40003f64270 */
[----:B------:R-:W-:Y:S02]  /*4ef0*/  FMNMX.FTZ R20, R185, R20, !PT ;  /* 0x00000014b9147209 */ /* 0x000fe40007810000 */
[----:B------:R-:W-:-:S02]  /*4f00*/  FSEL R0, R22, RZ, P1 ;  /* 0x000000ff16007208 */ /* 0x000fc40000800000 */
[----:B------:R-:W-:Y:S02]  /*4f10*/  FSEL R135, R135, -INF , P3 ;  /* 0xff80000087877808 */ /* 0x000fe40001800000 */
[----:B------:R-:W-:Y:S01]  /*4f20*/  FMNMX.FTZ R20, R187, R20, !PT ;  /* 0x00000014bb147209 */ /* 0x000fe20007810000 */
[-CC-:B------:R-:W-:Y:S01]  /*4f30*/  FFMA.FTZ R188, R191, R2.reuse, -R0.reuse ;  /* 0x00000002bfbc7223 */ /* 0x180fe20000010800 */
[----:B------:R-:W-:Y:S01]  /*4f40*/  ISETP.GT.AND P3, PT, R4, 0x21, PT ;  /* 0x000000210400780c */ /* 0x000fe20003f64270 */
[-CC-:B------:R-:W-:Y:S01]  /*4f50*/  FFMA.FTZ R190, R189, R2.reuse, -R0.reuse ;  /* 0x00000002bdbe7223 */ /* 0x180fe20000010800 */
[----:B------:R-:W-:Y:S01]  /*4f60*/  FSEL R191, R138, -INF , P2 ;  /* 0xff8000008abf7808 */ /* 0x000fe20001000000 */
[--C-:B------:R-:W-:Y:S01]  /*4f70*/  FFMA.FTZ R131, R183, R2, -R0.reuse ;  /* 0x00000002b7837223 */ /* 0x100fe20000010800 */
[----:B------:R-:W-:Y:S01]  /*4f80*/  FMNMX.FTZ R20, R135, R20, !PT ;  /* 0x0000001487147209 */ /* 0x000fe20007810000 */
[-CC-:B------:R-:W-:Y:S01]  /*4f90*/  FFMA.FTZ R184, R177, R2.reuse, -R0.reuse ;  /* 0x00000002b1b87223 */ /* 0x180fe20000010800 */
[C---:B------:R-:W-:Y:S01]  /*4fa0*/  ISETP.GT.AND P2, PT, R4.reuse, 0x28, PT ;  /* 0x000000280400780c */ /* 0x040fe20003f44270 */
[-CC-:B------:R-:W-:Y:S01]  /*4fb0*/  FFMA.FTZ R186, R121, R2.reuse, -R0.reuse ;  /* 0x0000000279ba7223 */ /* 0x180fe20000010800 */
[----:B------:R-:W-:Y:S01]  /*4fc0*/  FSEL R189, R139, -INF , P3 ;  /* 0xff8000008bbd7808 */ /* 0x000fe20001800000 */
[--C-:B------:R-:W-:Y:S01]  /*4fd0*/  FFMA.FTZ R139, R169, R2, -R0.reuse ;  /* 0x00000002a98b7223 */ /* 0x100fe20000010800 */
        /* <DEDUP_REMOVED lines=35> */
[----:B------:R-:W-:Y:S01]  /*5210*/  FFMA.FTZ R149, R165, R2, -R0 ;  /* 0x00000002a5957223 */ /* 0x000fe20000010800 */
[----:B------:R-:W-:Y:S01]  /*5220*/  FMNMX.FTZ R20, R177, R20, !PT ;  /* 0x00000014b1147209 */ /* 0x000fe20007810000 */
[----:B------:R-:W-:Y:S01]  /*5230*/  MUFU.EX2 R15, R15 ;  /* 0x0000000f000f7308 */ /* 0x000fe20000000800 */
[----:B------:R-:W-:-:S02]  /*5240*/  ISETP.GT.AND P3, PT, R4, 0x41, PT ;  /* 0x000000410400780c */ /* 0x000fc40003f64270 */
[----:B------:R-:W-:Y:S02]  /*5250*/  FSEL R169, R154, -INF , P2 ;  /* 0xff8000009aa97808 */ /* 0x000fe40001000000 */
[----:B------:R-:W-:Y:S02]  /*5260*/  FMNMX.FTZ R20, R151, R20, !PT ;  /* 0x0000001497147209 */ /* 0x000fe40007810000 */
[C---:B------:R-:W-:Y:S01]  /*5270*/  ISETP.GT.AND P2, PT, R4.reuse, 0x48, PT ;  /* 0x000000480400780c */ /* 0x040fe20003f44270 */
[----:B------:R-:W-:Y:S01]  /*5280*/  MUFU.EX2 R188, R188 ;  /* 0x000000bc00bc7308 */ /* 0x000fe20000000800 */
[----:B------:R-:W-:Y:S02]  /*5290*/  FSEL R155, R155, -INF , P3 ;  /* 0xff8000009b9b7808 */ /* 0x000fe40001800000 */
[----:B------:R-:W-:Y:S02]  /*52a0*/  FMNMX.FTZ R20, R169, R20, !PT ;  /* 0x00000014a9147209 */ /* 0x000fe40007810000 */
[----:B------:R-:W-:-:S02]  /*52b0*/  ISETP.GT.AND P3, PT, R4, 0x49, PT ;  /* 0x000000490400780c */ /* 0x000fc40003f64270 */
[----:B------:R-:W-:Y:S01]  /*52c0*/  FSEL R195, R158, -INF , P2 ;  /* 0xff8000009ec37808 */ /* 0x000fe20001000000 */
[----:B------:R-:W-:Y:S01]  /*52d0*/  MUFU.EX2 R190, R190 ;  /* 0x000000be00be7308 */ /* 0x000fe20000000800 */
[----:B------:R-:W-:Y:S02]  /*52e0*/  FMNMX.FTZ R20, R155, R20, !PT ;  /* 0x000000149b147209 */ /* 0x000fe40007810000 */
[C---:B------:R-:W-:Y:S02]  /*52f0*/  ISETP.GT.AND P2, PT, R4.reuse, 0x50, PT ;  /* 0x000000500400780c */ /* 0x040fe40003f44270 */
[----:B------:R-:W-:Y:S02]  /*5300*/  FSEL R159, R159, -INF , P3 ;  /* 0xff8000009f9f7808 */ /* 0x000fe40001800000 */
        /* <DEDUP_REMOVED lines=13> */
[----:B------:R-:W-:Y:S02]  /*53e0*/  FSEL R167, R167, -INF , P3 ;  /* 0xff800000a7a77808 */ /* 0x000fe40001800000 */
        /* <DEDUP_REMOVED lines=13> */
[----:B0-----:R-:W-:-:S02]  /*54c0*/  FMNMX.FTZ R4, R3, R4, !PT ;  /* 0x0000000403047209 */ /* 0x001fc40007810000 */
[----:B------:R-:W-:Y:S02]  /*54d0*/  FSEL R3, R5, RZ, P1 ;  /* 0x000000ff05037208 */ /* 0x000fe40000800000 */
[C---:B------:R-:W-:Y:S01]  /*54e0*/  FSETP.NEU.FTZ.AND P2, PT, R4.reuse, -INF , PT ;  /* 0xff8000000400780b */ /* 0x040fe20003f5d000 */
[CC--:B------:R-:W-:Y:S02]  /*54f0*/  FMUL.FTZ R20, R4.reuse, R2.reuse ;  /* 0x0000000204147220 */ /* 0x0c0fe40000410000 */
[----:B------:R-:W-:Y:S01]  /*5500*/  MUFU.EX2 R178, R178 ;  /* 0x000000b200b27308 */ /* 0x000fe20000000800 */
[----:B------:R-:W-:Y:S01]  /*5510*/  FADD.FTZ R3, -R3, R14 ;  /* 0x0000000e03037221 */ /* 0x000fe20000010100 */
[----:B------:R-:W-:Y:S02]  /*5520*/  FSEL R128, R4, RZ, P2 ;  /* 0x000000ff04807208 */ /* 0x000fe40001000000 */
[----:B------:R-:W-:Y:S01]  /*5530*/  FSEL R20, R20, RZ, P2 ;  /* 0x000000ff14147208 */ /* 0x000fe20001000000 */
[----:B------:R-:W-:-:S02]  /*5540*/  FMUL.FTZ R0, R3, R2 ;  /* 0x0000000203007220 */ /* 0x000fc40000410000 */
[----:B------:R-:W-:Y:S01]  /*5550*/  FADD.FTZ R3, -R128, R13 ;  /* 0x0000000d80037221 */ /* 0x000fe20000010100 */
        /* <DEDUP_REMOVED lines=46> */
[----:B0-----:R-:W-:Y:S01]  /*5840*/  FADD.FTZ R132, R122, R143 ;  /* 0x0000008f7a847221 */ /* 0x001fe20000010000 */
[----:B------:R-:W-:-:S06]  /*5850*/  FADD.FTZ R143, R121, R8 ;  /* 0x00000008798f7221 */ /* 0x000fcc0000010000 */
[----:B------:R-:W0:Y:S01]  /*5860*/  MUFU.EX2 R124, R124 ;  /* 0x0000007c007c7308 */ /* 0x000e220000000800 */
[----:B--2---:R-:W-:-:S07]  /*5870*/  FADD.FTZ R132, R185, R132 ;  /* 0x00000084b9847221 */ /* 0x004fce0000010000 */
[----:B------:R-:W2:Y:S01]  /*5880*/  MUFU.EX2 R181, R181 ;  /* 0x000000b500b57308 */ /* 0x000ea20000000800 */
[----:B-1----:R-:W-:Y:S01]  /*5890*/  FADD.FTZ R9, R187, R132 ;  /* 0x00000084bb097221 */ /* 0x002fe20000010000 */
[----:B------:R-:W-:-:S04]  /*58a0*/  FADD.FTZ R132, R180, R143 ;  /* 0x0000008fb4847221 */ /* 0x000fc80000010000 */
[----:B------:R-:W-:Y:S02]  /*58b0*/  FADD.FTZ R143, R21, R132 ;  /* 0x00000084158f7221 */ /* 0x000fe40000010000 */
[----:B------:R-:W1:Y:S01]  /*58c0*/  MUFU.EX2 R126, R126 ;  /* 0x0000007e007e7308 */ /* 0x000e620000000800 */
[----:B0-----:R-:W-:-:S07]  /*58d0*/  FADD.FTZ R8, R124, R9 ;  /* 0x000000097c087221 */ /* 0x001fce0000010000 */
[----:B------:R-:W0:Y:S01]  /*58e0*/  MUFU.EX2 R14, R14 ;  /* 0x0000000e000e7308 */ /* 0x000e220000000800 */
[----:B--2---:R-:W-:Y:S01]  /*58f0*/  FADD.FTZ R9, R181, R8 ;  /* 0x00000008b5097221 */ /* 0x004fe20000010000 */
[----:B------:R-:W-:-:S06]  /*5900*/  FADD.FTZ R8, R182, R143 ;  /* 0x0000008fb6087221 */ /* 0x000fcc0000010000 */
[----:B------:R-:W2:Y:S01]  /*5910*/  MUFU.EX2 R13, R13 ;  /* 0x0000000d000d7308 */ /* 0x000ea20000000800 */
[----:B-1----:R-:W-:-:S07]  /*5920*/  FADD.FTZ R9, R126, R9 ;  /* 0x000000097e097221 */ /* 0x002fce0000010000 */
        /* <DEDUP_REMOVED lines=49> */
.L_x_2209:
[----:B------:R-:W0:Y:S01]  /*5c40*/  S2UR UR5, SR_CgaCtaId ;  /* 0x00000000000579c3 */ /* 0x000e220000008800 */
        /* <DEDUP_REMOVED lines=35> */
.L_x_2199:
[----:B------:R-:W-:-:S13]  /*5e80*/  R2UR UR5, R18 ;  /* 0x00000000120572ca */ /* 0x000fda00000e0000 */
[----:B------:R-:W-:-:S06]  /*5e90*/  UISETP.GE.AND UP0, UPT, UR60, UR5, UPT ;  /* 0x000000053c00728c */ /* 0x000fcc000bf06270 */
[----:B------:R-:W-:-:S13]  /*5ea0*/  PLOP3.LUT P1, PT, PT, PT, UP0, 0x80, 0x0 ;  /* 0x000000000000781c */ /* 0x000fda0003f2f008 */
[----:B------:R-:W-:Y:S05]  /*5eb0*/  @!P1 BRA `(.L_x_2211) ;  /* 0x0000001c007c9947 */ /* 0x000fea0003800000 */
[----:B------:R-:W-:Y:S01]  /*5ec0*/  IMAD.MOV.U32 R13, RZ, RZ, R4 ;  /* 0x000000ffff0d7224 */ /* 0x000fe200078e0004 */
[----:B------:R-:W-:Y:S01]  /*5ed0*/  MOV R11, R5 ;  /* 0x00000005000b7202 */ /* 0x000fe20000000f00 */
[----:B------:R-:W-:Y:S01]  /*5ee0*/  UMOV UR61, UR6 ;  /* 0x00000006003d7c82 */ /* 0x000fe20008000000 */
[----:B------:R-:W-:-:S05]  /*5ef0*/  UMOV UR7, UR4 ;  /* 0x0000000400077c82 */ /* 0x000fca0008000000 */
.L_x_2222:
[----:B------:R-:W-:-:S04]  /*5f00*/  UIADD3 UR4, UR7, 0x1, URZ ;  /* 0x0000000107047890 */ /* 0x000fc8000fffe03f */
[----:B------:R-:W-:-:S04]  /*5f10*/  UISETP.NE.AND UP0, UPT, UR4, 0x2, UPT ;  /* 0x000000020400788c */ /* 0x000fc8000bf05270 */
[----:B------:R-:W-:Y:S02]  /*5f20*/  USEL UR6, URZ, 0x1, UP0 ;  /* 0x000000013f067887 */ /* 0x000fe40008000000 */
[----:B------:R-:W-:Y:S02]  /*5f30*/  USEL UR4, UR4, URZ, UP0 ;  /* 0x0000003f04047287 */ /* 0x000fe40008000000 */
[----:B------:R-:W-:Y:S01]  /*5f40*/  ULOP3.LUT UR6, UR61, UR6, URZ, 0x3c, !UPT ;  /* 0x000000063d067292 */ /* 0x000fe2000f8e3c3f */
[----:B------:R-:W-:Y:S11]  /*5f50*/  @!P0 BRA `(.L_x_2212) ;  /* 0x0000000000048947 */ /* 0x000ff60003800000 */
[----:B------:R-:W-:Y:S01]  /*5f60*/  BPT.TRAP 0x1 ;  /* 0x000000040000795c */ /* 0x000fe20000300000 */
.L_x_2212:
[----:B------:R-:W-:Y:S01]  /*5f70*/  ULEA UR38, UR4, UR39, 0x3 ;  /* 0x0000002704267291 */ /* 0x000fe2000f8e183f */
[----:B------:R-:W-:-:S05]  /*5f80*/  IMAD.U32 R2, RZ, RZ, UR6 ;  /* 0x00000006ff027e24 */ /* 0x000fca000f8e00ff */
[----:B------:R-:W-:-:S04]  /*5f90*/  SHF.L.U32 R2, R2, 0x1f, RZ ;  /* 0x0000001f02027819 */ /* 0x000fc800000006ff */
[----:B------:R0:W1:Y:S01]  /*5fa0*/  SYNCS.PHASECHK.TRANS64.TRYWAIT P1, [UR38+0x30830], R2 ;  /* 0x03083002ff0075a7 */ /* 0x0000620008020166 */
[----:B------:R-:W-:Y:S05]  /*5fb0*/  @!P0 BRA `(.L_x_2213) ;  /* 0x0000000000048947 */ /* 0x000fea0003800000 */
[----:B------:R-:W-:Y:S01]  /*5fc0*/  BPT.TRAP 0x1 ;  /* 0x000000040000795c */ /* 0x000fe20000300000 */
.L_x_2213:
[----:B-1----:R-:W-:Y:S05]  /*5fd0*/  @P1 BRA `(.L_x_2214) ;  /* 0x0000000000081947 */ /* 0x002fea0003800000 */
[----:B------:R-:W1:Y:S02]  /*5fe0*/  SYNCS.PHASECHK.TRANS64.TRYWAIT P1, [UR38+0x30830], R2 ;  /* 0x03083002ff0075a7 */ /* 0x000e640008020166 */
[----:B-1----:R-:W-:Y:S05]  /*5ff0*/  @!P1 BRA `(.L_x_2215) ;  /* 0x0000008800b89947 */ /* 0x002fea0003800000 */
.L_x_2214:
        /* <DEDUP_REMOVED lines=162> */
.L_x_2216:
[----:B------:R-:W-:Y:S01]  /*6a20*/  ULEA UR5, UR7, UR39, 0x3 ;  /* 0x0000002707057291 */ /* 0x000fe2000f8e183f */
[----:B------:R-:W-:-:S05]  /*6a30*/  IMAD.U32 R0, RZ, RZ, UR61 ;  /* 0x0000003dff007e24 */ /* 0x000fca000f8e00ff */
[----:B------:R-:W-:-:S04]  /*6a40*/  SHF.L.U32 R0, R0, 0x1f, RZ ;  /* 0x0000001f00007819 */ /* 0x000fc800000006ff */
[----:B------:R2:W3:Y:S01]  /*6a50*/  SYNCS.PHASECHK.TRANS64.TRYWAIT P1, [UR5+0x30850], R0 ;  /* 0x03085000ff0075a7 */ /* 0x0004e20008020145 */
[----:B------:R-:W-:Y:S05]  /*6a60*/  @!P0 BRA `(.L_x_2217) ;  /* 0x0000000000048947 */ /* 0x000fea0003800000 */
[----:B------:R-:W-:Y:S01]  /*6a70*/  BPT.TRAP 0x1 ;  /* 0x000000040000795c */ /* 0x000fe20000300000 */
.L_x_2217:
[----:B---3--:R-:W-:Y:S05]  /*6a80*/  @P1 BRA `(.L_x_2218) ;  /* 0x0000000000081947 */ /* 0x008fea0003800000 */
[----:B------:R-:W3:Y:S02]  /*6a90*/  SYNCS.PHASECHK.TRANS64.TRYWAIT P1, [UR5+0x30850], R0 ;  /* 0x03085000ff0075a7 */ /* 0x000ee40008020145 */
[----:B---3--:R-:W-:Y:S05]  /*6aa0*/  @!P1 BRA `(.L_x_2219) ;  /* 0x0000008000249947 */ /* 0x008fea0003800000 */
.L_x_2218:
        /* <DEDUP_REMOVED lines=36> */
.L_x_2220:
[----:B--23--:R-:W-:Y:S01]  /*6cf0*/  FMNMX.FTZ R0, R120, R11, !PT ;  /* 0x0000000b78007209 */ /* 0x00cfe20007810000 */
[----:B------:R-:W2:Y:S01]  /*6d00*/  S2UR UR7, SR_CgaCtaId ;  /* 0x00000000000779c3 */ /* 0x000ea20000008800 */
[----:B01----:R-:W-:Y:S01]  /*6d10*/  FMNMX.FTZ R2, R122, R13, !PT ;  /* 0x0000000d7a027209 */ /* 0x003fe20007810000 */
        /* <DEDUP_REMOVED lines=12> */
[----:B--2---:R-:W-:Y:S01]  /*6de0*/  UPRMT UR38, UR7, 0x654, UR38 ;  /* 0x0000065407267896 */ /* 0x004fe20008000026 */
        /* <DEDUP_REMOVED lines=40> */
[----:B------:R-:W0:Y:S01]  /*7070*/  SHFL.BFLY PT, R5, R12, 0x1, 0x1f ;  /* 0x0c201f000c057f89 */ /* 0x000e2200000e0000 */
[----:B------:R-:W1:Y:S03]  /*7080*/  LDC R2, c[0x0][0x988] ;  /* 0x00026200ff027b82 */ /* 0x000e660000000800 */
[----:B------:R-:W2:Y:S01]  /*7090*/  SHFL.BFLY PT, R15, R14, 0x1, 0x1f ;  /* 0x0c201f000e0f7f89 */ /* 0x000ea200000e0000 */
[----:B0-----:R-:W-:Y:S02]  /*70a0*/  FMNMX.FTZ R5, R12, R5, !PT ;  /* 0x000000050c057209 */ /* 0x001fe40007810000 */
[----:B--2---:R-:W-:-:S03]  /*70b0*/  FMNMX.FTZ R4, R14, R15, !PT ;  /* 0x0000000f0e047209 */ /* 0x004fc60007810000 */
[C---:B------:R-:W-:Y:S01]  /*70c0*/  FADD.FTZ R11, -R5.reuse, R11 ;  /* 0x0000000b050b7221 */ /* 0x040fe20000010100 */
[----:B-1----:R-:W-:-:S03]  /*70d0*/  FMUL.FTZ R169, R5, R2 ;  /* 0x0000000205a97220 */ /* 0x002fc60000410000 */
[-C--:B------:R-:W-:Y:S01]  /*70e0*/  FMUL.FTZ R15, R11, R2.reuse ;  /* 0x000000020b0f7220 */ /* 0x080fe20000410000 */
[C---:B------:R-:W-:Y:S01]  /*70f0*/  FADD.FTZ R11, -R4.reuse, R13 ;  /* 0x0000000d040b7221 */ /* 0x040fe20000010100 */
[-CC-:B------:R-:W-:Y:S01]  /*7100*/  FFMA.FTZ R188, R121, R2.reuse, -R169.reuse ;  /* 0x0000000279bc7223 */ /* 0x180fe200000108a9 */
[-CC-:B------:R-:W-:Y:S01]  /*7110*/  FFMA.FTZ R121, R145, R2.reuse, -R169.reuse ;  /* 0x0000000291797223 */ /* 0x180fe200000108a9 */
[-C--:B------:R-:W-:Y:S01]  /*7120*/  FMUL.FTZ R145, R4, R2.reuse ;  /* 0x0000000204917220 */ /* 0x080fe20000410000 */
[-C--:B------:R-:W-:Y:S01]  /*7130*/  FMUL.FTZ R3, R11, R2.reuse ;  /* 0x000000020b037220 */ /* 0x080fe20000410000 */
[-C--:B------:R-:W-:Y:S01]  /*7140*/  FFMA.FTZ R11, R120, R2.reuse, -R169 ;  /* 0x00000002780b7223 */ /* 0x080fe200000108a9 */
[----:B------:R0:W-:Y:S01]  /*7150*/  MUFU.EX2 R0, R15 ;  /* 0x0000000f00007308 */ /* 0x0001e20000000800 */
[-CC-:B------:R-:W-:Y:S01]  /*7160*/  FFMA.FTZ R12, R122, R2.reuse, -R145.reuse ;  /* 0x000000027a0c7223 */ /* 0x180fe20000010891 */
        /* <DEDUP_REMOVED lines=8> */
[-C--:B0-----:R-:W-:Y:S01]  /*71f0*/  FFMA.FTZ R15, R129, R2.reuse, -R169 ;  /* 0x00000002810f7223 */ /* 0x081fe200000108a9 */
        /* <DEDUP_REMOVED lines=9> */
[-C--:B------:R-:W-:Y:S01]  /*7290*/  FFMA.FTZ R22, R139, R2.reuse, -R145 ;  /* 0x000000028b167223 */ /* 0x080fe20000010891 */
[-C--:B------:R-:W-:Y:S01]  /*72a0*/  FFMA.FTZ R182, R140, R2.reuse, -R169 ;  /* 0x000000028cb67223 */ /* 0x080fe200000108a9 */
[-C--:B------:R-:W-:Y:S01]  /*72b0*/  FFMA.FTZ R183, R142, R2.reuse, -R145 ;  /* 0x000000028eb77223 */ /* 0x080fe20000010891 */
[-C--:B------:R-:W-:Y:S01]  /*72c0*/  FFMA.FTZ R23, R141, R2.reuse, -R169 ;  /* 0x000000028d177223 */ /* 0x080fe200000108a9 */
[----:B------:R-:W0:Y:S01]  /*72d0*/  MUFU.EX2 R12, R12 ;  /* 0x0000000c000c7308 */ /* 0x000e220000000800 */
[----:B-1----:R-:W-:Y:S01]  /*72e0*/  FFMA.FTZ R9, R0, R9, R11 ;  /* 0x0000000900097223 */ /* 0x002fe2000001000b */
[-C--:B------:R-:W-:Y:S01]  /*72f0*/  FFMA.FTZ R120, R143, R2.reuse, -R145 ;  /* 0x000000028f787223 */ /* 0x080fe20000010891 */
[-C--:B------:R-:W-:Y:S01]  /*7300*/  FFMA.FTZ R176, R144, R2.reuse, -R169 ;  /* 0x0000000290b07223 */ /* 0x080fe200000108a9 */
[-CC-:B------:R-:W-:Y:S01]  /*7310*/  FFMA.FTZ R177, R146, R2.reuse, -R145.reuse ;  /* 0x0000000292b17223 */ /* 0x180fe20000010891 */
        /* <DEDUP_REMOVED lines=23> */
[-C--:B------:R-:W-:Y:S01]  /*7490*/  FFMA.FTZ R166, R166, R2.reuse, -R145 ;  /* 0x00000002a6a67223 */ /* 0x080fe20000010891 */
[-C--:B------:R-:W-:Y:S01]  /*74a0*/  FFMA.FTZ R141, R165, R2.reuse, -R169 ;  /* 0x00000002a58d7223 */ /* 0x080fe200000108a9 */
[----:B------:R-:W-:-:S02]  /*74b0*/  FFMA.FTZ R145, R167, R2, -R145 ;  /* 0x00000002a7917223 */ /* 0x000fc40000010891 */
        /* <DEDUP_REMOVED lines=90> */
.L_x_2221:
[----:B------:R-:W0:Y:S01]  /*7a60*/  S2UR UR10, SR_CgaCtaId ;  /* 0x00000000000a79c3 */ /* 0x000e220000008800 */
[----:B------:R-:W-:Y:S01]  /*7a70*/  R2UR UR7, R18 ;  /* 0x00000000120772ca */ /* 0x000fe200000e0000 */
[----:B------:R-:W-:Y:S01]  /*7a80*/  UIADD3 UR5, UR5, 0x30860, URZ ;  /* 0x0003086005057890 */ /* 0x000fe2000fffe03f */
[----:B------:R-:W-:Y:S01]  /*7a90*/  F2FP.BF16.F32.PACK_AB R188, R188, R11 ;  /* 0x0000000bbcbc723e */ /* 0x000fe200000010ff */
[----:B------:R-:W-:Y:S01]  /*7aa0*/  UMOV UR61, UR6 ;  /* 0x00000006003d7c82 */ /* 0x000fe20008000000 */
[----:B------:R-:W-:Y:S01]  /*7ab0*/  F2FP.BF16.F32.PACK_AB R190, R13, R190 ;  /* 0x000000be0dbe723e */ /* 0x000fe200000010ff */
[----:B------:R-:W-:Y:S01]  /*7ac0*/  IMAD.MOV.U32 R13, RZ, RZ, R4 ;  /* 0x000000ffff0d7224 */ /* 0x000fe200078e0004 */
[----:B------:R-:W-:Y:S02]  /*7ad0*/  F2FP.BF16.F32.PACK_AB R189, R189, R12 ;  /* 0x0000000cbdbd723e */ /* 0x000fe400000010ff */
[----:B------:R-:W-:Y:S02]  /*7ae0*/  F2FP.BF16.F32.PACK_AB R191, R14, R191 ;  /* 0x000000bf0ebf723e */ /* 0x000fe400000010ff */
[----:B------:R-:W-:-:S02]  /*7af0*/  F2FP.BF16.F32.PACK_AB R184, R15, R184 ;  /* 0x000000b80fb8723e */ /* 0x000fc400000010ff */
[----:B------:R-:W-:Y:S01]  /*7b00*/  F2FP.BF16.F32.PACK_AB R185, R16, R185 ;  /* 0x000000b910b9723e */ /* 0x000fe200000010ff */
[----:B------:R-:W-:Y:S01]  /*7b10*/  UISETP.GT.AND UP0, UPT, UR60, UR7, UPT ;  /* 0x000000073c00728c */ /* 0x000fe2000bf04270 */
[----:B------:R-:W-:Y:S01]  /*7b20*/  F2FP.BF16.F32.PACK_AB R186, R17, R186 ;  /* 0x000000ba11ba723e */ /* 0x000fe200000010ff */
[----:B------:R-:W-:Y:S01]  /*7b30*/  UIADD3 UR60, UR60, -0x1, URZ ;  /* 0xffffffff3c3c7890 */ /* 0x000fe2000fffe03f */
[----:B------:R-:W-:Y:S01]  /*7b40*/  F2FP.BF16.F32.PACK_AB R187, R20, R187 ;  /* 0x000000bb14bb723e */ /* 0x000fe200000010ff */
[----:B------:R-:W-:Y:S01]  /*7b50*/  UMOV UR7, UR4 ;  /* 0x0000000400077c82 */ /* 0x000fe20008000000 */
[----:B------:R-:W-:Y:S02]  /*7b60*/  F2FP.BF16.F32.PACK_AB R180, R21, R180 ;  /* 0x000000b415b4723e */ /* 0x000fe400000010ff */
[----:B------:R-:W-:Y:S02]  /*7b70*/  PLOP3.LUT P1, PT, PT, PT, UP0, 0x80, 0x0 ;  /* 0x000000000000781c */ /* 0x000fe40003f2f008 */
        /* <DEDUP_REMOVED lines=17> */
[----:B------:R-:W-:Y:S01]  /*7c90*/  MOV R11, R5 ;  /* 0x00000005000b7202 */ /* 0x000fe20000000f00 */
[----:B------:R-:W-:Y:S06]  /*7ca0*/  @P1 BRA `(.L_x_2222) ;  /* 0xffffffe000941947 */ /* 0x000fec000383ffff */
.L_x_2211:
        /* <DEDUP_REMOVED lines=99> */
.L_x_2223:
[----:B------:R-:W-:Y:S01]  /*82e0*/  ULEA UR5, UR4, UR39, 0x3 ;  /* 0x0000002704057291 */ /* 0x000fe2000f8e183f */
[----:B------:R-:W-:-:S05]  /*82f0*/  IMAD.U32 R0, RZ, RZ, UR6 ;  /* 0x00000006ff007e24 */ /* 0x000fca000f8e00ff */
[----:B------:R-:W-:-:S04]  /*8300*/  SHF.L.U32 R0, R0, 0x1f, RZ ;  /* 0x0000001f00007819 */ /* 0x000fc800000006ff */
[----:B------:R0:W1:Y:S01]  /*8310*/  SYNCS.PHASECHK.TRANS64.TRYWAIT P1, [UR5+0x30850], R0 ;  /* 0x03085000ff0075a7 */ /* 0x0000620008020145 */
[----:B------:R-:W-:Y:S05]  /*8320*/  @!P0 BRA `(.L_x_2224) ;  /* 0x0000000000048947 */ /* 0x000fea0003800000 */
[----:B------:R-:W-:Y:S01]  /*8330*/  BPT.TRAP 0x1 ;  /* 0x000000040000795c */ /* 0x000fe20000300000 */
.L_x_2224:
[----:B-1----:R-:W-:Y:S05]  /*8340*/  @P1 BRA `(.L_x_2225) ;  /* 0x0000000000081947 */ /* 0x002fea0003800000 */
[----:B------:R-:W1:Y:S02]  /*8350*/  SYNCS.PHASECHK.TRANS64.TRYWAIT P1, [UR5+0x30850], R0 ;  /* 0x03085000ff0075a7 */ /* 0x000e640008020145 */
[----:B-1----:R-:W-:Y:S05]  /*8360*/  @!P1 BRA `(.L_x_2226) ;  /* 0x00000068000c9947 */ /* 0x002fea0003800000 */
.L_x_2225:
        /* <DEDUP_REMOVED lines=19> */
[----:B------:R-:W-:Y:S01]  /*84a0*/  MOV R3, 0xff800000 ;  /* 0xff80000000037802 */ /* 0x000fe20000000f00 */
[----:B------:R-:W-:-:S02]  /*84b0*/  IMAD.MOV.U32 R0, RZ, RZ, -0x800000 ;  /* 0xff800000ff007424 */ /* 0x000fc400078e00ff */
        /* <DEDUP_REMOVED lines=41> */
.L_x_2227:
        /* <DEDUP_REMOVED lines=101> */
.L_x_2191:
[----:B------:R-:W-:Y:S05]  /*8da0*/  @P0 BRA `(.L_x_2228) ;  /* 0x0000001800d00947 */ /* 0x000fea0003800000 */
[----:B0-----:R-:W0:Y:S01]  /*8db0*/  S2R R2, SR_TID.X ;  /* 0x0000000000027919 */ /* 0x001e220000002100 */
[----:B------:R-:W1:Y:S01]  /*8dc0*/  LDC R17, c[0x0][0xbe8] ;  /* 0x0002fa00ff117b82 */ /* 0x000e620000000800 */
[----:B------:R-:W-:Y:S01]  /*8dd0*/  R2UR UR13, R19 ;  /* 0x00000000130d72ca */ /* 0x000fe200000e0000 */
[----:B------:R-:W-:Y:S01]  /*8de0*/  ULDC.64 UR8, c[0x0][0xbd0] ;  /* 0x0002f40000087ab9 */ /* 0x000fe20000000a00 */
[----:B------:R-:W2:Y:S01]  /*8df0*/  S2R R21, SR_CTAID.X ;  /* 0x0000000000157919 */ /* 0x000ea20000002500 */
[----:B------:R-:W-:Y:S04]  /*8e00*/  BSSY B0, `(.L_x_2229) ;  /* 0x000011a000007945 */ /* 0x000fe80003800000 */
[----:B------:R-:W3:Y:S06]  /*8e10*/  S2UR UR12, SR_CTAID.Z ;  /* 0x00000000000c79c3 */ /* 0x000eec0000002700 */
[----:B------:R-:W-:-:S02]  /*8e20*/  USHF.R.S32.HI UR7, URZ, 0x1f, UR13 ;  /* 0x0000001f3f077899 */ /* 0x000fc4000801140d */
[----:B------:R-:W-:Y:S01]  /*8e30*/  IMAD R16, RZ, RZ, -UR13 ;  /* 0x8000000dff107e24 */ /* 0x000fe2000f8e02ff */
[----:B------:R-:W4:Y:S01]  /*8e40*/  S2UR UR11, SR_CTAID.Y ;  /* 0x00000000000b79c3 */ /* 0x000f220000002600 */
[----:B------:R-:W-:Y:S02]  /*8e50*/  UIMAD.WIDE.U32 UR4, UR13, UR8, URZ ;  /* 0x000000080d0472a5 */ /* 0x000fe4000f8e003f */
[----:B------:R-:W-:-:S04]  /*8e60*/  UIMAD UR6, UR7, UR8, URZ ;  /* 0x00000008070672a4 */ /* 0x000fc8000f8e023f */
[----:B------:R-:W-:Y:S01]  /*8e70*/  UIMAD UR6, UR13, UR9, UR6 ;  /* 0x000000090d0672a4 */ /* 0x000fe2000f8e0206 */
[----:B------:R-:W-:Y:S01]  /*8e80*/  BAR.SYNC.DEFER_BLOCKING 0x1, 0x100 ;  /* 0x0044000000007b1d */ /* 0x000fe20000010000 */
[----:B-1----:R-:W-:Y:S02]  /*8e90*/  ISETP.NE.AND P0, PT, R17, 0x1, PT ;  /* 0x000000011100780c */ /* 0x002fe40003f05270 */
[----:B------:R-:W-:-:S05]  /*8ea0*/  UIADD3 UR6, UR5, UR6, URZ ;  /* 0x0000000605067290 */ /* 0x000fca000fffe03f */
[----:B------:R-:W4:Y:S01]  /*8eb0*/  LDC R23, c[0x0][0xc50] ;  /* 0x00031400ff177b82 */ /* 0x000f220000000800 */
[----:B0-----:R-:W-:Y:S01]  /*8ec0*/  VIADD R4, R2, 0xffffff80 ;  /* 0xffffff8002047836 */ /* 0x001fe20000000000 */
[----:B---3--:R-:W-:Y:S01]  /*8ed0*/  USHF.R.S32.HI UR10, URZ, 0x1f, UR12 ;  /* 0x0000001f3f0a7899 */ /* 0x008fe2000801140c */
[----:B------:R-:W-:-:S03]  /*8ee0*/  ULDC.64 UR8, c[0x0][0xb38] ;  /* 0x0002ce0000087ab9 */ /* 0x000fc60000000a00 */
[----:B------:R-:W-:Y:S01]  /*8ef0*/  SHF.R.S32.HI R5, RZ, 0x1f, R4 ;  /* 0x0000001fff057819 */ /* 0x000fe20000011404 */
[----:B------:R-:W-:Y:S01]  /*8f00*/  UIMAD UR7, UR7, UR8, URZ ;  /* 0x00000008070772a4 */ /* 0x000fe2000f8e023f */
[----:B------:R-:W0:Y:S02]  /*8f10*/  LDC.64 R14, c[0x0][0xb40] ;  /* 0x0002d000ff0e7b82 */ /* 0x000e240000000a00 */
[CC--:B------:R-:W-:Y:S02]  /*8f20*/  LEA.HI R2, R5.reuse, R4.reuse, RZ, 0x7 ;  /* 0x0000000405027211 */ /* 0x0c0fe400078f38ff */
[----:B------:R-:W-:Y:S02]  /*8f30*/  LEA.HI R5, R5, R4, RZ, 0x2 ;  /* 0x0000000405057211 */ /* 0x000fe400078f10ff */
[----:B------:R-:W-:Y:S02]  /*8f40*/  LOP3.LUT R7, R2, 0xffffff80, RZ, 0xc0, !PT ;  /* 0xffffff8002077812 */ /* 0x000fe400078ec0ff */
[----:B------:R-:W-:Y:S01]  /*8f50*/  LOP3.LUT R5, R5, 0xfffffffc, RZ, 0xc0, !PT ;  /* 0xfffffffc05057812 */ /* 0x000fe200078ec0ff */
[----:B------:R-:W1:Y:S02]  /*8f60*/  @P0 LDC R13, c[0x0][0xbf0] ;  /* 0x0002fc00ff0d0b82 */ /* 0x000e640000000800 */
[----:B------:R-:W-:Y:S01]  /*8f70*/  IMAD.IADD R18, R4, 0x1, -R7 ;  /* 0x0000000104127824 */ /* 0x000fe200078e0a07 */
[----:B------:R-:W-:-:S02]  /*8f80*/  SHF.R.S32.HI R7, RZ, 0x7, R2 ;  /* 0x00000007ff077819 */ /* 0x000fc40000011402 */
[----:B------:R-:W-:Y:S02]  /*8f90*/  IADD3 R5, R4, -R5, RZ ;  /* 0x8000000504057210 */ /* 0x000fe40007ffe0ff */
[----:B------:R-:W-:Y:S01]  /*8fa0*/  SHF.R.S32.HI R9, RZ, 0x1f, R18 ;  /* 0x0000001fff097819 */ /* 0x000fe20000011412 */
[----:B------:R-:W3:Y:S01]  /*8fb0*/  @P0 LDC R123, c[0x0][0xbec] ;  /* 0x0002fb00ff7b0b82 */ /* 0x000ee20000000800 */
[----:B------:R-:W-:Y:S01]  /*8fc0*/  LEA.HI R2, R2, R7, RZ, 0x1 ;  /* 0x0000000702027211 */ /* 0x000fe200078f08ff */
[----:B----4-:R-:W-:Y:S01]  /*8fd0*/  IMAD R23, R23, R16, UR11 ;  /* 0x0000000b17177e24 */ /* 0x010fe2000f8e0210 */
[-C--:B------:R-:W-:Y:S02]  /*8fe0*/  LEA.HI R20, R9, R18.reuse, RZ, 0x2 ;  /* 0x0000001209147211 */ /* 0x080fe400078f10ff */
[----:B------:R-:W-:Y:S02]  /*8ff0*/  LOP3.LUT R2, R2, 0x3fffffe, RZ, 0xc0, !PT ;  /* 0x03fffffe02027812 */ /* 0x000fe400078ec0ff */
[--C-:B------:R-:W-:Y:S01]  /*9000*/  SHF.R.S32.HI R6, RZ, 0x2, R20.reuse ;  /* 0x00000002ff067819 */ /* 0x100fe20000011414 */
[----:B------:R-:W4:Y:S01]  /*9010*/  @P0 LDC R22, c[0x0][0xbf0] ;  /* 0x0002fc00ff160b82 */ /* 0x000f220000000800 */
[----:B------:R-:W-:Y:S01]  /*9020*/  SHF.R.S32.HI R11, RZ, 0x1f, R20 ;  /* 0x0000001fff0b7819 */ /* 0x000fe20000011414 */
[----:B------:R-:W-:Y:S01]  /*9030*/  IMAD.IADD R2, R7, 0x1, -R2 ;  /* 0x0000000107027824 */ /* 0x000fe200078e0a02 */
[----:B------:R-:W-:Y:S01]  /*9040*/  LEA.HI R9, R9, R18, RZ, 0x5 ;  /* 0x0000001209097211 */ /* 0x000fe200078f28ff */
[----:B0-----:R-:W-:Y:S01]  /*9050*/  IMAD R12, R14, UR10, RZ ;  /* 0x0000000a0e0c7c24 */ /* 0x001fe2000f8e02ff */
[----:B------:R-:W-:-:S02]  /*9060*/  LEA.HI R11, R11, R6, RZ, 0x3 ;  /* 0x000000060b0b7211 */ /* 0x000fc400078f18ff */
[----:B------:R-:W-:Y:S02]  /*9070*/  SHF.R.S32.HI R7, RZ, 0x5, R9 ;  /* 0x00000005ff077819 */ /* 0x000fe40000011409 */
[----:B------:R-:W-:Y:S01]  /*9080*/  LOP3.LUT R11, R11, 0xfffffff8, RZ, 0xc0, !PT ;  /* 0xfffffff80b0b7812 */ /* 0x000fe200078ec0ff */
[----:B------:R-:W0:Y:S04]  /*9090*/  @P0 LDC R9, c[0x0][0xbec] ;  /* 0x0002fb00ff090b82 */ /* 0x000e280000000800 */
[----:B------:R-:W-:Y:S01]  /*90a0*/  IMAD.IADD R4, R6, 0x1, -R11 ;  /* 0x0000000106047824 */ /* 0x000fe200078e0a0b */
[----:B------:R-:W-:-:S03]  /*90b0*/  LEA.HI R6, R5, R5, RZ, 0x1 ;  /* 0x0000000505067211 */ /* 0x000fc600078f08ff */
[----:B------:R-:W5:Y:S01]  /*90c0*/  LDC.64 R10, c[0x0][0xbd8] ;  /* 0x0002f600ff0a7b82 */ /* 0x000f620000000a00 */
[----:B------:R-:W-:Y:S02]  /*90d0*/  LOP3.LUT R6, R6, 0x1ffffffe, RZ, 0xc0, !PT ;  /* 0x1ffffffe06067812 */ /* 0x000fe400078ec0ff */
[----:B------:R-:W-:Y:S01]  /*90e0*/  LEA R7, R7, R4, 0x4 ;  /* 0x0000000407077211 */ /* 0x000fe200078e20ff */
[----:B------:R-:W-:Y:S02]  /*90f0*/  IMAD.U32 R4, RZ, RZ, UR4 ;  /* 0x00000004ff047e24 */ /* 0x000fe4000f8e00ff */
[----:B------:R-:W-:Y:S01]  /*9100*/  IMAD.IADD R121, R5, 0x1, -R6 ;  /* 0x0000000105797824 */ /* 0x000fe200078e0a06 */
[----:B------:R-:W-:Y:S01]  /*9110*/  LEA R2, R2, R7, 0x6 ;  /* 0x0000000702027211 */ /* 0x000fe200078e30ff */
[----:B------:R-:W-:Y:S01]  /*9120*/  IMAD.U32 R5, RZ, RZ, UR5 ;  /* 0x00000005ff057e24 */ /* 0x000fe2000f8e00ff */
[----:B------:R-:W-:Y:S01]  /*9130*/  UIMAD.WIDE.U32 UR4, UR13, UR8, URZ ;  /* 0x000000080d0472a5 */ /* 0x000fe2000f8e003f */
[----:B------:R-:W-:Y:S01]  /*9140*/  IMAD.U32 R5, RZ, RZ, UR6 ;  /* 0x00000006ff057e24 */ /* 0x000fe2000f8e00ff */
[----:B------:R-:W-:Y:S01]  /*9150*/  UIMAD UR6, UR13, UR9, UR7 ;  /* 0x000000090d0672a4 */ /* 0x000fe2000f8e0207 */
[----:B------:R-:W-:-:S02]  /*9160*/  IMAD R6, R121, 0x8, R2 ;  /* 0x0000000879067824 */ /* 0x000fc400078e0202 */
[----:B------:R-:W-:Y:S01]  /*9170*/  ULDC.64 UR8, c[0x0][0xb28] ;  /* 0x0002ca0000087ab9 */ /* 0x000fe20000000a00 */
[----:B------:R-:W-:Y:S02]  /*9180*/  UIADD3 UR6, UR5, UR6, URZ ;  /* 0x0000000605067290 */ /* 0x000fe4000fffe03f */
[----:B------:R-:W-:Y:S01]  /*9190*/  MOV R7, UR5 ;  /* 0x0000000500077c02 */ /* 0x000fe20008000f00 */
[----:B--2---:R-:W-:-:S03]  /*91a0*/  IMAD R2, R21, 0x80, R2 ;  /* 0x0000008015027824 */ /* 0x004fc600078e0202 */
[----:B------:R-:W-:Y:S01]  /*91b0*/  IMAD.U32 R7, RZ, RZ, UR6 ;  /* 0x00000006ff077e24 */ /* 0x000fe2000f8e00ff */
[----:B------:R-:W-:Y:S01]  /*91c0*/  ULDC.64 UR6, c[0x0][0xb48] ;  /* 0x0002d20000067ab9 */ /* 0x000fe20000000a00 */
[C---:B-----5:R-:W-:Y:S02]  /*91d0*/  IMAD R8, R10.reuse, UR10, RZ ;  /* 0x0000000a0a087c24 */ /* 0x060fe4000f8e02ff */
[----:B------:R-:W-:-:S04]  /*91e0*/  IMAD.WIDE.U32 R4, R10, UR12, R4 ;  /* 0x0000000c0a047c25 */ /* 0x000fc8000f8e0004 */
[----:B------:R-:W-:Y:S02]  /*91f0*/  IMAD R11, R11, UR12, R8 ;  /* 0x0000000c0b0b7c24 */ /* 0x000fe4000f8e0208 */
[----:B------:R-:W-:Y:S02]  /*9200*/  IMAD R8, R21, 0x80, R6 ;  /* 0x0000008015087824 */ /* 0x000fe400078e0206 */
[----:B------:R-:W-:Y:S01]  /*9210*/  IMAD.U32 R6, RZ, RZ, UR4 ;  /* 0x00000004ff067e24 */ /* 0x000fe2000f8e00ff */
[----:B------:R-:W-:Y:S01]  /*9220*/  IADD3 R5, R5, R11, RZ ;  /* 0x0000000b05057210 */ /* 0x000fe20007ffe0ff */
[----:B0-----:R-:W-:Y:S01]  /*9230*/  @P0 IMAD.HI.U32 R10, R8, R9, RZ ;  /* 0x00000009080a0227 */ /* 0x001fe200078e00ff */
[----:B------:R-:W-:-:S03]  /*9240*/  ULDC.64 UR4, c[0x0][0xbe0] ;  /* 0x0002f80000047ab9 */ /* 0x000fc60000000a00 */
[----:B------:R-:W-:Y:S01]  /*9250*/  IMAD.MOV.U32 R9, RZ, RZ, R8 ;  /* 0x000000ffff097224 */ /* 0x000fe200078e0008 */
[----:B-1----:R-:W-:Y:S01]  /*9260*/  @P0 SHF.R.U32.HI R9, RZ, R13, R10 ;  /* 0x0000000dff090219 */ /* 0x002fe2000001160a */
[----:B------:R-:W-:Y:S01]  /*9270*/  IMAD R13, R15, UR12, R12 ;  /* 0x0000000c0f0d7c24 */ /* 0x000fe2000f8e020c */
[----:B------:R-:W-:Y:S01]  /*9280*/  SHF.R.S32.HI R12, RZ, 0x1f, R23 ;  /* 0x0000001fff0c7819 */ /* 0x000fe20000011417 */
[----:B------:R-:W-:-:S04]  /*9290*/  IMAD.WIDE.U32 R6, R14, UR12, R6 ;  /* 0x0000000c0e067c25 */ /* 0x000fc8000f8e0006 */
[----:B---3--:R-:W-:-:S04]  /*92a0*/  @P0 IMAD.HI.U32 R123, R8, R123, RZ ;  /* 0x0000007b087b0227 */ /* 0x008fc800078e00ff */
[----:B------:R-:W-:Y:S02]  /*92b0*/  IMAD.IADD R7, R7, 0x1, R13 ;  /* 0x0000000107077824 */ /* 0x000fe400078e020d */
[----:B------:R-:W-:Y:S02]  /*92c0*/  IMAD R13, R12, UR6, RZ ;  /* 0x000000060c0d7c24 */ /* 0x000fe4000f8e02ff */
[----:B------:R-:W-:-:S04]  /*92d0*/  IMAD.WIDE.U32 R4, R23, UR4, R4 ;  /* 0x0000000417047c25 */ /* 0x000fc8000f8e0004 */
[----:B------:R-:W-:Y:S01]  /*92e0*/  IMAD.MOV.U32 R11, RZ, RZ, R8 ;  /* 0x000000ffff0b7224 */ /* 0x000fe200078e0008 */
[----:B----4-:R-:W-:Y:S01]  /*92f0*/  @P0 SHF.R.U32.HI R11, RZ, R22, R123 ;  /* 0x00000016ff0b0219 */ /* 0x010fe2000001167b */
[----:B------:R-:W-:Y:S01]  /*9300*/  IMAD R10, R12, UR4, RZ ;  /* 0x000000040c0a7c24 */ /* 0x000fe2000f8e02ff */
[----:B------:R-:W-:Y:S01]  /*9310*/  IADD3 R4, P0, R9, R4, RZ ;  /* 0x0000000409047210 */ /* 0x000fe20007f1e0ff */
[----:B------:R-:W-:Y:S01]  /*9320*/  IMAD R15, R23, UR7, R13 ;  /* 0x00000007170f7c24 */ /* 0x000fe2000f8e020d */
[--C-:B------:R-:W-:Y:S01]  /*9330*/  SHF.R.S32.HI R13, RZ, 0x1f, R9.reuse ;  /* 0x0000001fff0d7819 */ /* 0x100fe20000011409 */
[----:B------:R-:W-:Y:S01]  /*9340*/  IMAD.MOV R9, RZ, RZ, -R9 ;  /* 0x000000ffff097224 */ /* 0x000fe200078e0a09 */
[----:B------:R-:W-:Y:S01]  /*9350*/  IADD3 R14, -R11, RZ, RZ ;  /* 0x000000ff0b0e7210 */ /* 0x000fe20007ffe1ff */
[----:B------:R-:W-:Y:S01]  /*9360*/  IMAD R12, R23, UR5, R10 ;  /* 0x00000005170c7c24 */ /* 0x000fe2000f8e020a */
[----:B------:R-:W-:Y:S01]  /*9370*/  SHF.R.S32.HI R10, RZ, 0x1f, R11 ;  /* 0x0000001fff0a7819 */ /* 0x000fe2000001140b */
[----:B------:R-:W-:Y:S01]  /*9380*/  IMAD R9, R17, R9, R8 ;  /* 0x0000000911097224 */ /* 0x000fe200078e0208 */
[----:B------:R-:W-:Y:S01]  /*9390*/  ULDC.64 UR4, c[0x0][0xb30] ;  /* 0x0002cc0000047ab9 */ /* 0x000fe20000000a00 */
[----:B------:R-:W-:Y:S01]  /*93a0*/  IMAD.WIDE.U32 R6, R23, UR6, R6 ;  /* 0x0000000617067c25 */ /* 0x000fe2000f8e0006 */
[----:B------:R-:W-:Y:S01]  /*93b0*/  IADD3.X R5, R13, R5, R12, P0, !PT ;  /* 0x000000050d057210 */ /* 0x000fe200007fe40c */
[----:B------:R-:W-:-:S02]  /*93c0*/  ULDC.64 UR6, c[0x0][0xbc8] ;  /* 0x0002f20000067ab9 */ /* 0x000fc40000000a00 */
        /* <DEDUP_REMOVED lines=42> */
[----:B------:R-:W-:-:S05]  /*9670*/  IMAD.IADD R15, R18, 0x1, -R15 ;  /* 0x00000001120f7824 */ /* 0x000fca00078e0a0f */
[----:B------:R-:W-:Y:S01]  /*9680*/  SHF.L.U32 R2, R15, 0x1, RZ ;  /* 0x000000010f027819 */ /* 0x000fe200000006ff */
[----:B0-----:R3:W-:Y:S04]  /*9690*/  @!P1 ST.E desc[UR36][R10.64], R3 ;  /* 0x000000030a009985 */ /* 0x0017e8000c101924 */
[----:B--2---:R3:W-:Y:S01]  /*96a0*/  @!P0 ST.E desc[UR36][R12.64], R0 ;  /* 0x000000000c008985 */ /* 0x0047e2000c101924 */
[----:B------:R-:W-:Y:S05]  /*96b0*/  @P2 BRA `(.L_x_2230) ;  /* 0x0000000800382947 */ /* 0x000fea0003800000 */
[C---:B---3--:R-:W-:Y:S01]  /*96c0*/  VIADD R3, R2.reuse, 0x10 ;  /* 0x0000001002037836 */ /* 0x048fe20000000000 */
        /* <DEDUP_REMOVED lines=8> */
[C---:B------:R-:W-:Y:S01]  /*9750*/  IADD3 R17, R2.reuse, 0x20, RZ ;  /* 0x0000002002117810 */ /* 0x040fe20007ffe0ff */
[----:B------:R-:W-:Y:S01]  /*9760*/  VIADD R22, R2, 0x50 ;  /* 0x0000005002167836 */ /* 0x000fe20000000000 */
[----:B------:R-:W-:-:S02]  /*9770*/  ISETP.GE.AND P5, PT, R16, UR4, PT ;  /* 0x0000000410007c0c */ /* 0x000fc4000bfa6270 */
[----:B------:R-:W-:Y:S02]  /*9780*/  ISETP.GE.AND P6, PT, R17, UR4, PT ;  /* 0x0000000411007c0c */ /* 0x000fe4000bfc6270 */
[C---:B------:R-:W-:Y:S01]  /*9790*/  IADD3 R20, R2.reuse, 0x40, RZ ;  /* 0x0000004002147810 */ /* 0x040fe20007ffe0ff */
[----:B-1--4-:R-:W-:Y:S01]  /*97a0*/  @!P0 IMAD.WIDE R10, R2, 0x4, R4 ;  /* 0x00000004020a8825 */ /* 0x012fe200078e0204 */
[----:B------:R-:W-:Y:S02]  /*97b0*/  ISETP.GE.AND P3, PT, R18, UR4, PT ;  /* 0x0000000412007c0c */ /* 0x000fe4000bf66270 */
[----:B------:R-:W-:Y:S02]  /*97c0*/  @!P2 LEA.HI R3, R3, R3, RZ, 0x1 ;  /* 0x000000030303a211 */ /* 0x000fe400078f08ff */
[----:B------:R-:W-:Y:S01]  /*97d0*/  @!P1 LEA.HI R0, R0, R0, RZ, 0x1 ;  /* 0x0000000000009211 */ /* 0x000fe200078f08ff */
[----:B------:R0:W-:Y:S01]  /*97e0*/  @!P0 ST.E.64 desc[UR36][R10.64], R24 ;  /* 0x000000180a008985 */ /* 0x0001e2000c101b24 */
[----:B------:R-:W-:-:S02]  /*97f0*/  @!P2 LOP3.LUT R3, R3, 0xfffffffe, RZ, 0xc0, !PT ;  /* 0xfffffffe0303a812 */ /* 0x000fc400078ec0ff */
[----:B------:R-:W-:Y:S01]  /*9800*/  @!P1 LOP3.LUT R13, R0, 0xfffffffe, RZ, 0xc0, !PT ;  /* 0xfffffffe000d9812 */ /* 0x000fe200078ec0ff */
[----:B------:R-:W-:Y:S01]  /*9810*/  VIADD R0, R2, 0x28 ;  /* 0x0000002802007836 */ /* 0x000fe20000000000 */
[----:B------:R-:W-:Y:S01]  /*9820*/  @!P5 LEA.HI R16, R16, R16, RZ, 0x1 ;  /* 0x000000101010d211 */ /* 0x000fe200078f08ff */
[--C-:B------:R-:W-:Y:S01]  /*9830*/  @!P2 IMAD.WIDE R14, R3, 0x4, R4.reuse ;  /* 0x00000004030ea825 */ /* 0x100fe200078e0204 */
[----:B------:R-:W-:Y:S02]  /*9840*/  @!P6 LEA.HI R17, R17, R17, RZ, 0x1 ;  /* 0x000000111111e211 */ /* 0x000fe400078f08ff */
[----:B------:R-:W-:Y:S01]  /*9850*/  ISETP.GE.AND P0, PT, R0, UR4, PT ;  /* 0x0000000400007c0c */ /* 0x000fe2000bf06270 */
[----:B------:R-:W-:Y:S01]  /*9860*/  @!P1 IMAD.WIDE R12, R13, 0x4, R4 ;  /* 0x000000040d0c9825 */ /* 0x000fe200078e0204 */
[----:B------:R-:W-:-:S03]  /*9870*/  @!P3 LEA.HI R18, R18, R18, RZ, 0x1 ;  /* 0x000000121212b211 */ /* 0x000fc600078f08ff */
[C---:B------:R-:W-:Y:S01]  /*9880*/  VIADD R3, R2.reuse, 0x30 ;  /* 0x0000003002037836 */ /* 0x040fe20000000000 */
[----:B------:R1:W-:Y:S01]  /*9890*/  @!P1 ST.E.64 desc[UR36][R12.64], R28 ;  /* 0x0000001c0c009985 */ /* 0x0003e2000c101b24 */
[----:B------:R-:W-:Y:S01]  /*98a0*/  ISETP.GE.AND P1, PT, R21, UR4, PT ;  /* 0x0000000415007c0c */ /* 0x000fe2000bf26270 */
[----:B0-----:R-:W-:Y:S01]  /*98b0*/  VIADD R24, R2, 0x58 ;  /* 0x0000005802187836 */ /* 0x001fe20000000000 */
[----:B------:R-:W-:Y:S01]  /*98c0*/  @!P5 LOP3.LUT R11, R16, 0xfffffffe, RZ, 0xc0, !PT ;  /* 0xfffffffe100bd812 */ /* 0x000fe200078ec0ff */
[----:B------:R0:W-:Y:S01]  /*98d0*/  @!P2 ST.E.64 desc[UR36][R14.64], R32 ;  /* 0x000000200e00a985 */ /* 0x0001e2000c101b24 */
[----:B------:R-:W-:Y:S02]  /*98e0*/  ISETP.GE.AND P4, PT, R3, UR4, PT ;  /* 0x0000000403007c0c */ /* 0x000fe4000bf86270 */
[----:B------:R-:W-:Y:S01]  /*98f0*/  ISETP.GE.AND P2, PT, R20, UR4, PT ;  /* 0x0000000414007c0c */ /* 0x000fe2000bf46270 */
[----:B------:R-:W-:Y:S01]  /*9900*/  @!P5 IMAD.WIDE R10, R11, 0x4, R4 ;  /* 0x000000040b0ad825 */ /* 0x000fe200078e0204 */
[----:B------:R-:W-:-:S02]  /*9910*/  @!P0 LEA.HI R0, R0, R0, RZ, 0x1 ;  /* 0x0000000000008211 */ /* 0x000fc400078f08ff */
[----:B------:R-:W-:Y:S02]  /*9920*/  IADD3 R25, R2, 0x80, RZ ;  /* 0x0000008002197810 */ /* 0x000fe40007ffe0ff */
[----:B------:R2:W-:Y:S01]  /*9930*/  @!P5 ST.E.64 desc[UR36][R10.64], R36 ;  /* 0x000000240a00d985 */ /* 0x0005e2000c101b24 */
[----:B-1----:R-:W-:Y:S02]  /*9940*/  @!P6 LOP3.LUT R13, R17, 0xfffffffe, RZ, 0xc0, !PT ;  /* 0xfffffffe110de812 */ /* 0x002fe400078ec0ff */
[----:B------:R-:W-:Y:S02]  /*9950*/  @!P1 LEA.HI R16, R21, R21, RZ, 0x1 ;  /* 0x0000001515109211 */ /* 0x000fe400078f08ff */
[----:B0-----:R-:W-:Y:S01]  /*9960*/  @!P4 LEA.HI R14, R3, R3, RZ, 0x1 ;  /* 0x00000003030ec211 */ /* 0x001fe200078f08ff */
[----:B------:R-:W-:Y:S01]  /*9970*/  @!P6 IMAD.WIDE R12, R13, 0x4, R4 ;  /* 0x000000040d0ce825 */ /* 0x000fe200078e0204 */
[----:B------:R-:W-:Y:S02]  /*9980*/  @!P2 LEA.HI R20, R20, R20, RZ, 0x1 ;  /* 0x000000141414a211 */ /* 0x000fe400078f08ff */
[----:B------:R-:W-:-:S02]  /*9990*/  @!P0 LOP3.LUT R3, R0, 0xfffffffe, RZ, 0xc0, !PT ;  /* 0xfffffffe00038812 */ /* 0x000fc400078ec0ff */
[----:B------:R-:W-:Y:S01]  /*99a0*/  @!P4 LOP3.LUT R15, R14, 0xfffffffe, RZ, 0xc0, !PT ;  /* 0xfffffffe0e0fc812 */ /* 0x000fe200078ec0ff */
[----:B------:R0:W-:Y:S01]  /*99b0*/  @!P6 ST.E.64 desc[UR36][R12.64], R40 ;  /* 0x000000280c00e985 */ /* 0x0001e2000c101b24 */
[----:B------:R-:W-:Y:S01]  /*99c0*/  @!P3 LOP3.LUT R17, R18, 0xfffffffe, RZ, 0xc0, !PT ;  /* 0xfffffffe1211b812 */ /* 0x000fe200078ec0ff */
[----:B--2---:R-:W-:Y:S01]  /*99d0*/  @!P0 IMAD.WIDE R10, R3, 0x4, R4 ;  /* 0x00000004030a8825 */ /* 0x004fe200078e0204 */
[----:B------:R-:W-:Y:S02]  /*99e0*/  @!P2 LOP3.LUT R21, R20, 0xfffffffe, RZ, 0xc0, !PT ;  /* 0xfffffffe1415a812 */ /* 0x000fe400078ec0ff */
[----:B------:R-:W-:Y:S01]  /*99f0*/  @!P1 LOP3.LUT R23, R16, 0xfffffffe, RZ, 0xc0, !PT ;  /* 0xfffffffe10179812 */ /* 0x000fe200078ec0ff */
[----:B------:R-:W-:Y:S01]  /*9a00*/  VIADD R3, R2, 0x68 ;  /* 0x0000006802037836 */ /* 0x000fe20000000000 */
[----:B------:R-:W-:Y:S01]  /*9a10*/  ISETP.GE.AND P5, PT, R22, UR4, PT ;  /* 0x0000000416007c0c */ /* 0x000fe2000bfa6270 */
[----:B------:R1:W-:Y:S01]  /*9a20*/  @!P0 ST.E.64 desc[UR36][R10.64], R44 ;  /* 0x0000002c0a008985 */ /* 0x0003e2000c101b24 */
[C---:B------:R-:W-:Y:S01]  /*9a30*/  IADD3 R0, R2.reuse, 0x60, RZ ;  /* 0x0000006002007810 */ /* 0x040fe20007ffe0ff */
[----:B------:R-:W-:Y:S01]  /*9a40*/  VIADD R18, R2, 0x70 ;  /* 0x0000007002127836 */ /* 0x000fe20000000000 */
[----:B------:R-:W-:-:S02]  /*9a50*/  ISETP.GE.AND P6, PT, R24, UR4, PT ;  /* 0x0000000418007c0c */ /* 0x000fc4000bfc6270 */
[----:B------:R-:W-:Y:S01]  /*9a60*/  ISETP.GE.AND P0, PT, R0, UR4, PT ;  /* 0x0000000400007c0c */ /* 0x000fe2000bf06270 */
[----:B0-----:R-:W-:-:S04]  /*9a70*/  @!P4 IMAD.WIDE R12, R15, 0x4, R4 ;  /* 0x000000040f0cc825 */ /* 0x001fc800078e0204 */
[--C-:B------:R-:W-:Y:S01]  /*9a80*/  @!P3 IMAD.WIDE R14, R17, 0x4, R4.reuse ;  /* 0x00000004110eb825 */ /* 0x100fe200078e0204 */
[----:B------:R0:W-:Y:S01]  /*9a90*/  @!P4 ST.E.64 desc[UR36][R12.64], R48 ;  /* 0x000000300c00c985 */ /* 0x0001e2000c101b24 */
[----:B------:R-:W-:Y:S02]  /*9aa0*/  ISETP.GE.AND P4, PT, R25, UR4, PT ;  /* 0x0000000419007c0c */ /* 0x000fe4000bf86270 */
[--C-:B------:R-:W-:Y:S01]  /*9ab0*/  @!P2 IMAD.WIDE R16, R21, 0x4, R4.reuse ;  /* 0x000000041510a825 */ /* 0x100fe200078e0204 */
[----:B------:R2:W-:Y:S01]  /*9ac0*/  @!P3 ST.E.64 desc[UR36][R14.64], R52 ;  /* 0x000000340e00b985 */ /* 0x0005e2000c101b24 */
[----:B------:R-:W-:Y:S02]  /*9ad0*/  @!P5 LEA.HI R22, R22, R22, RZ, 0x1 ;  /* 0x000000161616d211 */ /* 0x000fe400078f08ff */
[----:B------:R-:W-:Y:S01]  /*9ae0*/  @!P1 IMAD.WIDE R20, R23, 0x4, R4 ;  /* 0x0000000417149825 */ /* 0x000fe200078e0204 */
[----:B------:R3:W-:Y:S01]  /*9af0*/  @!P2 ST.E.64 desc[UR36][R16.64], R56 ;  /* 0x000000381000a985 */ /* 0x0007e2000c101b24 */
[----:B------:R-:W-:-:S02]  /*9b00*/  ISETP.GE.AND P2, PT, R18, UR4, PT ;  /* 0x0000000412007c0c */ /* 0x000fc4000bf46270 */
[----:B------:R-:W-:Y:S01]  /*9b10*/  VIADD R23, R2, 0x78 ;  /* 0x0000007802177836 */ /* 0x000fe20000000000 */
[----:B------:R4:W-:Y:S01]  /*9b20*/  @!P1 ST.E.64 desc[UR36][R20.64], R60 ;  /* 0x0000003c14009985 */ /* 0x0009e2000c101b24 */
[----:B------:R-:W-:Y:S02]  /*9b30*/  ISETP.GE.AND P1, PT, R3, UR4, PT ;  /* 0x0000000403007c0c */ /* 0x000fe4000bf26270 */
[----:B------:R-:W-:Y:S02]  /*9b40*/  @!P6 LEA.HI R24, R24, R24, RZ, 0x1 ;  /* 0x000000181818e211 */ /* 0x000fe400078f08ff */
[----:B------:R-:W-:Y:S02]  /*9b50*/  ISETP.GE.AND P3, PT, R23, UR4, PT ;  /* 0x0000000417007c0c */ /* 0x000fe4000bf66270 */
[----:B-1----:R-:W-:Y:S02]  /*9b60*/  @!P5 LOP3.LUT R11, R22, 0xfffffffe, RZ, 0xc0, !PT ;  /* 0xfffffffe160bd812 */ /* 0x002fe400078ec0ff */
[----:B------:R-:W-:-:S02]  /*9b70*/  @!P0 LEA.HI R0, R0, R0, RZ, 0x1 ;  /* 0x0000000000008211 */ /* 0x000fc400078f08ff */
[----:B0-----:R-:W-:Y:S01]  /*9b80*/  @!P6 LOP3.LUT R13, R24, 0xfffffffe, RZ, 0xc0, !PT ;  /* 0xfffffffe180de812 */ /* 0x001fe200078ec0ff */
[--C-:B------:R-:W-:Y:S01]  /*9b90*/  @!P5 IMAD.WIDE R10, R11, 0x4, R4.reuse ;  /* 0x000000040b0ad825 */ /* 0x100fe200078e0204 */
[----:B--2---:R-:W-:Y:S02]  /*9ba0*/  @!P0 LOP3.LUT R15, R0, 0xfffffffe, RZ, 0xc0, !PT ;  /* 0xfffffffe000f8812 */ /* 0x004fe400078ec0ff */
[----:B------:R-:W-:Y:S01]  /*9bb0*/  @!P1 LEA.HI R3, R3, R3, RZ, 0x1 ;  /* 0x0000000303039211 */ /* 0x000fe200078f08ff */
[--C-:B------:R-:W-:Y:S01]  /*9bc0*/  @!P6 IMAD.WIDE R12, R13, 0x4, R4.reuse ;  /* 0x000000040d0ce825 */ /* 0x100fe200078e0204 */
[----:B------:R-:W-:Y:S01]  /*9bd0*/  @!P2 LEA.HI R18, R18, R18, RZ, 0x1 ;  /* 0x000000121212a211 */ /* 0x000fe200078f08ff */
[----:B------:R0:W-:Y:S01]  /*9be0*/  @!P5 ST.E.64 desc[UR36][R10.64], R64 ;  /* 0x000000400a00d985 */ /* 0x0001e2000c101b24 */
[----:B------:R-:W-:Y:S01]  /*9bf0*/  @!P1 LOP3.LUT R3, R3, 0xfffffffe, RZ, 0xc0, !PT ;  /* 0xfffffffe03039812 */ /* 0x000fe200078ec0ff */
[----:B------:R-:W-:Y:S01]  /*9c00*/  @!P0 IMAD.WIDE R14, R15, 0x4, R4 ;  /* 0x000000040f0e8825 */ /* 0x000fe200078e0204 */
[----:B------:R-:W-:Y:S01]  /*9c10*/  @!P3 LEA.HI R23, R23, R23, RZ, 0x1 ;  /* 0x000000171717b211 */ /* 0x000fe200078f08ff */
[----:B------:R1:W-:Y:S01]  /*9c20*/  @!P6 ST.E.64 desc[UR36][R12.64], R68 ;  /* 0x000000440c00e985 */ /* 0x0003e2000c101b24 */
[----:B------:R-:W-:Y:S01]  /*9c30*/  @!P4 LEA.HI R25, R25, R25, RZ, 0x1 ;  /* 0x000000191919c211 */ /* 0x000fe200078f08ff */
[----:B------:R-:W-:Y:S01]  /*9c40*/  VIADD R0, R2, 0x88 ;  /* 0x0000008802007836 */ /* 0x000fe20000000000 */
[----:B---3--:R-:W-:Y:S01]  /*9c50*/  @!P2 LOP3.LUT R17, R18, 0xfffffffe, RZ, 0xc0, !PT ;  /* 0xfffffffe1211a812 */ /* 0x008fe200078ec0ff */
[----:B------:R2:W-:Y:S01]  /*9c60*/  @!P0 ST.E.64 desc[UR36][R14.64], R72 ;  /* 0x000000480e008985 */ /* 0x0005e2000c101b24 */
[----:B------:R-:W-:Y:S01]  /*9c70*/  @!P3 LOP3.LUT R23, R23, 0xfffffffe, RZ, 0xc0, !PT ;  /* 0xfffffffe1717b812 */ /* 0x000fe200078ec0ff */
[----:B------:R-:W-:Y:S01]  /*9c80*/  VIADD R18, R2, 0x98 ;  /* 0x0000009802127836 */ /* 0x000fe20000000000 */
[----:B----4-:R-:W-:-:S02]  /*9c90*/  @!P4 LOP3.LUT R21, R25, 0xfffffffe, RZ, 0xc0, !PT ;  /* 0xfffffffe1915c812 */ /* 0x010fc400078ec0ff */
[----:B------:R-:W-:Y:S01]  /*9ca0*/  IADD3 R22, R2, 0xa0, RZ ;  /* 0x000000a002167810 */ /* 0x000fe20007ffe0ff */
[----:B0-----:R-:W-:Y:S01]  /*9cb0*/  @!P1 IMAD.WIDE R10, R3, 0x4, R4 ;  /* 0x00000004030a9825 */ /* 0x001fe200078e0204 */
[----:B------:R-:W-:-:S03]  /*9cc0*/  ISETP.GE.AND P0, PT, R0, UR4, PT ;  /* 0x0000000400007c0c */ /* 0x000fc6000bf06270 */
        /* <DEDUP_REMOVED lines=9> */
[----:B------:R-:W-:-:S02]  /*9d60*/  ISETP.GE.AND P3, PT, R22, UR4, PT ;  /* 0x0000000416007c0c */ /* 0x000fc4000bf66270 */
[C---:B--2---:R-:W-:Y:S01]  /*9d70*/  VIADD R14, R2.reuse, 0xa8 ;  /* 0x000000a8020e7836 */ /* 0x044fe20000000000 */
[----:B------:R2:W-:Y:S01]  /*9d80*/  @!P4 ST.E.64 desc[UR36][R20.64], R88 ;  /* 0x000000581400c985 */ /* 0x0005e2000c101b24 */
[----:B0-----:R-:W-:Y:S01]  /*9d90*/  VIADD R11, R2, 0xb8 ;  /* 0x000000b8020b7836 */ /* 0x001fe20000000000 */
[----:B------:R-:W-:Y:S01]  /*9da0*/  @!P0 LEA.HI R0, R0, R0, RZ, 0x1 ;  /* 0x0000000000008211 */ /* 0x000fe200078f08ff */
[----:B------:R-:W-:Y:S01]  /*9db0*/  VIADD R15, R2, 0xb0 ;  /* 0x000000b0020f7836 */ /* 0x000fe20000000000 */
[----:B------:R-:W-:Y:S02]  /*9dc0*/  ISETP.GE.AND P4, PT, R14, UR4, PT ;  /* 0x000000040e007c0c */ /* 0x000fe4000bf86270 */
[----:B------:R-:W-:Y:S02]  /*9dd0*/  ISETP.GE.AND P6, PT, R11, UR4, PT ;  /* 0x000000040b007c0c */ /* 0x000fe4000bfc6270 */
[----:B------:R-:W-:Y:S02]  /*9de0*/  ISETP.GE.AND P5, PT, R15, UR4, PT ;  /* 0x000000040f007c0c */ /* 0x000fe4000bfa6270 */
[----:B------:R-:W-:-:S02]  /*9df0*/  @!P1 LEA.HI R3, R3, R3, RZ, 0x1 ;  /* 0x0000000303039211 */ /* 0x000fc400078f08ff */
[----:B------:R-:W-:Y:S02]  /*9e00*/  @!P2 LEA.HI R18, R18, R18, RZ, 0x1 ;  /* 0x000000121212a211 */ /* 0x000fe400078f08ff */
[----:B------:R-:W-:Y:S02]  /*9e10*/  @!P3 LEA.HI R22, R22, R22, RZ, 0x1 ;  /* 0x000000161616b211 */ /* 0x000fe400078f08ff */
[----:B------:R-:W-:Y:S02]  /*9e20*/  @!P1 LOP3.LUT R3, R3, 0xfffffffe, RZ, 0xc0, !PT ;  /* 0xfffffffe03039812 */ /* 0x000fe400078ec0ff */
[----:B------:R-:W-:Y:S02]  /*9e30*/  @!P4 LEA.HI R14, R14, R14, RZ, 0x1 ;  /* 0x0000000e0e0ec211 */ /* 0x000fe400078f08ff */
[----:B-1----:R-:W-:Y:S02]  /*9e40*/  @!P6 LEA.HI R12, R11, R11, RZ, 0x1 ;  /* 0x0000000b0b0ce211 */ /* 0x002fe400078f08ff */
[----:B------:R-:W-:-:S02]  /*9e50*/  @!P5 LEA.HI R10, R15, R15, RZ, 0x1 ;  /* 0x0000000f0f0ad211 */ /* 0x000fc400078f08ff */
[----:B------:R-:W-:Y:S02]  /*9e60*/  @!P0 LOP3.LUT R11, R0, 0xfffffffe, RZ, 0xc0, !PT ;  /* 0xfffffffe000b8812 */ /* 0x000fe400078ec0ff */
[----:B------:R-:W-:Y:S02]  /*9e70*/  @!P2 LOP3.LUT R15, R18, 0xfffffffe, RZ, 0xc0, !PT ;  /* 0xfffffffe120fa812 */ /* 0x000fe400078ec0ff */
[----:B---3--:R-:W-:Y:S02]  /*9e80*/  @!P3 LOP3.LUT R17, R22, 0xfffffffe, RZ, 0xc0, !PT ;  /* 0xfffffffe1611b812 */ /* 0x008fe400078ec0ff */
[----:B--2---:R-:W-:Y:S01]  /*9e90*/  @!P4 LOP3.LUT R21, R14, 0xfffffffe, RZ, 0xc0, !PT ;  /* 0xfffffffe0e15c812 */ /* 0x004fe200078ec0ff */
        /* <DEDUP_REMOVED lines=16> */
.L_x_2230:
[----:B------:R-:W-:Y:S05]  /*9fa0*/  BSYNC B0 ;  /* 0x0000000000007941 */ /* 0x000fea0003800000 */
.L_x_2229:
[----:B------:R-:W-:Y:S01]  /*9fb0*/  ISETP.GE.AND P0, PT, R8, R7, PT ;  /* 0x000000070800720c */ /* 0x000fe20003f06270 */
[----:B01----:R2:W0:Y:S04]  /*9fc0*/  SHFL.IDX PT, R5, R9, 0x1, 0x1c1f ;  /* 0x003c1f0009057f89 */ /* 0x00342800000e0000 */
[----:B----4-:R2:W4:Y:S08]  /*9fd0*/  SHFL.IDX PT, R4, R6, 0x1, 0x1c1f ;  /* 0x003c1f0006047f89 */ /* 0x01053000000e0000 */
[----:B--2---:R-:W-:Y:S05]  /*9fe0*/  @P0 BRA `(.L_x_2189) ;  /* 0x0000004800540947 */ /* 0x004fea0003800000 */
[C---:B---3--:R-:W-:Y:S01]  /*9ff0*/  IADD3 R0, R2.reuse, 0x8, RZ ;  /* 0x0000000802007810 */ /* 0x048fe20007ffe0ff */
        /* <DEDUP_REMOVED lines=15> */
[----:B0---4-:R-:W-:Y:S01]  /*a0f0*/  @!P2 IMAD.WIDE R6, R2, 0x4, R4 ;  /* 0x000000040206a825 */ /* 0x011fe200078e0204 */
[----:B------:R-:W-:-:S02]  /*a100*/  ISETP.GE.AND P6, PT, R14, UR4, PT ;  /* 0x000000040e007c0c */ /* 0x000fc4000bfc6270 */
[----:B------:R-:W-:Y:S01]  /*a110*/  @!P3 LEA.HI R0, R0, R0, RZ, 0x1 ;  /* 0x000000000000b211 */ /* 0x000fe200078f08ff */
[----:B------:R-:W-:Y:S01]  /*a120*/  VIADD R21, R2, 0x78 ;  /* 0x0000007802157836 */ /* 0x000fe20000000000 */
[----:B------:R0:W-:Y:S01]  /*a130*/  @!P2 ST.E.64 desc[UR36][R6.64], R26 ;  /* 0x0000001a0600a985 */ /* 0x0001e2000c101b24 */
[----:B------:R-:W-:Y:S02]  /*a140*/  @!P0 LEA.HI R3, R3, R3, RZ, 0x1 ;  /* 0x0000000303038211 */ /* 0x000fe400078f08ff */
[----:B------:R-:W-:Y:S01]  /*a150*/  @!P3 LOP3.LUT R9, R0, 0xfffffffe, RZ, 0xc0, !PT ;  /* 0xfffffffe0009b812 */ /* 0x000fe200078ec0ff */
[----:B------:R-:W-:Y:S01]  /*a160*/  VIADD R0, R2, 0x20 ;  /* 0x0000002002007836 */ /* 0x000fe20000000000 */
[----:B------:R-:W-:Y:S02]  /*a170*/  @!P1 LEA.HI R10, R10, R10, RZ, 0x1 ;  /* 0x0000000a0a0a9211 */ /* 0x000fe400078f08ff */
[----:B------:R-:W-:Y:S01]  /*a180*/  @!P0 LOP3.LUT R3, R3, 0xfffffffe, RZ, 0xc0, !PT ;  /* 0xfffffffe03038812 */ /* 0x000fe200078ec0ff */
[----:B------:R-:W-:Y:S01]  /*a190*/  @!P3 IMAD.WIDE R8, R9, 0x4, R4 ;  /* 0x000000040908b825 */ /* 0x000fe200078e0204 */
[----:B------:R-:W-:-:S02]  /*a1a0*/  ISETP.GE.AND P2, PT, R0, UR4, PT ;  /* 0x0000000400007c0c */ /* 0x000fc4000bf46270 */
[----:B------:R-:W-:Y:S02]  /*a1b0*/  @!P4 LEA.HI R12, R12, R12, RZ, 0x1 ;  /* 0x0000000c0c0cc211 */ /* 0x000fe400078f08ff */
[----:B------:R1:W-:Y:S01]  /*a1c0*/  @!P3 ST.E.64 desc[UR36][R8.64], R30 ;  /* 0x0000001e0800b985 */ /* 0x0003e2000c101b24 */
[----:B------:R-:W-:Y:S01]  /*a1d0*/  ISETP.GE.AND P3, PT, R11, UR4, PT ;  /* 0x000000040b007c0c */ /* 0x000fe2000bf66270 */
[----:B0-----:R-:W-:Y:S01]  /*a1e0*/  @!P0 IMAD.WIDE R6, R3, 0x4, R4 ;  /* 0x0000000403068825 */ /* 0x001fe200078e0204 */
[----:B------:R-:W-:Y:S02]  /*a1f0*/  @!P6 LEA.HI R14, R14, R14, RZ, 0x1 ;  /* 0x0000000e0e0ee211 */ /* 0x000fe400078f08ff */
[----:B------:R-:W-:Y:S02]  /*a200*/  IADD3 R16, R2, 0x48, RZ ;  /* 0x0000004802107810 */ /* 0x000fe40007ffe0ff */
[----:B------:R0:W-:Y:S01]  /*a210*/  @!P0 ST.E.64 desc[UR36][R6.64], R34 ;  /* 0x0000002206008985 */ /* 0x0001e2000c101b24 */
[----:B------:R-:W-:-:S02]  /*a220*/  @!P6 LOP3.LUT R17, R14, 0xfffffffe, RZ, 0xc0, !PT ;  /* 0xfffffffe0e11e812 */ /* 0x000fc400078ec0ff */
[----:B------:R-:W-:Y:S02]  /*a230*/  @!P2 LEA.HI R0, R0, R0, RZ, 0x1 ;  /* 0x000000000000a211 */ /* 0x000fe400078f08ff */
[----:B------:R-:W-:Y:S02]  /*a240*/  ISETP.GE.AND P0, PT, R18, UR4, PT ;  /* 0x0000000412007c0c */ /* 0x000fe4000bf06270 */
[----:B-1----:R-:W-:Y:S02]  /*a250*/  @!P1 LOP3.LUT R9, R10, 0xfffffffe, RZ, 0xc0, !PT ;  /* 0xfffffffe0a099812 */ /* 0x002fe400078ec0ff */
[----:B------:R-:W-:Y:S02]  /*a260*/  @!P3 LEA.HI R11, R11, R11, RZ, 0x1 ;  /* 0x0000000b0b0bb211 */ /* 0x000fe400078f08ff */
[----:B------:R-:W-:Y:S01]  /*a270*/  @!P5 LEA.HI R10, R13, R13, RZ, 0x1 ;  /* 0x0000000d0d0ad211 */ /* 0x000fe200078f08ff */
[----:B------:R-:W-:Y:S01]  /*a280*/  @!P1 IMAD.WIDE R8, R9, 0x4, R4 ;  /* 0x0000000409089825 */ /* 0x000fe200078e0204 */
[----:B------:R-:W-:-:S02]  /*a290*/  @!P2 LOP3.LUT R3, R0, 0xfffffffe, RZ, 0xc0, !PT ;  /* 0xfffffffe0003a812 */ /* 0x000fc400078ec0ff */
[----:B------:R-:W-:Y:S01]  /*a2a0*/  @!P3 LOP3.LUT R11, R11, 0xfffffffe, RZ, 0xc0, !PT ;  /* 0xfffffffe0b0bb812 */ /* 0x000fe200078ec0ff */
[----:B------:R-:W-:Y:S01]  /*a2b0*/  VIADD R0, R2, 0x58 ;  /* 0x0000005802007836 */ /* 0x000fe20000000000 */
[----:B------:R-:W-:Y:S01]  /*a2c0*/  @!P4 LOP3.LUT R13, R12, 0xfffffffe, RZ, 0xc0, !PT ;  /* 0xfffffffe0c0dc812 */ /* 0x000fe200078ec0ff */
[----:B------:R1:W-:Y:S01]  /*a2d0*/  @!P1 ST.E.64 desc[UR36][R8.64], R38 ;  /* 0x0000002608009985 */ /* 0x0003e2000c101b24 */
[----:B------:R-:W-:Y:S01]  /*a2e0*/  @!P5 LOP3.LUT R15, R10, 0xfffffffe, RZ, 0xc0, !PT ;  /* 0xfffffffe0a0fd812 */ /* 0x000fe200078ec0ff */
[--C-:B0-----:R-:W-:Y:S01]  /*a2f0*/  @!P2 IMAD.WIDE R6, R3, 0x4, R4.reuse ;  /* 0x000000040306a825 */ /* 0x101fe200078e0204 */
[----:B------:R-:W-:Y:S02]  /*a300*/  ISETP.GE.AND P1, PT, R16, UR4, PT ;  /* 0x0000000410007c0c */ /* 0x000fe4000bf26270 */
[----:B------:R-:W-:Y:S01]  /*a310*/  @!P0 LEA.HI R18, R18, R18, RZ, 0x1 ;  /* 0x0000001212128211 */ /* 0x000fe200078f08ff */
[----:B------:R-:W-:Y:S01]  /*a320*/  VIADD R3, R2, 0x60 ;  /* 0x0000006002037836 */ /* 0x000fe20000000000 */
[----:B------:R0:W-:Y:S01]  /*a330*/  @!P2 ST.E.64 desc[UR36][R6.64], R42 ;  /* 0x0000002a0600a985 */ /* 0x0001e2000c101b24 */
[----:B------:R-:W-:Y:S01]  /*a340*/  ISETP.GE.AND P2, PT, R0, UR4, PT ;  /* 0x0000000400007c0c */ /* 0x000fe2000bf46270 */
[----:B-1----:R-:W-:-:S07]  /*a350*/  @!P3 IMAD.WIDE R8, R11, 0x4, R4 ;  /* 0x000000040b08b825 */ /* 0x002fce00078e0204 */
[----:B------:R-:W-:Y:S01]  /*a360*/  @!P1 LEA.HI R16, R16, R16, RZ, 0x1 ;  /* 0x0000001010109211 */ /* 0x000fe200078f08ff */
[--C-:B------:R-:W-:Y:S01]  /*a370*/  @!P4 IMAD.WIDE R10, R13, 0x4, R4.reuse ;  /* 0x000000040d0ac825 */ /* 0x100fe200078e0204 */
[----:B------:R1:W-:Y:S01]  /*a380*/  @!P3 ST.E.64 desc[UR36][R8.64], R46 ;  /* 0x0000002e0800b985 */ /* 0x0003e2000c101b24 */
[----:B------:R-:W-:Y:S02]  /*a390*/  ISETP.GE.AND P3, PT, R21, UR4, PT ;  /* 0x0000000415007c0c */ /* 0x000fe4000bf66270 */
[--C-:B------:R-:W-:Y:S01]  /*a3a0*/  @!P5 IMAD.WIDE R12, R15, 0x4, R4.reuse ;  /* 0x000000040f0cd825 */ /* 0x100fe200078e0204 */
[----:B------:R-:W-:Y:S01]  /*a3b0*/  @!P4 ST.E.64 desc[UR36][R10.64], R50 ;  /* 0x000000320a00c985 */ /* 0x000fe2000c101b24 */
[----:B------:R-:W-:Y:S02]  /*a3c0*/  ISETP.GE.AND P4, PT, R20, UR4, PT ;  /* 0x0000000414007c0c */ /* 0x000fe4000bf86270 */
[--C-:B------:R-:W-:Y:S01]  /*a3d0*/  @!P6 IMAD.WIDE R14, R17, 0x4, R4.reuse ;  /* 0x00000004110ee825 */ /* 0x100fe200078e0204 */
[----:B------:R-:W-:Y:S01]  /*a3e0*/  IADD3 R17, R2, 0x68, RZ ;  /* 0x0000006802117810 */ /* 0x000fe20007ffe0ff */
[----:B------:R2:W-:Y:S01]  /*a3f0*/  @!P5 ST.E.64 desc[UR36][R12.64], R54 ;  /* 0x000000360c00d985 */ /* 0x0005e2000c101b24 */
[----:B0-----:R-:W-:Y:S01]  /*a400*/  @!P1 LOP3.LUT R7, R16, 0xfffffffe, RZ, 0xc0, !PT ;  /* 0xfffffffe10079812 */ /* 0x001fe200078ec0ff */
[----:B------:R-:W-:Y:S01]  /*a410*/  VIADD R16, R2, 0x80 ;  /* 0x0000008002107836 */ /* 0x000fe20000000000 */
[----:B------:R-:W-:Y:S01]  /*a420*/  ISETP.GE.AND P5, PT, R17, UR4, PT ;  /* 0x0000000411007c0c */ /* 0x000fe2000bfa6270 */
[----:B------:R0:W-:Y:S01]  /*a430*/  @!P6 ST.E.64 desc[UR36][R14.64], R58 ;  /* 0x0000003a0e00e985 */ /* 0x0001e2000c101b24 */
[----:B------:R-:W-:Y:S01]  /*a440*/  ISETP.GE.AND P6, PT, R3, UR4, PT ;  /* 0x0000000403007c0c */ /* 0x000fe2000bfc6270 */
[----:B------:R-:W-:Y:S01]  /*a450*/  @!P1 IMAD.WIDE R6, R7, 0x4, R4 ;  /* 0x0000000407069825 */ /* 0x000fe200078e0204 */
[----:B-1----:R-:W-:-:S02]  /*a460*/  @!P0 LOP3.LUT R9, R18, 0xfffffffe, RZ, 0xc0, !PT ;  /* 0xfffffffe12098812 */ /* 0x002fc400078ec0ff */
[----:B------:R-:W-:Y:S02]  /*a470*/  @!P2 LEA.HI R0, R0, R0, RZ, 0x1 ;  /* 0x000000000000a211 */ /* 0x000fe400078f08ff */
[----:B------:R-:W-:Y:S01]  /*a480*/  @!P4 LEA.HI R20, R20, R20, RZ, 0x1 ;  /* 0x000000141414c211 */ /* 0x000fe200078f08ff */
[--C-:B------:R-:W-:Y:S01]  /*a490*/  @!P0 IMAD.WIDE R8, R9, 0x4, R4.reuse ;  /* 0x0000000409088825 */ /* 0x100fe200078e0204 */
[----:B------:R-:W-:Y:S01]  /*a4a0*/  @!P3 LEA.HI R21, R21, R21, RZ, 0x1 ;  /* 0x000000151515b211 */ /* 0x000fe200078f08ff */
[----:B------:R1:W-:Y:S01]  /*a4b0*/  @!P1 ST.E.64 desc[UR36][R6.64], R62 ;  /* 0x0000003e06009985 */ /* 0x0003e2000c101b24 */
[----:B--2---:R-:W-:Y:S02]  /*a4c0*/  @!P4 LOP3.LUT R13, R20, 0xfffffffe, RZ, 0xc0, !PT ;  /* 0xfffffffe140dc812 */ /* 0x004fe400078ec0ff */
[----:B------:R-:W-:Y:S01]  /*a4d0*/  @!P5 LEA.HI R17, R17, R17, RZ, 0x1 ;  /* 0x000000111111d211 */ /* 0x000fe200078f08ff */
[----:B------:R2:W-:Y:S01]  /*a4e0*/  @!P0 ST.E.64 desc[UR36][R8.64], R66 ;  /* 0x0000004208008985 */ /* 0x0005e2000c101b24 */
[----:B------:R-:W-:Y:S01]  /*a4f0*/  @!P6 LEA.HI R10, R3, R3, RZ, 0x1 ;  /* 0x00000003030ae211 */ /* 0x000fe200078f08ff */
[----:B------:R-:W-:Y:S01]  /*a500*/  @!P4 IMAD.WIDE R12, R13, 0x4, R4 ;  /* 0x000000040d0cc825 */ /* 0x000fe200078e0204 */
[----:B------:R-:W-:-:S02]  /*a510*/  @!P2 LOP3.LUT R3, R0, 0xfffffffe, RZ, 0xc0, !PT ;  /* 0xfffffffe0003a812 */ /* 0x000fc400078ec0ff */
[----:B------:R-:W-:Y:S01]  /*a520*/  @!P6 LOP3.LUT R11, R10, 0xfffffffe, RZ, 0xc0, !PT ;  /* 0xfffffffe0a0be812 */ /* 0x000fe200078ec0ff */
[C---:B------:R-:W-:Y:S01]  /*a530*/  VIADD R0, R2.reuse, 0x90 ;  /* 0x0000009002007836 */ /* 0x040fe20000000000 */
[----:B------:R-:W-:Y:S02]  /*a540*/  @!P5 LOP3.LUT R17, R17, 0xfffffffe, RZ, 0xc0, !PT ;  /* 0xfffffffe1111d812 */ /* 0x000fe400078ec0ff */
[----:B0-----:R-:W-:Y:S01]  /*a550*/  @!P3 LOP3.LUT R15, R21, 0xfffffffe, RZ, 0xc0, !PT ;  /* 0xfffffffe150fb812 */ /* 0x001fe200078ec0ff */
[--C-:B-1----:R-:W-:Y:S01]  /*a560*/  @!P2 IMAD.WIDE R6, R3, 0x4, R4.reuse ;  /* 0x000000040306a825 */ /* 0x102fe200078e0204 */
[----:B------:R-:W-:Y:S02]  /*a570*/  IADD3 R18, R2, 0x88, RZ ;  /* 0x0000008802127810 */ /* 0x000fe40007ffe0ff */
[----:B------:R-:W-:Y:S01]  /*a580*/  ISETP.GE.AND P0, PT, R16, UR4, PT ;  /* 0x0000000410007c0c */ /* 0x000fe2000bf06270 */
[--C-:B--2---:R-:W-:Y:S01]  /*a590*/  @!P6 IMAD.WIDE R8, R11, 0x4, R4.reuse ;  /* 0x000000040b08e825 */ /* 0x104fe200078e0204 */
[----:B------:R-:W-:Y:S01]  /*a5a0*/  ISETP.GE.AND P1, PT, R18, UR4, PT ;  /* 0x0000000412007c0c */ /* 0x000fe2000bf26270 */
[----:B------:R0:W-:Y:S01]  /*a5b0*/  @!P2 ST.E.64 desc[UR36][R6.64], R70 ;  /* 0x000000460600a985 */ /* 0x0001e2000c101b24 */
[----:B------:R-:W-:Y:S01]  /*a5c0*/  IADD3 R20, R2, 0xa8, RZ ;  /* 0x000000a802147810 */ /* 0x000fe20007ffe0ff */
[--C-:B------:R-:W-:Y:S01]  /*a5d0*/  @!P5 IMAD.WIDE R10, R17, 0x4, R4.reuse ;  /* 0x00000004110ad825 */ /* 0x100fe200078e0204 */
[----:B------:R-:W-:Y:S01]  /*a5e0*/  ISETP.GE.AND P2, PT, R0, UR4, PT ;  /* 0x0000000400007c0c */ /* 0x000fe2000bf46270 */
[----:B------:R1:W-:Y:S02]  /*a5f0*/  @!P6 ST.E.64 desc[UR36][R8.64], R74 ;  /* 0x0000004a0800e985 */ /* 0x0003e4000c101b24 */
[----:B------:R-:W-:-:S02]  /*a600*/  @!P3 IMAD.WIDE R14, R15, 0x4, R4 ;  /* 0x000000040f0eb825 */ /* 0x000fc400078e0204 */
[----:B------:R2:W-:Y:S01]  /*a610*/  @!P5 ST.E.64 desc[UR36][R10.64], R78 ;  /* 0x0000004e0a00d985 */ /* 0x0005e2000c101b24 */
[----:B------:R-:W-:Y:S01]  /*a620*/  ISETP.GE.AND P5, PT, R20, UR4, PT ;  /* 0x0000000414007c0c */ /* 0x000fe2000bfa6270 */
[----:B------:R-:W-:Y:S01]  /*a630*/  VIADD R3, R2, 0x98 ;  /* 0x0000009802037836 */ /* 0x000fe20000000000 */
[----:B------:R-:W-:Y:S01]  /*a640*/  @!P0 LEA.HI R16, R16, R16, RZ, 0x1 ;  /* 0x0000001010108211 */ /* 0x000fe200078f08ff */
[C---:B------:R-:W-:Y:S01]  /*a650*/  VIADD R17, R2.reuse, 0xa0 ;  /* 0x000000a002117836 */ /* 0x040fe20000000000 */
[----:B------:R3:W-:Y:S01]  /*a660*/  @!P4 ST.E.64 desc[UR36][R12.64], R82 ;  /* 0x000000520c00c985 */ /* 0x0007e2000c101b24 */
[----:B------:R-:W-:Y:S01]  /*a670*/  VIADD R21, R2, 0xb0 ;  /* 0x000000b002157836 */ /* 0x000fe20000000000 */
[----:B------:R-:W-:Y:S01]  /*a680*/  @!P1 LEA.HI R18, R18, R18, RZ, 0x1 ;  /* 0x0000001212129211 */ /* 0x000fe200078f08ff */
[----:B------:R-:W-:Y:S01]  /*a690*/  VIADD R2, R2, 0xb8 ;  /* 0x000000b802027836 */ /* 0x000fe20000000000 */
[----:B------:R4:W-:Y:S01]  /*a6a0*/  @!P3 ST.E.64 desc[UR36][R14.64], R86 ;  /* 0x000000560e00b985 */ /* 0x0009e2000c101b24 */
[----:B------:R-:W-:-:S02]  /*a6b0*/  ISETP.GE.AND P3, PT, R3, UR4, PT ;  /* 0x0000000403007c0c */ /* 0x000fc4000bf66270 */
[----:B------:R-:W-:Y:S02]  /*a6c0*/  ISETP.GE.AND P4, PT, R17, UR4, PT ;  /* 0x0000000411007c0c */ /* 0x000fe4000bf86270 */
[----:B------:R-:W-:Y:S02]  /*a6d0*/  ISETP.GE.AND P6, PT, R21, UR4, PT ;  /* 0x0000000415007c0c */ /* 0x000fe4000bfc6270 */
[----:B0-----:R-:W-:Y:S02]  /*a6e0*/  @!P0 LOP3.LUT R7, R16, 0xfffffffe, RZ, 0xc0, !PT ;  /* 0xfffffffe10078812 */ /* 0x001fe400078ec0ff */
[----:B-1----:R-:W-:Y:S02]  /*a6f0*/  @!P1 LOP3.LUT R9, R18, 0xfffffffe, RZ, 0xc0, !PT ;  /* 0xfffffffe12099812 */ /* 0x002fe400078ec0ff */
[----:B------:R-:W-:Y:S01]  /*a700*/  @!P2 LEA.HI R0, R0, R0, RZ, 0x1 ;  /* 0x000000000000a211 */ /* 0x000fe200078f08ff */
[----:B------:R-:W-:Y:S01]  /*a710*/  @!P0 IMAD.WIDE R6, R7, 0x4, R4 ;  /* 0x0000000407068825 */ /* 0x000fe200078e0204 */
[----:B------:R-:W-:-:S02]  /*a720*/  @!P5 LEA.HI R20, R20, R20, RZ, 0x1 ;  /* 0x000000141414d211 */ /* 0x000fc400078f08ff */
[----:B--2---:R-:W-:Y:S01]  /*a730*/  @!P3 LEA.HI R10, R3, R3, RZ, 0x1 ;  /* 0x00000003030ab211 */ /* 0x004fe200078f08ff */
[----:B------:R-:W-:Y:S01]  /*a740*/  @!P1 IMAD.WIDE R8, R9, 0x4, R4 ;  /* 0x0000000409089825 */ /* 0x000fe200078e0204 */
[----:B------:R-:W-:Y:S01]  /*a750*/  @!P4 LEA.HI R17, R17, R17, RZ, 0x1 ;  /* 0x000000111111c211 */ /* 0x000fe200078f08ff */
[----:B------:R0:W-:Y:S01]  /*a760*/  @!P0 ST.E.64 desc[UR36][R6.64], R90 ;  /* 0x0000005a06008985 */ /* 0x0001e2000c101b24 */
[----:B------:R-:W-:Y:S02]  /*a770*/  @!P6 LEA.HI R21, R21, R21, RZ, 0x1 ;  /* 0x000000151515e211 */ /* 0x000fe400078f08ff */
[----:B------:R-:W-:Y:S01]  /*a780*/  @!P2 LOP3.LUT R3, R0, 0xfffffffe, RZ, 0xc0, !PT ;  /* 0xfffffffe0003a812 */ /* 0x000fe200078ec0ff */
[----:B------:R1:W-:Y:S01]  /*a790*/  @!P1 ST.E.64 desc[UR36][R8.64], R94 ;  /* 0x0000005e08009985 */ /* 0x0003e2000c101b24 */
[----:B------:R-:W-:Y:S02]  /*a7a0*/  @!P3 LOP3.LUT R11, R10, 0xfffffffe, RZ, 0xc0, !PT ;  /* 0xfffffffe0a0bb812 */ /* 0x000fe400078ec0ff */
[----:B------:R-:W-:-:S02]  /*a7b0*/  @!P4 LOP3.LUT R17, R17, 0xfffffffe, RZ, 0xc0, !PT ;  /* 0xfffffffe1111c812 */ /* 0x000fc400078ec0ff */
        /* <DEDUP_REMOVED lines=15> */
[----:B------:R-:W-:-:S05]  /*a8b0*/  LOP3.LUT R3, R2, 0xfffffffe, RZ, 0xc0, !PT ;  /* 0xfffffffe02037812 */ /* 0x000fca00078ec0ff */
[----:B------:R-:W-:-:S05]  /*a8c0*/  IMAD.WIDE R4, R3, 0x4, R4 ;  /* 0x0000000403047825 */ /* 0x000fca00078e0204 */
[----:B------:R0:W-:Y:S01]  /*a8d0*/  ST.E.64 desc[UR36][R4.64], R118 ;  /* 0x0000007604007985 */ /* 0x0001e2000c101b24 */
[----:B------:R-:W-:Y:S05]  /*a8e0*/  BRA `(.L_x_2189) ;  /* 0x0000004000147947 */ /* 0x000fea0003800000 */
.L_x_2228:
[----:B------:R-:W0:Y:S02]  /*a8f0*/  S2R R0, SR_TID.X ;  /* 0x0000000000007919 */ /* 0x000e240000002100 */
[----:B0-----:R-:W-:-:S05]  /*a900*/  VIADD R2, R0, 0xffffff80 ;  /* 0xffffff8000027836 */ /* 0x001fca0000000000 */
[----:B------:R-:W-:-:S13]  /*a910*/  ISETP.GT.AND P0, PT, R2, 0x7f, PT ;  /* 0x0000007f0200780c */ /* 0x000fda0003f04270 */
[----:B------:R-:W-:Y:S05]  /*a920*/  @P0 BRA `(.L_x_2189) ;  /* 0x0000004000040947 */ /* 0x000fea0003800000 */
[----:B------:R-:W0:Y:S01]  /*a930*/  S2R R3, SR_CTAID.X ;  /* 0x0000000000037919 */ /* 0x000e220000002500 */
[----:B------:R-:W1:Y:S01]  /*a940*/  LDC R6, c[0x0][0xbe8] ;  /* 0x0002fa00ff067b82 */ /* 0x000e620000000800 */
[----:B------:R-:W-:Y:S01]  /*a950*/  ULDC UR4, c[0x0][0xa88] ;  /* 0x0002a20000047ab9 */ /* 0x000fe20000000800 */
[----:B0-----:R-:W-:Y:S01]  /*a960*/  LEA R0, R3, R0, 0x7 ;  /* 0x0000000003007211 */ /* 0x001fe200078e38ff */
[----:B-1----:R-:W-:-:S04]  /*a970*/  IMAD R3, R6, UR4, RZ ;  /* 0x0000000406037c24 */ /* 0x002fc8000f8e02ff */
[----:B------:R-:W-:-:S05]  /*a980*/  VIADD R0, R0, 0xffffff80 ;  /* 0xffffff8000007836 */ /* 0x000fca0000000000 */
[----:B------:R-:W-:-:S13]  /*a990*/  ISETP.GE.AND P0, PT, R0, R3, PT ;  /* 0x000000030000720c */ /* 0x000fda0003f06270 */
[----:B------:R-:W-:Y:S05]  /*a9a0*/  @P0 BRA `(.L_x_2189) ;  /* 0x0000003c00e40947 */ /* 0x000fea0003800000 */
[----:B------:R-:W-:Y:S01]  /*a9b0*/  ISETP.NE.AND P0, PT, R6, 0x1, PT ;  /* 0x000000010600780c */ /* 0x000fe20003f05270 */
[----:B------:R-:W0:Y:S01]  /*a9c0*/  S2UR UR7, SR_CTAID.Z ;  /* 0x00000000000779c3 */ /* 0x000e220000002700 */
[----:B------:R-:W-:Y:S01]  /*a9d0*/  R2UR UR11, R19 ;  /* 0x00000000130b72ca */ /* 0x000fe200000e0000 */
[----:B------:R-:W-:Y:S01]  /*a9e0*/  ULDC.64 UR8, c[0x0][0xbd0] ;  /* 0x0002f40000087ab9 */ /* 0x000fe20000000a00 */
[----:B------:R-:W-:-:S05]  /*a9f0*/  IMAD.MOV.U32 R5, RZ, RZ, R0 ;  /* 0x000000ffff057224 */ /* 0x000fca00078e0000 */
        /* <DEDUP_REMOVED lines=8> */
[----:B------:R-:W-:Y:S01]  /*aa80*/  MOV R3, UR5 ;  /* 0x0000000500037c02 */ /* 0x000fe20008000f00 */
[----:B------:R-:W-:Y:S01]  /*aa90*/  UIADD3 UR6, UR5, UR6, URZ ;  /* 0x0000000605067290 */ /* 0x000fe2000fffe03f */
[----:B------:R-:W-:Y:S02]  /*aaa0*/  IMAD.U32 R2, RZ, RZ, UR4 ;  /* 0x00000004ff027e24 */ /* 0x000fe4000f8e00ff */
[----:B------:R-:W-:Y:S02]  /*aab0*/  ULDC.64 UR4, c[0x0][0xbe0] ;  /* 0x0002f80000047ab9 */ /* 0x000fe40000000a00 */
[----:B------:R-:W0:Y:S01]  /*aac0*/  S2UR UR10, SR_CTAID.Y ;  /* 0x00000000000a79c3 */ /* 0x000e220000002600 */
[----:B------:R-:W-:-:S02]  /*aad0*/  IMAD.U32 R3, RZ, RZ, UR6 ;  /* 0x00000006ff037e24 */ /* 0x000fc4000f8e00ff */
[C---:B-1----:R-:W-:Y:S02]  /*aae0*/  IMAD R12, R10.reuse, UR8, RZ ;  /* 0x000000080a0c7c24 */ /* 0x042fe4000f8e02ff */
[----:B------:R-:W-:-:S03]  /*aaf0*/  IMAD.WIDE.U32 R2, R10, UR7, R2 ;  /* 0x000000070a027c25 */ /* 0x000fc6000f8e0002 */
[----:B------:R-:W0:Y:S01]  /*ab00*/  LDC R8, c[0x0][0xc50] ;  /* 0x00031400ff087b82 */ /* 0x000e220000000800 */
[----:B--2---:R-:W-:-:S04]  /*ab10*/  @P0 IMAD.HI.U32 R4, R0, R7, RZ ;  /* 0x0000000700040227 */ /* 0x004fc800078e00ff */
[----:B------:R-:W-:Y:S02]  /*ab20*/  IMAD R7, RZ, RZ, -UR11 ;  /* 0x8000000bff077e24 */ /* 0x000fe4000f8e02ff */
[----:B------:R-:W-:Y:S01]  /*ab30*/  IMAD R11, R11, UR7, R12 ;  /* 0x000000070b0b7c24 */ /* 0x000fe2000f8e020c */
        /* <DEDUP_REMOVED lines=24> */
.L_x_2187:
        /* <DEDUP_REMOVED lines=18> */
.L_x_2231:
[----:B------:R-:W-:Y:S01]  /*ade0*/  ULDC UR44, c[0x0][0xc50] ;  /* 0x00031400002c7ab9 */ /* 0x000fe20000000800 */
[----:B------:R-:W-:Y:S01]  /*adf0*/  UMOV UR41, UR6 ;  /* 0x0000000600297c82 */ /* 0x000fe20008000000 */
[----:B------:R-:W-:-:S11]  /*ae00*/  UISETP.NE.AND UP0, UPT, UR44, 0x1, UPT ;  /* 0x000000012c00788c */ /* 0x000fd6000bf05270 */
[----:B------:R-:W-:Y:S01]  /*ae10*/  @UP0 ULDC UR4, c[0x0][0xc54] ;  /* 0x0003150000040ab9 */ /* 0x000fe20000000800 */
[----:B------:R-:W-:Y:S01]  /*ae20*/  @UP0 ULDC UR7, c[0x0][0xc58] ;  /* 0x0003160000070ab9 */ /* 0x000fe20000000800 */
[----:B------:R-:W-:-:S04]  /*ae30*/  UIMAD.WIDE.U32 UR4, UR6, UR4, URZ ;  /* 0x00000004060472a5 */ /* 0x000fc8000f8e003f */
[----:B------:R-:W-:-:S12]  /*ae40*/  @UP0 USHF.R.U32.HI UR41, URZ, UR7, UR5 ;  /* 0x000000073f290299 */ /* 0x000fd80008011605 */
.L_x_2232:
[----:B------:R-:W-:Y:S01]  /*ae50*/  ISETP.GE.AND P0, PT, R26, RZ, PT ;  /* 0x000000ff1a00720c */ /* 0x000fe20003f06270 */
[----:B------:R-:W-:Y:S01]  /*ae60*/  UIADD3 UR4, -UR41, URZ, URZ ;  /* 0x0000003f29047290 */ /* 0x000fe2000fffe13f */
[----:B------:R-:W-:Y:S01]  /*ae70*/  IMAD.MOV.U32 R28, RZ, RZ, 0x1 ;  /* 0x00000001ff1c7424 */ /* 0x000fe200078e00ff */
[----:B------:R-:W-:Y:S01]  /*ae80*/  MOV R0, RZ ;  /* 0x000000ff00007202 */ /* 0x000fe20000000f00 */
[----:B------:R-:W-:Y:S01]  /*ae90*/  IMAD.MOV.U32 R6, RZ, RZ, 0x1 ;  /* 0x00000001ff067424 */ /* 0x000fe200078e00ff */
[----:B------:R-:W-:-:S08]  /*aea0*/  UIMAD UR44, UR44, UR4, UR6 ;  /* 0x000000042c2c72a4 */ /* 0x000fd0000f8e0206 */
[----:B------:R-:W-:Y:S05]  /*aeb0*/  @!P0 BRA `(.L_x_2233) ;  /* 0x0000003400d88947 */ /* 0x000fea0003800000 */
[----:B------:R-:W0:Y:S01]  /*aec0*/  LDC.64 R2, c[0x0][0xa28] ;  /* 0x00028a00ff027b82 */ /* 0x000e220000000a00 */
[----:B------:R-:W-:Y:S01]  /*aed0*/  ULDC UR4, c[0x0][0x448] ;  /* 0x0001120000047ab9 */ /* 0x000fe20000000800 */
[----:B------:R-:W-:Y:S01]  /*aee0*/  ULDC UR7, c[0x0][0x2f0] ;  /* 0x0000bc0000077ab9 */ /* 0x000fe20000000800 */
[----:B------:R-:W-:-:S05]  /*aef0*/  IMAD.MOV.U32 R22, RZ, RZ, RZ ;  /* 0x000000ffff167224 */ /* 0x000fca00078e00ff */
[----:B------:R-:W1:Y:S01]  /*af00*/  S2UR UR48, SR_CTAID.X ;  /* 0x00000000003079c3 */ /* 0x000e620000002500 */
[----:B------:R-:W-:Y:S01]  /*af10*/  UISETP.NE.AND UP1, UPT, UR4, 0x1, UPT ;  /* 0x000000010400788c */ /* 0x000fe2000bf25270 */
[----:B------:R-:W-:Y:S02]  /*af20*/  ULDC UR8, c[0x0][0x288] ;  /* 0x0000a20000087ab9 */ /* 0x000fe40000000800 */
[----:B------:R-:W-:Y:S02]  /*af30*/  ULDC.64 UR4, c[0x0][0x418] ;  /* 0x0001060000047ab9 */ /* 0x000fe40000000a00 */
[----:B------:R-:W-:-:S03]  /*af40*/  UISETP.NE.U32.AND UP0, UPT, UR4, URZ, UPT ;  /* 0x0000003f0400728c */ /* 0x000fc6000bf05070 */
[----:B------:R-:W-:Y:S01]  /*af50*/  ULDC UR4, c[0x0][0x424] ;  /* 0x0001090000047ab9 */ /* 0x000fe20000000800 */
[----:B------:R-:W-:-:S03]  /*af60*/  UISETP.NE.AND.EX UP0, UPT, UR5, URZ, UPT, UP0 ;  /* 0x0000003f0500728c */ /* 0x000fc6000bf05300 */
[----:B------:R-:W-:Y:S01]  /*af70*/  @UP1 ULDC UR5, c[0x0][0x44c] ;  /* 0x0001130000051ab9 */ /* 0x000fe20000000800 */
[----:B0-----:R-:W-:Y:S01]  /*af80*/  ISETP.NE.U32.AND P0, PT, R2, RZ, PT ;  /* 0x000000ff0200720c */ /* 0x001fe20003f05070 */
[----:B------:R-:W-:-:S03]  /*af90*/  USEL UR42, UR4, 0x1, UP0 ;  /* 0x00000001042a7887 */ /* 0x000fc60008000000 */
[----:B------:R-:W-:Y:S01]  /*afa0*/  ISETP.NE.AND.EX P0, PT, R3, RZ, PT, P0 ;  /* 0x000000ff0300720c */ /* 0x000fe20003f05300 */
[----:B-1----:R-:W-:Y:S02]  /*afb0*/  ULEA UR6, UR48, 0x7f, 0x7 ;  /* 0x0000007f30067891 */ /* 0x002fe4000f8e383f */
[----:B------:R-:W-:Y:S02]  /*afc0*/  UIMAD UR42, UR42, UR7, URZ ;  /* 0x000000072a2a72a4 */ /* 0x000fe4000f8e023f */
[----:B------:R-:W-:Y:S01]  /*afd0*/  UIMAD.WIDE.U32 UR4, UR6, UR5, URZ ;  /* 0x00000005060472a5 */ /* 0x000fe2000f8e003f */
[----:B------:R-:W-:-:S03]  /*afe0*/  @UP1 ULDC UR7, c[0x0][0x450] ;  /* 0x0001140000071ab9 */ /* 0x000fc60000000800 */
[----:B------:R-:W-:-:S04]  /*aff0*/  @UP1 USHF.R.U32.HI UR6, URZ, UR7, UR5 ;  /* 0x000000073f061299 */ /* 0x000fc80008011605 */
[----:B------:R-:W0:Y:S01]  /*b000*/  @P0 LDC.64 R2, c[0x0][0xa28] ;  /* 0x00028a00ff020b82 */ /* 0x000e220000000a00 */
[----:B------:R-:W-:Y:S02]  /*b010*/  UIADD3 UR5, UR42, 0x60, -UR8 ;  /* 0x000000602a057890 */ /* 0x000fe4000fffe808 */
[----:B------:R-:W-:Y:S02]  /*b020*/  UIADD3 UR4, UR42, 0x5f, URZ ;  /* 0x0000005f2a047890 */ /* 0x000fe4000fffe03f */
[----:B------:R-:W-:Y:S02]  /*b030*/  UIADD3 UR6, UR5, UR6, URZ ;  /* 0x0000000605067290 */ /* 0x000fe4000fffe03f */
[----:B------:R-:W-:Y:S02]  /*b040*/  UIMAD.WIDE UR4, UR4, 0x2aaaaaab, URZ ;  /* 0x2aaaaaab040478a5 */ /* 0x000fe4000f8e023f */
[----:B------:R-:W-:Y:S02]  /*b050*/  UIMAD.WIDE UR6, UR6, 0x2aaaaaab, URZ ;  /* 0x2aaaaaab060678a5 */ /* 0x000fe4000f8e023f */
[----:B------:R-:W-:-:S02]  /*b060*/  USHF.R.U32.HI UR43, URZ, 0x1f, UR5 ;  /* 0x0000001f3f2b7899 */ /* 0x000fc40008011605 */
[----:B------:R-:W-:Y:S02]  /*b070*/  USHF.R.U32.HI UR45, URZ, 0x1f, UR7 ;  /* 0x0000001f3f2d7899 */ /* 0x000fe40008011607 */
[----:B------:R-:W-:Y:S02]  /*b080*/  ULEA.HI.SX32 UR43, UR5, UR43, 0x1c ;  /* 0x0000002b052b7291 */ /* 0x000fe4000f8fe23f */
[----:B------:R-:W-:-:S04]  /*b090*/  ULEA.HI.SX32 UR45, UR7, UR45, 0x1c ;  /* 0x0000002d072d7291 */ /* 0x000fc8000f8fe23f */
[----:B------:R-:W-:Y:S02]  /*b0a0*/  UISETP.LT.AND UP0, UPT, UR43, UR45, UPT ;  /* 0x0000002d2b00728c */ /* 0x000fe4000bf01270 */
[----:B------:R-:W-:Y:S01]  /*b0b0*/  UP2UR UR49, UPR, URZ, 0x2 ;  /* 0x000000023f317883 */ /* 0x000fe20008000000 */
[----:B0-----:R-:W-:Y:S01]  /*b0c0*/  @P0 IMAD.WIDE R2, R26, 0x4, R2 ;  /* 0x000000041a020825 */ /* 0x001fe200078e0202 */
[----:B------:R-:W-:-:S04]  /*b0d0*/  USEL UR11, UR43, UR45, UP0 ;  /* 0x0000002d2b0b7287 */ /* 0x000fc80008000000 */
[----:B------:R-:W-:Y:S01]  /*b0e0*/  UISETP.GE.AND UP1, UPT, UR11, 0x1, UPT ;  /* 0x000000010b00788c */ /* 0x000fe2000bf26270 */
[----:B------:R0:W5:Y:S01]  /*b0f0*/  @P0 LDG.E R22, desc[UR36][R2.64] ;  /* 0x0000002402160981 */ /* 0x000162000c1e1900 */
[----:B------:R-:W-:Y:S02]  /*b100*/  USHF.R.U32.HI UR9, URZ, 0x10, UR44 ;  /* 0x000000103f097899 */ /* 0x000fe4000801162c */
[----:B------:R-:W-:Y:S02]  /*b110*/  ULOP3.LUT UR44, UR44, 0xffff, URZ, 0xc0, !UPT ;  /* 0x0000ffff2c2c7892 */ /* 0x000fe4000f8ec03f */
[----:B------:R-:W-:Y:S01]  /*b120*/  PLOP3.LUT P0, PT, PT, PT, UP1, 0x80, 0x0 ;  /* 0x000000000000781c */ /* 0x000fe20003f0f018 */
[----:B------:R-:W-:Y:S01]  /*b130*/  UISETP.NE.AND UP0, UPT, UR9, URZ, UPT ;  /* 0x0000003f0900728c */ /* 0x000fe2000bf05270 */
[----:B------:R-:W-:-:S10]  /*b140*/  UMOV UR40, URZ ;  /* 0x0000003f00287c82 */ /* 0x000fd40008000000 */
[----:B------:R-:W-:Y:S01]  /*b150*/  @!UP0 ULDC UR9, c[0x0][0x9f0] ;  /* 0x00027c0000098ab9 */ /* 0x000fe20000000800 */
[----:B0-----:R-:W-:Y:S05]  /*b160*/  @!P0 BRA `(.L_x_2234) ;  /* 0x0000000000788947 */ /* 0x001fea0003800000 */
[----:B------:R-:W-:Y:S01]  /*b170*/  IABS R0, UR9 ;  /* 0x0000000900007c13 */ /* 0x000fe20008000000 */
[----:B------:R-:W-:Y:S02]  /*b180*/  UIADD3 UR6, UR9, -0x1, UR11 ;  /* 0xffffffff09067890 */ /* 0x000fe4000fffe00b */
[----:B------:R-:W-:Y:S01]  /*b190*/  IABS R4, UR9 ;  /* 0x0000000900047c13 */ /* 0x000fe20008000000 */
[----:B------:R-:W-:Y:S01]  /*b1a0*/  UMOV UR4, URZ ;  /* 0x0000003f00047c82 */ /* 0x000fe20008000000 */
[----:B------:R-:W-:Y:S02]  /*b1b0*/  R2UR UR10, R0 ;  /* 0x00000000000a72ca */ /* 0x000fe400000e0000 */
[----:B------:R-:W-:Y:S01]  /*b1c0*/  IABS R3, UR6 ;  /* 0x0000000600037c13 */ /* 0x000fe20008000000 */
[----:B------:R-:W-:-:S03]  /*b1d0*/  ULOP3.LUT UR6, UR6, UR9, URZ, 0x3c, !UPT ;  /* 0x0000000906067292 */ /* 0x000fc6000f8e3c3f */
[----:B------:R-:W-:-:S07]  /*b1e0*/  R2UR UR8, R3 ;  /* 0x00000000030872ca */ /* 0x000fce00000e0000 */
[----:B------:R-:W0:Y:S08]  /*b1f0*/  I2F.RP R0, UR10 ;  /* 0x0000000a00007d06 */ /* 0x000e300008209400 */
[----:B0-----:R-:W0:Y:S02]  /*b200*/  MUFU.RCP R0, R0 ;  /* 0x0000000000007308 */ /* 0x001e240000001000 */
        /* <DEDUP_REMOVED lines=20> */
.L_x_2234:
[----:B------:R-:W-:Y:S02]  /*b350*/  UIMAD UR50, UR44, UR40, URZ ;  /* 0x000000282c3272a4 */ /* 0x000fe4000f8e023f */
[----:B------:R-:W-:Y:S01]  /*b360*/  IMAD.U32 R0, RZ, RZ, UR40 ;  /* 0x00000028ff007e24 */ /* 0x000fe2000f8e00ff */
[----:B------:R-:W-:-:S03]  /*b370*/  MOV R6, 0x1 ;  /* 0x0000000100067802 */ /* 0x000fc60000000f00 */
        /* <DEDUP_REMOVED lines=21> */
[----:B------:R-:W-:Y:S01]  /*b4d0*/  MOV R12, 0x1 ;  /* 0x00000001000c7802 */ /* 0x000fe20000000f00 */
[----:B------:R-:W-:-:S02]  /*b4e0*/  IMAD.U32 R10, RZ, RZ, UR4 ;  /* 0x00000004ff0a7e24 */ /* 0x000fc4000f8e00ff */
[----:B------:R-:W-:Y:S02]  /*b4f0*/  IMAD.U32 R11, RZ, RZ, UR5 ;  /* 0x00000005ff0b7e24 */ /* 0x000fe4000f8e00ff */
[----:B------:R-:W-:Y:S02]  /*b500*/  IMAD.MOV.U32 R8, RZ, RZ, 0x70 ;  /* 0x00000070ff087424 */ /* 0x000fe400078e00ff */
[----:B------:R-:W-:-:S07]  /*b510*/  IMAD.MOV.U32 R13, RZ, RZ, RZ ;  /* 0x000000ffff0d7224 */ /* 0x000fce00078e00ff */
[----:B------:R-:W-:-:S07]  /*b520*/  LEPC R20, `(.L_x_2235) ;  /* 0x000000001014794e */ /* 0x000fce0000000000 */
[----:B0----5:R-:W-:Y:S05]  /*b530*/  CALL.ABS.NOINC R2 ;  /* 0x0000000002007343 */ /* 0x021fea0003c00000 */
.L_x_2235:
        /* <DEDUP_REMOVED lines=13> */
[----:B------:R-:W-:Y:S01]  /*b610*/  MOV R8, 0x70 ;  /* 0x0000007000087802 */ /* 0x000fe20000000f00 */
[----:B------:R-:W-:-:S02]  /*b620*/  IMAD.U32 R10, RZ, RZ, UR4 ;  /* 0x00000004ff0a7e24 */ /* 0x000fc4000f8e00ff */
[----:B------:R-:W-:Y:S02]  /*b630*/  IMAD.U32 R11, RZ, RZ, UR5 ;  /* 0x00000005ff0b7e24 */ /* 0x000fe4000f8e00ff */
[----:B------:R-:W-:Y:S02]  /*b640*/  IMAD.MOV.U32 R12, RZ, RZ, 0x1 ;  /* 0x00000001ff0c7424 */ /* 0x000fe400078e00ff */
[----:B0-----:R-:W-:-:S07]  /*b650*/  IMAD.MOV.U32 R13, RZ, RZ, RZ ;  /* 0x000000ffff0d7224 */ /* 0x001fce00078e00ff */
[----:B------:R-:W-:-:S07]  /*b660*/  LEPC R20, `(.L_x_2237) ;  /* 0x000000001014794e */ /* 0x000fce0000000000 */
[----:B-1---5:R-:W-:Y:S05]  /*b670*/  CALL.ABS.NOINC R2 ;  /* 0x0000000002007343 */ /* 0x022fea0003c00000 */
.L_x_2237:
[----:B------:R0:W1:Y:S01]  /*b680*/  LDC.64 R2, c[0x4][R16] ;  /* 0x0100000010027b82 */ /* 0x0000620000000a00 */
[----:B------:R-:W-:Y:S01]  /*b690*/  ULDC.64 UR4, c[0x4][0x88] ;  /* 0x0100220000047ab9 */ /* 0x000fe20000000a00 */
[----:B------:R-:W-:Y:S01]  /*b6a0*/  ULDC.64 UR6, c[0x4][0x90] ;  /* 0x0100240000067ab9 */ /* 0x000fe20000000a00 */
[----:B------:R-:W-:Y:S01]  /*b6b0*/  IMAD.U32 R4, RZ, RZ, UR4 ;  /* 0x00000004ff047e24 */ /* 0x000fe2000f8e00ff */
[----:B------:R-:W-:Y:S01]  /*b6c0*/  MOV R5, UR5 ;  /* 0x0000000500057c02 */ /* 0x000fe20008000f00 */
        /* <DEDUP_REMOVED lines=10> */
.L_x_2236:
[----:B------:R-:W0:Y:S01]  /*b770*/  LDC.64 R2, c[0x0][0x9f8] ;  /* 0x00027e00ff027b82 */ /* 0x000e220000000a00 */
[----:B------:R-:W-:-:S07]  /*b780*/  MOV R36, R26 ;  /* 0x0000001a00247202 */ /* 0x000fce0000000f00 */
        /* <DEDUP_REMOVED lines=19> */
[----:B------:R-:W-:Y:S02]  /*b8c0*/  @P1 LOP3.LUT R16, R16, 0x20, RZ, 0xfc, !PT ;  /* 0x0000002010101812 */ /* 0x000fe400078efcff */
[----:B------:R-:W-:Y:S02]  /*b8d0*/  ISETP.GT.U32.OR P0, PT, R37, 0x5f, P0 ;  /* 0x0000005f2500780c */ /* 0x000fe40000704470 */
[----:B------:R-:W-:-:S03]  /*b8e0*/  MOV R9, R10 ;  /* 0x0000000a00097202 */ /* 0x000fc60000000f00 */
        /* <DEDUP_REMOVED lines=19> */
[----:B-1----:R-:W-:-:S04]  /*ba20*/  SHF.L.U32 R4, R25, 0x3, RZ ;  /* 0x0000000319047819 */ /* 0x002fc800000006ff */
        /* <DEDUP_REMOVED lines=12> */
.L_x_2280:
        /* <DEDUP_REMOVED lines=16> */
.L_x_2239:
[----:B------:R-:W-:Y:S01]  /*bbf0*/  SHF.R.S32.HI R6, RZ, 0x1f, R10 ;  /* 0x0000001fff067819 */ /* 0x000fe2000001140a */
[----:B------:R-:W-:Y:S01]  /*bc00*/  ULDC.64 UR4, c[0x0][0x328] ;  /* 0x0000ca0000047ab9 */ /* 0x000fe20000000a00 */
[----:B------:R-:W-:-:S03]  /*bc10*/  R2UR UR6, R35 ;  /* 0x00000000230672ca */ /* 0x000fc600000e0000 */
[----:B------:R-:W-:-:S04]  /*bc20*/  IMAD R3, R6, UR4, RZ ;  /* 0x0000000406037c24 */ /* 0x000fc8000f8e02ff */
[C---:B------:R-:W-:Y:S02]  /*bc30*/  IMAD R5, R10.reuse, UR5, R3 ;  /* 0x000000050a057c24 */ /* 0x040fe4000f8e0203 */
[----:B------:R-:W-:Y:S01]  /*bc40*/  IMAD.WIDE.U32 R2, R10, UR4, RZ ;  /* 0x000000040a027c25 */ /* 0x000fe2000f8e00ff */
[----:B------:R-:W-:-:S04]  /*bc50*/  ULDC.64 UR4, c[0x0][0x338] ;  /* 0x0000ce0000047ab9 */ /* 0x000fc80000000a00 */
[----:B------:R-:W-:Y:S02]  /*bc60*/  IADD3 R3, R3, R5, RZ ;  /* 0x0000000503037210 */ /* 0x000fe40007ffe0ff */
        /* <DEDUP_REMOVED lines=18> */
.L_x_2281:
        /* <DEDUP_REMOVED lines=26> */
[----:B------:R-:W-:Y:S01]  /*bf30*/  IADD3 R7, R3, UR4, RZ ;  /* 0x0000000403077c10 */ /* 0x000fe2000fffe0ff */
[----:B------:R-:W-:Y:S01]  /*bf40*/  UMOV UR4, 0xffffffff ;  /* 0xffffffff00047882 */ /* 0x000fe20000000000 */
[----:B------:R-:W-:Y:S02]  /*bf50*/  LOP3.LUT R3, R4, 0x1c0, RZ, 0xc0, !PT ;  /* 0x000001c004037812 */ /* 0x000fe400078ec0ff */
[----:B------:R-:W-:Y:S02]  /*bf60*/  LEA.HI.X R7, R2, UR7, R7, 0x1, P0 ;  /* 0x0000000702077c11 */ /* 0x000fe400080f0c07 */
[----:B------:R-:W-:Y:S02]  /*bf70*/  LOP3.LUT R4, R3, 0x38, R4, 0xf8, !PT ;  /* 0x0000003803047812 */ /* 0x000fe400078ef804 */
[----:B------:R-:W-:-:S02]  /*bf80*/  ISETP.GE.AND P0, PT, R6, 0x1, PT ;  /* 0x000000010600780c */ /* 0x000fc40003f06270 */
[----:B------:R-:W-:-:S04]  /*bf90*/  LOP3.LUT R25, R4, 0x38, R25, 0x78, !PT ;  /* 0x0000003804197812 */ /* 0x000fc800078e7819 */
[----:B------:R-:W-:Y:S01]  /*bfa0*/  LOP3.LUT R30, R25, 0x200, R30, 0xf8, !PT ;  /* 0x00000200191e7812 */ /* 0x000fe200078ef81e */
[----:B------:R-:W-:Y:S06]  /*bfb0*/  BRA.DIV UR4, `(.L_x_2241) ;  /* 0x0000002e04487947 */ /* 0x000fec000b800000 */
        /* <DEDUP_REMOVED lines=17> */
[----:B------:R-:W1:Y:S02]  /*c0d0*/  SHFL.IDX PT, R14, R0, 0x4, 0x181f ;  /* 0x00981f00000e7f89 */ /* 0x000e6400000e0000 */
[----:B--2---:R-:W-:Y:S02]  /*c0e0*/  IMAD.MOV.U32 R3, RZ, RZ, R8 ;  /* 0x000000ffff037224 */ /* 0x004fe400078e0008 */
[----:B------:R-:W-:Y:S04]  /*c0f0*/  @P0 LDGSTS.E.BYPASS.LTC128B.128 [R21+0x1ec00], desc[UR36][R4.64], !P3 ;  /* 0x1ec0000004150fae */ /* 0x000fe8000d901d64 */
[----:B------:R-:W-:Y:S04]  /*c100*/  @P0 LDGSTS.E.BYPASS.LTC128B.128 [R21+0x21c00], desc[UR36][R4.64+0x80], !P2 ;  /* 0x21c0008004150fae */ /* 0x000fe8000d101d64 */
[----:B------:R3:W-:Y:S01]  /*c110*/  @P0 LDGSTS.E.BYPASS.LTC128B.128 [R21+0x24c00], desc[UR36][R4.64+0x100], !P1 ;  /* 0x24c0010004150fae */ /* 0x0007e2000c901d64 */
[----:B------:R-:W-:-:S03]  /*c120*/  ISETP.GE.AND P0, PT, R6, 0x21, PT ;  /* 0x000000210600780c */ /* 0x000fc60003f06270 */
[----:B------:R-:W2:Y:S04]  /*c130*/  SHFL.IDX PT, R8, R7, 0x4, 0x181f ;  /* 0x00981f0007087f89 */ /* 0x000ea800000e0000 */
[----:B------:R-:W4:Y:S01]  /*c140*/  SHFL.IDX PT, R7, R7, 0x5, 0x181f ;  /* 0x00b81f0007077f89 */ /* 0x000f2200000e0000 */
        /* <DEDUP_REMOVED lines=9> */
[----:B--2---:R-:W-:-:S10]  /*c1e0*/  IMAD.MOV.U32 R3, RZ, RZ, R8 ;  /* 0x000000ffff037224 */ /* 0x004fd400078e0008 */
        /* <DEDUP_REMOVED lines=12> */
.L_x_2295:
        /* <DEDUP_REMOVED lines=18> */
.L_x_2242:
        /* <DEDUP_REMOVED lines=18> */
[----:B------:R-:W-:Y:S01]  /*c4f0*/  MOV R4, UR6 ;  /* 0x0000000600047c02 */ /* 0x000fe20008000f00 */
[----:B------:R-:W-:Y:S01]  /*c500*/  IMAD.U32 R5, RZ, RZ, UR7 ;  /* 0x00000007ff057e24 */ /* 0x000fe2000f8e00ff */
        /* <DEDUP_REMOVED lines=10> */
.L_x_2243:
[----:B------:R-:W-:Y:S01]  /*c5b0*/  UISETP.NE.AND UP0, UPT, UR49, URZ, UPT ;  /* 0x0000003f3100728c */ /* 0x000fe2000bf05270 */
[----:B------:R-:W-:Y:S01]  /*c5c0*/  IMAD.U32 R0, RZ, RZ, UR48 ;  /* 0x00000030ff007e24 */ /* 0x000fe2000f8e00ff */
[----:B------:R-:W-:Y:S01]  /*c5d0*/  MOV R4, UR38 ;  /* 0x0000002600047c02 */ /* 0x000fe20008000f00 */
[----:B------:R-:W-:Y:S01]  /*c5e0*/  IMAD.U32 R3, RZ, RZ, UR47 ;  /* 0x0000002fff037e24 */ /* 0x000fe2000f8e00ff */
[----:B------:R-:W-:Y:S01]  /*c5f0*/  ULDC.64 UR4, c[0x0][0x2e0] ;  /* 0x0000b80000047ab9 */ /* 0x000fe20000000a00 */
[----:B------:R-:W-:Y:S01]  /*c600*/  IMAD R7, R0, 0x80, R37 ;  /* 0x0000008000077824 */ /* 0x000fe200078e0225 */
[----:B------:R-:W-:Y:S01]  /*c610*/  PLOP3.LUT P0, PT, PT, PT, UP0, 0x80, 0x0 ;  /* 0x000000000000781c */ /* 0x000fe20003f0f008 */
[----:B------:R-:W0:Y:S01]  /*c620*/  LDC R0, c[0x0][0x448] ;  /* 0x00011200ff007b82 */ /* 0x000e220000000800 */
[----:B------:R-:W-:Y:S02]  /*c630*/  IMAD.MOV.U32 R2, RZ, RZ, R4 ;  /* 0x000000ffff027224 */ /* 0x000fe400078e0004 */
[----:B------:R-:W-:Y:S01]  /*c640*/  IMAD R25, R25, UR4, RZ ;  /* 0x0000000419197c24 */ /* 0x000fe2000f8e02ff */
[----:B------:R-:W-:Y:S01]  /*c650*/  @UP0 ULDC UR6, c[0x0][0x44c] ;  /* 0x0001130000060ab9 */ /* 0x000fe20000000800 */
[----:B------:R-:W-:Y:S01]  /*c660*/  IMAD.WIDE.U32 R2, R26, UR4, R2 ;  /* 0x000000041a027c25 */ /* 0x000fe2000f8e0002 */
[----:B------:R-:W-:-:S03]  /*c670*/  @UP0 ULDC UR4, c[0x0][0x450] ;  /* 0x0001140000040ab9 */ /* 0x000fc60000000800 */
[----:B------:R-:W-:Y:S02]  /*c680*/  IMAD.U32 R5, RZ, RZ, UR39 ;  /* 0x00000027ff057e24 */ /* 0x000fe4000f8e00ff */
[----:B------:R-:W-:Y:S02]  /*c690*/  IMAD.MOV.U32 R5, RZ, RZ, R7 ;  /* 0x000000ffff057224 */ /* 0x000fe400078e0007 */
[----:B------:R-:W-:Y:S01]  /*c6a0*/  @P0 IMAD.HI.U32 R6, R7, UR6, RZ ;  /* 0x0000000607060c27 */ /* 0x000fe2000f8e00ff */
[----:B------:R-:W-:-:S03]  /*c6b0*/  PLOP3.LUT P0, PT, PT, PT, UP0, 0x80, 0x0 ;  /* 0x000000000000781c */ /* 0x000fc60003f0f008 */
[----:B------:R-:W-:-:S05]  /*c6c0*/  IMAD R25, R26, UR5, R25 ;  /* 0x000000051a197c24 */ /* 0x000fca000f8e0219 */
[----:B------:R-:W-:-:S05]  /*c6d0*/  IADD3 R3, R3, R25, RZ ;  /* 0x0000001903037210 */ /* 0x000fca0007ffe0ff */
        /* <DEDUP_REMOVED lines=25> */
[----:B------:R-:W-:Y:S01]  /*c870*/  MOV R7, UR48 ;  /* 0x0000003000077c02 */ /* 0x000fe20008000f00 */
[----:B------:R-:W-:Y:S02]  /*c880*/  ULDC UR4, c[0x0][0x288] ;  /* 0x0000a20000047ab9 */ /* 0x000fe40000000800 */
[----:B------:R-:W0:Y:S01]  /*c890*/  SHFL.IDX PT, R2, R6, RZ, 0x181f ;  /* 0x00181fff06027589 */ /* 0x000e2200000e0000 */
[----:B------:R-:W-:Y:S02]  /*c8a0*/  IMAD R0, R0, UR4, RZ ;  /* 0x0000000400007c24 */ /* 0x000fe4000f8e02ff */
[----:B------:R-:W-:Y:S01]  /*c8b0*/  IMAD R7, R7, 0x80, R27 ;  /* 0x0000008007077824 */ /* 0x000fe200078e021b */
[----:B------:R-:W-:Y:S03]  /*c8c0*/  SHFL.IDX PT, R5, R8, 0x1, 0x181f ;  /* 0x00381f0008057f89 */ /* 0x000fe600000e0000 */
[C---:B------:R-:W-:Y:S01]  /*c8d0*/  VIADD R11, R7.reuse, 0x10 ;  /* 0x00000010070b7836 */ /* 0x040fe20000000000 */
[----:B------:R-:W-:Y:S01]  /*c8e0*/  ISETP.GE.AND P1, PT, R7, R0, PT ;  /* 0x000000000700720c */ /* 0x000fe20003f26270 */
[----:B------:R-:W1:Y:S04]  /*c8f0*/  SHFL.IDX PT, R4, R6, 0x1, 0x181f ;  /* 0x00381f0006047f89 */ /* 0x000e6800000e0000 */
[----:B------:R-:W-:Y:S08]  /*c900*/  SHFL.IDX PT, R14, R6, 0x7, 0x181f ;  /* 0x00f81f00060e7f89 */ /* 0x000ff000000e0000 */
[----:B------:R-:W-:Y:S01]  /*c910*/  @!P1 LEA R9, R30, UR46, 0x1 ;  /* 0x0000002e1e099c11 */ /* 0x000fe2000f8e08ff */
[----:B0-----:R-:W-:-:S05]  /*c920*/  @!P1 IMAD.WIDE.U32 R2, R23, 0x2, R2 ;  /* 0x0000000217029825 */ /* 0x001fca00078e0002 */
[----:B------:R-:W-:Y:S04]  /*c930*/  @!P1 LDGSTS.E.BYPASS.LTC128B.128 [R9+0x12400], desc[UR36][R2.64], !P3 ;  /* 0x1240000002099fae */ /* 0x000fe8000d901d64 */
[----:B------:R-:W-:Y:S04]  /*c940*/  @!P1 LDGSTS.E.BYPASS.LTC128B.128 [R9+0x16400], desc[UR36][R2.64+0x80], !P2 ;  /* 0x1640008002099fae */ /* 0x000fe8000d101d64 */
[----:B------:R0:W-:Y:S01]  /*c950*/  @!P1 LDGSTS.E.BYPASS.LTC128B.128 [R9+0x1a400], desc[UR36][R2.64+0x100], !P0 ;  /* 0x1a40010002099fae */ /* 0x0001e2000c101d64 */
[----:B------:R-:W-:Y:S02]  /*c960*/  ISETP.GE.AND P1, PT, R11, R0, PT ;  /* 0x000000000b00720c */ /* 0x000fe40003f26270 */
[C---:B------:R-:W-:Y:S01]  /*c970*/  IADD3 R11, R7.reuse, 0x30, RZ ;  /* 0x00000030070b7810 */ /* 0x040fe20007ffe0ff */
        /* <DEDUP_REMOVED lines=50> */
.L_x_2312:
        /* <DEDUP_REMOVED lines=14> */
.L_x_2246:
[----:B------:R-:W-:Y:S05]  /*cd80*/  BSYNC B0 ;  /* 0x0000000000007941 */ /* 0x000fea0003800000 */
.L_x_2245:
[----:B------:R-:W-:Y:S01]  /*cd90*/  NOP ;  /* 0x0000000000007918 */ /* 0x000fe20000000000 */
[----:B------:R-:W-:Y:S01]  /*cda0*/  SYNCS.ARRIVE.TRANS64.RED.A0T1 RZ, [UR46+0x30800], RZ ;  /* 0x030800ffffff79a7 */ /* 0x000fe2000820042e */
[----:B------:R-:W-:Y:S01]  /*cdb0*/  IMAD.MOV.U32 R0, RZ, RZ, 0x1 ;  /* 0x00000001ff007424 */ /* 0x000fe200078e00ff */
[----:B------:R-:W-:Y:S04]  /*cdc0*/  ARRIVES.LDGSTSBAR.64.TRANSCNT [UR46+0x30800] ;  /* 0x03080000ff0079b0 */ /* 0x000fe80008000aae */
[----:B------:R-:W-:Y:S01]  /*cdd0*/  SHF.L.U32 R0, R0, 0x1f, RZ ;  /* 0x0000001f00007819 */ /* 0x000fe200000006ff */
[----:B------:R-:W-:Y:S01]  /*cde0*/  NOP ;  /* 0x0000000000007918 */ /* 0x000fe20000000000 */
[----:B------:R-:W-:Y:S01]  /*cdf0*/  SYNCS.ARRIVE.TRANS64.A1T0 RZ, [UR46+0x30800], RZ ;  /* 0x030800ffffff79a7 */ /* 0x000fe2000810002e */
[----:B------:R-:W-:Y:S01]  /*ce00*/  IADD3 R19, R19, -0x2, RZ ;  /* 0xfffffffe13137810 */ /* 0x000fe20007ffe0ff */
[----:B------:R-:W1:Y:S02]  /*ce10*/  SYNCS.PHASECHK.TRANS64.TRYWAIT P0, [UR46+0x30820], R0 ;  /* 0x03082000ff0075a7 */ /* 0x000e64000800016e */
[----:B-1----:R-:W-:Y:S05]  /*ce20*/  @!P0 BRA `(.L_x_2247) ;  /* 0x00000030001c8947 */ /* 0x002fea0003800000 */
.L_x_2313:
[----:B------:R-:W-:Y:S01]  /*ce30*/  ISETP.GE.AND P0, PT, R19, UR50, PT ;  /* 0x0000003213007c0c */ /* 0x000fe2000bf06270 */
[----:B------:R-:W-:Y:S02]  /*ce40*/  IMAD.MOV.U32 R28, RZ, RZ, 0x1 ;  /* 0x00000001ff1c7424 */ /* 0x000fe400078e00ff */
[----:B------:R-:W-:-:S10]  /*ce50*/  IMAD.MOV.U32 R26, RZ, RZ, RZ ;  /* 0x000000ffff1a7224 */ /* 0x000fd400078e00ff */
[----:B------:R-:W-:Y:S05]  /*ce60*/  @!P0 BRA `(.L_x_2248) ;  /* 0x0000001000388947 */ /* 0x000fea0003800000 */
[----:B0-----:R-:W0:Y:S01]  /*ce70*/  S2R R2, SR_TID.X ;  /* 0x0000000000027919 */ /* 0x001e220000002100 */
[----:B------:R-:W-:Y:S01]  /*ce80*/  UIADD3 UR4, UR44, 0x1, URZ ;  /* 0x000000012c047890 */ /* 0x000fe2000fffe03f */
[----:B------:R-:W-:Y:S01]  /*ce90*/  LOP3.LUT R0, RZ, UR43, RZ, 0x33, !PT ;  /* 0x0000002bff007c12 */ /* 0x000fe2000f8e33ff */
[----:B------:R-:W-:Y:S01]  /*cea0*/  ULOP3.LUT UR5, URZ, UR45, URZ, 0x33, !UPT ;  /* 0x0000002d3f057292 */ /* 0x000fe2000f8e333f */
[----:B------:R-:W-:Y:S01]  /*ceb0*/  BSSY B0, `(.L_x_2248) ;  /* 0x0000109000007945 */ /* 0x000fe20003800000 */
[----:B------:R-:W-:Y:S01]  /*cec0*/  UIMAD UR4, UR4, UR40, URZ ;  /* 0x00000028040472a4 */ /* 0x000fe2000f8e023f */
[----:B------:R-:W-:Y:S02]  /*ced0*/  IMAD.MOV.U32 R27, RZ, RZ, 0x1 ;  /* 0x00000001ff1b7424 */ /* 0x000fe400078e00ff */
[----:B------:R-:W-:-:S03]  /*cee0*/  IMAD.MOV.U32 R25, RZ, RZ, RZ ;  /* 0x000000ffff197224 */ /* 0x000fc600078e00ff */
[----:B------:R-:W-:Y:S01]  /*cef0*/  LOP3.LUT R3, RZ, UR4, RZ, 0x33, !PT ;  /* 0x00000004ff037c12 */ /* 0x000fe2000f8e33ff */
[----:B------:R-:W-:Y:S02]  /*cf00*/  ULDC UR4, c[0x0][0x2f4] ;  /* 0x0000bd0000047ab9 */ /* 0x000fe40000000800 */
[----:B------:R-:W-:Y:S02]  /*cf10*/  ISETP.GE.AND P3, PT, R23, UR4, PT ;  /* 0x0000000417007c0c */ /* 0x000fe4000bf66270 */
[----:B------:R-:W-:Y:S02]  /*cf20*/  VIMNMX3 R0, R0, UR5, R3, !PT ;  /* 0x0000000500007c0f */ /* 0x000fe4000f800103 */
[----:B------:R-:W-:Y:S02]  /*cf30*/  ISETP.GE.AND P2, PT, R34, UR4, PT ;  /* 0x0000000422007c0c */ /* 0x000fe4000bf46270 */
[----:B------:R-:W-:Y:S02]  /*cf40*/  IADD3 R31, -R0, -0x2, RZ ;  /* 0xfffffffe001f7810 */ /* 0x000fe40007ffe1ff */
[----:B------:R-:W-:-:S02]  /*cf50*/  ISETP.GE.AND P1, PT, R33, UR4, PT ;  /* 0x0000000421007c0c */ /* 0x000fc4000bf26270 */
[----:B0-----:R-:W-:-:S04]  /*cf60*/  LOP3.LUT R2, R2, 0x7f, RZ, 0xc0, !PT ;  /* 0x0000007f02027812 */ /* 0x001fc800078ec0ff */
[----:B------:R-:W-:-:S04]  /*cf70*/  SHF.R.U32.HI R2, RZ, 0x3, R2 ;  /* 0x00000003ff027819 */ /* 0x000fc80000011602 */
[----:B------:R-:W-:Y:S02]  /*cf80*/  IADD3 R22, R24, R22, R2 ;  /* 0x0000001618167210 */ /* 0x000fe40007ffe002 */
[----:B------:R-:W-:Y:S01]  /*cf90*/  IADD3 R5, -R2, UR42, RZ ;  /* 0x0000002a02057c10 */ /* 0x000fe2000fffe1ff */
[----:B------:R-:W-:Y:S01]  /*cfa0*/  IMAD.SHL.U32 R2, R23, 0x2, RZ ;  /* 0x0000000217027824 */ /* 0x000fe200078e00ff */
[----:B------:R-:W-:-:S03]  /*cfb0*/  IADD3 R3, R22, -0x120, RZ ;  /* 0xfffffee016037810 */ /* 0x000fc60007ffe0ff */
[C---:B------:R-:W-:Y:S02]  /*cfc0*/  IMAD R5, R0.reuse, 0x60, R5 ;  /* 0x0000006000057824 */ /* 0x040fe400078e0205 */
[----:B------:R-:W-:Y:S02]  /*cfd0*/  IMAD R20, R0, -0x60, R3 ;  /* 0xffffffa000147824 */ /* 0x000fe400078e0203 */
[----:B------:R-:W-:-:S07]  /*cfe0*/  VIADD R0, R5, 0xc0 ;  /* 0x000000c005007836 */ /* 0x000fce0000000000 */
.L_x_2261:
[----:B------:R-:W2:Y:S01]  /*cff0*/  LDL R8, [R1] ;  /* 0x0000000001087983 */ /* 0x000ea20000100800 */
[----:B------:R-:W0:Y:S01]  /*d000*/  LDC R2, c[0x0][0x430] ;  /* 0x00010c00ff027b82 */ /* 0x000e220000000800 */
[----:B------:R-:W-:-:S13]  /*d010*/  ISETP.GT.U32.AND P5, PT, R37, 0x5f, PT ;  /* 0x0000005f2500780c */ /* 0x000fda0003fa4070 */
[----:B------:R-:W2:Y:S01]  /*d020*/  @!P5 LDC.64 R4, c[0x0][0x428] ;  /* 0x00010a00ff04db82 */ /* 0x000ea20000000a00 */
[----:B0-----:R-:W-:-:S13]  /*d030*/  ISETP.NE.AND P0, PT, R2, 0x1, PT ;  /* 0x000000010200780c */ /* 0x001fda0003f05270 */
[----:B------:R-:W0:Y:S08]  /*d040*/  @P0 LDC R3, c[0x0][0x434] ;  /* 0x00010d00ff030b82 */ /* 0x000e300000000800 */
[----:B------:R-:W1:Y:S01]  /*d050*/  @P0 LDC R7, c[0x0][0x438] ;  /* 0x00010e00ff070b82 */ /* 0x000e620000000800 */
[----:B------:R-:W-:Y:S01]  /*d060*/  MOV R9, R20 ;  /* 0x0000001400097202 */ /* 0x000fe20000000f00 */
        /* <DEDUP_REMOVED lines=21> */
.L_x_2249:
[----:B------:R-:W-:Y:S01]  /*d1c0*/  LEA R19, R26, UR46, 0x3 ;  /* 0x0000002e1a137c11 */ /* 0x000fe2000f8e18ff */
[----:B------:R-:W-:Y:S01]  /*d1d0*/  BSSY B1, `(.L_x_2250) ;  /* 0x0000004000017945 */ /* 0x000fe20003800000 */
[----:B------:R-:W-:-:S04]  /*d1e0*/  SHF.L.U32 R2, R28, 0x1f, RZ ;  /* 0x0000001f1c027819 */ /* 0x000fc800000006ff */
[----:B------:R-:W0:Y:S02]  /*d1f0*/  SYNCS.PHASECHK.TRANS64.TRYWAIT P0, [R19+URZ+0x30840], R2 ;  /* 0x03084002130075a7 */ /* 0x000e24000800017f */
[----:B0-----:R-:W-:Y:S05]  /*d200*/  @!P0 BRA `(.L_x_2251) ;  /* 0x0000002c003c8947 */ /* 0x001fea0003800000 */
.L_x_2314:
[----:B------:R-:W-:Y:S05]  /*d210*/  BSYNC B1 ;  /* 0x0000000000017941 */ /* 0x000fea0003800000 */
.L_x_2250:
        /* <DEDUP_REMOVED lines=26> */
[----:B------:R-:W-:Y:S01]  /*d3c0*/  IADD3 R3, R3, UR4, RZ ;  /* 0x0000000403037c10 */ /* 0x000fe2000fffe0ff */
[----:B------:R-:W-:-:S03]  /*d3d0*/  UMOV UR4, 0xffffffff ;  /* 0xffffffff00047882 */ /* 0x000fc60000000000 */
        /* <DEDUP_REMOVED lines=25> */
[----:B0-----:R-:W-:-:S02]  /*d570*/  IADD3.X R11, RZ, R7, RZ, P0, !PT ;  /* 0x00000007ff0b7210 */ /* 0x001fc400007fe4ff */
[-C--:B------:R-:W-:Y:S02]  /*d580*/  IADD3 R6, P0, R2, R12.reuse, RZ ;  /* 0x0000000c02067210 */ /* 0x080fe40007f1e0ff */
        /* <DEDUP_REMOVED lines=15> */
.L_x_2328:
        /* <DEDUP_REMOVED lines=12> */
.L_x_2253:
        /* <DEDUP_REMOVED lines=10> */
.L_x_2254:
[----:B------:R1:W-:Y:S01]  /*d7e0*/  SYNCS.ARRIVE.TRANS64.A1T0 RZ, [R19+URZ+0x30830], RZ ;  /* 0x030830ff13ff79a7 */ /* 0x0003e2000810003f */
[----:B------:R-:W-:Y:S05]  /*d7f0*/  @!P5 BRA `(.L_x_2255) ;  /* 0x000000000004d947 */ /* 0x000fea0003800000 */
[----:B------:R-:W-:Y:S01]  /*d800*/  BPT.TRAP 0x1 ;  /* 0x000000040000795c */ /* 0x000fe20000300000 */
.L_x_2255:
[----:B0-----:R-:W-:Y:S01]  /*d810*/  SHF.L.U32 R3, R27, 0x1f, RZ ;  /* 0x0000001f1b037819 */ /* 0x001fe200000006ff */
[----:B------:R-:W-:Y:S01]  /*d820*/  BSSY B1, `(.L_x_2256) ;  /* 0x0000004000017945 */ /* 0x000fe20003800000 */
[----:B------:R-:W-:-:S04]  /*d830*/  LEA R6, R25, UR46, 0x3 ;  /* 0x0000002e19067c11 */ /* 0x000fc8000f8e18ff */
[----:B------:R-:W0:Y:S02]  /*d840*/  SYNCS.PHASECHK.TRANS64.TRYWAIT P0, [R6+URZ+0x30860], R3 ;  /* 0x03086003060075a7 */ /* 0x000e24000800017f */
[----:B0-----:R-:W-:Y:S05]  /*d850*/  @!P0 BRA `(.L_x_2257) ;  /* 0x0000002c008c8947 */ /* 0x001fea0003800000 */
.L_x_2329:
[----:B------:R-:W-:Y:S05]  /*d860*/  BSYNC B1 ;  /* 0x0000000000017941 */ /* 0x000fea0003800000 */
.L_x_2256:
        /* <DEDUP_REMOVED lines=28> */
[----:B------:R-:W0:Y:S02]  /*da30*/  SHFL.IDX PT, R14, R17, 0x3, 0x181f ;  /* 0x00781f00110e7f89 */ /* 0x000e2400000e0000 */
[----:B--2---:R-:W-:Y:S02]  /*da40*/  IADD3.X R3, RZ, R8, RZ, P0, !PT ;  /* 0x00000008ff037210 */ /* 0x004fe400007fe4ff */
        /* <DEDUP_REMOVED lines=18> */
[----:B------:R3:W4:Y:S03]  /*db70*/  SHFL.IDX PT, R14, R17, 0x5, 0x181f ;  /* 0x00b81f00110e7f89 */ /* 0x00072600000e0000 */
[----:B--2---:R-:W-:Y:S01]  /*db80*/  IMAD.X R3, RZ, RZ, R8, P0 ;  /* 0x000000ffff037224 */ /* 0x004fe200000e0608 */
[----:B------:R-:W-:Y:S01]  /*db90*/  ISETP.LT.OR P0, PT, R0, 0x41, P3 ;  /* 0x000000410000780c */ /* 0x000fe20001f01670 */
[----:B------:R3:W2:-:S12]  /*dba0*/  SHFL.IDX PT, R8, R18, 0x5, 0x181f ;  /* 0x00b81f0012087f89 */ /* 0x00069800000e0000 */
[----:B------:R3:W-:Y:S01]  /*dbb0*/  LDGSTS.E.BYPASS.LTC128B.128 [R7+0x2400], desc[UR36][R2.64], !P0 ;  /* 0x0240000002077fae */ /* 0x0007e2000c101d64 */
[----:B------:R-:W-:-:S13]  /*dbc0*/  ISETP.LT.OR P0, PT, R0, 0x41, P2 ;  /* 0x000000410000780c */ /* 0x000fda0001701670 */
[----:B------:R3:W-:Y:S01]  /*dbd0*/  LDGSTS.E.BYPASS.LTC128B.128 [R7+0x5400], desc[UR36][R2.64+0x80], !P0 ;  /* 0x0540008002077fae */ /* 0x0007e2000c101d64 */
[----:B------:R-:W-:-:S13]  /*dbe0*/  ISETP.LT.OR P0, PT, R0, 0x41, P1 ;  /* 0x000000410000780c */ /* 0x000fda0000f01670 */
[----:B--2-4-:R3:W-:Y:S02]  /*dbf0*/  LDGSTS.E.BYPASS.LTC128B.128 [R7+0x8400], desc[UR36][R2.64+0x100], !P0 ;  /* 0x0840010002077fae */ /* 0x0147e4000c101d64 */
.L_x_2343:
[----:B0--3--:R-:W-:Y:S01]  /*dc00*/  IADD3 R2, P0, R14, R9, RZ ;  /* 0x000000090e027210 */ /* 0x009fe20007f1e0ff */
        /* <DEDUP_REMOVED lines=17> */
[----:B------:R-:W-:Y:S01]  /*dd20*/  IMAD R5, R32, UR4, RZ ;  /* 0x0000000420057c24 */ /* 0x000fe2000f8e02ff */
[----:B------:R-:W-:-:S03]  /*dd30*/  IADD3 R3, R3, R9, RZ ;  /* 0x0000000903037210 */ /* 0x000fc60007ffe0ff */
[C---:B------:R-:W-:Y:S02]  /*dd40*/  IMAD R5, R4.reuse, UR5, R5 ;  /* 0x0000000504057c24 */ /* 0x040fe4000f8e0205 */
[----:B------:R-:W-:-:S04]  /*dd50*/  IMAD.WIDE.U32 R2, R4, UR4, R2 ;  /* 0x0000000404027c25 */ /* 0x000fc8000f8e0002 */
[----:B-1----:R-:W-:-:S07]  /*dd60*/  IMAD.IADD R19, R3, 0x1, R5 ;  /* 0x0000000103137824 */ /* 0x002fce00078e0205 */
.L_x_2259:
        /* <DEDUP_REMOVED lines=10> */
.L_x_2260:
[----:B------:R-:W-:Y:S01]  /*de10*/  R2UR UR4, R35 ;  /* 0x00000000230472ca */ /* 0x000fe200000e0000 */
[----:B------:R-:W-:Y:S01]  /*de20*/  ULDC.64 UR6, c[0x0][0x330] ;  /* 0x0000cc0000067ab9 */ /* 0x000fe20000000a00 */
[----:B------:R-:W-:Y:S01]  /*de30*/  IMAD.MOV.U32 R18, RZ, RZ, R2 ;  /* 0x000000ffff127224 */ /* 0x000fe200078e0002 */
[----:B------:R0:W-:Y:S01]  /*de40*/  SYNCS.ARRIVE.TRANS64.A1T0 RZ, [R6+URZ+0x30850], RZ ;  /* 0x030850ff06ff79a7 */ /* 0x0001e2000810003f */
[----:B------:R-:W-:Y:S01]  /*de50*/  IMAD.U32 R3, RZ, RZ, UR6 ;  /* 0x00000006ff037e24 */ /* 0x000fe2000f8e00ff */
[----:B------:R-:W-:Y:S01]  /*de60*/  MOV R25, R26 ;  /* 0x0000001a00197202 */ /* 0x000fe20000000f00 */
[----:B------:R-:W-:Y:S02]  /*de70*/  VIADD R31, R31, 0xffffffff ;  /* 0xffffffff1f1f7836 */ /* 0x000fe40000000000 */
[----:B------:R-:W-:-:S04]  /*de80*/  IMAD.WIDE.U32 R18, R3, UR41, R18 ;  /* 0x0000002903127c25 */ /* 0x000fc8000f8e0012 */
[----:B------:R-:W-:Y:S01]  /*de90*/  VIADD R0, R0, 0x60 ;  /* 0x0000006000007836 */ /* 0x000fe20000000000 */
[----:B------:R-:W-:Y:S01]  /*dea0*/  UIMAD UR4, UR4, UR6, URZ ;  /* 0x00000006040472a4 */ /* 0x000fe2000f8e023f */
[----:B------:R-:W-:Y:S02]  /*deb0*/  VIADD R20, R20, 0xffffffa0 ;  /* 0xffffffa014147836 */ /* 0x000fe40000000000 */
        /* <DEDUP_REMOVED lines=9> */
.L_x_2248:
[----:B------:R-:W-:-:S13]  /*df50*/  LOP3.LUT P0, RZ, R16, 0x10, RZ, 0xc0, !PT ;  /* 0x0000001010ff7812 */ /* 0x000fda000780c0ff */
[----:B------:R-:W-:Y:S05]  /*df60*/  @!P0 BRA `(.L_x_2262) ;  /* 0x0000000000048947 */ /* 0x000fea0003800000 */
[----:B------:R-:W-:Y:S01]  /*df70*/  BPT.TRAP 0x1 ;  /* 0x000000040000795c */ /* 0x000fe20000300000 */
.L_x_2262:
        /* <DEDUP_REMOVED lines=12> */
.L_x_2344:
[----:B------:R-:W-:Y:S05]  /*e040*/  BSYNC B0 ;  /* 0x0000000000007941 */ /* 0x000fea0003800000 */
.L_x_2263:
        /* <DEDUP_REMOVED lines=25> */
[----:B------:R-:W0:Y:S03]  /*e1e0*/  SHFL.IDX PT, R14, R17, 0x3, 0x181f ;  /* 0x00781f00110e7f89 */ /* 0x000e2600000e0000 */
[----:B------:R-:W-:Y:S01]  /*e1f0*/  IMAD.WIDE.U32 R2, R23, 0x2, R2 ;  /* 0x0000000217027825 */ /* 0x000fe200078e0002 */
[----:B------:R-:W1:Y:S04]  /*e200*/  SHFL.IDX PT, R6, R18, 0x3, 0x181f ;  /* 0x00781f0012067f89 */ /* 0x000e6800000e0000 */
        /* <DEDUP_REMOVED lines=18> */
[----:B0-----:R-:W-:Y:S01]  /*e330*/  MOV R2, R14 ;  /* 0x0000000e00027202 */ /* 0x001fe20000000f00 */
[----:B-1----:R-:W-:Y:S02]  /*e340*/  IMAD.MOV.U32 R3, RZ, RZ, R6 ;  /* 0x000000ffff037224 */ /* 0x002fe400078e0006 */
[----:B------:R0:W1:Y:S01]  /*e350*/  SHFL.IDX PT, R14, R17, 0x5, 0x181f ;  /* 0x00b81f00110e7f89 */ /* 0x00006200000e0000 */
[----:B------:R-:W-:Y:S01]  /*e360*/  MOV R6, RZ ;  /* 0x000000ff00067202 */ /* 0x000fe20000000f00 */
        /* <DEDUP_REMOVED lines=13> */
.L_x_2358:
        /* <DEDUP_REMOVED lines=14> */
.L_x_2266:
        /* <DEDUP_REMOVED lines=10> */
.L_x_2267:
[----:B------:R1:W-:Y:S02]  /*e5c0*/  SYNCS.ARRIVE.TRANS64.A1T0 RZ, [R0+URZ+0x30850], RZ ;  /* 0x030850ff00ff79a7 */ /* 0x0003e4000810003f */
[----:B-1----:R-:W-:-:S05]  /*e5d0*/  VIADD R0, R26, 0x1 ;  /* 0x000000011a007836 */ /* 0x002fca0000000000 */
[----:B------:R-:W-:-:S04]  /*e5e0*/  ISETP.NE.AND P0, PT, R0, 0x2, PT ;  /* 0x000000020000780c */ /* 0x000fc80003f05270 */
[----:B0-----:R-:W-:Y:S02]  /*e5f0*/  SEL R3, RZ, 0x1, P0 ;  /* 0x00000001ff037807 */ /* 0x001fe40000000000 */
[----:B------:R-:W-:Y:S02]  /*e600*/  SEL R0, R0, RZ, P0 ;  /* 0x000000ff00007207 */ /* 0x000fe40000000000 */
[----:B------:R-:W-:-:S07]  /*e610*/  LOP3.LUT R28, R28, R3, RZ, 0x3c, !PT ;  /* 0x000000031c1c7212 */ /* 0x000fce00078e3cff */
.L_x_2233:
[----:B------:R-:W0:Y:S01]  /*e620*/  S2R R3, SR_CgaCtaId ;  /* 0x0000000000037919 */ /* 0x000e220000008800 */
[----:B------:R-:W-:Y:S02]  /*e630*/  MOV R2, 0x400 ;  /* 0x0000040000027802 */ /* 0x000fe40000000f00 */
[----:B------:R-:W-:Y:S02]  /*e640*/  SHF.L.U32 R6, R6, 0x1f, RZ ;  /* 0x0000001f06067819 */ /* 0x000fe400000006ff */
[----:B0-----:R-:W-:-:S04]  /*e650*/  LEA R7, R3, R2, 0x18 ;  /* 0x0000000203077211 */ /* 0x001fc800078ec0ff */
[----:B------:R-:W0:Y:S02]  /*e660*/  SYNCS.PHASECHK.TRANS64.TRYWAIT P0, [R7+URZ+0x30820], R6 ;  /* 0x03082006070075a7 */ /* 0x000e24000800017f */
[----:B0-----:R-:W-:Y:S05]  /*e670*/  @!P0 BRA `(.L_x_2268) ;  /* 0x0000003000748947 */ /* 0x001fea0003800000 */
.L_x_2359:
[----:B------:R-:W-:-:S03]  /*e680*/  UMOV UR4, 0xffffffff ;  /* 0xffffffff00047882 */ /* 0x000fc60000000000 */
[----:B------:R-:W-:Y:S05]  /*e690*/  BRA.DIV UR4, `(.L_x_2269) ;  /* 0x0000003204807947 */ /* 0x000fea000b800000 */
[----:B------:R-:W1:Y:S02]  /*e6a0*/  S2R R2, SR_TID.X ;  /* 0x0000000000027919 */ /* 0x000e640000002100 */
[----:B-1----:R-:W-:-:S04]  /*e6b0*/  SHF.R.U32.HI R2, RZ, 0x5, R2 ;  /* 0x00000005ff027819 */ /* 0x002fc80000011602 */
[----:B------:R-:W-:-:S05]  /*e6c0*/  LOP3.LUT R2, R2, 0x3, RZ, 0xc0, !PT ;  /* 0x0000000302027812 */ /* 0x000fca00078ec0ff */
[----:B------:R1:W2:Y:S02]  /*e6d0*/  SHFL.IDX PT, R14, R2, RZ, 0x1f ;  /* 0x00001fff020e7589 */ /* 0x0002a400000e0000 */
.L_x_2362:
[----:B--2---:R-:W-:-:S13]  /*e6e0*/  ISETP.NE.AND P0, PT, R14, RZ, PT ;  /* 0x000000ff0e00720c */ /* 0x004fda0003f05270 */
[----:B------:R-:W-:Y:S05]  /*e6f0*/  @P0 BRA `(.L_x_2189) ;  /* 0x0000000000900947 */ /* 0x000fea0003800000 */
[----:B------:R-:W-:-:S03]  /*e700*/  UMOV UR4, 0xffffffff ;  /* 0xffffffff00047882 */ /* 0x000fc60000000000 */
[----:B------:R-:W-:Y:S05]  /*e710*/  BRA.DIV UR4, `(.L_x_2270) ;  /* 0x0000003204947947 */ /* 0x000fea000b800000 */
[----:B------:R-:W-:-:S13]  /*e720*/  ELECT P6, URZ, PT ;  /* 0x00000000003f782f */ /* 0x000fda00038c0000 */
.L_x_2365:
[----:B------:R-:W-:Y:S05]  /*e730*/  @!P6 BRA `(.L_x_2189) ;  /* 0x000000000080e947 */ /* 0x000fea0003800000 */
[----:B-1----:R-:W2:Y:S02]  /*e740*/  LDL R2, [R1+0x4] ;  /* 0x0000040001027983 */ /* 0x002ea40000100800 */
[----:B--2---:R-:W-:-:S13]  /*e750*/  R2UR UR4, R2 ;  /* 0x00000000020472ca */ /* 0x004fda00000e0000 */
[----:B------:R-:W-:-:S06]  /*e760*/  ULOP3.LUT UR4, UR4, 0x2, URZ, 0xfc, !UPT ;  /* 0x0000000204047892 */ /* 0x000fcc000f8efc3f */
[----:B------:R-:W-:-:S04]  /*e770*/  MOV R2, UR4 ;  /* 0x0000000400027c02 */ /* 0x000fc80008000f00 */
[----:B------:R-:W-:-:S13]  /*e780*/  ISETP.NE.AND P0, PT, R2, 0x3, PT ;  /* 0x000000030200780c */ /* 0x000fda0003f05270 */
[----:B------:R-:W-:Y:S05]  /*e790*/  @!P0 BRA `(.L_x_2271) ;  /* 0x0000000000048947 */ /* 0x000fea0003800000 */
[----:B------:R-:W-:Y:S01]  /*e7a0*/  BPT.TRAP 0x1 ;  /* 0x000000040000795c */ /* 0x000fe20000300000 */
.L_x_2271:
[----:B------:R-:W-:Y:S01]  /*e7b0*/  IMAD R5, R0, 0x8, R7 ;  /* 0x0000000800057824 */ /* 0x000fe200078e0207 */
[----:B------:R-:W-:Y:S01]  /*e7c0*/  SHF.L.U32 R2, R28, 0x1f, RZ ;  /* 0x0000001f1c027819 */ /* 0x000fe200000006ff */
[----:B------:R-:W-:-:S03]  /*e7d0*/  VIADD R0, R0, 0x1 ;  /* 0x0000000100007836 */ /* 0x000fc60000000000 */
[----:B------:R-:W1:Y:S02]  /*e7e0*/  SYNCS.PHASECHK.TRANS64.TRYWAIT P1, [R5+URZ+0x30840], R2 ;  /* 0x03084002050075a7 */ /* 0x000e64000802017f */
[----:B------:R-:W-:-:S04]  /*e7f0*/  ISETP.NE.AND P2, PT, R0, 0x2, PT ;  /* 0x000000020000780c */ /* 0x000fc80003f45270 */
[----:B------:R-:W-:Y:S01]  /*e800*/  SEL R3, RZ, 0x1, P2 ;  /* 0x00000001ff037807 */ /* 0x000fe20001000000 */
[----:B-1----:R-:W-:Y:S08]  /*e810*/  @!P1 BRA `(.L_x_2272) ;  /* 0x0000003000749947 */ /* 0x002ff00003800000 */
.L_x_2366:
[----:B------:R-:W-:Y:S02]  /*e820*/  SEL R0, R0, RZ, P2 ;  /* 0x000000ff00007207 */ /* 0x000fe40001000000 */
[----:B------:R-:W-:Y:S01]  /*e830*/  LOP3.LUT R3, R28, R3, RZ, 0x3c, !PT ;  /* 0x000000031c037212 */ /* 0x000fe200078e3cff */
[----:B------:R-:W-:Y:S06]  /*e840*/  @!P0 BRA `(.L_x_2273) ;  /* 0x0000000000048947 */ /* 0x000fec0003800000 */
[----:B------:R-:W-:Y:S01]  /*e850*/  BPT.TRAP 0x1 ;  /* 0x000000040000795c */ /* 0x000fe20000300000 */
.L_x_2273:
[----:B0-----:R-:W-:Y:S01]  /*e860*/  IMAD R7, R0, 0x8, R7 ;  /* 0x0000000800077824 */ /* 0x001fe200078e0207 */
[----:B------:R-:W-:-:S04]  /*e870*/  SHF.L.U32 R0, R3, 0x1f, RZ ;  /* 0x0000001f03007819 */ /* 0x000fc800000006ff */
[----:B------:R-:W0:Y:S02]  /*e880*/  SYNCS.PHASECHK.TRANS64.TRYWAIT P1, [R7+URZ+0x30840], R0 ;  /* 0x03084000070075a7 */ /* 0x000e24000802017f */
[----:B0-----:R-:W-:Y:S05]  /*e890*/  @!P1 BRA `(.L_x_2274) ;  /* 0x0000003000689947 */ /* 0x001fea0003800000 */
.L_x_2367:
[----:B------:R-:W-:Y:S05]  /*e8a0*/  @!P0 BRA `(.L_x_2275) ;  /* 0x0000000000048947 */ /* 0x000fea0003800000 */
[----:B------:R-:W-:Y:S01]  /*e8b0*/  BPT.TRAP 0x1 ;  /* 0x000000040000795c */ /* 0x000fe20000300000 */
.L_x_2275:
[----:B------:R-:W2:Y:S02]  /*e8c0*/  SYNCS.PHASECHK.TRANS64.TRYWAIT P1, [R5+URZ+0x30860], R2 ;  /* 0x03086002050075a7 */ /* 0x000ea4000802017f */
[----:B--2---:R-:W-:Y:S05]  /*e8d0*/  @!P1 BRA `(.L_x_2276) ;  /* 0x00000030006c9947 */ /* 0x004fea0003800000 */
.L_x_2368:
[----:B------:R-:W-:Y:S05]  /*e8e0*/  @!P0 BRA `(.L_x_2277) ;  /* 0x0000000000048947 */ /* 0x000fea0003800000 */
[----:B------:R-:W-:Y:S01]  /*e8f0*/  BPT.TRAP 0x1 ;  /* 0x000000040000795c */ /* 0x000fe20000300000 */
.L_x_2277:
[----:B---3--:R3:W4:Y:S02]  /*e900*/  SYNCS.PHASECHK.TRANS64.TRYWAIT P0, [R7+URZ+0x30860], R0 ;  /* 0x03086000070075a7 */ /* 0x008724000800017f */
[----:B----4-:R-:W-:Y:S05]  /*e910*/  @!P0 NANOSLEEP.SYNCS 0x989680 ;  /* 0x009896800000895d */ /* 0x010fea0003900000 */
[----:B------:R-:W4:Y:S02]  /*e920*/  @!P0 SYNCS.PHASECHK.TRANS64 P0, [R7+URZ+0x30860], R0 ;  /* 0x03086000070085a7 */ /* 0x000f24000800007f */
[----:B----4-:R-:W-:Y:S05]  /*e930*/  @!P0 BRA `(.L_x_2277) ;  /* 0xfffffffc00f08947 */ /* 0x010fea000383ffff */
.L_x_2189:
[----:B------:R-:W-:Y:S05]  /*e940*/  BSYNC B6 ;  /* 0x0000000000067941 */ /* 0x000fea0003800000 */
.L_x_2186:
[----:B------:R-:W-:Y:S05]  /*e950*/  EXIT ;  /* 0x000000000000794d */ /* 0x000fea0003800000 */
.L_x_2193:
[----:B-1----:R-:W-:-:S04]  /*e960*/  MOV R3, UR39 ;  /* 0x0000002700037c02 */ /* 0x002fc80008000f00 */
[----:B------:R1:W2:Y:S03]  /*e970*/  SYNCS.PHASECHK.TRANS64.TRYWAIT P0, [R3+URZ+0x30800], R0 ;  /* 0x03080000030075a7 */ /* 0x0002a6000800017f */
[----:B--2---:R-:W-:Y:S05]  /*e980*/  @!P0 NANOSLEEP.SYNCS 0x989680 ;  /* 0x009896800000895d */ /* 0x004fea0003900000 */
[----:B------:R-:W2:Y:S02]  /*e990*/  @!P0 SYNCS.PHASECHK.TRANS64 P0, [R3+URZ+0x30800], R0 ;  /* 0x03080000030085a7 */ /* 0x000ea4000800007f */
[----:B--2---:R-:W-:Y:S05]  /*e9a0*/  @!P0 BRA `(.L_x_2193) ;  /* 0xfffffffc00ec8947 */ /* 0x004fea000383ffff */
[----:B------:R-:W-:Y:S05]  /*e9b0*/  BRA `(.L_x_2278) ;  /* 0xffffff2800c47947 */ /* 0x000fea000383ffff */
.L_x_2197:
[----:B-1----:R-:W-:-:S04]  /*e9c0*/  IMAD.U32 R3, RZ, RZ, UR39 ;  /* 0x00000027ff037e24 */ /* 0x002fc8000f8e00ff */
[----:B------:R1:W2:Y:S03]  /*e9d0*/  SYNCS.PHASECHK.TRANS64.TRYWAIT P1, [R3+URZ+0x30830], R0 ;  /* 0x03083000030075a7 */ /* 0x0002a6000802017f */
[----:B--2---:R-:W-:Y:S05]  /*e9e0*/  @!P1 NANOSLEEP.SYNCS 0x989680 ;  /* 0x009896800000995d */ /* 0x004fea0003900000 */
[----:B------:R-:W2:Y:S02]  /*e9f0*/  @!P1 SYNCS.PHASECHK.TRANS64 P1, [R3+URZ+0x30830], R0 ;  /* 0x03083000030095a7 */ /* 0x000ea4000802007f */
[----:B--2---:R-:W-:Y:S05]  /*ea00*/  @!P1 BRA `(.L_x_2197) ;  /* 0xfffffffc00ec9947 */ /* 0x004fea000383ffff */
[----:B------:R-:W-:Y:S05]  /*ea10*/  BRA `(.L_x_2196) ;  /* 0xffffff2800e87947 */ /* 0x000fea000383ffff */
.L_x_2203:
[----:B-1----:R-:W-:-:S04]  /*ea20*/  IMAD.U32 R5, RZ, RZ, UR38 ;  /* 0x00000026ff057e24 */ /* 0x002fc8000f8e00ff */
[----:B------:R1:W2:Y:S03]  /*ea30*/  SYNCS.PHASECHK.TRANS64.TRYWAIT P1, [R5+URZ+0x30830], R2 ;  /* 0x03083002050075a7 */ /* 0x0002a6000802017f */
[----:B--2---:R-:W-:Y:S05]  /*ea40*/  @!P1 NANOSLEEP.SYNCS 0x989680 ;  /* 0x009896800000995d */ /* 0x004fea0003900000 */
[----:B------:R-:W2:Y:S02]  /*ea50*/  @!P1 SYNCS.PHASECHK.TRANS64 P1, [R5+URZ+0x30830], R2 ;  /* 0x03083002050095a7 */ /* 0x000ea4000802007f */
[----:B--2---:R-:W-:Y:S05]  /*ea60*/  @!P1 BRA `(.L_x_2203) ;  /* 0xfffffffc00ec9947 */ /* 0x004fea000383ffff */
[----:B------:R-:W-:Y:S05]  /*ea70*/  BRA `(.L_x_2202) ;  /* 0xffffff4c00e47947 */ /* 0x000fea000383ffff */
.L_x_2207:
[----:B---3--:R-:W-:-:S04]  /*ea80*/  IMAD.U32 R3, RZ, RZ, UR14 ;  /* 0x0000000eff037e24 */ /* 0x008fc8000f8e00ff */
[----:B------:R3:W4:Y:S03]  /*ea90*/  SYNCS.PHASECHK.TRANS64.TRYWAIT P1, [R3+URZ+0x30850], R0 ;  /* 0x03085000030075a7 */ /* 0x000726000802017f */
[----:B----4-:R-:W-:Y:S05]  /*eaa0*/  @!P1 NANOSLEEP.SYNCS 0x989680 ;  /* 0x009896800000995d */ /* 0x010fea0003900000 */
[----:B------:R-:W4:Y:S02]  /*eab0*/  @!P1 SYNCS.PHASECHK.TRANS64 P1, [R3+URZ+0x30850], R0 ;  /* 0x03085000030095a7 */ /* 0x000f24000802007f */
[----:B----4-:R-:W-:Y:S05]  /*eac0*/  @!P1 BRA `(.L_x_2207) ;  /* 0xfffffffc00ec9947 */ /* 0x010fea000383ffff */
[----:B------:R-:W-:Y:S05]  /*ead0*/  BRA `(.L_x_2206) ;  /* 0xffffff5800787947 */ /* 0x000fea000383ffff */
.L_x_2215:
[----:B-1----:R-:W-:-:S04]  /*eae0*/  MOV R5, UR38 ;  /* 0x0000002600057c02 */ /* 0x002fc80008000f00 */
[----:B------:R1:W2:Y:S03]  /*eaf0*/  SYNCS.PHASECHK.TRANS64.TRYWAIT P1, [R5+URZ+0x30830], R2 ;  /* 0x03083002050075a7 */ /* 0x0002a6000802017f */
[----:B--2---:R-:W-:Y:S05]  /*eb00*/  @!P1 NANOSLEEP.SYNCS 0x989680 ;  /* 0x009896800000995d */ /* 0x004fea0003900000 */
[----:B------:R-:W2:Y:S02]  /*eb10*/  @!P1 SYNCS.PHASECHK.TRANS64 P1, [R5+URZ+0x30830], R2 ;  /* 0x03083002050095a7 */ /* 0x000ea4000802007f */
[----:B--2---:R-:W-:Y:S05]  /*eb20*/  @!P1 BRA `(.L_x_2215) ;  /* 0xfffffffc00ec9947 */ /* 0x004fea000383ffff */
[----:B------:R-:W-:Y:S05]  /*eb30*/  BRA `(.L_x_2214) ;  /* 0xffffff7400307947 */ /* 0x000fea000383ffff */
.L_x_2219:
[----:B---3--:R-:W-:-:S04]  /*eb40*/  IMAD.U32 R3, RZ, RZ, UR5 ;  /* 0x00000005ff037e24 */ /* 0x008fc8000f8e00ff */
[----:B------:R3:W4:Y:S03]  /*eb50*/  SYNCS.PHASECHK.TRANS64.TRYWAIT P1, [R3+URZ+0x30850], R0 ;  /* 0x03085000030075a7 */ /* 0x000726000802017f */
[----:B----4-:R-:W-:Y:S05]  /*eb60*/  @!P1 NANOSLEEP.SYNCS 0x989680 ;  /* 0x009896800000995d */ /* 0x010fea0003900000 */
[----:B------:R-:W4:Y:S02]  /*eb70*/  @!P1 SYNCS.PHASECHK.TRANS64 P1, [R3+URZ+0x30850], R0 ;  /* 0x03085000030095a7 */ /* 0x000f24000802007f */
[----:B----4-:R-:W-:Y:S05]  /*eb80*/  @!P1 BRA `(.L_x_2219) ;  /* 0xfffffffc00ec9947 */ /* 0x010fea000383ffff */
[----:B------:R-:W-:Y:S05]  /*eb90*/  BRA `(.L_x_2218) ;  /* 0xffffff7c00c47947 */ /* 0x000fea000383ffff */
.L_x_2226:
[----:B-1----:R-:W-:-:S04]  /*eba0*/  IMAD.U32 R3, RZ, RZ, UR5 ;  /* 0x00000005ff037e24 */ /* 0x002fc8000f8e00ff */
[----:B------:R1:W2:Y:S03]  /*ebb0*/  SYNCS.PHASECHK.TRANS64.TRYWAIT P1, [R3+URZ+0x30850], R0 ;  /* 0x03085000030075a7 */ /* 0x0002a6000802017f */
[----:B--2---:R-:W-:Y:S05]  /*ebc0*/  @!P1 NANOSLEEP.SYNCS 0x989680 ;  /* 0x009896800000995d */ /* 0x004fea0003900000 */
[----:B------:R-:W2:Y:S02]  /*ebd0*/  @!P1 SYNCS.PHASECHK.TRANS64 P1, [R3+URZ+0x30850], R0 ;  /* 0x03085000030095a7 */ /* 0x000ea4000802007f */
[----:B--2---:R-:W-:Y:S05]  /*ebe0*/  @!P1 BRA `(.L_x_2226) ;  /* 0xfffffffc00ec9947 */ /* 0x004fea000383ffff */
[----:B------:R-:W-:Y:S05]  /*ebf0*/  BRA `(.L_x_2225) ;  /* 0xffffff9400dc7947 */ /* 0x000fea000383ffff */
.L_x_2238:
[----:B------:R-:W-:Y:S01]  /*ec00*/  IMAD.MOV.U32 R13, RZ, RZ, R18 ;  /* 0x000000ffff0d7224 */ /* 0x000fe200078e0012 */
[----:B------:R-:W-:Y:S01]  /*ec10*/  MOV R12, RZ ;  /* 0x000000ff000c7202 */ /* 0x000fe20000000f00 */
[----:B------:R-:W-:Y:S02]  /*ec20*/  IMAD.MOV.U32 R11, RZ, RZ, 0x1f ;  /* 0x0000001fff0b7424 */ /* 0x000fe400078e00ff */
[----:B------:R-:W-:-:S07]  /*ec30*/  IMAD.MOV.U32 R15, RZ, RZ, -0x1 ;  /* 0xffffffffff0f7424 */ /* 0x000fce00078e00ff */
[----:B-----5:R-:W-:Y:S05]  /*ec40*/  WARPSYNC.COLLECTIVE R15, `(.L_x_2279) ;  /* 0x000000000f087348 */ /* 0x020fea0003c00000 */
[----:B------:R0:W1:Y:S02]  /*ec50*/  SHFL.IDX P6, R14, R13, R12, R11 ;  /* 0x0000000c0d0e7389 */ /* 0x00006400000c000b */
[----:B01---5:R-:W-:Y:S01]  /*ec60*/  ENDCOLLECTIVE ;  /* 0x000000000000791b */ /* 0x023fe20003800000 */
.L_x_2279:
[----:B------:R-:W-:Y:S05]  /*ec70*/  BRA `(.L_x_2280) ;  /* 0xffffffcc009c7947 */ /* 0x000fea000383ffff */
.L_x_2240:
[----:B0-----:R-:W-:-:S04]  /*ec80*/  IMAD.U32 R3, RZ, RZ, UR46 ;  /* 0x0000002eff037e24 */ /* 0x001fc8000f8e00ff */
[----:B------:R0:W1:Y:S03]  /*ec90*/  SYNCS.PHASECHK.TRANS64.TRYWAIT P0, [R3+URZ+0x30840], R2 ;  /* 0x03084002030075a7 */ /* 0x000066000800017f */
[----:B-1----:R-:W-:Y:S05]  /*eca0*/  @!P0 NANOSLEEP.SYNCS 0x989680 ;  /* 0x009896800000895d */ /* 0x002fea0003900000 */
[----:B------:R-:W1:Y:S02]  /*ecb0*/  @!P0 SYNCS.PHASECHK.TRANS64 P0, [R3+URZ+0x30840], R2 ;  /* 0x03084002030085a7 */ /* 0x000e64000800007f */
[----:B-1----:R-:W-:Y:S05]  /*ecc0*/  @!P0 BRA `(.L_x_2240) ;  /* 0xfffffffc00ec8947 */ /* 0x002fea000383ffff */
[----:B------:R-:W-:Y:S05]  /*ecd0*/  BRA `(.L_x_2281) ;  /* 0xffffffd0002c7947 */ /* 0x000fea000383ffff */
.L_x_2241:
[----:B------:R-:W-:Y:S01]  /*ece0*/  BSSY B0, `(.L_x_2282) ;  /* 0x0000008000007945 */ /* 0x000fe20003800000 */
[----:B------:R-:W-:Y:S01]  /*ecf0*/  MOV R13, R7 ;  /* 0x00000007000d7202 */ /* 0x000fe20000000f00 */
[----:B------:R-:W-:Y:S02]  /*ed00*/  IMAD.MOV.U32 R12, RZ, RZ, RZ ;  /* 0x000000ffff0c7224 */ /* 0x000fe400078e00ff */
[----:B------:R-:W-:Y:S02]  /*ed10*/  IMAD.MOV.U32 R11, RZ, RZ, 0x181f ;  /* 0x0000181fff0b7424 */ /* 0x000fe400078e00ff */
[----:B------:R-:W-:-:S07]  /*ed20*/  IMAD.MOV.U32 R15, RZ, RZ, -0x1 ;  /* 0xffffffffff0f7424 */ /* 0x000fce00078e00ff */
[----:B------:R-:W-:Y:S05]  /*ed30*/  WARPSYNC.COLLECTIVE R15, `(.L_x_2283) ;  /* 0x000000000f087348 */ /* 0x000fea0003c00000 */
[----:B------:R0:W1:Y:S02]  /*ed40*/  SHFL.IDX P6, R14, R13, R12, R11 ;  /* 0x0000000c0d0e7389 */ /* 0x00006400000c000b */
[----:B01----:R-:W-:Y:S01]  /*ed50*/  ENDCOLLECTIVE ;  /* 0x000000000000791b */ /* 0x003fe20003800000 */
.L_x_2283:
[----:B------:R-:W-:Y:S05]  /*ed60*/  BSYNC B0 ;  /* 0x0000000000007941 */ /* 0x000fea0003800000 */
.L_x_2282:
[----:B------:R-:W-:Y:S01]  /*ed70*/  IMAD.MOV.U32 R13, RZ, RZ, R0 ;  /* 0x000000ffff0d7224 */ /* 0x000fe200078e0000 */
[----:B------:R-:W-:Y:S01]  /*ed80*/  MOV R15, 0xffffffff ;  /* 0xffffffff000f7802 */ /* 0x000fe20000000f00 */
[----:B------:R-:W-:Y:S01]  /*ed90*/  IMAD.MOV.U32 R12, RZ, RZ, RZ ;  /* 0x000000ffff0c7224 */ /* 0x000fe200078e00ff */
[----:B------:R-:W-:Y:S01]  /*eda0*/  MOV R3, R14 ;  /* 0x0000000e00037202 */ /* 0x000fe20000000f00 */
[----:B------:R-:W-:Y:S01]  /*edb0*/  IMAD.MOV.U32 R11, RZ, RZ, 0x181f ;  /* 0x0000181fff0b7424 */ /* 0x000fe200078e00ff */
[----:B------:R-:W-:-:S07]  /*edc0*/  @P0 LEA R9, R30, UR46, 0x1 ;  /* 0x0000002e1e090c11 */ /* 0x000fce000f8e08ff */
[----:B------:R-:W-:Y:S05]  /*edd0*/  WARPSYNC.COLLECTIVE R15, `(.L_x_2284) ;  /* 0x000000000f087348 */ /* 0x000fea0003c00000 */
[----:B------:R0:W1:Y:S02]  /*ede0*/  SHFL.IDX P6, R14, R13, R12, R11 ;  /* 0x0000000c0d0e7389 */ /* 0x00006400000c000b */
[----:B01----:R-:W-:Y:S01]  /*edf0*/  ENDCOLLECTIVE ;  /* 0x000000000000791b */ /* 0x003fe20003800000 */
.L_x_2284:
[----:B------:R-:W-:Y:S02]  /*ee00*/  IMAD.MOV.U32 R13, RZ, RZ, R7 ;  /* 0x000000ffff0d7224 */ /* 0x000fe400078e0007 */
[----:B------:R-:W-:Y:S02]  /*ee10*/  IMAD.MOV.U32 R12, RZ, RZ, 0x1 ;  /* 0x00000001ff0c7424 */ /* 0x000fe400078e00ff */
[----:B------:R-:W-:-:S07]  /*ee20*/  IMAD.MOV.U32 R2, RZ, RZ, R14 ;  /* 0x000000ffff027224 */ /* 0x000fce00078e000e */
[----:B------:R-:W-:Y:S05]  /*ee30*/  WARPSYNC.COLLECTIVE R15, `(.L_x_2285) ;  /* 0x000000000f087348 */ /* 0x000fea0003c00000 */
[----:B------:R0:W1:Y:S02]  /*ee40*/  SHFL.IDX P6, R14, R13, R12, R11 ;  /* 0x0000000c0d0e7389 */ /* 0x00006400000c000b */
[----:B01----:R-:W-:Y:S01]  /*ee50*/  ENDCOLLECTIVE ;  /* 0x000000000000791b */ /* 0x003fe20003800000 */
.L_x_2285:
        /* <DEDUP_REMOVED lines=13> */
.L_x_2286:
[----:B------:R-:W-:Y:S01]  /*ef30*/  @P0 LEA R21, R30, UR46, 0x1 ;  /* 0x0000002e1e150c11 */ /* 0x000fe2000f8e08ff */
[----:B------:R-:W-:Y:S01]  /*ef40*/  IMAD.MOV.U32 R13, RZ, RZ, R7 ;  /* 0x000000ffff0d7224 */ /* 0x000fe200078e0007 */
[----:B------:R-:W-:Y:S01]  /*ef50*/  MOV R12, 0x2 ;  /* 0x00000002000c7802 */ /* 0x000fe20000000f00 */
[----:B------:R-:W-:-:S07]  /*ef60*/  IMAD.MOV.U32 R4, RZ, RZ, R14 ;  /* 0x000000ffff047224 */ /* 0x000fce00078e000e */
[----:B------:R-:W-:Y:S05]  /*ef70*/  WARPSYNC.COLLECTIVE R15, `(.L_x_2287) ;  /* 0x000000000f087348 */ /* 0x000fea0003c00000 */
[----:B------:R0:W1:Y:S02]  /*ef80*/  SHFL.IDX P6, R14, R13, R12, R11 ;  /* 0x0000000c0d0e7389 */ /* 0x00006400000c000b */
[----:B01----:R-:W-:Y:S01]  /*ef90*/  ENDCOLLECTIVE ;  /* 0x000000000000791b */ /* 0x003fe20003800000 */
.L_x_2287:
        /* <DEDUP_REMOVED lines=13> */
.L_x_2288:
        /* <DEDUP_REMOVED lines=8> */
.L_x_2289:
[----:B------:R-:W-:-:S05]  /*f0f0*/  @P0 IMAD.WIDE.U32 R2, R23, 0x2, R2 ;  /* 0x0000000217020825 */ /* 0x000fca00078e0002 */
[----:B------:R-:W-:Y:S01]  /*f100*/  @!PT LDS RZ, [RZ] ;  /* 0x00000000fffff984 */ /* 0x000fe20000000800 */
[----:B------:R-:W-:Y:S01]  /*f110*/  @!PT LDS RZ, [RZ] ;  /* 0x00000000fffff984 */ /* 0x000fe20000000800 */
[----:B------:R-:W-:Y:S01]  /*f120*/  @!PT LDS RZ, [RZ] ;  /* 0x00000000fffff984 */ /* 0x000fe20000000800 */
[----:B------:R0:W-:Y:S04]  /*f130*/  @P0 LDGSTS.E.BYPASS.LTC128B.128 [R25+0x1f400], desc[UR36][R2.64], !P3 ;  /* 0x1f40000002190fae */ /* 0x0001e8000d901d64 */
[----:B------:R0:W-:Y:S01]  /*f140*/  @P0 LDGSTS.E.BYPASS.LTC128B.128 [R25+0x22400], desc[UR36][R2.64+0x80], !P2 ;  /* 0x2240008002190fae */ /* 0x0001e2000d101d64 */
[----:B------:R-:W-:-:S03]  /*f150*/  MOV R13, R0 ;  /* 0x00000000000d7202 */ /* 0x000fc60000000f00 */
[----:B------:R0:W-:Y:S01]  /*f160*/  @P0 LDGSTS.E.BYPASS.LTC128B.128 [R25+0x25400], desc[UR36][R2.64+0x100], !P1 ;  /* 0x2540010002190fae */ /* 0x0001e2000c901d64 */
[----:B------:R-:W-:Y:S01]  /*f170*/  ISETP.GE.AND P0, PT, R6, 0x31, PT ;  /* 0x000000310600780c */ /* 0x000fe20003f06270 */
[----:B------:R-:W-:-:S12]  /*f180*/  IMAD.MOV.U32 R9, RZ, RZ, R14 ;  /* 0x000000ffff097224 */ /* 0x000fd800078e000e */
[----:B0-----:R-:W-:Y:S05]  /*f190*/  WARPSYNC.COLLECTIVE R15, `(.L_x_2290) ;  /* 0x000000000f087348 */ /* 0x001fea0003c00000 */
[----:B------:R1:W2:Y:S02]  /*f1a0*/  SHFL.IDX P6, R14, R13, R12, R11 ;  /* 0x0000000c0d0e7389 */ /* 0x0002a400000c000b */
[----:B012---:R-:W-:Y:S01]  /*f1b0*/  ENDCOLLECTIVE ;  /* 0x000000000000791b */ /* 0x007fe20003800000 */
.L_x_2290:
[----:B------:R-:W-:Y:S01]  /*f1c0*/  IMAD.MOV.U32 R5, RZ, RZ, R9 ;  /* 0x000000ffff057224 */ /* 0x000fe200078e0009 */
[----:B------:R-:W-:Y:S02]  /*f1d0*/  @P0 LEA R9, R30, UR46, 0x1 ;  /* 0x0000002e1e090c11 */ /* 0x000fe4000f8e08ff */
[----:B------:R-:W-:Y:S01]  /*f1e0*/  MOV R13, R7 ;  /* 0x00000007000d7202 */ /* 0x000fe20000000f00 */
[----:B------:R-:W-:Y:S02]  /*f1f0*/  IMAD.MOV.U32 R12, RZ, RZ, 0x4 ;  /* 0x00000004ff0c7424 */ /* 0x000fe400078e00ff */
[----:B------:R-:W-:-:S07]  /*f200*/  IMAD.MOV.U32 R10, RZ, RZ, R14 ;  /* 0x000000ffff0a7224 */ /* 0x000fce00078e000e */
[----:B------:R-:W-:Y:S05]  /*f210*/  WARPSYNC.COLLECTIVE R15, `(.L_x_2291) ;  /* 0x000000000f087348 */ /* 0x000fea0003c00000 */
[----:B------:R0:W1:Y:S02]  /*f220*/  SHFL.IDX P6, R14, R13, R12, R11 ;  /* 0x0000000c0d0e7389 */ /* 0x00006400000c000b */
[----:B01----:R-:W-:Y:S01]  /*f230*/  ENDCOLLECTIVE ;  /* 0x000000000000791b */ /* 0x003fe20003800000 */
.L_x_2291:
        /* <DEDUP_REMOVED lines=14> */
.L_x_2292:
[----:B------:R-:W-:Y:S01]  /*f320*/  IMAD.MOV.U32 R3, RZ, RZ, R8 ;  /* 0x000000ffff037224 */ /* 0x000fe200078e0008 */
[----:B------:R-:W-:Y:S01]  /*f330*/  @P0 LEA R21, R30, UR46, 0x1 ;  /* 0x0000002e1e150c11 */ /* 0x000fe2000f8e08ff */
[----:B------:R-:W-:Y:S02]  /*f340*/  IMAD.MOV.U32 R13, RZ, RZ, R7 ;  /* 0x000000ffff0d7224 */ /* 0x000fe400078e0007 */
[----:B------:R-:W-:Y:S01]  /*f350*/  IMAD.MOV.U32 R12, RZ, RZ, 0x5 ;  /* 0x00000005ff0c7424 */ /* 0x000fe200078e00ff */
[----:B------:R-:W-:-:S07]  /*f360*/  MOV R2, R14 ;  /* 0x0000000e00027202 */ /* 0x000fce0000000f00 */
[----:B------:R-:W-:Y:S05]  /*f370*/  WARPSYNC.COLLECTIVE R15, `(.L_x_2293) ;  /* 0x000000000f087348 */ /* 0x000fea0003c00000 */
[----:B------:R0:W1:Y:S02]  /*f380*/  SHFL.IDX P6, R14, R13, R12, R11 ;  /* 0x0000000c0d0e7389 */ /* 0x00006400000c000b */
[----:B01----:R-:W-:Y:S01]  /*f390*/  ENDCOLLECTIVE ;  /* 0x000000000000791b */ /* 0x003fe20003800000 */
.L_x_2293:
        /* <DEDUP_REMOVED lines=8> */
[----:B------:R-:W-:-:S07]  /*f420*/  MOV R7, R14 ;  /* 0x0000000e00077202 */ /* 0x000fce0000000f00 */
[----:B0-----:R-:W-:Y:S05]  /*f430*/  WARPSYNC.COLLECTIVE R15, `(.L_x_2294) ;  /* 0x000000000f087348 */ /* 0x001fea0003c00000 */
[----:B------:R1:W2:Y:S02]  /*f440*/  SHFL.IDX P6, R14, R13, R12, R11 ;  /* 0x0000000c0d0e7389 */ /* 0x0002a400000c000b */
[----:B012---:R-:W-:Y:S01]  /*f450*/  ENDCOLLECTIVE ;  /* 0x000000000000791b */ /* 0x007fe20003800000 */
.L_x_2294:
[----:B------:R-:W-:Y:S05]  /*f460*/  BRA `(.L_x_2295) ;  /* 0xffffffcc00907947 */ /* 0x000fea000383ffff */
.L_x_2244:
[----:B------:R-:W-:Y:S01]  /*f470*/  IMAD.MOV.U32 R13, RZ, RZ, R8 ;  /* 0x000000ffff0d7224 */ /* 0x000fe200078e0008 */
[----:B------:R-:W-:Y:S01]  /*f480*/  MOV R11, 0x181f ;  /* 0x0000181f000b7802 */ /* 0x000fe20000000f00 */
[----:B------:R-:W-:Y:S02]  /*f490*/  IMAD.MOV.U32 R12, RZ, RZ, RZ ;  /* 0x000000ffff0c7224 */ /* 0x000fe400078e00ff */
[----:B------:R-:W-:Y:S02]  /*f4a0*/  IMAD.MOV.U32 R15, RZ, RZ, -0x1 ;  /* 0xffffffffff0f7424 */ /* 0x000fe400078e00ff */
[----:B------:R-:W-:-:S07]  /*f4b0*/  IMAD.U32 R7, RZ, RZ, UR48 ;  /* 0x00000030ff077e24 */ /* 0x000fce000f8e00ff */
[----:B------:R-:W-:Y:S05]  /*f4c0*/  WARPSYNC.COLLECTIVE R15, `(.L_x_2296) ;  /* 0x000000000f087348 */ /* 0x000fea0003c00000 */
[----:B------:R0:W1:Y:S02]  /*f4d0*/  SHFL.IDX P6, R14, R13, R12, R11 ;  /* 0x0000000c0d0e7389 */ /* 0x00006400000c000b */
[----:B01----:R-:W-:Y:S01]  /*f4e0*/  ENDCOLLECTIVE ;  /* 0x000000000000791b */ /* 0x003fe20003800000 */
.L_x_2296:
[----:B------:R-:W-:-:S04]  /*f4f0*/  IMAD R7, R7, 0x80, R27 ;  /* 0x0000008007077824 */ /* 0x000fc800078e021b */
[----:B------:R-:W-:Y:S02]  /*f500*/  VIADD R5, R7, 0x10 ;  /* 0x0000001007057836 */ /* 0x000fe40000000000 */
[----:B------:R-:W-:Y:S02]  /*f510*/  IMAD.MOV.U32 R13, RZ, RZ, R6 ;  /* 0x000000ffff0d7224 */ /* 0x000fe400078e0006 */
[----:B------:R-:W-:-:S07]  /*f520*/  IMAD.MOV.U32 R3, RZ, RZ, R14 ;  /* 0x000000ffff037224 */ /* 0x000fce00078e000e */
[----:B------:R-:W-:Y:S05]  /*f530*/  WARPSYNC.COLLECTIVE R15, `(.L_x_2297) ;  /* 0x000000000f087348 */ /* 0x000fea0003c00000 */
[----:B------:R0:W1:Y:S02]  /*f540*/  SHFL.IDX P6, R14, R13, R12, R11 ;  /* 0x0000000c0d0e7389 */ /* 0x00006400000c000b */
[----:B01----:R-:W-:Y:S01]  /*f550*/  ENDCOLLECTIVE ;  /* 0x000000000000791b */ /* 0x003fe20003800000 */
.L_x_2297:
        /* <DEDUP_REMOVED lines=10> */
.L_x_2298:
        /* <DEDUP_REMOVED lines=13> */
.L_x_2299:
[----:B------:R-:W-:Y:S01]  /*f6d0*/  VIADD R3, R7, 0x20 ;  /* 0x0000002007037836 */ /* 0x000fe20000000000 */
[----:B------:R-:W-:Y:S01]  /*f6e0*/  @!P1 LEA R21, R30, UR46, 0x1 ;  /* 0x0000002e1e159c11 */ /* 0x000fe2000f8e08ff */
[----:B------:R-:W-:Y:S02]  /*f6f0*/  IMAD.MOV.U32 R13, RZ, RZ, R8 ;  /* 0x000000ffff0d7224 */ /* 0x000fe400078e0008 */
[----:B------:R-:W-:Y:S01]  /*f700*/  IMAD.MOV.U32 R12, RZ, RZ, 0x2 ;  /* 0x00000002ff0c7424 */ /* 0x000fe200078e00ff */
[----:B------:R-:W-:-:S07]  /*f710*/  MOV R4, R14 ;  /* 0x0000000e00047202 */ /* 0x000fce0000000f00 */
[----:B------:R-:W-:Y:S05]  /*f720*/  WARPSYNC.COLLECTIVE R15, `(.L_x_2300) ;  /* 0x000000000f087348 */ /* 0x000fea0003c00000 */
[----:B------:R0:W1:Y:S02]  /*f730*/  SHFL.IDX P6, R14, R13, R12, R11 ;  /* 0x0000000c0d0e7389 */ /* 0x00006400000c000b */
[----:B01----:R-:W-:Y:S01]  /*f740*/  ENDCOLLECTIVE ;  /* 0x000000000000791b */ /* 0x003fe20003800000 */
.L_x_2300:
        /* <DEDUP_REMOVED lines=8> */
[----:B------:R-:W-:Y:S02]  /*f7d0*/  ISETP.GE.AND P1, PT, R3, R0, PT ;  /* 0x000000000300720c */ /* 0x000fe40003f26270 */
[----:B------:R-:W-:-:S11]  /*f7e0*/  MOV R3, R14 ;  /* 0x0000000e00037202 */ /* 0x000fd60000000f00 */
[----:B0-----:R-:W-:Y:S05]  /*f7f0*/  WARPSYNC.COLLECTIVE R15, `(.L_x_2301) ;  /* 0x000000000f087348 */ /* 0x001fea0003c00000 */
[----:B------:R1:W2:Y:S02]  /*f800*/  SHFL.IDX P6, R14, R13, R12, R11 ;  /* 0x0000000c0d0e7389 */ /* 0x0002a400000c000b */
[----:B012---:R-:W-:Y:S01]  /*f810*/  ENDCOLLECTIVE ;  /* 0x000000000000791b */ /* 0x007fe20003800000 */
.L_x_2301:
        /* <DEDUP_REMOVED lines=8> */
.L_x_2302:
        /* <DEDUP_REMOVED lines=13> */
.L_x_2303:
        /* <DEDUP_REMOVED lines=8> */
.L_x_2304:
        /* <DEDUP_REMOVED lines=13> */
.L_x_2305:
        /* <DEDUP_REMOVED lines=8> */
.L_x_2306:
        /* <DEDUP_REMOVED lines=13> */
.L_x_2307:
        /* <DEDUP_REMOVED lines=8> */
.L_x_2308:
        /* <DEDUP_REMOVED lines=13> */
.L_x_2309:
[----:B------:R-:W-:Y:S01]  /*fd60*/  @!P1 LEA R9, R30, UR46, 0x1 ;  /* 0x0000002e1e099c11 */ /* 0x000fe2000f8e08ff */
[----:B------:R-:W-:Y:S01]  /*fd70*/  IMAD.MOV.U32 R13, RZ, RZ, R8 ;  /* 0x000000ffff0d7224 */ /* 0x000fe200078e0008 */
[----:B------:R-:W-:Y:S01]  /*fd80*/  MOV R12, 0x7 ;  /* 0x00000007000c7802 */ /* 0x000fe20000000f00 */
[----:B------:R-:W-:-:S07]  /*fd90*/  IMAD.MOV.U32 R2, RZ, RZ, R14 ;  /* 0x000000ffff027224 */ /* 0x000fce00078e000e */
[----:B------:R-:W-:Y:S05]  /*fda0*/  WARPSYNC.COLLECTIVE R15, `(.L_x_2310) ;  /* 0x000000000f087348 */ /* 0x000fea0003c00000 */
[----:B------:R0:W1:Y:S02]  /*fdb0*/  SHFL.IDX P6, R14, R13, R12, R11 ;  /* 0x0000000c0d0e7389 */ /* 0x00006400000c000b */
[----:B01----:R-:W-:Y:S01]  /*fdc0*/  ENDCOLLECTIVE ;  /* 0x000000000000791b */ /* 0x003fe20003800000 */
.L_x_2310:
        /* <DEDUP_REMOVED lines=12> */
.L_x_2311:
[----:B------:R-:W-:Y:S05]  /*fe90*/  BRA `(.L_x_2312) ;  /* 0xffffffcc00807947 */ /* 0x000fea000383ffff */
.L_x_2247:
[----:B0-----:R-:W-:-:S04]  /*fea0*/  IMAD.U32 R3, RZ, RZ, UR46 ;  /* 0x0000002eff037e24 */ /* 0x001fc8000f8e00ff */
[----:B------:R0:W1:Y:S03]  /*feb0*/  SYNCS.PHASECHK.TRANS64.TRYWAIT P0, [R3+URZ+0x30820], R0 ;  /* 0x03082000030075a7 */ /* 0x000066000800017f */
[----:B-1----:R-:W-:Y:S05]  /*fec0*/  @!P0 NANOSLEEP.SYNCS 0x989680 ;  /* 0x009896800000895d */ /* 0x002fea0003900000 */
[----:B------:R-:W1:Y:S02]  /*fed0*/  @!P0 SYNCS.PHASECHK.TRANS64 P0, [R3+URZ+0x30820], R0 ;  /* 0x03082000030085a7 */ /* 0x000e64000800007f */
[----:B-1----:R-:W-:Y:S05]  /*fee0*/  @!P0 BRA `(.L_x_2247) ;  /* 0xfffffffc00ec8947 */ /* 0x002fea000383ffff */
[----:B------:R-:W-:Y:S05]  /*fef0*/  BRA `(.L_x_2313) ;  /* 0xffffffcc00cc7947 */ /* 0x000fea000383ffff */
.L_x_2251:
[----:B0-----:R0:W1:Y:S02]  /*ff00*/  SYNCS.PHASECHK.TRANS64.TRYWAIT P0, [R19+URZ+0x30840], R2 ;  /* 0x03084002130075a7 */ /* 0x001064000800017f */
[----:B-1----:R-:W-:Y:S05]  /*ff10*/  @!P0 NANOSLEEP.SYNCS 0x989680 ;  /* 0x009896800000895d */ /* 0x002fea0003900000 */
[----:B------:R-:W1:Y:S02]  /*ff20*/  @!P0 SYNCS.PHASECHK.TRANS64 P0, [R19+URZ+0x30840], R2 ;  /* 0x03084002130085a7 */ /* 0x000e64000800007f */
[----:B-1----:R-:W-:Y:S05]  /*ff30*/  @!P0 BRA `(.L_x_2251) ;  /* 0xfffffffc00f08947 */ /* 0x002fea000383ffff */
[----:B------:R-:W-:Y:S05]  /*ff40*/  BRA `(.L_x_2314) ;  /* 0xffffffd000b07947 */ /* 0x000fea000383ffff */
.L_x_2252:
        /* <DEDUP_REMOVED lines=8> */
.L_x_2316:
[----:B------:R-:W-:Y:S05]  /*ffd0*/  BSYNC B1 ;  /* 0x0000000000017941 */ /* 0x000fea0003800000 */
.L_x_2315:
[----:B------:R-:W-:Y:S01]  /*ffe0*/  IMAD.MOV.U32 R13, RZ, RZ, R21 ;  /* 0x000000ffff0d7224 */ /* 0x000fe200078e0015 */
[----:B------:R-:W-:Y:S01]  /*fff0*/  MOV R3, R14 ;  /* 0x0000000e00037202 */ /* 0x000fe20000000f00 */
[----:B------:R-:W-:Y:S01]  /*10000*/  IMAD.MOV.U32 R12, RZ, RZ, RZ ;  /* 0x000000ffff0c7224 */ /* 0x000fe200078e00ff */
[----:B------:R-:W-:Y:S01]  /*10010*/  SHF.L.U32 R8, R23, 0x1, RZ ;  /* 0x0000000117087819 */ /* 0x000fe200000006ff */
[----:B------:R-:W-:Y:S01]  /*10020*/  IMAD.MOV.U32 R11, RZ, RZ, 0x181f ;  /* 0x0000181fff0b7424 */ /* 0x000fe200078e00ff */
[----:B------:R-:W-:Y:S01]  /*10030*/  P2R R6, PR, RZ, 0x2 ;  /* 0x00000002ff067803 */ /* 0x000fe20000000000 */
[----:B------:R-:W-:Y:S01]  /*10040*/  IMAD.MOV.U32 R15, RZ, RZ, -0x1 ;  /* 0xffffffffff0f7424 */ /* 0x000fe200078e00ff */
[----:B------:R-:W-:Y:S02]  /*10050*/  LOP3.LUT P1, RZ, R16, 0x4, RZ, 0xc0, !PT ;  /* 0x0000000410ff7812 */ /* 0x000fe4000782c0ff */
[----:B------:R-:W-:-:S11]  /*10060*/  LEA R22, R22, UR46, 0x1 ;  /* 0x0000002e16167c11 */ /* 0x000fd6000f8e08ff */
[----:B------:R-:W-:Y:S05]  /*10070*/  WARPSYNC.COLLECTIVE R15, `(.L_x_2317) ;  /* 0x000000000f087348 */ /* 0x000fea0003c00000 */
[----:B------:R0:W1:Y:S02]  /*10080*/  SHFL.IDX P6, R14, R13, R12, R11 ;  /* 0x0000000c0d0e7389 */ /* 0x00006400000c000b */
[----:B01----:R-:W-:Y:S01]  /*10090*/  ENDCOLLECTIVE ;  /* 0x000000000000791b */ /* 0x003fe20003800000 */
.L_x_2317:
[----:B------:R-:W-:Y:S01]  /*100a0*/  IMAD.MOV.U32 R13, RZ, RZ, R24 ;  /* 0x000000ffff0d7224 */ /* 0x000fe200078e0018 */
[----:B------:R-:W-:Y:S02]  /*100b0*/  MOV R12, 0x1 ;  /* 0x00000001000c7802 */ /* 0x000fe40000000f00 */
[----:B------:R-:W-:-:S13]  /*100c0*/  IADD3 R2, P0, R14, R8, RZ ;  /* 0x000000080e027210 */ /* 0x000fda0007f1e0ff */
[----:B------:R-:W-:Y:S05]  /*100d0*/  WARPSYNC.COLLECTIVE R15, `(.L_x_2318) ;  /* 0x000000000f087348 */ /* 0x000fea0003c00000 */
[----:B------:R0:W1:Y:S02]  /*100e0*/  SHFL.IDX P6, R14, R13, R12, R11 ;  /* 0x0000000c0d0e7389 */ /* 0x00006400000c000b */
[----:B01----:R-:W-:Y:S01]  /*100f0*/  ENDCOLLECTIVE ;  /* 0x000000000000791b */ /* 0x003fe20003800000 */
.L_x_2318:
        /* <DEDUP_REMOVED lines=12> */
.L_x_2319:
[----:B------:R-:W-:Y:S01]  /*101c0*/  MOV R13, R24 ;  /* 0x00000018000d7202 */ /* 0x000fe20000000f00 */
[----:B------:R-:W-:Y:S01]  /*101d0*/  IMAD.MOV.U32 R12, RZ, RZ, 0x2 ;  /* 0x00000002ff0c7424 */ /* 0x000fe200078e00ff */
[----:B------:R-:W-:-:S13]  /*101e0*/  IADD3 R2, P0, R14, R8, RZ ;  /* 0x000000080e027210 */ /* 0x000fda0007f1e0ff */
[----:B------:R-:W-:Y:S05]  /*101f0*/  WARPSYNC.COLLECTIVE R15, `(.L_x_2320) ;  /* 0x000000000f087348 */ /* 0x000fea0003c00000 */
[----:B------:R0:W1:Y:S02]  /*10200*/  SHFL.IDX P6, R14, R13, R12, R11 ;  /* 0x0000000c0d0e7389 */ /* 0x00006400000c000b */
[----:B01----:R-:W-:Y:S01]  /*10210*/  ENDCOLLECTIVE ;  /* 0x000000000000791b */ /* 0x003fe20003800000 */
.L_x_2320:
        /* <DEDUP_REMOVED lines=12> */
.L_x_2321:
[----:B------:R-:W-:Y:S01]  /*102e0*/  IMAD.MOV.U32 R13, RZ, RZ, R24 ;  /* 0x000000ffff0d7224 */ /* 0x000fe200078e0018 */
[----:B------:R-:W-:Y:S02]  /*102f0*/  MOV R12, 0x3 ;  /* 0x00000003000c7802 */ /* 0x000fe40000000f00 */
[----:B------:R-:W-:-:S07]  /*10300*/  MOV R10, R14 ;  /* 0x0000000e000a7202 */ /* 0x000fce0000000f00 */
[----:B------:R-:W-:Y:S05]  /*10310*/  WARPSYNC.COLLECTIVE R15, `(.L_x_2322) ;  /* 0x000000000f087348 */ /* 0x000fea0003c00000 */
[----:B------:R0:W1:Y:S02]  /*10320*/  SHFL.IDX P6, R14, R13, R12, R11 ;  /* 0x0000000c0d0e7389 */ /* 0x00006400000c000b */
[----:B01----:R-:W-:Y:S01]  /*10330*/  ENDCOLLECTIVE ;  /* 0x000000000000791b */ /* 0x003fe20003800000 */
.L_x_2322:
        /* <DEDUP_REMOVED lines=13> */
.L_x_2323:
[----:B------:R-:W-:Y:S01]  /*10410*/  IMAD.MOV.U32 R13, RZ, RZ, R24 ;  /* 0x000000ffff0d7224 */ /* 0x000fe200078e0018 */
[----:B------:R-:W-:Y:S02]  /*10420*/  MOV R12, 0x4 ;  /* 0x00000004000c7802 */ /* 0x000fe40000000f00 */
[----:B------:R-:W-:-:S07]  /*10430*/  MOV R2, R14 ;  /* 0x0000000e00027202 */ /* 0x000fce0000000f00 */
[----:B------:R-:W-:Y:S05]  /*10440*/  WARPSYNC.COLLECTIVE R15, `(.L_x_2324) ;  /* 0x000000000f087348 */ /* 0x000fea0003c00000 */
[----:B------:R0:W1:Y:S02]  /*10450*/  SHFL.IDX P6, R14, R13, R12, R11 ;  /* 0x0000000c0d0e7389 */ /* 0x00006400000c000b */
[----:B01----:R-:W-:Y:S01]  /*10460*/  ENDCOLLECTIVE ;  /* 0x000000000000791b */ /* 0x003fe20003800000 */
.L_x_2324:
        /* <DEDUP_REMOVED lines=13> */
.L_x_2325:
[----:B------:R-:W-:Y:S01]  /*10540*/  IMAD.MOV.U32 R13, RZ, RZ, R24 ;  /* 0x000000ffff0d7224 */ /* 0x000fe200078e0018 */
[----:B------:R-:W-:Y:S02]  /*10550*/  MOV R12, 0x5 ;  /* 0x00000005000c7802 */ /* 0x000fe40000000f00 */
[----:B------:R-:W-:-:S07]  /*10560*/  MOV R2, R14 ;  /* 0x0000000e00027202 */ /* 0x000fce0000000f00 */
[----:B------:R-:W-:Y:S05]  /*10570*/  WARPSYNC.COLLECTIVE R15, `(.L_x_2326) ;  /* 0x000000000f087348 */ /* 0x000fea0003c00000 */
[----:B------:R0:W1:Y:S02]  /*10580*/  SHFL.IDX P6, R14, R13, R12, R11 ;  /* 0x0000000c0d0e7389 */ /* 0x00006400000c000b */
[----:B01----:R-:W-:Y:S01]  /*10590*/  ENDCOLLECTIVE ;  /* 0x000000000000791b */ /* 0x003fe20003800000 */
.L_x_2326:
        /* <DEDUP_REMOVED lines=14> */
.L_x_2327:
[----:B------:R-:W-:Y:S05]  /*10680*/  BRA `(.L_x_2328) ;  /* 0xffffffcc00fc7947 */ /* 0x000fea000383ffff */
.L_x_2257:
[----:B0-----:R0:W2:Y:S02]  /*10690*/  SYNCS.PHASECHK.TRANS64.TRYWAIT P0, [R6+URZ+0x30860], R3 ;  /* 0x03086003060075a7 */ /* 0x0010a4000800017f */
[----:B--2---:R-:W-:Y:S05]  /*106a0*/  @!P0 NANOSLEEP.SYNCS 0x989680 ;  /* 0x009896800000895d */ /* 0x004fea0003900000 */
[----:B------:R-:W2:Y:S02]  /*106b0*/  @!P0 SYNCS.PHASECHK.TRANS64 P0, [R6+URZ+0x30860], R3 ;  /* 0x03086003060085a7 */ /* 0x000ea4000800007f */
[----:B--2---:R-:W-:Y:S05]  /*106c0*/  @!P0 BRA `(.L_x_2257) ;  /* 0xfffffffc00f08947 */ /* 0x004fea000383ffff */
[----:B------:R-:W-:Y:S05]  /*106d0*/  BRA `(.L_x_2329) ;  /* 0xffffffd000607947 */ /* 0x000fea000383ffff */
.L_x_2258:
        /* <DEDUP_REMOVED lines=8> */
.L_x_2331:
[----:B------:R-:W-:Y:S05]  /*10760*/  BSYNC B1 ;  /* 0x0000000000017941 */ /* 0x000fea0003800000 */
.L_x_2330:
        /* <DEDUP_REMOVED lines=9> */
.L_x_2332:
[----:B------:R-:W-:Y:S02]  /*10800*/  IMAD.MOV.U32 R13, RZ, RZ, R18 ;  /* 0x000000ffff0d7224 */ /* 0x000fe400078e0012 */
[----:B------:R-:W-:Y:S01]  /*10810*/  IMAD.MOV.U32 R12, RZ, RZ, 0x1 ;  /* 0x00000001ff0c7424 */ /* 0x000fe200078e00ff */
[----:B------:R-:W-:-:S13]  /*10820*/  IADD3 R2, P0, R14, R9, RZ ;  /* 0x000000090e027210 */ /* 0x000fda0007f1e0ff */
[----:B------:R-:W-:Y:S05]  /*10830*/  WARPSYNC.COLLECTIVE R15, `(.L_x_2333) ;  /* 0x000000000f087348 */ /* 0x000fea0003c00000 */
[----:B------:R0:W1:Y:S02]  /*10840*/  SHFL.IDX P6, R14, R13, R12, R11 ;  /* 0x0000000c0d0e7389 */ /* 0x00006400000c000b */
[----:B01----:R-:W-:Y:S01]  /*10850*/  ENDCOLLECTIVE ;  /* 0x000000000000791b */ /* 0x003fe20003800000 */
.L_x_2333:
        /* <DEDUP_REMOVED lines=12> */
.L_x_2334:
        /* <DEDUP_REMOVED lines=12> */
.L_x_2335:
        /* <DEDUP_REMOVED lines=12> */
.L_x_2336:
        /* <DEDUP_REMOVED lines=12> */
.L_x_2337:
        /* <DEDUP_REMOVED lines=12> */
.L_x_2338:
        /* <DEDUP_REMOVED lines=12> */
.L_x_2339:
        /* <DEDUP_REMOVED lines=12> */
.L_x_2340:
        /* <DEDUP_REMOVED lines=12> */
.L_x_2341:
        /* <DEDUP_REMOVED lines=12> */
.L_x_2342:
[----:B------:R-:W-:Y:S01]  /*10f20*/  @!PT LDS RZ, [RZ] ;  /* 0x00000000fffff984 */ /* 0x000fe20000000800 */
[----:B------:R-:W-:Y:S01]  /*10f30*/  @!PT LDS RZ, [RZ] ;  /* 0x00000000fffff984 */ /* 0x000fe20000000800 */
[----:B------:R-:W-:Y:S01]  /*10f40*/  @!PT LDS RZ, [RZ] ;  /* 0x00000000fffff984 */ /* 0x000fe20000000800 */
[----:B------:R0:W-:Y:S01]  /*10f50*/  LDGSTS.E.BYPASS.LTC128B.128 [R7+0x5400], desc[UR36][R2.64+0x80], !P0 ;  /* 0x0540008002077fae */ /* 0x0001e2000c101d64 */
[----:B------:R-:W-:-:S13]  /*10f60*/  ISETP.LT.OR P0, PT, R0, 0x41, P1 ;  /* 0x000000410000780c */ /* 0x000fda0000f01670 */
[----:B------:R0:W-:Y:S01]  /*10f70*/  LDGSTS.E.BYPASS.LTC128B.128 [R7+0x8400], desc[UR36][R2.64+0x100], !P0 ;  /* 0x0840010002077fae */ /* 0x0001e2000c101d64 */
[----:B------:R-:W-:Y:S05]  /*10f80*/  BRA `(.L_x_2343) ;  /* 0xffffffcc001c7947 */ /* 0x000fea000383ffff */
.L_x_2264:
[----:B0-----:R0:W1:Y:S02]  /*10f90*/  SYNCS.PHASECHK.TRANS64.TRYWAIT P0, [R0+URZ+0x30860], R3 ;  /* 0x03086003000075a7 */ /* 0x001064000800017f */
[----:B-1----:R-:W-:Y:S05]  /*10fa0*/  @!P0 NANOSLEEP.SYNCS 0x989680 ;  /* 0x009896800000895d */ /* 0x002fea0003900000 */
[----:B------:R-:W1:Y:S02]  /*10fb0*/  @!P0 SYNCS.PHASECHK.TRANS64 P0, [R0+URZ+0x30860], R3 ;  /* 0x03086003000085a7 */ /* 0x000e64000800007f */
[----:B-1----:R-:W-:Y:S05]  /*10fc0*/  @!P0 BRA `(.L_x_2264) ;  /* 0xfffffffc00f08947 */ /* 0x002fea000383ffff */
[----:B------:R-:W-:Y:S05]  /*10fd0*/  BRA `(.L_x_2344) ;  /* 0xffffffd000187947 */ /* 0x000fea000383ffff */
.L_x_2265:
        /* <DEDUP_REMOVED lines=8> */
.L_x_2346:
[----:B------:R-:W-:Y:S05]  /*11060*/  BSYNC B0 ;  /* 0x0000000000007941 */ /* 0x000fea0003800000 */
.L_x_2345:
        /* <DEDUP_REMOVED lines=9> */
.L_x_2347:
        /* <DEDUP_REMOVED lines=13> */
.L_x_2348:
        /* <DEDUP_REMOVED lines=15> */
.L_x_2349:
[----:B------:R-:W-:Y:S02]  /*112c0*/  IMAD.MOV.U32 R3, RZ, RZ, R6 ;  /* 0x000000ffff037224 */ /* 0x000fe400078e0006 */
[----:B------:R-:W-:Y:S01]  /*112d0*/  IMAD.MOV.U32 R13, RZ, RZ, R18 ;  /* 0x000000ffff0d7224 */ /* 0x000fe200078e0012 */
[----:B------:R-:W-:Y:S02]  /*112e0*/  MOV R12, 0x2 ;  /* 0x00000002000c7802 */ /* 0x000fe40000000f00 */
[----:B------:R-:W-:-:S07]  /*112f0*/  MOV R2, R14 ;  /* 0x0000000e00027202 */ /* 0x000fce0000000f00 */
[----:B------:R-:W-:Y:S05]  /*11300*/  WARPSYNC.COLLECTIVE R15, `(.L_x_2350) ;  /* 0x000000000f087348 */ /* 0x000fea0003c00000 */
[----:B------:R0:W1:Y:S02]  /*11310*/  SHFL.IDX P6, R14, R13, R12, R11 ;  /* 0x0000000c0d0e7389 */ /* 0x00006400000c000b */
[----:B01----:R-:W-:Y:S01]  /*11320*/  ENDCOLLECTIVE ;  /* 0x000000000000791b */ /* 0x003fe20003800000 */
.L_x_2350:
        /* <DEDUP_REMOVED lines=15> */
.L_x_2351:
[----:B------:R-:W-:Y:S01]  /*11420*/  IMAD.MOV.U32 R3, RZ, RZ, R7 ;  /* 0x000000ffff037224 */ /* 0x000fe200078e0007 */
[----:B------:R-:W-:Y:S01]  /*11430*/  MOV R13, R18 ;  /* 0x00000012000d7202 */ /* 0x000fe20000000f00 */
[----:B------:R-:W-:Y:S01]  /*11440*/  IMAD.MOV.U32 R12, RZ, RZ, 0x3 ;  /* 0x00000003ff0c7424 */ /* 0x000fe200078e00ff */
[----:B------:R-:W-:-:S07]  /*11450*/  MOV R8, R14 ;  /* 0x0000000e00087202 */ /* 0x000fce0000000f00 */
[----:B------:R-:W-:Y:S05]  /*11460*/  WARPSYNC.COLLECTIVE R15, `(.L_x_2352) ;  /* 0x000000000f087348 */ /* 0x000fea0003c00000 */
[----:B------:R0:W1:Y:S02]  /*11470*/  SHFL.IDX P6, R14, R13, R12, R11 ;  /* 0x0000000c0d0e7389 */ /* 0x00006400000c000b */
[----:B01----:R-:W-:Y:S01]  /*11480*/  ENDCOLLECTIVE ;  /* 0x000000000000791b */ /* 0x003fe20003800000 */
.L_x_2352:
        /* <DEDUP_REMOVED lines=16> */
.L_x_2353:
        /* <DEDUP_REMOVED lines=8> */
.L_x_2354:
        /* <DEDUP_REMOVED lines=15> */
.L_x_2355:
[----:B------:R-:W-:Y:S01]  /*11700*/  MOV R3, R7 ;  /* 0x0000000700037202 */ /* 0x000fe20000000f00 */
[----:B------:R-:W-:Y:S02]  /*11710*/  IMAD.MOV.U32 R13, RZ, RZ, R18 ;  /* 0x000000ffff0d7224 */ /* 0x000fe400078e0012 */
[----:B------:R-:W-:Y:S02]  /*11720*/  IMAD.MOV.U32 R12, RZ, RZ, 0x5 ;  /* 0x00000005ff0c7424 */ /* 0x000fe400078e00ff */
[----:B------:R-:W-:-:S07]  /*11730*/  IMAD.MOV.U32 R8, RZ, RZ, R14 ;  /* 0x000000ffff087224 */ /* 0x000fce00078e000e */
[----:B------:R-:W-:Y:S05]  /*11740*/  WARPSYNC.COLLECTIVE R15, `(.L_x_2356) ;  /* 0x000000000f087348 */ /* 0x000fea0003c00000 */
[----:B------:R0:W1:Y:S02]  /*11750*/  SHFL.IDX P6, R14, R13, R12, R11 ;  /* 0x0000000c0d0e7389 */ /* 0x00006400000c000b */
[----:B01----:R-:W-:Y:S01]  /*11760*/  ENDCOLLECTIVE ;  /* 0x000000000000791b */ /* 0x003fe20003800000 */
.L_x_2356:
        /* <DEDUP_REMOVED lines=13> */
.L_x_2357:
[----:B------:R-:W-:Y:S05]  /*11840*/  BRA `(.L_x_2358) ;  /* 0xffffffc800fc7947 */ /* 0x000fea000383ffff */
.L_x_2268:
[----:B0-----:R0:W1:Y:S02]  /*11850*/  SYNCS.PHASECHK.TRANS64.TRYWAIT P0, [R7+URZ+0x30820], R6 ;  /* 0x03082006070075a7 */ /* 0x001064000800017f */
[----:B-1----:R-:W-:Y:S05]  /*11860*/  @!P0 NANOSLEEP.SYNCS 0x989680 ;  /* 0x009896800000895d */ /* 0x002fea0003900000 */
[----:B------:R-:W1:Y:S02]  /*11870*/  @!P0 SYNCS.PHASECHK.TRANS64 P0, [R7+URZ+0x30820], R6 ;  /* 0x03082006070085a7 */ /* 0x000e64000800007f */
[----:B-1----:R-:W-:Y:S05]  /*11880*/  @!P0 BRA `(.L_x_2268) ;  /* 0xfffffffc00f08947 */ /* 0x002fea000383ffff */
[----:B------:R-:W-:Y:S05]  /*11890*/  BRA `(.L_x_2359) ;  /* 0xffffffcc00787947 */ /* 0x000fea000383ffff */
.L_x_2269:
        /* <DEDUP_REMOVED lines=11> */
.L_x_2361:
[----:B------:R-:W-:Y:S05]  /*11950*/  BSYNC B0 ;  /* 0x0000000000007941 */ /* 0x000fea0003800000 */
.L_x_2360:
[----:B------:R-:W-:Y:S05]  /*11960*/  BRA `(.L_x_2362) ;  /* 0xffffffcc005c7947 */ /* 0x000fea000383ffff */
.L_x_2270:
[----:B------:R-:W-:Y:S01]  /*11970*/  BSSY B0, `(.L_x_2363) ;  /* 0x0000006000007945 */ /* 0x000fe20003800000 */
[----:B------:R-:W-:-:S07]  /*11980*/  IMAD.MOV.U32 R15, RZ, RZ, -0x1 ;  /* 0xffffffffff0f7424 */ /* 0x000fce00078e00ff */
[----:B01---5:R-:W-:Y:S05]  /*11990*/  WARPSYNC.COLLECTIVE R15, `(.L_x_2364) ;  /* 0x000000000f0c7348 */ /* 0x023fea0003c00000 */
[----:B------:R-:W-:Y:S02]  /*119a0*/  ELECT P6, UR62, PT ;  /* 0x00000000003e782f */ /* 0x000fe400038c0000 */
[----:B------:R-:W-:Y:S01]  /*119b0*/  MOV R14, UR62 ;  /* 0x0000003e000e7c02 */ /* 0x000fe20008000f00 */
[----:B01---5:R-:W-:Y:S10]  /*119c0*/  ENDCOLLECTIVE ;  /* 0x000000000000791b */ /* 0x023ff40003800000 */
.L_x_2364:
[----:B------:R-:W-:Y:S05]  /*119d0*/  BSYNC B0 ;  /* 0x0000000000007941 */ /* 0x000fea0003800000 */
.L_x_2363:
[----:B------:R-:W-:Y:S05]  /*119e0*/  BRA `(.L_x_2365) ;  /* 0xffffffcc00507947 */ /* 0x000fea000383ffff */
.L_x_2272:
[----:B-1----:R1:W2:Y:S02]  /*119f0*/  SYNCS.PHASECHK.TRANS64.TRYWAIT P1, [R5+URZ+0x30840], R2 ;  /* 0x03084002050075a7 */ /* 0x0022a4000802017f */
[----:B--2---:R-:W-:Y:S05]  /*11a00*/  @!P1 NANOSLEEP.SYNCS 0x989680 ;  /* 0x009896800000995d */ /* 0x004fea0003900000 */
[----:B------:R-:W2:Y:S02]  /*11a10*/  @!P1 SYNCS.PHASECHK.TRANS64 P1, [R5+URZ+0x30840], R2 ;  /* 0x03084002050095a7 */ /* 0x000ea4000802007f */
[----:B--2---:R-:W-:Y:S05]  /*11a20*/  @!P1 BRA `(.L_x_2272) ;  /* 0xfffffffc00f09947 */ /* 0x004fea000383ffff */
[----:B------:R-:W-:Y:S05]  /*11a30*/  BRA `(.L_x_2366) ;  /* 0xffffffcc00787947 */ /* 0x000fea000383ffff */
.L_x_2274:
[----:B0-----:R0:W2:Y:S02]  /*11a40*/  SYNCS.PHASECHK.TRANS64.TRYWAIT P1, [R7+URZ+0x30840], R0 ;  /* 0x03084000070075a7 */ /* 0x0010a4000802017f */
[----:B--2---:R-:W-:Y:S05]  /*11a50*/  @!P1 NANOSLEEP.SYNCS 0x989680 ;  /* 0x009896800000995d */ /* 0x004fea0003900000 */
[----:B------:R-:W2:Y:S02]  /*11a60*/  @!P1 SYNCS.PHASECHK.TRANS64 P1, [R7+URZ+0x30840], R0 ;  /* 0x03084000070095a7 */ /* 0x000ea4000802007f */
[----:B--2---:R-:W-:Y:S05]  /*11a70*/  @!P1 BRA `(.L_x_2274) ;  /* 0xfffffffc00f09947 */ /* 0x004fea000383ffff */
[----:B------:R-:W-:Y:S05]  /*11a80*/  BRA `(.L_x_2367) ;  /* 0xffffffcc00847947 */ /* 0x000fea000383ffff */
.L_x_2276:
[----:B--2---:R2:W3:Y:S02]  /*11a90*/  SYNCS.PHASECHK.TRANS64.TRYWAIT P1, [R5+URZ+0x30860], R2 ;  /* 0x03086002050075a7 */ /* 0x0044e4000802017f */
[----:B---3--:R-:W-:Y:S05]  /*11aa0*/  @!P1 NANOSLEEP.SYNCS 0x989680 ;  /* 0x009896800000995d */ /* 0x008fea0003900000 */
[----:B------:R-:W3:Y:S02]  /*11ab0*/  @!P1 SYNCS.PHASECHK.TRANS64 P1, [R5+URZ+0x30860], R2 ;  /* 0x03086002050095a7 */ /* 0x000ee4000802007f */
[----:B---3--:R-:W-:Y:S05]  /*11ac0*/  @!P1 BRA `(.L_x_2276) ;  /* 0xfffffffc00f09947 */ /* 0x008fea000383ffff */
[----:B------:R-:W-:Y:S05]  /*11ad0*/  BRA `(.L_x_2368) ;  /* 0xffffffcc00807947 */ /* 0x000fea000383ffff */
.L_x_2369:
        /* <DEDUP_REMOVED lines=10> */
.L_x_3216:


//--------------------- .text._ZN7cutlass13device_kernelIN5flash11enable_sm90INS1_16FlashAttnFwdSm90INS1_25CollectiveMainloopFwdSm90ILi2EN4cute5tupleIJNS5_1CILi1EEES8_S8_EEENS6_IJNS7_ILi128EEENS7_ILi96EEENS7_ILi192EEEEEELi192ENS_10bfloat16_tEfNS_4arch4Sm90ELb1ELb0ELb0ELb1ELb1ELb0ELb0ELb1ELb1ELb1ELb1ELb0EEENS1_21CollectiveEpilogueFwdINS6_IJSA_SC_SB_EEES9_SE_SG_Li256ELb1ELb1ELb1ELb0EEENS1_36VarlenDynamicPersistentTileSchedulerILi128ELi96ELi256ELi128ELb1ELb1ELb1ELb1ELb1ELb1EEEEEEEEEvNT_6ParamsE --------------------------
	.section	.text._ZN7cutlass13device_kernelIN5flash11enable_sm90INS1_16FlashAttnFwdSm90INS1_25CollectiveMainloopFwdSm90ILi2EN4cute5tupleIJNS5_1CILi1EEES8_S8_EEENS6_IJNS7_ILi128EEENS7_ILi96EEENS7_ILi192EEEEEELi192ENS_10bfloat16_tEfNS_4arch4Sm90ELb1ELb0ELb0ELb1ELb1ELb0ELb0ELb1ELb1ELb1ELb1ELb0EEENS1_21CollectiveEpilogueFwdINS6_IJSA_SC_SB_EEES9_SE_SG_Li256ELb1ELb1ELb1ELb0EEENS1_36VarlenDynamicPersistentTileSchedulerILi128ELi96ELi256ELi128ELb1ELb1ELb1ELb1ELb1ELb1EEEEEEEEEvNT_6ParamsE,"ax",@progbits
	.align	128
.text._ZN7cutlass13device_kernelIN5flash11enable_sm90INS1_16FlashAttnFwdSm90INS1_25CollectiveMainloopFwdSm90ILi2EN4cute5tupleIJNS5_1CILi1EEES8_S8_EEENS6_IJNS7_ILi128EEENS7_ILi96EEENS7_ILi192EEEEEELi192ENS_10bfloat16_tEfNS_4arch4Sm90ELb1ELb0ELb0ELb1ELb1ELb0ELb0ELb1ELb1ELb1ELb1ELb0EEENS1_21CollectiveEpilogueFwdINS6_IJSA_SC_SB_EEES9_SE_SG_Li256ELb1ELb1ELb1ELb0EEENS1_36VarlenDynamicPersistentTileSchedulerILi128ELi96ELi256ELi128ELb1ELb1ELb1ELb1ELb1ELb1EEEEEEEEEvNT_6ParamsE:
        .type           _ZN7cutlass13device_kernelIN5flash11enable_sm90INS1_16FlashAttnFwdSm90INS1_25CollectiveMainloopFwdSm90ILi2EN4cute5tupleIJNS5_1CILi1EEES8_S8_EEENS6_IJNS7_ILi128EEENS7_ILi96EEENS7_ILi192EEEEEELi192ENS_10bfloat16_tEfNS_4arch4Sm90ELb1ELb0ELb0ELb1ELb1ELb0ELb0ELb1ELb1ELb1ELb1ELb0EEENS1_21CollectiveEpilogueFwdINS6_IJSA_SC_SB_EEES9_SE_SG_Li256ELb1ELb1ELb1ELb0EEENS1_36VarlenDynamicPersistentTileSchedulerILi128ELi96ELi256ELi128ELb1ELb1ELb1ELb1ELb1ELb1EEEEEEEEEvNT_6ParamsE,@function
        .size           _ZN7cutlass13device_kernelIN5flash11enable_sm90INS1_16FlashAttnFwdSm90INS1_25CollectiveMainloopFwdSm90ILi2EN4cute5tupleIJNS5_1CILi1EEES8_S8_EEENS6_IJNS7_ILi128EEENS7_ILi96EEENS7_ILi192EEEEEELi192ENS_10bfloat16_tEfNS_4arch4Sm90ELb1ELb0ELb0ELb1ELb1ELb0ELb0ELb1ELb1ELb1ELb1ELb0EEENS1_21CollectiveEpilogueFwdINS6_IJSA_SC_SB_EEES9_SE_SG_Li256ELb1ELb1ELb1ELb0EEENS1_36VarlenDynamicPersistentTileSchedulerILi128ELi96ELi256ELi128ELb1ELb1ELb1ELb1ELb1ELb1EEEEEEEEEvNT_6ParamsE,(.L_x_3217 - _ZN7cutlass13device_kernelIN5flash11enable_sm90INS1_16FlashAttnFwdSm90INS1_25CollectiveMainloopFwdSm90ILi2EN4cute5tupleIJNS5_1CILi1EEES8_S8_EEENS6_IJNS7_ILi128EEENS7_ILi96EEENS7_ILi192EEEEEELi192ENS_10bfloat16_tEfNS_4arch4Sm90ELb1ELb0ELb0ELb1ELb1ELb0ELb0ELb1ELb1ELb1ELb1ELb0EEENS1_21CollectiveEpilogueFwdINS6_IJSA_SC_SB_EEES9_SE_SG_Li256ELb1ELb1ELb1ELb0EEENS1_36VarlenDynamicPersistentTileSchedulerILi128ELi96ELi256ELi128ELb1ELb1ELb1ELb1ELb1ELb1EEEEEEEEEvNT_6ParamsE)
        .other          _ZN7cutlass13device_kernelIN5flash11enable_sm90INS1_16FlashAttnFwdSm90INS1_25CollectiveMainloopFwdSm90ILi2EN4cute5tupleIJNS5_1CILi1EEES8_S8_EEENS6_IJNS7_ILi128EEENS7_ILi96EEENS7_ILi192EEEEEELi192ENS_10bfloat16_tEfNS_4arch4Sm90ELb1ELb0ELb0ELb1ELb1ELb0ELb0ELb1ELb1ELb1ELb1ELb0EEENS1_21CollectiveEpilogueFwdINS6_IJSA_SC_SB_EEES9_SE_SG_Li256ELb1ELb1ELb1ELb0EEENS1_36VarlenDynamicPersistentTileSchedulerILi128ELi96ELi256ELi128ELb1ELb1ELb1ELb1ELb1ELb1EEEEEEEEEvNT_6ParamsE,@"STO_CUDA_ENTRY STV_DEFAULT"
_ZN7cutlass13device_kernelIN5flash11enable_sm90INS1_16FlashAttnFwdSm90INS1_25CollectiveMainloopFwdSm90ILi2EN4cute5tupleIJNS5_1CILi1EEES8_S8_EEENS6_IJNS7_ILi128EEENS7_ILi96EEENS7_ILi192EEEEEELi192ENS_10bfloat16_tEfNS_4arch4Sm90ELb1ELb0ELb0ELb1ELb1ELb0ELb0ELb1ELb1ELb1ELb1ELb0EEENS1_21CollectiveEpilogueFwdINS6_IJSA_SC_SB_EEES9_SE_SG_Li256ELb1ELb1ELb1ELb0EEENS1_36VarlenDynamicPersistentTileSchedulerILi128ELi96ELi256ELi128ELb1ELb1ELb1ELb1ELb1ELb1EEEEEEEEEvNT_6ParamsE:
        /* <DEDUP_REMOVED lines=45> */
.L_x_2370:
        /* <DEDUP_REMOVED lines=22> */
.L_x_2371:
        /* <DEDUP_REMOVED lines=18> */
.L_x_2372:
        /* <DEDUP_REMOVED lines=22> */
.L_x_2373:
        /* <DEDUP_REMOVED lines=23> */
.L_x_2374:
        /* <DEDUP_REMOVED lines=10> */
.L_x_2376:
        /* <DEDUP_REMOVED lines=109> */
[----:B------:R-:W-:Y:S02]  /*0f90*/  VIADD R23, R17, 0x40 ;  /* 0x0000004011177836 */ /* 0x000fe40000000000 */
[----:B------:R-:W-:-:S07]  /*0fa0*/  IMAD R18, R4, 0x8, R5 ;  /* 0x0000000804127824 */ /* 0x000fce00078e0205 */
.L_x_2440:
[----:B------:R-:W-:Y:S01]  /*0fb0*/  ULDC.64 UR8, c[0x0][0xc88] ;  /* 0x0003220000087ab9 */ /* 0x000fe20000000a00 */
[----:B------:R-:W-:Y:S01]  /*0fc0*/  ULDC.64 UR10, c[0x0][0xa18] ;  /* 0x00028600000a7ab9 */ /* 0x000fe20000000a00 */
[----:B------:R-:W-:Y:S02]  /*0fd0*/  UIMAD.WIDE UR8, UR7, 0x4, UR8 ;  /* 0x00000004070878a5 */ /* 0x000fe4000f8e0208 */
[----:B------:R-:W-:Y:S01]  /*0fe0*/  UISETP.NE.U32.AND UP1, UPT, UR10, URZ, UPT ;  /* 0x0000003f0a00728c */ /* 0x000fe2000bf25070 */
[----:B------:R-:W-:-:S03]  /*0ff0*/  ULDC UR7, c[0x0][0x2f0] ;  /* 0x0000bc0000077ab9 */ /* 0x000fc60000000800 */
[----:B0123--:R-:W-:Y:S02]  /*1000*/  IMAD.U32 R2, RZ, RZ, UR8 ;  /* 0x00000008ff027e24 */ /* 0x00ffe4000f8e00ff */
        /* <DEDUP_REMOVED lines=10> */
[----:B------:R-:W-:Y:S01]  /*10b0*/  IMAD.U32 R197, RZ, RZ, UR4 ;  /* 0x00000004ffc57e24 */ /* 0x000fe2000f8e00ff */
        /* <DEDUP_REMOVED lines=8> */
[----:B------:R-:W-:Y:S01]  /*1140*/  IMAD.U32 R4, RZ, RZ, UR10 ;  /* 0x0000000aff047e24 */ /* 0x000fe2000f8e00ff */
[----:B------:R-:W-:Y:S02]  /*1150*/  ULDC UR4, c[0x0][0x424] ;  /* 0x0001090000047ab9 */ /* 0x000fe40000000800 */
[----:B----4-:R-:W-:Y:S01]  /*1160*/  IMAD.U32 R5, RZ, RZ, UR11 ;  /* 0x0000000bff057e24 */ /* 0x010fe2000f8e00ff */
[----:B------:R-:W2:Y:S01]  /*1170*/  @P0 LDG.E R2, desc[UR36][R2.64] ;  /* 0x0000002402020981 */ /* 0x000ea2000c1e1900 */
[----:B------:R-:W-:Y:S01]  /*1180*/  UISETP.NE.U32.AND UP0, UPT, UR8, URZ, UPT ;  /* 0x0000003f0800728c */ /* 0x000fe2000bf05070 */
[----:B------:R-:W-:Y:S02]  /*1190*/  ULDC.64 UR10, c[0x0][0xa20] ;  /* 0x00028800000a7ab9 */ /* 0x000fe40000000a00 */
[----:B------:R-:W3:Y:S01]  /*11a0*/  @P2 LDG.E R4, desc[UR36][R4.64] ;  /* 0x0000002404042981 */ /* 0x000ee2000c1e1900 */
[----:B------:R-:W-:Y:S01]  /*11b0*/  UISETP.NE.AND.EX UP0, UPT, UR9, URZ, UPT, UP0 ;  /* 0x0000003f0900728c */ /* 0x000fe2000bf05300 */
[----:B------:R-:W-:Y:S01]  /*11c0*/  ISETP.NE.U32.AND P1, PT, RZ, UR10, PT ;  /* 0x0000000aff007c0c */ /* 0x000fe2000bf25070 */
[----:B------:R-:W-:-:S02]  /*11d0*/  ULOP3.LUT UR8, UR5, 0xffff, URZ, 0xc0, !UPT ;  /* 0x0000ffff05087892 */ /* 0x000fc4000f8ec03f */
[----:B------:R-:W-:Y:S01]  /*11e0*/  USEL UR4, UR4, 0x1, UP0 ;  /* 0x0000000104047887 */ /* 0x000fe20008000000 */
[----:B------:R-:W-:Y:S01]  /*11f0*/  ISETP.NE.AND.EX P1, PT, RZ, UR11, PT, P1 ;  /* 0x0000000bff007c0c */ /* 0x000fe2000bf25310 */
[----:B------:R-:W-:Y:S02]  /*1200*/  UMOV UR60, URZ ;  /* 0x0000003f003c7c82 */ /* 0x000fe40008000000 */
[----:B------:R-:W-:Y:S01]  /*1210*/  IMAD.U32 R214, RZ, RZ, UR8 ;  /* 0x00000008ffd67e24 */ /* 0x000fe2000f8e00ff */
[----:B------:R-:W-:Y:S01]  /*1220*/  UIMAD UR4, UR4, UR7, URZ ;  /* 0x00000007040472a4 */ /* 0x000fe2000f8e023f */
[----:B--2---:R-:W-:Y:S02]  /*1230*/  @P0 R2UR UR60, R2 ;  /* 0x00000000023c02ca */ /* 0x004fe400000e0000 */
[----:B---3--:R-:W-:Y:S01]  /*1240*/  @P2 R2UR UR42, R4 ;  /* 0x00000000042a22ca */ /* 0x008fe200000e0000 */
[----:B-----5:R-:W-:-:S14]  /*1250*/  @P2 BRA `(.L_x_2377) ;  /* 0x00000000003c2947 */ /* 0x020fdc0003800000 */
[----:B------:R-:W-:Y:S01]  /*1260*/  ULDC.64 UR8, c[0x0][0xa00] ;  /* 0x0002800000087ab9 */ /* 0x000fe20000000a00 */
[----:B------:R-:W-:Y:S01]  /*1270*/  ULDC UR42, c[0x0][0x288] ;  /* 0x0000a200002a7ab9 */ /* 0x000fe20000000800 */
[----:B------:R-:W-:-:S04]  /*1280*/  ISETP.NE.U32.AND P0, PT, RZ, UR8, PT ;  /* 0x00000008ff007c0c */ /* 0x000fc8000bf05070 */
[----:B------:R-:W-:-:S13]  /*1290*/  ISETP.NE.AND.EX P0, PT, RZ, UR9, PT, P0 ;  /* 0x00000009ff007c0c */ /* 0x000fda000bf05300 */
[----:B------:R-:W-:Y:S05]  /*12a0*/  @!P0 BRA `(.L_x_2377) ;  /* 0x0000000000288947 */ /* 0x000fea0003800000 */
[----:B------:R-:W-:Y:S01]  /*12b0*/  R2UR UR7, R197 ;  /* 0x00000000c50772ca */ /* 0x000fe200000e0000 */
[----:B------:R-:W-:-:S12]  /*12c0*/  ULDC.64 UR8, c[0x0][0xa00] ;  /* 0x0002800000087ab9 */ /* 0x000fd80000000a00 */
[----:B------:R-:W-:-:S06]  /*12d0*/  UIMAD.WIDE UR8, UR7, 0x4, UR8 ;  /* 0x00000004070878a5 */ /* 0x000fcc000f8e0208 */
[----:B------:R-:W-:Y:S02]  /*12e0*/  IMAD.U32 R2, RZ, RZ, UR8 ;  /* 0x00000008ff027e24 */ /* 0x000fe4000f8e00ff */
[----:B------:R-:W-:-:S05]  /*12f0*/  IMAD.U32 R3, RZ, RZ, UR9 ;  /* 0x00000009ff037e24 */ /* 0x000fca000f8e00ff */
[----:B------:R-:W2:Y:S04]  /*1300*/  LDG.E R4, desc[UR36][R2.64] ;  /* 0x0000002402047981 */ /* 0x000ea8000c1e1900 */
[----:B------:R-:W3:Y:S01]  /*1310*/  LDG.E R0, desc[UR36][R2.64+0x4] ;  /* 0x0000042402007981 */ /* 0x000ee2000c1e1900 */
[----:B--2---:R-:W-:Y:S02]  /*1320*/  R2UR UR42, R4 ;  /* 0x00000000042a72ca */ /* 0x004fe400000e0000 */
[----:B---3--:R-:W-:-:S13]  /*1330*/  R2UR UR7, R0 ;  /* 0x00000000000772ca */ /* 0x008fda00000e0000 */
[----:B------:R-:W-:-:S12]  /*1340*/  UIADD3 UR42, -UR42, UR7, URZ ;  /* 0x000000072a2a7290 */ /* 0x000fd8000fffe13f */
.L_x_2377:
[----:B------:R-:W-:Y:S05]  /*1350*/  @!P1 BRA `(.L_x_2378) ;  /* 0x0000000000249947 */ /* 0x000fea0003800000 */
[----:B------:R-:W-:Y:S02]  /*1360*/  R2UR UR7, R197 ;  /* 0x00000000c50772ca */ /* 0x000fe400000e0000 */
[----:B------:R-:W-:-:S11]  /*1370*/  R2UR UR8, R216 ;  /* 0x00000000d80872ca */ /* 0x000fd600000e0000 */
[----:B------:R-:W-:-:S04]  /*1380*/  ULEA UR4, UP0, UR7, UR10, 0x2 ;  /* 0x0000000a07047291 */ /* 0x000fc8000f80103f */
[----:B------:R-:W-:Y:S02]  /*1390*/  ULEA.HI.X UR7, UR7, UR11, UR8, 0x2, UP0 ;  /* 0x0000000b07077291 */ /* 0x000fe400080f1408 */
[----:B------:R-:W-:-:S04]  /*13a0*/  IMAD.U32 R2, RZ, RZ, UR4 ;  /* 0x00000004ff027e24 */ /* 0x000fc8000f8e00ff */
[----:B------:R-:W-:-:S05]  /*13b0*/  IMAD.U32 R3, RZ, RZ, UR7 ;  /* 0x00000007ff037e24 */ /* 0x000fca000f8e00ff */
[----:B------:R-:W2:Y:S02]  /*13c0*/  LDG.E R2, desc[UR36][R2.64] ;  /* 0x0000002402027981 */ /* 0x000ea4000c1e1900 */
[----:B--2---:R-:W-:Y:S01]  /*13d0*/  R2UR UR4, R2 ;  /* 0x00000000020472ca */ /* 0x004fe200000e0000 */
[----:B------:R-:W-:-:S14]  /*13e0*/  BRA `(.L_x_2379) ;  /* 0x0000000000387947 */ /* 0x000fdc0003800000 */
.L_x_2378:
[----:B------:R-:W-:Y:S02]  /*13f0*/  ULDC.64 UR8, c[0x0][0xa08] ;  /* 0x0002820000087ab9 */ /* 0x000fe40000000a00 */
        /* <DEDUP_REMOVED lines=13> */
.L_x_2379:
[----:B------:R-:W-:Y:S01]  /*14d0*/  ULDC UR7, c[0x0][0x448] ;  /* 0x0001120000077ab9 */ /* 0x000fe20000000800 */
[----:B------:R-:W-:Y:S02]  /*14e0*/  USHF.L.U32 UR43, UR6, 0x7, URZ ;  /* 0x00000007062b7899 */ /* 0x000fe4000800063f */
[----:B------:R-:W-:Y:S02]  /*14f0*/  UISETP.NE.AND UP0, UPT, UR7, 0x1, UPT ;  /* 0x000000010700788c */ /* 0x000fe4000bf05270 */
[----:B------:R-:W-:Y:S02]  /*1500*/  UIADD3 UR8, UR43, 0x7f, URZ ;  /* 0x0000007f2b087890 */ /* 0x000fe4000fffe03f */
[----:B------:R-:W-:Y:S02]  /*1510*/  UIADD3 UR60, -UR60, UR4, URZ ;  /* 0x000000043c3c7290 */ /* 0x000fe4000fffe13f */
[----:B------:R-:W-:-:S05]  /*1520*/  UP2UR UR4, UPR, URZ, 0x1 ;  /* 0x000000013f047883 */ /* 0x000fca0008000000 */
[----:B------:R-:W-:Y:S01]  /*1530*/  @UP0 ULDC UR6, c[0x0][0x44c] ;  /* 0x0001130000060ab9 */ /* 0x000fe20000000800 */
[----:B------:R-:W-:Y:S01]  /*1540*/  @UP0 ULDC UR9, c[0x0][0x450] ;  /* 0x0001140000090ab9 */ /* 0x000fe20000000800 */
[----:B------:R-:W-:Y:S01]  /*1550*/  UIMAD.WIDE.U32 UR6, UR8, UR6, URZ ;  /* 0x00000006080672a5 */ /* 0x000fe2000f8e003f */
[----:B------:R-:W-:Y:S01]  /*1560*/  IMAD.U32 R16, RZ, RZ, UR4 ;  /* 0x00000004ff107e24 */ /* 0x000fe2000f8e00ff */
[----:B------:R-:W-:Y:S02]  /*1570*/  UIADD3 UR4, UR60, 0x60, -UR42 ;  /* 0x000000603c047890 */ /* 0x000fe4000fffe82a */
[----:B------:R-:W-:Y:S02]  /*1580*/  @UP0 USHF.R.U32.HI UR8, URZ, UR9, UR7 ;  /* 0x000000093f080299 */ /* 0x000fe40008011607 */
[----:B------:R-:W-:Y:S02]  /*1590*/  UIADD3 UR6, UR60, 0x5f, URZ ;  /* 0x0000005f3c067890 */ /* 0x000fe4000fffe03f */
[----:B------:R-:W-:-:S02]  /*15a0*/  UIADD3 UR8, UR4, UR8, URZ ;  /* 0x0000000804087290 */ /* 0x000fc4000fffe03f */
[----:B------:R-:W-:Y:S02]  /*15b0*/  UIMAD.WIDE UR6, UR6, 0x2aaaaaab, URZ ;  /* 0x2aaaaaab060678a5 */ /* 0x000fe4000f8e023f */
[----:B------:R-:W-:Y:S02]  /*15c0*/  UIMAD.WIDE UR8, UR8, 0x2aaaaaab, URZ ;  /* 0x2aaaaaab080878a5 */ /* 0x000fe4000f8e023f */
[----:B------:R-:W-:Y:S02]  /*15d0*/  USHF.R.U32.HI UR4, URZ, 0x1f, UR7 ;  /* 0x0000001f3f047899 */ /* 0x000fe40008011607 */
[----:B------:R-:W-:Y:S02]  /*15e0*/  USHF.R.U32.HI UR6, URZ, 0x1f, UR9 ;  /* 0x0000001f3f067899 */ /* 0x000fe40008011609 */
[----:B------:R-:W-:Y:S02]  /*15f0*/  ULEA.HI.SX32 UR7, UR7, UR4, 0x1c ;  /* 0x0000000407077291 */ /* 0x000fe4000f8fe23f */
[----:B------:R-:W-:-:S02]  /*1600*/  ULEA.HI.SX32 UR6, UR9, UR6, 0x1c ;  /* 0x0000000609067291 */ /* 0x000fc4000f8fe23f */
[----:B------:R-:W-:Y:S02]  /*1610*/  ULOP3.LUT UR4, UR5, 0xff000000, URZ, 0xc0, !UPT ;  /* 0xff00000005047892 */ /* 0x000fe4000f8ec03f */
[----:B------:R-:W-:Y:S02]  /*1620*/  UISETP.LT.AND UP0, UPT, UR7, UR6, UPT ;  /* 0x000000060700728c */ /* 0x000fe4000bf01270 */
[----:B------:R-:W-:Y:S02]  /*1630*/  ULOP3.LUT UR5, UR5, 0xff0000, URZ, 0xc0, !UPT ;  /* 0x00ff000005057892 */ /* 0x000fe4000f8ec03f */
[----:B------:R-:W-:Y:S02]  /*1640*/  USEL UR9, UR7, UR6, UP0 ;  /* 0x0000000607097287 */ /* 0x000fe40008000000 */
[----:B------:R-:W-:Y:S02]  /*1650*/  USHF.R.U32.HI UR4, URZ, 0x8, UR4 ;  /* 0x000000083f047899 */ /* 0x000fe40008011604 */
[----:B------:R-:W-:-:S02]  /*1660*/  UISETP.GE.AND UP0, UPT, UR9, 0x1, UPT ;  /* 0x000000010900788c */ /* 0x000fc4000bf06270 */
[----:B------:R-:W-:-:S03]  /*1670*/  ULEA.HI UR5, UR5, UR4, URZ, 0x10 ;  /* 0x0000000405057291 */ /* 0x000fc6000f8f803f */
[----:B------:R-:W-:Y:S01]  /*1680*/  UMOV UR4, URZ ;  /* 0x0000003f00047c82 */ /* 0x000fe20008000000 */
[----:B------:R-:W-:Y:S01]  /*1690*/  PLOP3.LUT P0, PT, PT, PT, UP0, 0x80, 0x0 ;  /* 0x000000000000781c */ /* 0x000fe20003f0f008 */
[----:B------:R-:W-:Y:S02]  /*16a0*/  ULOP3.LUT UR6, UR5, 0xff, URZ, 0xc0, !UPT ;  /* 0x000000ff05067892 */ /* 0x000fe4000f8ec03f */
[----:B------:R-:W-:-:S04]  /*16b0*/  USHF.R.U32.HI UR5, URZ, 0x10, UR5 ;  /* 0x000000103f057899 */ /* 0x000fc80008011605 */
[----:B------:R-:W-:Y:S02]  /*16c0*/  IMAD.U32 R196, RZ, RZ, UR6 ;  /* 0x00000006ffc47e24 */ /* 0x000fe4000f8e00ff */
[----:B------:R-:W-:-:S04]  /*16d0*/  IMAD.U32 R22, RZ, RZ, UR5 ;  /* 0x00000005ff167e24 */ /* 0x000fc8000f8e00ff */
[----:B------:R-:W-:Y:S05]  /*16e0*/  @!P0 BRA `(.L_x_2380) ;  /* 0x0000000000948947 */ /* 0x000fea0003800000 */
        /* <DEDUP_REMOVED lines=37> */
.L_x_2380:
        /* <DEDUP_REMOVED lines=19> */
[----:B------:R-:W-:Y:S01]  /*1a70*/  VIADDMNMX R3, R3, UR61, R0, PT ;  /* 0x0000003d03037c46 */ /* 0x000fe2000b800100 */
[----:B------:R-:W-:Y:S01]  /*1a80*/  IMAD.MOV.U32 R0, RZ, RZ, RZ ;  /* 0x000000ffff007224 */ /* 0x000fe200078e00ff */
[----:B------:R-:W-:Y:S02]  /*1a90*/  CS2R R20, SRZ ;  /* 0x0000000000147805 */ /* 0x000fe4000001ff00 */
[----:B------:R-:W-:-:S02]  /*1aa0*/  CS2R R90, SRZ ;  /* 0x00000000005a7805 */ /* 0x000fc4000001ff00 */
[----:B------:R-:W-:Y:S02]  /*1ab0*/  R2UR UR5, R3 ;  /* 0x00000000030572ca */ /* 0x000fe400000e0000 */
        /* <DEDUP_REMOVED lines=12> */
[----:B------:R-:W-:Y:S02]  /*1b80*/  UISETP.GT.AND UP0, UPT, UR5, UR61, UPT ;  /* 0x0000003d0500728c */ /* 0x000fe4000bf04270 */
[----:B------:R-:W-:Y:S01]  /*1b90*/  IMAD.U32 R92, RZ, RZ, UR5 ;  /* 0x00000005ff5c7e24 */ /* 0x000fe2000f8e00ff */
        /* <DEDUP_REMOVED lines=59> */
.L_x_2382:
        /* <DEDUP_REMOVED lines=12> */
.L_x_2529:
[----:B------:R-:W-:Y:S05]  /*2010*/  @!P0 BRA `(.L_x_2384) ;  /* 0x0000000000048947 */ /* 0x000fea0003800000 */
[----:B------:R-:W-:Y:S01]  /*2020*/  BPT.TRAP 0x1 ;  /* 0x000000040000795c */ /* 0x000fe20000300000 */
.L_x_2384:
[----:B0-----:R-:W-:Y:S02]  /*2030*/  IMAD.U32 R0, RZ, RZ, UR39 ;  /* 0x00000027ff007e24 */ /* 0x001fe4000f8e00ff */
[----:B------:R-:W-:-:S03]  /*2040*/  IMAD.U32 R3, RZ, RZ, UR38 ;  /* 0x00000026ff037e24 */ /* 0x000fc6000f8e00ff */
[----:B------:R-:W-:Y:S02]  /*2050*/  LEA R0, R0, UR40, 0x3 ;  /* 0x0000002800007c11 */ /* 0x000fe4000f8e18ff */
[----:B------:R-:W-:-:S04]  /*2060*/  SHF.L.U32 R3, R3, 0x1f, RZ ;  /* 0x0000001f03037819 */ /* 0x000fc800000006ff */
[----:B------:R0:W1:Y:S01]  /*2070*/  SYNCS.PHASECHK.TRANS64.TRYWAIT P1, [R0+URZ+0x30830], R3 ;  /* 0x03083003000075a7 */ /* 0x000062000802017f */
[----:B------:R-:W-:Y:S05]  /*2080*/  @!P0 BRA `(.L_x_2385) ;  /* 0x0000000000048947 */ /* 0x000fea0003800000 */
[----:B------:R-:W-:Y:S01]  /*2090*/  BPT.TRAP 0x1 ;  /* 0x000000040000795c */ /* 0x000fe20000300000 */
.L_x_2385:
[----:B-1----:R-:W-:Y:S05]  /*20a0*/  @P1 BRA `(.L_x_2386) ;  /* 0x0000000000081947 */ /* 0x002fea0003800000 */
[----:B------:R-:W1:Y:S02]  /*20b0*/  SYNCS.PHASECHK.TRANS64.TRYWAIT P1, [R0+URZ+0x30830], R3 ;  /* 0x03083003000075a7 */ /* 0x000e64000802017f */
[----:B-1----:R-:W-:Y:S05]  /*20c0*/  @!P1 BRA `(.L_x_2387) ;  /* 0x0000011400fc9947 */ /* 0x002fea0003800000 */
.L_x_2386:
        /* <DEDUP_REMOVED lines=13> */
[----:B------:R-:W-:Y:S02]  /*21a0*/  ULOP3.LUT UR4, UR44, 0x10000, URZ, 0xfc, !UPT ;  /* 0x000100002c047892 */ /* 0x000fe4000f8efc3f */
[----:B------:R-:W-:Y:S02]  /*21b0*/  UIMAD UR5, UR39, 0x900, UR41 ;  /* 0x00000900270578a4 */ /* 0x000fe4000f8e0229 */
[----:B------:R-:W-:Y:S02]  /*21c0*/  UIADD3 UR6, UR4, 0x2, URZ ;  /* 0x0000000204067890 */ /* 0x000fe4000fffe03f */
[----:B------:R-:W-:Y:S01]  /*21d0*/  UIADD3 UR7, UR5, 0x2, URZ ;  /* 0x0000000205077890 */ /* 0x000fe2000fffe03f */
[----:B------:R-:W-:Y:S02]  /*21e0*/  UMOV UR8, UR4 ;  /* 0x0000000400087c82 */ /* 0x000fe40008000000 */
[----:B------:R-:W-:Y:S01]  /*21f0*/  UMOV UR10, UR5 ;  /* 0x00000005000a7c82 */ /* 0x000fe20008000000 */
[----:B------:R-:W-:Y:S01]  /*2200*/  IMAD.U32 R8, RZ, RZ, UR8 ;  /* 0x00000008ff087e24 */ /* 0x000fe2000f8e00ff */
[----:B------:R-:W-:Y:S01]  /*2210*/  HGMMA.64x96x16.F32.BF16 R24, gdesc[UR8], RZ, !UPT, gsb0 ;  /* 0x01600000081879f0 */ /* 0x000fe2000c0018ff */
[----:B------:R-:W-:Y:S01]  /*2220*/  UMOV UR8, UR6 ;  /* 0x0000000600087c82 */ /* 0x000fe20008000000 */
[----:B------:R-:W-:Y:S01]  /*2230*/  UMOV UR9, 0x40000040 ;  /* 0x4000004000097882 */ /* 0x000fe20000000000 */
[----:B------:R-:W-:Y:S01]  /*2240*/  UMOV UR10, UR7 ;  /* 0x00000007000a7c82 */ /* 0x000fe20008000000 */
[----:B------:R-:W-:Y:S01]  /*2250*/  UMOV UR11, 0x40000040 ;  /* 0x40000040000b7882 */ /* 0x000fe20000000000 */
[----:B------:R-:W-:Y:S01]  /*2260*/  UIADD3 UR56, UR4, 0x4, URZ ;  /* 0x0000000404387890 */ /* 0x000fe2000fffe03f */
[----:B------:R-:W-:Y:S01]  /*2270*/  IMAD.U32 R6, RZ, RZ, UR8 ;  /* 0x00000008ff067e24 */ /* 0x000fe2000f8e00ff */
[----:B------:R-:W-:Y:S01]  /*2280*/  UIADD3 UR58, UR5, 0x4, URZ ;  /* 0x00000004053a7890 */ /* 0x000fe2000fffe03f */
[----:B------:R-:W-:Y:S01]  /*2290*/  IMAD.U32 R7, RZ, RZ, UR9 ;  /* 0x00000009ff077e24 */ /* 0x000fe2000f8e00ff */
        /* <DEDUP_REMOVED lines=70> */
.L_x_2388:
[----:B------:R-:W-:Y:S01]  /*2700*/  R2UR UR4, R16 ;  /* 0x00000000100472ca */ /* 0x000fe200000e0000 */
[----:B------:R-:W-:Y:S01]  /*2710*/  VIADD R2, R18, UR43 ;  /* 0x0000002b12027c36 */ /* 0x000fe20008000000 */
[----:B------:R-:W-:Y:S01]  /*2720*/  R2UR UR6, R92 ;  /* 0x000000005c0672ca */ /* 0x000fe200000e0000 */
[----:B------:R-:W-:Y:S01]  /*2730*/  IMAD.U32 R11, RZ, RZ, UR42 ;  /* 0x0000002aff0b7e24 */ /* 0x000fe2000f8e00ff */
[----:B------:R-:W-:Y:S01]  /*2740*/  ULDC UR14, c[0x0][0x988] ;  /* 0x00026200000e7ab9 */ /* 0x000fe20000000800 */
[----:B------:R-:W-:Y:S01]  /*2750*/  R2UR UR10, R0 ;  /* 0x00000000000a72ca */ /* 0x000fe200000e0000 */
[----:B------:R-:W2:Y:S01]  /*2760*/  S2UR UR15, SR_CgaCtaId ;  /* 0x00000000000f79c3 */ /* 0x000ea20000008800 */
[----:B------:R-:W-:Y:S02]  /*2770*/  CS2R R118, SRZ ;  /* 0x0000000000767805 */ /* 0x000fe4000001ff00 */
[----:B------:R-:W-:Y:S02]  /*2780*/  CS2R R116, SRZ ;  /* 0x0000000000747805 */ /* 0x000fe4000001ff00 */
[----:B------:R-:W-:-:S02]  /*2790*/  CS2R R114, SRZ ;  /* 0x0000000000727805 */ /* 0x000fc4000001ff00 */
[----:B------:R-:W-:Y:S02]  /*27a0*/  CS2R R112, SRZ ;  /* 0x0000000000707805 */ /* 0x000fe4000001ff00 */
[----:B------:R-:W-:Y:S02]  /*27b0*/  CS2R R110, SRZ ;  /* 0x00000000006e7805 */ /* 0x000fe4000001ff00 */
[----:B------:R-:W-:Y:S01]  /*27c0*/  CS2R R108, SRZ ;  /* 0x00000000006c7805 */ /* 0x000fe2000001ff00 */
[----:B------:R-:W-:Y:S01]  /*27d0*/  UISETP.NE.AND UP0, UPT, UR4, URZ, UPT ;  /* 0x0000003f0400728c */ /* 0x000fe2000bf05270 */
[----:B------:R-:W-:Y:S01]  /*27e0*/  CS2R R106, SRZ ;  /* 0x00000000006a7805 */ /* 0x000fe2000001ff00 */
[----:B------:R-:W-:Y:S01]  /*27f0*/  UIMAD UR5, UR6, -0x60, UR60 ;  /* 0xffffffa0060578a4 */ /* 0x000fe2000f8e023c */
[----:B------:R-:W-:Y:S02]  /*2800*/  CS2R R104, SRZ ;  /* 0x0000000000687805 */ /* 0x000fe4000001ff00 */
[----:B------:R-:W-:-:S02]  /*2810*/  CS2R R102, SRZ ;  /* 0x0000000000667805 */ /* 0x000fc4000001ff00 */
[----:B------:R-:W-:Y:S02]  /*2820*/  CS2R R100, SRZ ;  /* 0x0000000000647805 */ /* 0x000fe4000001ff00 */
[----:B------:R-:W-:Y:S02]  /*2830*/  PLOP3.LUT P1, PT, PT, PT, UP0, 0x80, 0x0 ;  /* 0x000000000000781c */ /* 0x000fe40003f2f008 */
[----:B------:R-:W-:Y:S02]  /*2840*/  CS2R R98, SRZ ;  /* 0x0000000000627805 */ /* 0x000fe4000001ff00 */
[----:B------:R-:W-:Y:S01]  /*2850*/  PLOP3.LUT P2, PT, PT, PT, UP0, 0x80, 0x0 ;  /* 0x000000000000781c */ /* 0x000fe20003f4f008 */
[----:B------:R-:W-:Y:S01]  /*2860*/  IMAD.U32 R10, RZ, RZ, UR5 ;  /* 0x00000005ff0a7e24 */ /* 0x000fe2000f8e00ff */
[----:B------:R-:W-:Y:S01]  /*2870*/  UMOV UR5, UR43 ;  /* 0x0000002b00057c82 */ /* 0x000fe20008000000 */
[----:B------:R-:W-:Y:S01]  /*2880*/  @UP0 ULDC UR4, c[0x0][0x44c] ;  /* 0x0001130000040ab9 */ /* 0x000fe20000000800 */
[----:B------:R-:W-:Y:S01]  /*2890*/  @UP0 ULDC UR11, c[0x0][0x450] ;  /* 0x00011400000b0ab9 */ /* 0x000fe20000000800 */
[----:B------:R-:W-:-:S02]  /*28a0*/  CS2R R96, SRZ ;  /* 0x0000000000607805 */ /* 0x000fc4000001ff00 */
[----:B------:R-:W-:Y:S02]  /*28b0*/  CS2R R94, SRZ ;  /* 0x00000000005e7805 */ /* 0x000fe4000001ff00 */
[----:B------:R-:W-:Y:S02]  /*28c0*/  CS2R R92, SRZ ;  /* 0x00000000005c7805 */ /* 0x000fe4000001ff00 */
[----:B------:R-:W-:Y:S01]  /*28d0*/  CS2R R90, SRZ ;  /* 0x00000000005a7805 */ /* 0x000fe2000001ff00 */
[----:B01----:R-:W-:Y:S01]  /*28e0*/  @P1 IMAD.HI.U32 R3, R2, UR4, RZ ;  /* 0x0000000402031c27 */ /* 0x003fe2000f8e00ff */
[----:B------:R-:W-:-:S04]  /*28f0*/  @UP0 ULDC UR4, c[0x0][0x450] ;  /* 0x0001140000040ab9 */ /* 0x000fc80000000800 */
[----:B------:R-:W-:Y:S01]  /*2900*/  @P2 SHF.R.U32.HI R2, RZ, UR4, R3 ;  /* 0x00000004ff022c19 */ /* 0x000fe20008011603 */
[----:B------:R-:W-:Y:S01]  /*2910*/  UIMAD UR4, UR6, -0x60, URZ ;  /* 0xffffffa0060478a4 */ /* 0x000fe2000f8e023f */
[----:B------:R-:W-:-:S03]  /*2920*/  IADD3 R3, -R17, 0x60, R10 ;  /* 0x0000006011037810 */ /* 0x000fc60007ffe10a */
[----:B------:R-:W0:Y:S02]  /*2930*/  SHFL.IDX PT, R5, R2, 0x1, 0x1c1f ;  /* 0x003c1f0002057f89 */ /* 0x000e2400000e0000 */
[----:B------:R-:W-:Y:S01]  /*2940*/  IMAD.U32 R4, RZ, RZ, UR4 ;  /* 0x00000004ff047e24 */ /* 0x000fe2000f8e00ff */
[----:B------:R-:W-:Y:S01]  /*2950*/  UIADD3 UR4, UR6, -0x2, URZ ;  /* 0xfffffffe06047890 */ /* 0x000fe2000fffe03f */
[----:B------:R-:W1:Y:S02]  /*2960*/  SHFL.IDX PT, R2, R2, RZ, 0x1c1f ;  /* 0x001c1fff02027589 */ /* 0x000e6400000e0000 */
[----:B------:R-:W-:Y:S01]  /*2970*/  @UP0 ULDC UR6, c[0x0][0x44c] ;  /* 0x0001130000060ab9 */ /* 0x000fe20000000800 */
[----:B------:R-:W-:Y:S01]  /*2980*/  IADD3 R4, -R17, 0x61, R4 ;  /* 0x0000006111047810 */ /* 0x000fe20007ffe104 */
[----:B------:R-:W-:-:S03]  /*2990*/  UIMAD.WIDE.U32 UR6, UR43, UR6, URZ ;  /* 0x000000062b0672a5 */ /* 0x000fc6000f8e003f */
[----:B------:R-:W-:Y:S01]  /*29a0*/  IADD3 R4, -R11, UR60, R4 ;  /* 0x0000003c0b047c10 */ /* 0x000fe2000fffe104 */
[----:B------:R-:W-:-:S04]  /*29b0*/  @UP0 USHF.R.U32.HI UR5, URZ, UR11, UR7 ;  /* 0x0000000b3f050299 */ /* 0x000fc80008011607 */
[----:B------:R-:W-:Y:S02]  /*29c0*/  UIADD3 UR6, UR5, UR60, -UR42 ;  /* 0x0000003c05067290 */ /* 0x000fe4000fffe82a */
[----:B------:R-:W-:Y:S02]  /*29d0*/  UIADD3 UR5, UR10, 0x30840, URZ ;  /* 0x000308400a057890 */ /* 0x000fe4000fffe03f */
[----:B------:R-:W-:Y:S02]  /*29e0*/  UIMAD.WIDE UR6, UR6, 0x2aaaaaab, URZ ;  /* 0x2aaaaaab060678a5 */ /* 0x000fe4000f8e023f */
[----:B--2---:R-:W-:Y:S01]  /*29f0*/  UPRMT UR5, UR15, 0x654, UR5 ;  /* 0x000006540f057896 */ /* 0x004fe20008000005 */
[----:B0-----:R-:W-:Y:S01]  /*2a00*/  VIADDMNMX R5, R5, R4, R3, PT ;  /* 0x0000000405057246 */ /* 0x001fe20003800103 */
[----:B------:R-:W-:-:S03]  /*2a10*/  USHF.R.U32.HI UR6, URZ, 0x1f, UR7 ;  /* 0x0000001f3f067899 */ /* 0x000fc60008011607 */
[C---:B------:R-:W-:Y:S01]  /*2a20*/  ISETP.GT.AND P1, PT, R5.reuse, RZ, PT ;  /* 0x000000ff0500720c */ /* 0x040fe20003f24270 */
[----:B------:R-:W-:Y:S01]  /*2a30*/  ULEA.HI.SX32 UR6, UR7, UR6, 0x1c ;  /* 0x0000000607067291 */ /* 0x000fe2000f8fe23f */
[C---:B------:R-:W-:Y:S02]  /*2a40*/  ISETP.GT.AND P2, PT, R5.reuse, 0x1, PT ;  /* 0x000000010500780c */ /* 0x040fe40003f44270 */
[----:B------:R-:W-:Y:S01]  /*2a50*/  SYNCS.ARRIVE.TRANS64.RED.A1T0 RZ, [UR5], RZ ;  /* 0x000000ffffff79a7 */ /* 0x000fe20008100405 */
[----:B------:R-:W-:Y:S01]  /*2a60*/  ISETP.GT.AND P3, PT, R5, 0x8, PT ;  /* 0x000000080500780c */ /* 0x000fe20003f64270 */
[----:B------:R-:W-:Y:S01]  /*2a70*/  UISETP.LT.AND UP0, UPT, UR61, UR6, UPT ;  /* 0x000000063d00728c */ /* 0x000fe2000bf01270 */
[----:B------:R-:W-:Y:S02]  /*2a80*/  FSEL R13, R26, -INF , P1 ;  /* 0xff8000001a0d7808 */ /* 0x000fe40000800000 */
[----:B------:R-:W-:Y:S01]  /*2a90*/  FSEL R27, R27, -INF , P2 ;  /* 0xff8000001b1b7808 */ /* 0x000fe20001000000 */
[----:B------:R-:W-:Y:S01]  /*2aa0*/  USEL UR11, UR61, UR6, !UP0 ;  /* 0x000000063d0b7287 */ /* 0x000fe2000c000000 */
[----:B------:R-:W-:-:S02]  /*2ab0*/  ISETP.GT.AND P1, PT, R5, 0x9, PT ;  /* 0x000000090500780c */ /* 0x000fc40003f24270 */
[----:B------:R-:W-:Y:S01]  /*2ac0*/  FSEL R15, R30, -INF , P3 ;  /* 0xff8000001e0f7808 */ /* 0x000fe20001800000 */
[----:B------:R-:W-:Y:S01]  /*2ad0*/  UISETP.GE.AND UP0, UPT, UR4, UR11, UPT ;  /* 0x0000000b0400728c */ /* 0x000fe2000bf06270 */
[----:B------:R-:W-:Y:S02]  /*2ae0*/  FMNMX.FTZ R10, R13, R27, !PT ;  /* 0x0000001b0d0a7209 */ /* 0x000fe40007810000 */
[----:B------:R-:W-:Y:S02]  /*2af0*/  ISETP.GT.AND P2, PT, R5, 0x10, PT ;  /* 0x000000100500780c */ /* 0x000fe40003f44270 */
[----:B------:R-:W-:Y:S02]  /*2b00*/  FSEL R31, R31, -INF , P1 ;  /* 0xff8000001f1f7808 */ /* 0x000fe40000800000 */
[----:B------:R-:W-:Y:S02]  /*2b10*/  FMNMX.FTZ R10, R15, R10, !PT ;  /* 0x0000000a0f0a7209 */ /* 0x000fe40007810000 */
        /* <DEDUP_REMOVED lines=58> */
[----:B------:R-:W-:Y:S02]  /*2ec0*/  FMNMX.FTZ R10, R89, R10, !PT ;  /* 0x0000000a590a7209 */ /* 0x000fe40007810000 */
[----:B-1----:R-:W-:Y:S02]  /*2ed0*/  VIADDMNMX R4, R2, R4, R3, PT ;  /* 0x0000000402047246 */ /* 0x002fe40003800103 */
[----:B------:R-:W-:-:S02]  /*2ee0*/  FMNMX.FTZ R10, R71, R10, !PT ;  /* 0x0000000a470a7209 */ /* 0x000fc40007810000 */
[C---:B------:R-:W-:Y:S02]  /*2ef0*/  ISETP.GT.AND P1, PT, R4.reuse, RZ, PT ;  /* 0x000000ff0400720c */ /* 0x040fe40003f24270 */
[C---:B------:R-:W-:Y:S01]  /*2f00*/  ISETP.GT.AND P2, PT, R4.reuse, 0x1, PT ;  /* 0x000000010400780c */ /* 0x040fe20003f44270 */
[----:B------:R-:W0:Y:S01]  /*2f10*/  SHFL.BFLY PT, R5, R10, 0x2, 0x1f ;  /* 0x0c401f000a057f89 */ /* 0x000e2200000e0000 */
[C---:B------:R-:W-:Y:S02]  /*2f20*/  ISETP.GT.AND P3, PT, R4.reuse, 0x8, PT ;  /* 0x000000080400780c */ /* 0x040fe40003f64270 */
[----:B------:R-:W-:Y:S02]  /*2f30*/  FSEL R34, R25, -INF , P2 ;  /* 0xff80000019227808 */ /* 0x000fe40001000000 */
[----:B------:R-:W-:-:S04]  /*2f40*/  ISETP.GT.AND P2, PT, R4, 0x10, PT ;  /* 0x000000100400780c */ /* 0x000fc80003f44270 */
[----:B------:R-:W-:Y:S02]  /*2f50*/  FSEL R32, R32, -INF , P2 ;  /* 0xff80000020207808 */ /* 0x000fe40001000000 */
[----:B0-----:R-:W-:Y:S02]  /*2f60*/  FMNMX.FTZ R12, R10, R5, !PT ;  /* 0x000000050a0c7209 */ /* 0x001fe40007810000 */
[----:B------:R-:W-:Y:S02]  /*2f70*/  FSEL R5, R24, -INF , P1 ;  /* 0xff80000018057808 */ /* 0x000fe40000800000 */
[----:B------:R-:W-:Y:S01]  /*2f80*/  ISETP.GT.AND P1, PT, R4, 0x9, PT ;  /* 0x000000090400780c */ /* 0x000fe20003f24270 */
[----:B------:R-:W0:Y:S01]  /*2f90*/  SHFL.BFLY PT, R11, R12, 0x1, 0x1f ;  /* 0x0c201f000c0b7f89 */ /* 0x000e2200000e0000 */
[----:B------:R-:W-:Y:S02]  /*2fa0*/  FMNMX.FTZ R2, R5, R34, !PT ;  /* 0x0000002205027209 */ /* 0x000fe40007810000 */
[----:B------:R-:W-:-:S02]  /*2fb0*/  FSEL R29, R29, -INF , P1 ;  /* 0xff8000001d1d7808 */ /* 0x000fc40000800000 */
[----:B------:R-:W-:-:S04]  /*2fc0*/  ISETP.GT.AND P1, PT, R4, 0x11, PT ;  /* 0x000000110400780c */ /* 0x000fc80003f24270 */
[----:B------:R-:W-:Y:S02]  /*2fd0*/  FSEL R33, R33, -INF , P1 ;  /* 0xff80000021217808 */ /* 0x000fe40000800000 */
[----:B------:R-:W-:-:S04]  /*2fe0*/  ISETP.GT.AND P1, PT, R4, 0x19, PT ;  /* 0x000000190400780c */ /* 0x000fc80003f24270 */
[----:B------:R-:W-:Y:S02]  /*2ff0*/  FSEL R37, R37, -INF , P1 ;  /* 0xff80000025257808 */ /* 0x000fe40000800000 */
[----:B------:R-:W-:-:S04]  /*3000*/  ISETP.GT.AND P1, PT, R4, 0x21, PT ;  /* 0x000000210400780c */ /* 0x000fc80003f24270 */
[----:B------:R-:W-:Y:S02]  /*3010*/  FSEL R41, R41, -INF , P1 ;  /* 0xff80000029297808 */ /* 0x000fe40000800000 */
[----:B------:R-:W-:Y:S02]  /*3020*/  ISETP.GT.AND P1, PT, R4, 0x29, PT ;  /* 0x000000290400780c */ /* 0x000fe40003f24270 */
[----:B0-----:R-:W-:Y:S02]  /*3030*/  FMNMX.FTZ R3, R12, R11, !PT ;  /* 0x0000000b0c037209 */ /* 0x001fe40007810000 */
[----:B------:R-:W-:Y:S02]  /*3040*/  FSEL R11, R28, -INF , P3 ;  /* 0xff8000001c0b7808 */ /* 0x000fe40001800000 */
[----:B------:R-:W-:Y:S02]  /*3050*/  ISETP.GT.AND P3, PT, R4, 0x18, PT ;  /* 0x000000180400780c */ /* 0x000fe40003f64270 */
[----:B------:R-:W-:-:S02]  /*3060*/  FMNMX.FTZ R2, R11, R2, !PT ;  /* 0x000000020b027209 */ /* 0x000fc40007810000 */
[----:B------:R-:W-:Y:S02]  /*3070*/  FSETP.NEU.FTZ.AND P2, PT, R3, -INF , PT ;  /* 0xff8000000300780b */ /* 0x000fe40003f5d000 */
[----:B------:R-:W-:Y:S01]  /*3080*/  FMNMX.FTZ R25, R29, R2, !PT ;  /* 0x000000021d197209 */ /* 0x000fe20007810000 */
[----:B------:R-:W-:Y:S01]  /*3090*/  FMUL.FTZ R2, R3, UR14 ;  /* 0x0000000e03027c20 */ /* 0x000fe20008410000 */
[----:B------:R-:W-:Y:S02]  /*30a0*/  FSEL R36, R36, -INF , P3 ;  /* 0xff80000024247808 */ /* 0x000fe40001800000 */
[----:B------:R-:W-:Y:S02]  /*30b0*/  FMNMX.FTZ R10, R32, R25, !PT ;  /* 0x00000019200a7209 */ /* 0x000fe40007810000 */
[----:B------:R-:W-:Y:S02]  /*30c0*/  FSEL R2, R2, RZ, P2 ;  /* 0x000000ff02027208 */ /* 0x000fe40001000000 */
[----:B------:R-:W-:-:S02]  /*30d0*/  FMNMX.FTZ R25, R33, R10, !PT ;  /* 0x0000000a21197209 */ /* 0x000fc40007810000 */
[----:B------:R-:W-:Y:S01]  /*30e0*/  ISETP.GT.AND P2, PT, R4, 0x20, PT ;  /* 0x000000200400780c */ /* 0x000fe20003f44270 */
[--C-:B------:R-:W-:Y:S01]  /*30f0*/  FFMA.FTZ R189, R13, UR14, -R2.reuse ;  /* 0x0000000e0dbd7c23 */ /* 0x100fe20008010802 */
[----:B------:R-:W-:Y:S01]  /*3100*/  FMNMX.FTZ R10, R36, R25, !PT ;  /* 0x00000019240a7209 */ /* 0x000fe20007810000 */
[--C-:B------:R-:W-:Y:S01]  /*3110*/  FFMA.FTZ R191, R15, UR14, -R2.reuse ;  /* 0x0000000e0fbf7c23 */ /* 0x100fe20008010802 */
[----:B------:R-:W-:Y:S01]  /*3120*/  FSEL R40, R40, -INF , P2 ;  /* 0xff80000028287808 */ /* 0x000fe20001000000 */
[--C-:B------:R-:W-:Y:S01]  /*3130*/  FFMA.FTZ R185, R21, UR14, -R2.reuse ;  /* 0x0000000e15b97c23 */ /* 0x100fe20008010802 */
[----:B------:R-:W-:Y:S01]  /*3140*/  FMNMX.FTZ R13, R37, R10, !PT ;  /* 0x0000000a250d7209 */ /* 0x000fe20007810000 */
[--C-:B------:R-:W-:Y:S01]  /*3150*/  FFMA.FTZ R10, R27, UR14, -R2.reuse ;  /* 0x0000000e1b0a7c23 */ /* 0x100fe20008010802 */
[----:B------:R-:W-:Y:S01]  /*3160*/  ISETP.GT.AND P2, PT, R4, 0x28, PT ;  /* 0x000000280400780c */ /* 0x000fe20003f44270 */
[----:B------:R-:W-:Y:S01]  /*3170*/  MUFU.EX2 R189, R189 ;  /* 0x000000bd00bd7308 */ /* 0x000fe20000000800 */
[----:B------:R-:W-:Y:S01]  /*3180*/  FMNMX.FTZ R12, R40, R13, !PT ;  /* 0x0000000d280c7209 */ /* 0x000fe20007810000 */
[--C-:B------:R-:W-:Y:S01]  /*3190*/  FFMA.FTZ R73, R73, UR14, -R2.reuse ;  /* 0x0000000e49497c23 */ /* 0x100fe20008010802 */
[----:B------:R-:W-:Y:S01]  /*31a0*/  FSEL R44, R44, -INF , P2 ;  /* 0xff8000002c2c7808 */ /* 0x000fe20001000000 */
[--C-:B------:R-:W-:Y:S01]  /*31b0*/  FFMA.FTZ R39, R39, UR14, -R2.reuse ;  /* 0x0000000e27277c23 */ /* 0x100fe20008010802 */
[----:B------:R-:W-:Y:S01]  /*31c0*/  FMNMX.FTZ R13, R41, R12, !PT ;  /* 0x0000000c290d7209 */ /* 0x000fe20007810000 */
[--C-:B------:R-:W-:Y:S01]  /*31d0*/  FFMA.FTZ R75, R75, UR14, -R2.reuse ;  /* 0x0000000e4b4b7c23 */ /* 0x100fe20008010802 */
[----:B------:R-:W-:Y:S01]  /*31e0*/  ISETP.GT.AND P2, PT, R4, 0x30, PT ;  /* 0x000000300400780c */ /* 0x000fe20003f44270 */
[----:B------:R-:W0:Y:S01]  /*31f0*/  MUFU.EX2 R10, R10 ;  /* 0x0000000a000a7308 */ /* 0x000e220000000800 */
[----:B------:R-:W-:Y:S01]  /*3200*/  FSEL R45, R45, -INF , P1 ;  /* 0xff8000002d2d7808 */ /* 0x000fe20000800000 */
[--C-:B------:R-:W-:Y:S01]  /*3210*/  FFMA.FTZ R43, R43, UR14, -R2.reuse ;  /* 0x0000000e2b2b7c23 */ /* 0x100fe20008010802 */
[----:B------:R-:W-:Y:S01]  /*3220*/  FMNMX.FTZ R12, R44, R13, !PT ;  /* 0x0000000d2c0c7209 */ /* 0x000fe20007810000 */
[--C-:B------:R-:W-:Y:S01]  /*3230*/  FFMA.FTZ R77, R77, UR14, -R2.reuse ;  /* 0x0000000e4d4d7c23 */ /* 0x100fe20008010802 */
[----:B------:R-:W-:Y:S01]  /*3240*/  ISETP.GT.AND P1, PT, R4, 0x31, PT ;  /* 0x000000310400780c */ /* 0x000fe20003f24270 */
[--C-:B------:R-:W-:Y:S01]  /*3250*/  FFMA.FTZ R47, R47, UR14, -R2.reuse ;  /* 0x0000000e2f2f7c23 */ /* 0x100fe20008010802 */
[----:B------:R-:W-:Y:S01]  /*3260*/  FSEL R48, R48, -INF , P2 ;  /* 0xff80000030307808 */ /* 0x000fe20001000000 */
[----:B------:R-:W1:Y:S01]  /*3270*/  MUFU.EX2 R191, R191 ;  /* 0x000000bf00bf7308 */ /* 0x000e620000000800 */
[----:B------:R-:W-:Y:S01]  /*3280*/  FMNMX.FTZ R13, R45, R12, !PT ;  /* 0x0000000c2d0d7209 */ /* 0x000fe20007810000 */
[--C-:B------:R-:W-:Y:S01]  /*3290*/  FFMA.FTZ R12, R31, UR14, -R2.reuse ;  /* 0x0000000e1f0c7c23 */ /* 0x100fe20008010802 */
[----:B------:R-:W-:Y:S01]  /*32a0*/  ISETP.GT.AND P2, PT, R4, 0x38, PT ;  /* 0x000000380400780c */ /* 0x000fe20003f44270 */
[--C-:B------:R-:W-:Y:S01]  /*32b0*/  FFMA.FTZ R177, R79, UR14, -R2.reuse ;  /* 0x0000000e4fb17c23 */ /* 0x100fe20008010802 */
[----:B------:R-:W-:Y:S01]  /*32c0*/  FSEL R49, R49, -INF , P1 ;  /* 0xff80000031317808 */ /* 0x000fe20000800000 */
[----:B------:R-:W-:Y:S01]  /*32d0*/  FFMA.FTZ R179, R81, UR14, -R2 ;  /* 0x0000000e51b37c23 */ /* 0x000fe20008010802 */
[----:B------:R-:W-:Y:S01]  /*32e0*/  FMNMX.FTZ R14, R48, R13, !PT ;  /* 0x0000000d300e7209 */ /* 0x000fe20007810000 */
[----:B------:R-:W-:Y:S01]  /*32f0*/  MUFU.EX2 R12, R12 ;  /* 0x0000000c000c7308 */ /* 0x000fe20000000800 */
[----:B------:R-:W-:Y:S01]  /*3300*/  ISETP.GT.AND P1, PT, R4, 0x39, PT ;  /* 0x000000390400780c */ /* 0x000fe20003f24270 */
[----:B0-----:R-:W-:Y:S01]  /*3310*/  FADD.FTZ R58, R189, R10 ;  /* 0x0000000abd3a7221 */ /* 0x001fe20000010000 */
[----:B------:R-:W-:Y:S01]  /*3320*/  FSEL R52, R52, -INF , P2 ;  /* 0xff80000034347808 */ /* 0x000fe20001000000 */
[--C-:B------:R-:W-:Y:S01]  /*3330*/  FFMA.FTZ R24, R55, UR14, -R2.reuse ;  /* 0x0000000e37187c23 */ /* 0x100fe20008010802 */
[----:B------:R-:W-:Y:S01]  /*3340*/  FMNMX.FTZ R13, R49, R14, !PT ;  /* 0x0000000e310d7209 */ /* 0x000fe20007810000 */
[----:B------:R-:W-:Y:S01]  /*3350*/  FFMA.FTZ R173, R83, UR14, -R2 ;  /* 0x0000000e53ad7c23 */ /* 0x000fe20008010802 */
[----:B------:R-:W-:Y:S01]  /*3360*/  ISETP.GT.AND P2, PT, R4, 0x40, PT ;  /* 0x000000400400780c */ /* 0x000fe20003f44270 */
[----:B------:R-:W-:Y:S01]  /*3370*/  MUFU.EX2 R185, R185 ;  /* 0x000000b900b97308 */ /* 0x000fe20000000800 */
[----:B------:R-:W-:Y:S01]  /*3380*/  FSEL R53, R53, -INF , P1 ;  /* 0xff80000035357808 */ /* 0x000fe20000800000 */
[----:B-1----:R-:W-:Y:S01]  /*3390*/  FADD.FTZ R15, R191, R58 ;  /* 0x0000003abf0f7221 */ /* 0x002fe20000010000 */
[----:B------:R-:W-:Y:S01]  /*33a0*/  FMNMX.FTZ R14, R52, R13, !PT ;  /* 0x0000000d340e7209 */ /* 0x000fe20007810000 */
[--C-:B------:R-:W-:Y:S01]  /*33b0*/  FFMA.FTZ R26, R59, UR14, -R2.reuse ;  /* 0x0000000e3b1a7c23 */ /* 0x100fe20008010802 */
[----:B------:R-:W-:Y:S01]  /*33c0*/  ISETP.GT.AND P1, PT, R4, 0x41, PT ;  /* 0x000000410400780c */ /* 0x000fe20003f24270 */
[--C-:B------:R-:W-:Y:S01]  /*33d0*/  FFMA.FTZ R175, R85, UR14, -R2.reuse ;  /* 0x0000000e55af7c23 */ /* 0x100fe20008010802 */
[----:B------:R-:W-:Y:S01]  /*33e0*/  FSEL R56, R56, -INF , P2 ;  /* 0xff80000038387808 */ /* 0x000fe20001000000 */
[----:B------:R-:W-:Y:S01]  /*33f0*/  MUFU.EX2 R73, R73 ;  /* 0x0000004900497308 */ /* 0x000fe20000000800 */
[----:B------:R-:W-:Y:S01]  /*3400*/  FMNMX.FTZ R13, R53, R14, !PT ;  /* 0x0000000e350d7209 */ /* 0x000fe20007810000 */
[--C-:B------:R-:W-:Y:S01]  /*3410*/  FFMA.FTZ R14, R35, UR14, -R2.reuse ;  /* 0x0000000e230e7c23 */ /* 0x100fe20008010802 */
[----:B------:R-:W-:Y:S01]  /*3420*/  ISETP.GT.AND P2, PT, R4, 0x48, PT ;  /* 0x000000480400780c */ /* 0x000fe20003f44270 */
[--C-:B------:R-:W-:Y:S01]  /*3430*/  FFMA.FTZ R28, R63, UR14, -R2.reuse ;  /* 0x0000000e3f1c7c23 */ /* 0x100fe20008010802 */
[----:B------:R-:W-:Y:S01]  /*3440*/  FSEL R57, R57, -INF , P1 ;  /* 0xff80000039397808 */ /* 0x000fe20000800000 */
[--C-:B------:R-:W-:Y:S01]  /*3450*/  FFMA.FTZ R169, R87, UR14, -R2.reuse ;  /* 0x0000000e57a97c23 */ /* 0x100fe20008010802 */
[----:B------:R-:W-:Y:S01]  /*3460*/  FMNMX.FTZ R20, R56, R13, !PT ;  /* 0x0000000d38147209 */ /* 0x000fe20007810000 */
[----:B------:R-:W-:Y:S01]  /*3470*/  MUFU.EX2 R14, R14 ;  /* 0x0000000e000e7308 */ /* 0x000fe20000000800 */
[----:B------:R-:W-:Y:S01]  /*3480*/  ISETP.GT.AND P1, PT, R4, 0x49, PT ;  /* 0x000000490400780c */ /* 0x000fe20003f24270 */
[--C-:B------:R-:W-:Y:S01]  /*3490*/  FFMA.FTZ R30, R67, UR14, -R2.reuse ;  /* 0x0000000e431e7c23 */ /* 0x100fe20008010802 */
[----:B------:R-:W-:Y:S01]  /*34a0*/  FSEL R60, R60, -INF , P2 ;  /* 0xff8000003c3c7808 */ /* 0x000fe20001000000 */
[----:B------:R-:W-:Y:S01]  /*34b0*/  FFMA.FTZ R171, R89, UR14, -R2 ;  /* 0x0000000e59ab7c23 */ /* 0x000fe20008010802 */
[----:B------:R-:W-:-:S02]  /*34c0*/  FMNMX.FTZ R13, R57, R20, !PT ;  /* 0x00000014390d7209 */ /* 0x000fc40007810000 */
[----:B------:R-:W-:Y:S02]  /*34d0*/  CS2R R88, SRZ ;  /* 0x0000000000587805 */ /* 0x000fe4000001ff00 */
[----:B------:R-:W-:Y:S01]  /*34e0*/  ISETP.GT.AND P2, PT, R4, 0x50, PT ;  /* 0x000000500400780c */ /* 0x000fe20003f44270 */
[----:B------:R-:W0:Y:S01]  /*34f0*/  MUFU.EX2 R42, R39 ;  /* 0x00000027002a7308 */ /* 0x000e220000000800 */
[----:B------:R-:W-:Y:S02]  /*3500*/  FSEL R61, R61, -INF , P1 ;  /* 0xff8000003d3d7808 */ /* 0x000fe40000800000 */
[----:B------:R-:W-:Y:S02]  /*3510*/  CS2R R86, SRZ ;  /* 0x0000000000567805 */ /* 0x000fe4000001ff00 */
[----:B------:R-:W-:Y:S02]  /*3520*/  FMNMX.FTZ R20, R60, R13, !PT ;  /* 0x0000000d3c147209 */ /* 0x000fe40007810000 */
[----:B------:R-:W-:-:S02]  /*3530*/  CS2R R84, SRZ ;  /* 0x0000000000547805 */ /* 0x000fc4000001ff00 */
[----:B------:R-:W-:Y:S02]  /*3540*/  ISETP.GT.AND P1, PT, R4, 0x51, PT ;  /* 0x000000510400780c */ /* 0x000fe40003f24270 */
[----:B------:R-:W-:Y:S02]  /*3550*/  CS2R R82, SRZ ;  /* 0x0000000000527805 */ /* 0x000fe4000001ff00 */
[----:B------:R-:W-:Y:S01]  /*3560*/  FSEL R64, R64, -INF , P2 ;  /* 0xff80000040407808 */ /* 0x000fe20001000000 */
[----:B------:R-:W-:Y:S01]  /*3570*/  MUFU.EX2 R75, R75 ;  /* 0x0000004b004b7308 */ /* 0x000fe20000000800 */
[----:B------:R-:W-:Y:S02]  /*3580*/  FMNMX.FTZ R13, R61, R20, !PT ;  /* 0x000000143d0d7209 */ /* 0x000fe40007810000 */
[----:B------:R-:W-:Y:S02]  /*3590*/  CS2R R80, SRZ ;  /* 0x0000000000507805 */ /* 0x000fe4000001ff00 */
[----:B------:R-:W-:-:S02]  /*35a0*/  ISETP.GT.AND P2, PT, R4, 0x58, PT ;  /* 0x000000580400780c */ /* 0x000fc40003f44270 */
[----:B------:R-:W-:Y:S02]  /*35b0*/  CS2R R78, SRZ ;  /* 0x00000000004e7805 */ /* 0x000fe4000001ff00 */
[----:B------:R-:W-:Y:S02]  /*35c0*/  FSEL R65, R65, -INF , P1 ;  /* 0xff80000041417808 */ /* 0x000fe40000800000 */
[----:B------:R-:W-:Y:S02]  /*35d0*/  CS2R R66, SRZ ;  /* 0x0000000000427805 */ /* 0x000fe4000001ff00 */
[----:B------:R-:W-:Y:S01]  /*35e0*/  FMNMX.FTZ R20, R64, R13, !PT ;  /* 0x0000000d40147209 */ /* 0x000fe20007810000 */
[----:B------:R-:W1:Y:S01]  /*35f0*/  MUFU.EX2 R46, R43 ;  /* 0x0000002b002e7308 */ /* 0x000e620000000800 */
[----:B------:R-:W-:Y:S02]  /*3600*/  ISETP.GT.AND P1, PT, R4, 0x59, PT ;  /* 0x000000590400780c */ /* 0x000fe40003f24270 */
[----:B------:R-:W-:-:S02]  /*3610*/  CS2R R62, SRZ ;  /* 0x00000000003e7805 */ /* 0x000fc4000001ff00 */
[----:B------:R-:W-:Y:S02]  /*3620*/  FSEL R68, R68, -INF , P2 ;  /* 0xff80000044447808 */ /* 0x000fe40001000000 */
[----:B------:R-:W-:Y:S02]  /*3630*/  CS2R R58, SRZ ;  /* 0x00000000003a7805 */ /* 0x000fe4000001ff00 */
[----:B------:R-:W-:Y:S01]  /*3640*/  FMNMX.FTZ R13, R65, R20, !PT ;  /* 0x00000014410d7209 */ /* 0x000fe20007810000 */
[--C-:B------:R-:W-:Y:S01]  /*3650*/  FFMA.FTZ R20, R51, UR14, -R2.reuse ;  /* 0x0000000e33147c23 */ /* 0x100fe20008010802 */
[----:B------:R-:W-:Y:S01]  /*3660*/  FSEL R69, R69, -INF , P1 ;  /* 0xff80000045457808 */ /* 0x000fe20000800000 */
[----:B------:R-:W-:Y:S01]  /*3670*/  MUFU.EX2 R77, R77 ;  /* 0x0000004d004d7308 */ /* 0x000fe20000000800 */
[----:B------:R-:W-:Y:S01]  /*3680*/  FMNMX.FTZ R4, R68, R13, !PT ;  /* 0x0000000d44047209 */ /* 0x000fe20007810000 */
[----:B------:R-:W-:Y:S01]  /*3690*/  FFMA.FTZ R2, R71, UR14, -R2 ;  /* 0x0000000e47027c23 */ /* 0x000fe20008010802 */
[----:B------:R-:W-:-:S02]  /*36a0*/  F2FP.BF16.F32.PACK_AB R189, R10, R189 ;  /* 0x000000bd0abd723e */ /* 0x000fc400000010ff */
[----:B------:R-:W-:Y:S02]  /*36b0*/  CS2R R70, SRZ ;  /* 0x0000000000467805 */ /* 0x000fe4000001ff00 */
[----:B------:R-:W-:Y:S02]  /*36c0*/  FMNMX.FTZ R4, R69, R4, !PT ;  /* 0x0000000445047209 */ /* 0x000fe40007810000 */
[----:B0-----:R-:W-:Y:S01]  /*36d0*/  F2FP.BF16.F32.PACK_AB R187, R42, R73 ;  /* 0x000000492abb723e */ /* 0x001fe200000010ff */
[----:B------:R-:W0:Y:S01]  /*36e0*/  MUFU.EX2 R50, R47 ;  /* 0x0000002f00327308 */ /* 0x000e220000000800 */
[----:B-1----:R-:W-:Y:S01]  /*36f0*/  F2FP.BF16.F32.PACK_AB R181, R46, R75 ;  /* 0x0000004b2eb5723e */ /* 0x002fe200000010ff */
[----:B------:R-:W1:Y:S01]  /*3700*/  SHFL.BFLY PT, R13, R4, 0x2, 0x1f ;  /* 0x0c401f00040d7f89 */ /* 0x000e6200000e0000 */
[----:B------:R-:W-:-:S05]  /*3710*/  F2FP.BF16.F32.PACK_AB R191, R12, R191 ;  /* 0x000000bf0cbf723e */ /* 0x000fca00000010ff */
[----:B------:R-:W-:Y:S08]  /*3720*/  MUFU.EX2 R177, R177 ;  /* 0x000000b100b17308 */ /* 0x000ff00000000800 */
[----:B------:R-:W-:Y:S01]  /*3730*/  MUFU.EX2 R20, R20 ;  /* 0x0000001400147308 */ /* 0x000fe20000000800 */
[----:B0-----:R-:W-:-:S07]  /*3740*/  F2FP.BF16.F32.PACK_AB R183, R50, R77 ;  /* 0x0000004d32b7723e */ /* 0x001fce00000010ff */
[----:B------:R-:W-:Y:S01]  /*3750*/  MUFU.EX2 R179, R179 ;  /* 0x000000b300b37308 */ /* 0x000fe20000000800 */
[----:B-1----:R-:W-:-:S05]  /*3760*/  FMNMX.FTZ R13, R4, R13, !PT ;  /* 0x0000000d040d7209 */ /* 0x002fca0007810000 */
[----:B------:R-:W0:Y:S02]  /*3770*/  SHFL.BFLY PT, R4, R13, 0x1, 0x1f ;  /* 0x0c201f000d047f89 */ /* 0x000e2400000e0000 */
[----:B------:R-:W-:Y:S08]  /*3780*/  MUFU.EX2 R24, R24 ;  /* 0x0000001800187308 */ /* 0x000ff00000000800 */
[----:B------:R-:W-:Y:S08]  /*3790*/  MUFU.EX2 R173, R173 ;  /* 0x000000ad00ad7308 */ /* 0x000ff00000000800 */
[----:B------:R-:W-:Y:S01]  /*37a0*/  MUFU.EX2 R26, R26 ;  /* 0x0000001a001a7308 */ /* 0x000fe20000000800 */
[----:B0-----:R-:W-:-:S07]  /*37b0*/  FMNMX.FTZ R4, R13, R4, !PT ;  /* 0x000000040d047209 */ /* 0x001fce0007810000 */
[----:B------:R-:W-:Y:S01]  /*37c0*/  MUFU.EX2 R175, R175 ;  /* 0x000000af00af7308 */ /* 0x000fe20000000800 */
[C---:B------:R-:W-:Y:S01]  /*37d0*/  FSETP.NEU.FTZ.AND P1, PT, R4.reuse, -INF , PT ;  /* 0xff8000000400780b */ /* 0x040fe20003f3d000 */
[----:B------:R-:W-:-:S06]  /*37e0*/  FMUL.FTZ R13, R4, UR14 ;  /* 0x0000000e040d7c20 */ /* 0x000fcc0008410000 */
[----:B------:R-:W-:Y:S01]  /*37f0*/  MUFU.EX2 R28, R28 ;  /* 0x0000001c001c7308 */ /* 0x000fe20000000800 */
[----:B------:R-:W-:Y:S02]  /*3800*/  FSEL R38, R13, RZ, P1 ;  /* 0x000000ff0d267208 */ /* 0x000fe40000800000 */
[----:B------:R-:W-:-:S03]  /*3810*/  PLOP3.LUT P1, PT, PT, PT, UP0, 0x80, 0x0 ;  /* 0x000000000000781c */ /* 0x000fc60003f2f008 */
        /* <DEDUP_REMOVED lines=14> */
[----:B------:R-:W0:Y:S01]  /*3900*/  MUFU.EX2 R34, R34 ;  /* 0x0000002200227308 */ /* 0x000e220000000800 */
[--C-:B------:R-:W-:Y:S01]  /*3910*/  FFMA.FTZ R49, R49, UR14, -R38.reuse ;  /* 0x0000000e31317c23 */ /* 0x100fe20008010826 */
[--C-:B------:R-:W-:Y:S01]  /*3920*/  FFMA.FTZ R52, R52, UR14, -R38.reuse ;  /* 0x0000000e34347c23 */ /* 0x100fe20008010826 */
[--C-:B------:R-:W-:Y:S01]  /*3930*/  FFMA.FTZ R53, R53, UR14, -R38.reuse ;  /* 0x0000000e35357c23 */ /* 0x100fe20008010826 */
[--C-:B------:R-:W-:Y:S01]  /*3940*/  FFMA.FTZ R56, R56, UR14, -R38.reuse ;  /* 0x0000000e38387c23 */ /* 0x100fe20008010826 */
[--C-:B------:R-:W-:Y:S01]  /*3950*/  FFMA.FTZ R57, R57, UR14, -R38.reuse ;  /* 0x0000000e39397c23 */ /* 0x100fe20008010826 */
[--C-:B------:R-:W-:Y:S01]  /*3960*/  FFMA.FTZ R60, R60, UR14, -R38.reuse ;  /* 0x0000000e3c3c7c23 */ /* 0x100fe20008010826 */
[--C-:B------:R-:W-:Y:S01]  /*3970*/  FFMA.FTZ R61, R61, UR14, -R38.reuse ;  /* 0x0000000e3d3d7c23 */ /* 0x100fe20008010826 */
[----:B------:R-:W1:Y:S01]  /*3980*/  MUFU.EX2 R11, R11 ;  /* 0x0000000b000b7308 */ /* 0x000e620000000800 */
[--C-:B------:R-:W-:Y:S01]  /*3990*/  FFMA.FTZ R64, R64, UR14, -R38.reuse ;  /* 0x0000000e40407c23 */ /* 0x100fe20008010826 */
[--C-:B------:R-:W-:Y:S01]  /*39a0*/  FFMA.FTZ R65, R65, UR14, -R38.reuse ;  /* 0x0000000e41417c23 */ /* 0x100fe20008010826 */
[--C-:B------:R-:W-:Y:S01]  /*39b0*/  FFMA.FTZ R68, R68, UR14, -R38.reuse ;  /* 0x0000000e44447c23 */ /* 0x100fe20008010826 */
[----:B------:R-:W-:-:S04]  /*39c0*/  FFMA.FTZ R38, R69, UR14, -R38 ;  /* 0x0000000e45267c23 */ /* 0x000fc80008010826 */
[----:B------:R-:W2:Y:S01]  /*39d0*/  MUFU.EX2 R190, R29 ;  /* 0x0000001d00be7308 */ /* 0x000ea20000000800 */
[----:B0-----:R-:W-:Y:S01]  /*39e0*/  FADD.FTZ R54, R5, R34 ;  /* 0x0000002205367221 */ /* 0x001fe20000010000 */
[----:B------:R-:W-:Y:S02]  /*39f0*/  F2FP.BF16.F32.PACK_AB R188, R34, R5 ;  /* 0x0000000522bc723e */ /* 0x000fe400000010ff */
[----:B------:R-:W-:-:S04]  /*3a00*/  CS2R R34, SRZ ;  /* 0x0000000000227805 */ /* 0x000fc8000001ff00 */
[----:B------:R-:W0:Y:S01]  /*3a10*/  MUFU.EX2 R32, R32 ;  /* 0x0000002000207308 */ /* 0x000e220000000800 */
[----:B-1----:R-:W-:Y:S01]  /*3a20*/  FADD.FTZ R13, R11, R54 ;  /* 0x000000360b0d7221 */ /* 0x002fe20000010000 */
[----:B------:R-:W-:-:S06]  /*3a30*/  FADD.FTZ R54, R12, R15 ;  /* 0x0000000f0c367221 */ /* 0x000fcc0000010000 */
[----:B------:R-:W1:Y:S01]  /*3a40*/  MUFU.EX2 R33, R33 ;  /* 0x0000002100217308 */ /* 0x000e620000000800 */
[C---:B--2---:R-:W-:Y:S01]  /*3a50*/  FADD.FTZ R13, R190.reuse, R13 ;  /* 0x0000000dbe0d7221 */ /* 0x044fe20000010000 */
[----:B------:R-:W-:-:S06]  /*3a60*/  F2FP.BF16.F32.PACK_AB R190, R190, R11 ;  /* 0x0000000bbebe723e */ /* 0x000fcc00000010ff */
[----:B------:R-:W2:Y:S01]  /*3a70*/  MUFU.EX2 R36, R36 ;  /* 0x0000002400247308 */ /* 0x000ea20000000800 */
[----:B0-----:R-:W-:Y:S01]  /*3a80*/  FADD.FTZ R0, R32, R13 ;  /* 0x0000000d20007221 */ /* 0x001fe20000010000 */
[----:B------:R-:W-:Y:S01]  /*3a90*/  FADD.FTZ R13, R185, R54 ;  /* 0x00000036b90d7221 */ /* 0x000fe20000010000 */
[----:B------:R-:W-:-:S05]  /*3aa0*/  F2FP.BF16.F32.PACK_AB R185, R14, R185 ;  /* 0x000000b90eb9723e */ /* 0x000fca00000010ff */
[----:B------:R-:W0:Y:S01]  /*3ab0*/  MUFU.EX2 R37, R37 ;  /* 0x0000002500257308 */ /* 0x000e220000000800 */
[C---:B-1----:R-:W-:Y:S01]  /*3ac0*/  FADD.FTZ R15, R33.reuse, R0 ;  /* 0x00000000210f7221 */ /* 0x042fe20000010000 */
[----:B------:R-:W-:Y:S01]  /*3ad0*/  FADD.FTZ R0, R14, R13 ;  /* 0x0000000d0e007221 */ /* 0x000fe20000010000 */
[----:B------:R-:W-:Y:S02]  /*3ae0*/  F2FP.BF16.F32.PACK_AB R184, R33, R32 ;  /* 0x0000002021b8723e */ /* 0x000fe400000010ff */
[----:B------:R-:W-:Y:S01]  /*3af0*/  CS2R R32, SRZ ;  /* 0x0000000000207805 */ /* 0x000fe2000001ff00 */
[----:B------:R-:W-:Y:S01]  /*3b00*/  FADD.FTZ R13, R73, R0 ;  /* 0x00000000490d7221 */ /* 0x000fe20000010000 */
[----:B------:R-:W-:Y:S01]  /*3b10*/  CS2R R72, SRZ ;  /* 0x0000000000487805 */ /* 0x000fe2000001ff00 */
[----:B------:R-:W1:Y:S01]  /*3b20*/  MUFU.EX2 R40, R40 ;  /* 0x0000002800287308 */ /* 0x000e620000000800 */
[----:B--2---:R-:W-:Y:S01]  /*3b30*/  FADD.FTZ R54, R36, R15 ;  /* 0x0000000f24367221 */ /* 0x004fe20000010000 */
[----:B------:R-:W-:Y:S01]  /*3b40*/  FADD.FTZ R0, R42, R13 ;  /* 0x0000000d2a007221 */ /* 0x000fe20000010000 */
[----:B------:R-:W-:-:S03]  /*3b50*/  CS2R R42, SRZ ;  /* 0x00000000002a7805 */ /* 0x000fc6000001ff00 */
[----:B------:R-:W-:Y:S01]  /*3b60*/  FADD.FTZ R13, R75, R0 ;  /* 0x000000004b0d7221 */ /* 0x000fe20000010000 */
[----:B------:R-:W-:Y:S01]  /*3b70*/  CS2R R74, SRZ ;  /* 0x00000000004a7805 */ /* 0x000fe2000001ff00 */
[----:B------:R-:W2:Y:S01]  /*3b80*/  MUFU.EX2 R41, R41 ;  /* 0x0000002900297308 */ /* 0x000ea20000000800 */
[C---:B0-----:R-:W-:Y:S01]  /*3b90*/  FADD.FTZ R15, R37.reuse, R54 ;  /* 0x00000036250f7221 */ /* 0x041fe20000010000 */
[----:B------:R-:W-:Y:S01]  /*3ba0*/  FADD.FTZ R0, R46, R13 ;  /* 0x0000000d2e007221 */ /* 0x000fe20000010000 */
[----:B------:R-:W-:Y:S02]  /*3bb0*/  F2FP.BF16.F32.PACK_AB R186, R37, R36 ;  /* 0x0000002425ba723e */ /* 0x000fe400000010ff */
[----:B------:R-:W-:Y:S02]  /*3bc0*/  CS2R R46, SRZ ;  /* 0x00000000002e7805 */ /* 0x000fe4000001ff00 */
[----:B------:R-:W-:Y:S01]  /*3bd0*/  CS2R R36, SRZ ;  /* 0x0000000000247805 */ /* 0x000fe2000001ff00 */
[----:B------:R-:W-:Y:S01]  /*3be0*/  FADD.FTZ R13, R77, R0 ;  /* 0x000000004d0d7221 */ /* 0x000fe20000010000 */
[----:B------:R-:W-:Y:S01]  /*3bf0*/  CS2R R76, SRZ ;  /* 0x00000000004c7805 */ /* 0x000fe2000001ff00 */
[----:B------:R-:W0:Y:S01]  /*3c00*/  MUFU.EX2 R44, R44 ;  /* 0x0000002c002c7308 */ /* 0x000e220000000800 */
[----:B-1----:R-:W-:Y:S01]  /*3c10*/  FADD.FTZ R54, R40, R15 ;  /* 0x0000000f28367221 */ /* 0x002fe20000010000 */
[----:B------:R-:W-:Y:S01]  /*3c20*/  FADD.FTZ R0, R50, R13 ;  /* 0x0000000d32007221 */ /* 0x000fe20000010000 */
[----:B------:R-:W-:-:S03]  /*3c30*/  CS2R R50, SRZ ;  /* 0x0000000000327805 */ /* 0x000fc6000001ff00 */
[----:B------:R-:W-:Y:S01]  /*3c40*/  FADD.FTZ R13, R177, R0 ;  /* 0x00000000b10d7221 */ /* 0x000fe20000010000 */
[C---:B------:R-:W-:Y:S01]  /*3c50*/  F2FP.BF16.F32.PACK_AB R177, R20.reuse, R177 ;  /* 0x000000b114b1723e */ /* 0x040fe200000010ff */
[----:B------:R-:W1:Y:S01]  /*3c60*/  MUFU.EX2 R45, R45 ;  /* 0x0000002d002d7308 */ /* 0x000e620000000800 */
[C---:B--2---:R-:W-:Y:S01]  /*3c70*/  FADD.FTZ R15, R41.reuse, R54 ;  /* 0x00000036290f7221 */ /* 0x044fe20000010000 */
[----:B------:R-:W-:Y:S01]  /*3c80*/  FADD.FTZ R0, R20, R13 ;  /* 0x0000000d14007221 */ /* 0x000fe20000010000 */
[----:B------:R-:W-:Y:S02]  /*3c90*/  F2FP.BF16.F32.PACK_AB R180, R41, R40 ;  /* 0x0000002829b4723e */ /* 0x000fe400000010ff */
[----:B------:R-:W-:Y:S02]  /*3ca0*/  CS2R R54, SRZ ;  /* 0x0000000000367805 */ /* 0x000fe4000001ff00 */
[----:B------:R-:W-:Y:S01]  /*3cb0*/  CS2R R40, SRZ ;  /* 0x0000000000287805 */ /* 0x000fe2000001ff00 */
[----:B------:R-:W-:Y:S01]  /*3cc0*/  FADD.FTZ R5, R179, R0 ;  /* 0x00000000b3057221 */ /* 0x000fe20000010000 */
[----:B------:R-:W-:Y:S01]  /*3cd0*/  F2FP.BF16.F32.PACK_AB R179, R24, R179 ;  /* 0x000000b318b3723e */ /* 0x000fe200000010ff */
[----:B------:R-:W2:Y:S01]  /*3ce0*/  MUFU.EX2 R48, R48 ;  /* 0x0000003000307308 */ /* 0x000ea20000000800 */
[----:B0-----:R-:W-:Y:S01]  /*3cf0*/  FADD.FTZ R10, R44, R15 ;  /* 0x0000000f2c0a7221 */ /* 0x001fe20000010000 */
[----:B------:R-:W-:Y:S01]  /*3d00*/  FADD.FTZ R0, R24, R5 ;  /* 0x0000000518007221 */ /* 0x000fe20000010000 */
[----:B------:R-:W-:-:S05]  /*3d10*/  CS2R R24, SRZ ;  /* 0x0000000000187805 */ /* 0x000fca000001ff00 */
[----:B------:R-:W0:Y:S01]  /*3d20*/  MUFU.EX2 R49, R49 ;  /* 0x0000003100317308 */ /* 0x000e220000000800 */
[C---:B-1----:R-:W-:Y:S01]  /*3d30*/  FADD.FTZ R15, R45.reuse, R10 ;  /* 0x0000000a2d0f7221 */ /* 0x042fe20000010000 */
[----:B------:R-:W-:Y:S02]  /*3d40*/  F2FP.BF16.F32.PACK_AB R182, R45, R44 ;  /* 0x0000002c2db6723e */ /* 0x000fe400000010ff */
[----:B------:R-:W-:-:S04]  /*3d50*/  CS2R R44, SRZ ;  /* 0x00000000002c7805 */ /* 0x000fc8000001ff00 */
[----:B------:R-:W1:Y:S01]  /*3d60*/  MUFU.EX2 R52, R52 ;  /* 0x0000003400347308 */ /* 0x000e620000000800 */
[----:B--2---:R-:W-:-:S07]  /*3d70*/  FADD.FTZ R10, R48, R15 ;  /* 0x0000000f300a7221 */ /* 0x004fce0000010000 */
[----:B------:R-:W2:Y:S01]  /*3d80*/  MUFU.EX2 R53, R53 ;  /* 0x0000003500357308 */ /* 0x000ea20000000800 */
[C---:B0-----:R-:W-:Y:S01]  /*3d90*/  FADD.FTZ R15, R49.reuse, R10 ;  /* 0x0000000a310f7221 */ /* 0x041fe20000010000 */
[----:B------:R-:W-:Y:S02]  /*3da0*/  F2FP.BF16.F32.PACK_AB R176, R49, R48 ;  /* 0x0000003031b0723e */ /* 0x000fe400000010ff */
[----:B------:R-:W-:-:S04]  /*3db0*/  CS2R R48, SRZ ;  /* 0x0000000000307805 */ /* 0x000fc8000001ff00 */
[----:B------:R-:W0:Y:S01]  /*3dc0*/  MUFU.EX2 R56, R56 ;  /* 0x0000003800387308 */ /* 0x000e220000000800 */
[----:B-1----:R-:W-:-:S07]  /*3dd0*/  FADD.FTZ R10, R52, R15 ;  /* 0x0000000f340a7221 */ /* 0x002fce0000010000 */
[----:B------:R-:W1:Y:S01]  /*3de0*/  MUFU.EX2 R57, R57 ;  /* 0x0000003900397308 */ /* 0x000e620000000800 */
[C---:B--2---:R-:W-:Y:S01]  /*3df0*/  FADD.FTZ R11, R53.reuse, R10 ;  /* 0x0000000a350b7221 */ /* 0x044fe20000010000 */
[----:B------:R-:W-:Y:S02]  /*3e00*/  F2FP.BF16.F32.PACK_AB R178, R53, R52 ;  /* 0x0000003435b2723e */ /* 0x000fe400000010ff */
[----:B------:R-:W-:-:S04]  /*3e10*/  CS2R R52, SRZ ;  /* 0x0000000000347805 */ /* 0x000fc8000001ff00 */
[----:B------:R-:W2:Y:S01]  /*3e20*/  MUFU.EX2 R60, R60 ;  /* 0x0000003c003c7308 */ /* 0x000ea20000000800 */
[----:B0-----:R-:W-:Y:S01]  /*3e30*/  FADD.FTZ R10, R56, R11 ;  /* 0x0000000b380a7221 */ /* 0x001fe20000010000 */
[----:B------:R-:W-:Y:S01]  /*3e40*/  FADD.FTZ R11, R173, R0 ;  /* 0x00000000ad0b7221 */ /* 0x000fe20000010000 */
[----:B------:R-:W-:-:S03]  /*3e50*/  F2FP.BF16.F32.PACK_AB R173, R26, R173 ;  /* 0x000000ad1aad723e */ /* 0x000fc600000010ff */
[----:B------:R-:W-:Y:S01]  /*3e60*/  FADD.FTZ R0, R26, R11 ;  /* 0x0000000b1a007221 */ /* 0x000fe20000010000 */
[----:B------:R-:W-:Y:S01]  /*3e70*/  CS2R R26, SRZ ;  /* 0x00000000001a7805 */ /* 0x000fe2000001ff00 */
[----:B------:R-:W0:Y:S01]  /*3e80*/  MUFU.EX2 R61, R61 ;  /* 0x0000003d003d7308 */ /* 0x000e220000000800 */
[----:B-1----:R-:W-:Y:S01]  /*3e90*/  FADD.FTZ R13, R57, R10 ;  /* 0x0000000a390d7221 */ /* 0x002fe20000010000 */
[----:B------:R-:W-:Y:S01]  /*3ea0*/  FADD.FTZ R11, R175, R0 ;  /* 0x00000000af0b7221 */ /* 0x000fe20000010000 */
[----:B------:R-:W-:Y:S02]  /*3eb0*/  F2FP.BF16.F32.PACK_AB R172, R57, R56 ;  /* 0x0000003839ac723e */ /* 0x000fe400000010ff */
[----:B------:R-:W-:Y:S02]  /*3ec0*/  CS2R R56, SRZ ;  /* 0x0000000000387805 */ /* 0x000fe4000001ff00 */
[C---:B------:R-:W-:Y:S01]  /*3ed0*/  F2FP.BF16.F32.PACK_AB R175, R28.reuse, R175 ;  /* 0x000000af1caf723e */ /* 0x040fe200000010ff */
[----:B------:R-:W-:Y:S01]  /*3ee0*/  FADD.FTZ R0, R28, R11 ;  /* 0x0000000b1c007221 */ /* 0x000fe20000010000 */
[----:B------:R-:W-:Y:S01]  /*3ef0*/  CS2R R28, SRZ ;  /* 0x00000000001c7805 */ /* 0x000fe2000001ff00 */
        /* <DEDUP_REMOVED lines=9> */
[----:B--2---:R-:W-:-:S07]  /*3f90*/  FADD.FTZ R11, R169, R0 ;  /* 0x00000000a90b7221 */ /* 0x004fce0000010000 */
[----:B------:R-:W2:Y:S01]  /*3fa0*/  MUFU.EX2 R68, R68 ;  /* 0x0000004400447308 */ /* 0x000ea20000000800 */
[C---:B0-----:R-:W-:Y:S01]  /*3fb0*/  FADD.FTZ R13, R65.reuse, R10 ;  /* 0x0000000a410d7221 */ /* 0x041fe20000010000 */
[----:B------:R-:W-:Y:S02]  /*3fc0*/  F2FP.BF16.F32.PACK_AB R168, R65, R64 ;  /* 0x0000004041a8723e */ /* 0x000fe400000010ff */
[----:B------:R-:W-:-:S04]  /*3fd0*/  CS2R R64, SRZ ;  /* 0x0000000000407805 */ /* 0x000fc8000001ff00 */
[----:B------:R-:W0:Y:S01]  /*3fe0*/  MUFU.EX2 R171, R171 ;  /* 0x000000ab00ab7308 */ /* 0x000e220000000800 */
[C---:B-1----:R-:W-:Y:S01]  /*3ff0*/  FADD.FTZ R0, R30.reuse, R11 ;  /* 0x0000000b1e007221 */ /* 0x042fe20000010000 */
[----:B------:R-:W-:Y:S02]  /*4000*/  F2FP.BF16.F32.PACK_AB R169, R30, R169 ;  /* 0x000000a91ea9723e */ /* 0x000fe400000010ff */
[----:B------:R-:W-:-:S04]  /*4010*/  CS2R R30, SRZ ;  /* 0x00000000001e7805 */ /* 0x000fc8000001ff00 */
[----:B------:R1:W3:Y:S01]  /*4020*/  MUFU.EX2 R5, R38 ;  /* 0x0000002600057308 */ /* 0x0002e20000000800 */
[----:B--2---:R-:W-:-:S07]  /*4030*/  FADD.FTZ R10, R68, R13 ;  /* 0x0000000d440a7221 */ /* 0x004fce0000010000 */
[----:B------:R-:W2:Y:S01]  /*4040*/  MUFU.EX2 R2, R2 ;  /* 0x0000000200027308 */ /* 0x000ea20000000800 */
[----:B0-----:R-:W-:Y:S01]  /*4050*/  FADD.FTZ R11, R171, R0 ;  /* 0x00000000ab0b7221 */ /* 0x001fe20000010000 */
[----:B------:R-:W-:Y:S01]  /*4060*/  IMAD.MOV.U32 R0, RZ, RZ, 0x3f800000 ;  /* 0x3f800000ff007424 */ /* 0x000fe200078e00ff */
[----:B-1----:R-:W-:Y:S01]  /*4070*/  CS2R R38, SRZ ;  /* 0x0000000000267805 */ /* 0x002fe2000001ff00 */
[C---:B---3--:R-:W-:Y:S01]  /*4080*/  FADD.FTZ R10, R5.reuse, R10 ;  /* 0x0000000a050a7221 */ /* 0x048fe20000010000 */
[----:B------:R-:W-:Y:S02]  /*4090*/  F2FP.BF16.F32.PACK_AB R170, R5, R68 ;  /* 0x0000004405aa723e */ /* 0x000fe400000010ff */
[----:B------:R-:W-:Y:S01]  /*40a0*/  CS2R R68, SRZ ;  /* 0x0000000000447805 */ /* 0x000fe2000001ff00 */
[C---:B--2---:R-:W-:Y:S01]  /*40b0*/  FADD.FTZ R5, R2.reuse, R11 ;  /* 0x0000000b02057221 */ /* 0x044fe20000010000 */
[----:B------:R-:W-:Y:S01]  /*40c0*/  F2FP.BF16.F32.PACK_AB R171, R2, R171 ;  /* 0x000000ab02ab723e */ /* 0x000fe200000010ff */
[----:B------:R-:W-:Y:S01]  /*40d0*/  IMAD.MOV.U32 R2, RZ, RZ, 0x3f800000 ;  /* 0x3f800000ff027424 */ /* 0x000fe200078e00ff */
[----:B------:R-:W-:Y:S06]  /*40e0*/  @!P1 BRA `(.L_x_2389) ;  /* 0x0000002400a09947 */ /* 0x000fec0003800000 */
[----:B------:R-:W-:Y:S01]  /*40f0*/  IMAD.MOV.U32 R11, RZ, RZ, R3 ;  /* 0x000000ffff0b7224 */ /* 0x000fe200078e0003 */
[----:B------:R-:W-:Y:S01]  /*4100*/  MOV R12, R4 ;  /* 0x00000004000c7202 */ /* 0x000fe20000000f00 */
[----:B------:R-:W-:Y:S01]  /*4110*/  IMAD.MOV.U32 R2, RZ, RZ, 0x3f800000 ;  /* 0x3f800000ff027424 */ /* 0x000fe200078e00ff */
[----:B------:R-:W-:Y:S01]  /*4120*/  UMOV UR5, UR38 ;  /* 0x0000002600057c82 */ /* 0x000fe20008000000 */
[----:B------:R-:W-:Y:S01]  /*4130*/  IMAD.MOV.U32 R119, RZ, RZ, RZ ;  /* 0x000000ffff777224 */ /* 0x000fe200078e00ff */
[----:B------:R-:W-:Y:S01]  /*4140*/  UMOV UR6, UR39 ;  /* 0x0000002700067c82 */ /* 0x000fe20008000000 */
[----:B------:R-:W-:-:S05]  /*4150*/  ULDC UR34, c[0x0][0x988] ;  /* 0x0002620000227ab9 */ /* 0x000fca0000000800 */
.L_x_2400:
[----:B------:R-:W-:-:S04]  /*4160*/  UISETP.NE.AND UP0, UPT, UR6, 0x1, UPT ;  /* 0x000000010600788c */ /* 0x000fc8000bf05270 */
[----:B------:R-:W-:-:S04]  /*4170*/  USEL UR38, URZ, 0x1, UP0 ;  /* 0x000000013f267887 */ /* 0x000fc80008000000 */
[----:B------:R-:W-:Y:S01]  /*4180*/  ULOP3.LUT UR38, UR5, UR38, URZ, 0x3c, !UPT ;  /* 0x0000002605267292 */ /* 0x000fe2000f8e3c3f */
[----:B------:R-:W-:Y:S11]  /*4190*/  @!P0 BRA `(.L_x_2390) ;  /* 0x0000000000048947 */ /* 0x000ff60003800000 */
[----:B------:R-:W-:Y:S01]  /*41a0*/  BPT.TRAP 0x1 ;  /* 0x000000040000795c */ /* 0x000fe20000300000 */
.L_x_2390:
        /* <DEDUP_REMOVED lines=9> */
.L_x_2391:
[----:B-1----:R-:W-:Y:S05]  /*4240*/  @P1 BRA `(.L_x_2392) ;  /* 0x0000000000081947 */ /* 0x002fea0003800000 */
[----:B------:R-:W1:Y:S02]  /*4250*/  SYNCS.PHASECHK.TRANS64.TRYWAIT P1, [UR7+0x30830], R3 ;  /* 0x03083003ff0075a7 */ /* 0x000e640008020147 */
[----:B-1----:R-:W-:Y:S05]  /*4260*/  @!P1 BRA `(.L_x_2393) ;  /* 0x000000f400a89947 */ /* 0x002fea0003800000 */
.L_x_2392:
        /* <DEDUP_REMOVED lines=175> */
.L_x_2394:
[----:B------:R-:W-:Y:S01]  /*4d60*/  ULEA UR10, UR6, UR40, 0x3 ;  /* 0x00000028060a7291 */ /* 0x000fe2000f8e183f */
[----:B------:R-:W-:-:S05]  /*4d70*/  IMAD.U32 R0, RZ, RZ, UR5 ;  /* 0x00000005ff007e24 */ /* 0x000fca000f8e00ff */
[----:B------:R-:W-:-:S04]  /*4d80*/  SHF.L.U32 R0, R0, 0x1f, RZ ;  /* 0x0000001f00007819 */ /* 0x000fc800000006ff */
[----:B------:R2:W3:Y:S01]  /*4d90*/  SYNCS.PHASECHK.TRANS64.TRYWAIT P1, [UR10+0x30850], R0 ;  /* 0x03085000ff0075a7 */ /* 0x0004e2000802014a */
[----:B------:R-:W-:Y:S05]  /*4da0*/  @!P0 BRA `(.L_x_2395) ;  /* 0x0000000000048947 */ /* 0x000fea0003800000 */
[----:B------:R-:W-:Y:S01]  /*4db0*/  BPT.TRAP 0x1 ;  /* 0x000000040000795c */ /* 0x000fe20000300000 */
.L_x_2395:
[----:B---3--:R-:W-:Y:S05]  /*4dc0*/  @P1 BRA `(.L_x_2396) ;  /* 0x0000000000081947 */ /* 0x008fea0003800000 */
[----:B------:R-:W3:Y:S02]  /*4dd0*/  SYNCS.PHASECHK.TRANS64.TRYWAIT P1, [UR10+0x30850], R0 ;  /* 0x03085000ff0075a7 */ /* 0x000ee4000802014a */
[----:B---3--:R-:W-:Y:S05]  /*4de0*/  @!P1 BRA `(.L_x_2397) ;  /* 0x000000e800e09947 */ /* 0x008fea0003800000 */
.L_x_2396:
        /* <DEDUP_REMOVED lines=37> */
.L_x_2398:
[----:B------:R-:W-:Y:S01]  /*5040*/  R2UR UR5, R16 ;  /* 0x00000000100572ca */ /* 0x000fe200000e0000 */
[----:B--23--:R-:W-:Y:S01]  /*5050*/  VIADD R0, R18, UR43 ;  /* 0x0000002b12007c36 */ /* 0x00cfe20008000000 */
[----:B------:R-:W-:Y:S01]  /*5060*/  UMOV UR14, UR34 ;  /* 0x00000022000e7c82 */ /* 0x000fe20008000000 */
[----:B------:R-:W-:Y:S01]  /*5070*/  IMAD.U32 R13, RZ, RZ, UR42 ;  /* 0x0000002aff0d7e24 */ /* 0x000fe2000f8e00ff */
[----:B------:R-:W2:Y:S01]  /*5080*/  S2UR UR6, SR_CgaCtaId ;  /* 0x00000000000679c3 */ /* 0x000ea20000008800 */
[----:B------:R-:W-:-:S08]  /*5090*/  UIADD3 UR7, UR7, 0x30840, URZ ;  /* 0x0003084007077890 */ /* 0x000fd0000fffe03f */
[----:B------:R-:W-:-:S06]  /*50a0*/  UISETP.NE.AND UP0, UPT, UR5, URZ, UPT ;  /* 0x0000003f0500728c */ /* 0x000fcc000bf05270 */
[----:B------:R-:W-:Y:S02]  /*50b0*/  PLOP3.LUT P1, PT, PT, PT, UP0, 0x80, 0x0 ;  /* 0x000000000000781c */ /* 0x000fe40003f2f008 */
[----:B------:R-:W-:-:S03]  /*50c0*/  PLOP3.LUT P2, PT, PT, PT, UP0, 0x80, 0x0 ;  /* 0x000000000000781c */ /* 0x000fc60003f4f008 */
[----:B------:R-:W-:Y:S01]  /*50d0*/  @UP0 ULDC UR5, c[0x0][0x44c] ;  /* 0x0001130000050ab9 */ /* 0x000fe20000000800 */
[----:B--2---:R-:W-:-:S07]  /*50e0*/  UPRMT UR7, UR6, 0x654, UR7 ;  /* 0x0000065406077896 */ /* 0x004fce0008000007 */
[----:B------:R-:W-:Y:S01]  /*50f0*/  @P1 IMAD.HI.U32 R2, R0, UR5, RZ ;  /* 0x0000000500021c27 */ /* 0x000fe2000f8e00ff */
[----:B------:R-:W-:-:S04]  /*5100*/  @UP0 ULDC UR5, c[0x0][0x450] ;  /* 0x0001140000050ab9 */ /* 0x000fc80000000800 */
[----:B------:R-:W-:Y:S01]  /*5110*/  @P2 SHF.R.U32.HI R0, RZ, UR5, R2 ;  /* 0x00000005ff002c19 */ /* 0x000fe20008011602 */
[----:B------:R-:W-:Y:S01]  /*5120*/  UIMAD UR5, UR4, -0x60, URZ ;  /* 0xffffffa0040578a4 */ /* 0x000fe2000f8e023f */
[----:B------:R-:W-:Y:S03]  /*5130*/  SYNCS.ARRIVE.TRANS64.RED.A1T0 RZ, [UR7], RZ ;  /* 0x000000ffffff79a7 */ /* 0x000fe60008100407 */
[----:B01----:R-:W0:Y:S02]  /*5140*/  SHFL.IDX PT, R3, R0, RZ, 0x1c1f ;  /* 0x001c1fff00037589 */ /* 0x003e2400000e0000 */
[----:B------:R-:W-:-:S05]  /*5150*/  IMAD.U32 R2, RZ, RZ, UR5 ;  /* 0x00000005ff027e24 */ /* 0x000fca000f8e00ff */
[----:B------:R-:W-:-:S04]  /*5160*/  IADD3 R2, -R17, 0x1, R2 ;  /* 0x0000000111027810 */ /* 0x000fc80007ffe102 */
[----:B------:R-:W-:-:S05]  /*5170*/  IADD3 R2, -R13, UR60, R2 ;  /* 0x0000003c0d027c10 */ /* 0x000fca000fffe102 */
[----:B0-----:R-:W-:-:S05]  /*5180*/  IMAD.IADD R3, R2, 0x1, R3 ;  /* 0x0000000102037824 */ /* 0x001fca00078e0203 */
[C---:B------:R-:W-:Y:S02]  /*5190*/  ISETP.GT.AND P1, PT, R3.reuse, RZ, PT ;  /* 0x000000ff0300720c */ /* 0x040fe40003f24270 */
[C---:B------:R-:W-:Y:S02]  /*51a0*/  ISETP.GT.AND P2, PT, R3.reuse, 0x1, PT ;  /* 0x000000010300780c */ /* 0x040fe40003f44270 */
[----:B------:R-:W-:Y:S02]  /*51b0*/  FSEL R120, R120, -INF , P1 ;  /* 0xff80000078787808 */ /* 0x000fe40000800000 */
        /* <DEDUP_REMOVED lines=66> */
[----:B------:R-:W-:Y:S02]  /*55e0*/  FSEL R165, R165, -INF , P2 ;  /* 0xff800000a5a57808 */ /* 0x000fe40001000000 */
[----:B------:R-:W-:Y:S02]  /*55f0*/  FMNMX.FTZ R4, R164, R3, !PT ;  /* 0x00000003a4047209 */ /* 0x000fe40007810000 */
[----:B------:R-:W0:Y:S02]  /*5600*/  SHFL.IDX PT, R3, R0, 0x1, 0x1c1f ;  /* 0x003c1f0000037f89 */ /* 0x000e2400000e0000 */
[----:B------:R-:W-:-:S05]  /*5610*/  FMNMX.FTZ R13, R165, R4, !PT ;  /* 0x00000004a50d7209 */ /* 0x000fca0007810000 */
[----:B------:R-:W1:Y:S01]  /*5620*/  SHFL.BFLY PT, R4, R13, 0x2, 0x1f ;  /* 0x0c401f000d047f89 */ /* 0x000e6200000e0000 */
[----:B0-----:R-:W-:-:S05]  /*5630*/  IMAD.IADD R2, R2, 0x1, R3 ;  /* 0x0000000102027824 */ /* 0x001fca00078e0203 */
[C---:B------:R-:W-:Y:S02]  /*5640*/  ISETP.GT.AND P1, PT, R2.reuse, RZ, PT ;  /* 0x000000ff0200720c */ /* 0x040fe40003f24270 */
[----:B-1----:R-:W-:Y:S02]  /*5650*/  FMNMX.FTZ R14, R13, R4, !PT ;  /* 0x000000040d0e7209 */ /* 0x002fe40007810000 */
[----:B------:R-:W-:Y:S02]  /*5660*/  ISETP.GT.AND P2, PT, R2, 0x1, PT ;  /* 0x000000010200780c */ /* 0x000fe40003f44270 */
[----:B------:R-:W-:Y:S01]  /*5670*/  FSEL R122, R122, -INF , P1 ;  /* 0xff8000007a7a7808 */ /* 0x000fe20000800000 */
[----:B------:R-:W0:Y:S01]  /*5680*/  SHFL.BFLY PT, R15, R14, 0x1, 0x1f ;  /* 0x0c201f000e0f7f89 */ /* 0x000e2200000e0000 */
[----:B------:R-:W-:Y:S02]  /*5690*/  ISETP.GT.AND P3, PT, R2, 0x8, PT ;  /* 0x000000080200780c */ /* 0x000fe40003f64270 */
[----:B------:R-:W-:-:S02]  /*56a0*/  FSEL R123, R123, -INF , P2 ;  /* 0xff8000007b7b7808 */ /* 0x000fc40001000000 */
[----:B------:R-:W-:Y:S02]  /*56b0*/  FMNMX.FTZ R0, R122, R11, !PT ;  /* 0x0000000b7a007209 */ /* 0x000fe40007810000 */
[----:B------:R-:W-:Y:S02]  /*56c0*/  ISETP.GT.AND P4, PT, R2, 0x9, PT ;  /* 0x000000090200780c */ /* 0x000fe40003f84270 */
[----:B------:R-:W-:Y:S02]  /*56d0*/  FSEL R126, R126, -INF , P3 ;  /* 0xff8000007e7e7808 */ /* 0x000fe40001800000 */
[----:B------:R-:W-:Y:S02]  /*56e0*/  FMNMX.FTZ R3, R123, R0, !PT ;  /* 0x000000007b037209 */ /* 0x000fe40007810000 */
[----:B------:R-:W-:Y:S02]  /*56f0*/  ISETP.GT.AND P2, PT, R2, 0x10, PT ;  /* 0x000000100200780c */ /* 0x000fe40003f44270 */
[----:B------:R-:W-:-:S02]  /*5700*/  FSEL R127, R127, -INF , P4 ;  /* 0xff8000007f7f7808 */ /* 0x000fc40002000000 */
[----:B------:R-:W-:Y:S02]  /*5710*/  ISETP.GT.AND P3, PT, R2, 0x11, PT ;  /* 0x000000110200780c */ /* 0x000fe40003f64270 */
[----:B------:R-:W-:Y:S02]  /*5720*/  FSEL R130, R130, -INF , P2 ;  /* 0xff80000082827808 */ /* 0x000fe40001000000 */
[----:B------:R-:W-:Y:S02]  /*5730*/  ISETP.GT.AND P2, PT, R2, 0x18, PT ;  /* 0x000000180200780c */ /* 0x000fe40003f44270 */
[----:B------:R-:W-:Y:S02]  /*5740*/  FSEL R131, R131, -INF , P3 ;  /* 0xff80000083837808 */ /* 0x000fe40001800000 */
[----:B0-----:R-:W-:Y:S02]  /*5750*/  FMNMX.FTZ R4, R14, R15, !PT ;  /* 0x0000000f0e047209 */ /* 0x001fe40007810000 */
[----:B------:R-:W-:-:S02]  /*5760*/  FMNMX.FTZ R14, R126, R3, !PT ;  /* 0x000000037e0e7209 */ /* 0x000fc40007810000 */
[----:B------:R-:W-:Y:S01]  /*5770*/  ISETP.GT.AND P3, PT, R2, 0x19, PT ;  /* 0x000000190200780c */ /* 0x000fe20003f64270 */
[----:B------:R-:W-:Y:S01]  /*5780*/  FMUL.FTZ R13, R4, UR14 ;  /* 0x0000000e040d7c20 */ /* 0x000fe20008410000 */
[----:B------:R-:W-:Y:S02]  /*5790*/  FMNMX.FTZ R3, R127, R14, !PT ;  /* 0x0000000e7f037209 */ /* 0x000fe40007810000 */
[----:B------:R-:W-:Y:S02]  /*57a0*/  FSEL R134, R134, -INF , P2 ;  /* 0xff80000086867808 */ /* 0x000fe40001000000 */
[----:B------:R-:W-:Y:S02]  /*57b0*/  FMNMX.FTZ R14, R130, R3, !PT ;  /* 0x00000003820e7209 */ /* 0x000fe40007810000 */
[----:B------:R-:W-:Y:S02]  /*57c0*/  ISETP.GT.AND P2, PT, R2, 0x20, PT ;  /* 0x000000200200780c */ /* 0x000fe40003f44270 */
[----:B------:R-:W-:-:S02]  /*57d0*/  FMNMX.FTZ R3, R131, R14, !PT ;  /* 0x0000000e83037209 */ /* 0x000fc40007810000 */
        /* <DEDUP_REMOVED lines=29> */
[----:B------:R-:W-:-:S02]  /*59b0*/  FSETP.NEU.FTZ.AND P1, PT, R4, -INF , PT ;  /* 0xff8000000400780b */ /* 0x000fc40003f3d000 */
[----:B------:R-:W-:Y:S02]  /*59c0*/  ISETP.GT.AND P2, PT, R2, 0x48, PT ;  /* 0x000000480200780c */ /* 0x000fe40003f44270 */
[----:B------:R-:W-:Y:S02]  /*59d0*/  FSEL R155, R155, -INF , P3 ;  /* 0xff8000009b9b7808 */ /* 0x000fe40001800000 */
[----:B------:R-:W-:Y:S02]  /*59e0*/  FMNMX.FTZ R20, R154, R3, !PT ;  /* 0x000000039a147209 */ /* 0x000fe40007810000 */
[----:B------:R-:W-:Y:S02]  /*59f0*/  FSEL R0, R13, RZ, P1 ;  /* 0x000000ff0d007208 */ /* 0x000fe40000800000 */
[----:B------:R-:W-:Y:S02]  /*5a00*/  ISETP.GT.AND P3, PT, R2, 0x49, PT ;  /* 0x000000490200780c */ /* 0x000fe40003f64270 */
[----:B------:R-:W-:Y:S01]  /*5a10*/  FSEL R158, R158, -INF , P2 ;  /* 0xff8000009e9e7808 */ /* 0x000fe20001000000 */
[--C-:B------:R-:W-:Y:S01]  /*5a20*/  FFMA.FTZ R188, R120, UR14, -R0.reuse ;  /* 0x0000000e78bc7c23 */ /* 0x100fe20008010800 */
        /* <DEDUP_REMOVED lines=13> */
[----:B------:R0:W-:Y:S01]  /*5b00*/  MUFU.EX2 R14, R125 ;  /* 0x0000007d000e7308 */ /* 0x0001e20000000800 */
[----:B------:R-:W-:Y:S01]  /*5b10*/  ISETP.GT.AND P2, PT, R2, 0x58, PT ;  /* 0x000000580200780c */ /* 0x000fe20003f44270 */
[--C-:B------:R-:W-:Y:S01]  /*5b20*/  FFMA.FTZ R15, R129, UR14, -R0.reuse ;  /* 0x0000000e810f7c23 */ /* 0x100fe20008010800 */
[----:B------:R-:W-:Y:S01]  /*5b30*/  FSEL R163, R163, -INF , P3 ;  /* 0xff800000a3a37808 */ /* 0x000fe20001800000 */
[--C-:B------:R-:W-:Y:S01]  /*5b40*/  FFMA.FTZ R186, R132, UR14, -R0.reuse ;  /* 0x0000000e84ba7c23 */ /* 0x100fe20008010800 */
[----:B------:R-:W-:Y:S01]  /*5b50*/  FMNMX.FTZ R120, R162, R3, !PT ;  /* 0x00000003a2787209 */ /* 0x000fe20007810000 */
[--C-:B------:R-:W-:Y:S01]  /*5b60*/  FFMA.FTZ R180, R136, UR14, -R0.reuse ;  /* 0x0000000e88b47c23 */ /* 0x100fe20008010800 */
[----:B------:R-:W-:Y:S01]  /*5b70*/  ISETP.GT.AND P3, PT, R2, 0x59, PT ;  /* 0x000000590200780c */ /* 0x000fe20003f64270 */
[--C-:B------:R-:W-:Y:S01]  /*5b80*/  FFMA.FTZ R129, R137, UR14, -R0.reuse ;  /* 0x0000000e89817c23 */ /* 0x100fe20008010800 */
[----:B------:R-:W-:Y:S01]  /*5b90*/  FSEL R166, R166, -INF , P2 ;  /* 0xff800000a6a67808 */ /* 0x000fe20001000000 */
[--C-:B------:R-:W-:Y:S01]  /*5ba0*/  FFMA.FTZ R182, R140, UR14, -R0.reuse ;  /* 0x0000000e8cb67c23 */ /* 0x100fe20008010800 */
[----:B------:R-:W-:Y:S01]  /*5bb0*/  FMNMX.FTZ R3, R163, R120, !PT ;  /* 0x00000078a3037209 */ /* 0x000fe20007810000 */
[--C-:B------:R-:W-:Y:S01]  /*5bc0*/  FFMA.FTZ R128, R141, UR14, -R0.reuse ;  /* 0x0000000e8d807c23 */ /* 0x100fe20008010800 */
[----:B------:R-:W-:Y:S01]  /*5bd0*/  FSEL R167, R167, -INF , P3 ;  /* 0xff800000a7a77808 */ /* 0x000fe20001800000 */
[--C-:B------:R-:W-:Y:S01]  /*5be0*/  FFMA.FTZ R176, R144, UR14, -R0.reuse ;  /* 0x0000000e90b07c23 */ /* 0x100fe20008010800 */
[----:B------:R-:W-:Y:S01]  /*5bf0*/  FMNMX.FTZ R2, R166, R3, !PT ;  /* 0x00000003a6027209 */ /* 0x000fe20007810000 */
[--C-:B0-----:R-:W-:Y:S01]  /*5c00*/  FFMA.FTZ R125, R145, UR14, -R0.reuse ;  /* 0x0000000e917d7c23 */ /* 0x101fe20008010800 */
[--C-:B------:R-:W-:Y:S01]  /*5c10*/  FFMA.FTZ R178, R148, UR14, -R0.reuse ;  /* 0x0000000e94b27c23 */ /* 0x100fe20008010800 */
[--C-:B------:R-:W-:Y:S01]  /*5c20*/  FFMA.FTZ R124, R149, UR14, -R0.reuse ;  /* 0x0000000e957c7c23 */ /* 0x100fe20008010800 */
[----:B------:R-:W-:Y:S01]  /*5c30*/  FMNMX.FTZ R2, R167, R2, !PT ;  /* 0x00000002a7027209 */ /* 0x000fe20007810000 */
[--C-:B------:R-:W-:Y:S01]  /*5c40*/  FFMA.FTZ R172, R152, UR14, -R0.reuse ;  /* 0x0000000e98ac7c23 */ /* 0x100fe20008010800 */
[--C-:B------:R-:W-:Y:S01]  /*5c50*/  FFMA.FTZ R121, R153, UR14, -R0.reuse ;  /* 0x0000000e99797c23 */ /* 0x100fe20008010800 */
[--C-:B------:R-:W-:Y:S01]  /*5c60*/  FFMA.FTZ R174, R156, UR14, -R0.reuse ;  /* 0x0000000e9cae7c23 */ /* 0x100fe20008010800 */
[--C-:B------:R-:W-:Y:S01]  /*5c70*/  FFMA.FTZ R120, R157, UR14, -R0.reuse ;  /* 0x0000000e9d787c23 */ /* 0x100fe20008010800 */
[----:B------:R-:W0:Y:S01]  /*5c80*/  SHFL.BFLY PT, R3, R2, 0x2, 0x1f ;  /* 0x0c401f0002037f89 */ /* 0x000e2200000e0000 */
[--C-:B------:R-:W-:Y:S01]  /*5c90*/  FFMA.FTZ R168, R160, UR14, -R0.reuse ;  /* 0x0000000ea0a87c23 */ /* 0x100fe20008010800 */
[--C-:B------:R-:W-:Y:S01]  /*5ca0*/  FFMA.FTZ R161, R161, UR14, -R0.reuse ;  /* 0x0000000ea1a17c23 */ /* 0x100fe20008010800 */
[--C-:B------:R-:W-:Y:S01]  /*5cb0*/  FFMA.FTZ R170, R164, UR14, -R0.reuse ;  /* 0x0000000ea4aa7c23 */ /* 0x100fe20008010800 */
[----:B------:R-:W-:Y:S01]  /*5cc0*/  FFMA.FTZ R132, R165, UR14, -R0 ;  /* 0x0000000ea5847c23 */ /* 0x000fe20008010800 */
[----:B------:R-:W-:Y:S08]  /*5cd0*/  MUFU.EX2 R188, R188 ;  /* 0x000000bc00bc7308 */ /* 0x000ff00000000800 */
[----:B------:R-:W-:Y:S08]  /*5ce0*/  MUFU.EX2 R13, R13 ;  /* 0x0000000d000d7308 */ /* 0x000ff00000000800 */
[----:B------:R-:W-:Y:S01]  /*5cf0*/  MUFU.EX2 R190, R190 ;  /* 0x000000be00be7308 */ /* 0x000fe20000000800 */
[----:B0-----:R-:W-:-:S05]  /*5d00*/  FMNMX.FTZ R21, R2, R3, !PT ;  /* 0x0000000302157209 */ /* 0x001fca0007810000 */
[----:B------:R-:W0:Y:S02]  /*5d10*/  SHFL.BFLY PT, R2, R21, 0x1, 0x1f ;  /* 0x0c201f0015027f89 */ /* 0x000e2400000e0000 */
[----:B------:R-:W-:Y:S08]  /*5d20*/  MUFU.EX2 R184, R184 ;  /* 0x000000b800b87308 */ /* 0x000ff00000000800 */
[----:B------:R-:W-:Y:S08]  /*5d30*/  MUFU.EX2 R15, R15 ;  /* 0x0000000f000f7308 */ /* 0x000ff00000000800 */
[----:B------:R-:W-:Y:S01]  /*5d40*/  MUFU.EX2 R186, R186 ;  /* 0x000000ba00ba7308 */ /* 0x000fe20000000800 */
[----:B0-----:R-:W-:-:S07]  /*5d50*/  FMNMX.FTZ R3, R21, R2, !PT ;  /* 0x0000000215037209 */ /* 0x001fce0007810000 */
[----:B------:R-:W-:Y:S01]  /*5d60*/  MUFU.EX2 R180, R180 ;  /* 0x000000b400b47308 */ /* 0x000fe20000000800 */
[C---:B------:R-:W-:Y:S01]  /*5d70*/  FSETP.NEU.FTZ.AND P2, PT, R3.reuse, -INF , PT ;  /* 0xff8000000300780b */ /* 0x040fe20003f5d000 */
[----:B------:R-:W-:-:S03]  /*5d80*/  FMUL.FTZ R133, R3, UR14 ;  /* 0x0000000e03857c20 */ /* 0x000fc60008410000 */
[----:B------:R-:W-:-:S03]  /*5d90*/  FSEL R0, R3, RZ, P2 ;  /* 0x000000ff03007208 */ /* 0x000fc60001000000 */
[----:B------:R-:W-:Y:S01]  /*5da0*/  MUFU.EX2 R129, R129 ;  /* 0x0000008100817308 */ /* 0x000fe20000000800 */
[----:B------:R-:W-:Y:S01]  /*5db0*/  FSEL R133, R133, RZ, P2 ;  /* 0x000000ff85857208 */ /* 0x000fe20001000000 */
[----:B------:R-:W-:-:S04]  /*5dc0*/  FADD.FTZ R2, -R0, R11 ;  /* 0x0000000b00027221 */ /* 0x000fc80000010100 */
[--C-:B------:R-:W-:Y:S01]  /*5dd0*/  FFMA.FTZ R191, R126, UR14, -R133.reuse ;  /* 0x0000000e7ebf7c23 */ /* 0x100fe20008010885 */
[--C-:B------:R-:W-:Y:S01]  /*5de0*/  FFMA.FTZ R126, R131, UR14, -R133.reuse ;  /* 0x0000000e837e7c23 */ /* 0x100fe20008010885 */
[----:B------:R-:W-:Y:S01]  /*5df0*/  FSEL R131, R4, RZ, P1 ;  /* 0x000000ff04837208 */ /* 0x000fe20000800000 */
[--C-:B------:R-:W-:Y:S01]  /*5e00*/  FFMA.FTZ R189, R122, UR14, -R133.reuse ;  /* 0x0000000e7abd7c23 */ /* 0x100fe20008010885 */
[----:B------:R-:W-:Y:S01]  /*5e10*/  FMUL.FTZ R2, R2, UR14 ;  /* 0x0000000e02027c20 */ /* 0x000fe20008410000 */
[--C-:B------:R-:W-:Y:S01]  /*5e20*/  FFMA.FTZ R136, R123, UR14, -R133.reuse ;  /* 0x0000000e7b887c23 */ /* 0x100fe20008010885 */
[--C-:B------:R-:W-:Y:S01]  /*5e30*/  FFMA.FTZ R127, R127, UR14, -R133.reuse ;  /* 0x0000000e7f7f7c23 */ /* 0x100fe20008010885 */
[----:B------:R-:W-:Y:S01]  /*5e40*/  FADD.FTZ R131, -R131, R12 ;  /* 0x0000000c83837221 */ /* 0x000fe20000010100 */
[----:B------:R-:W-:Y:S01]  /*5e50*/  MUFU.EX2 R191, R191 ;  /* 0x000000bf00bf7308 */ /* 0x000fe20000000800 */
[--C-:B------:R-:W-:Y:S01]  /*5e60*/  FFMA.FTZ R185, R130, UR14, -R133.reuse ;  /* 0x0000000e82b97c23 */ /* 0x100fe20008010885 */
[--C-:B------:R-:W-:Y:S01]  /*5e70*/  FFMA.FTZ R187, R134, UR14, -R133.reuse ;  /* 0x0000000e86bb7c23 */ /* 0x100fe20008010885 */
[----:B------:R-:W-:Y:S01]  /*5e80*/  FMUL.FTZ R131, R131, UR14 ;  /* 0x0000000e83837c20 */ /* 0x000fe20008410000 */
[--C-:B------:R-:W-:Y:S01]  /*5e90*/  FFMA.FTZ R123, R135, UR14, -R133.reuse ;  /* 0x0000000e877b7c23 */ /* 0x100fe20008010885 */
[--C-:B------:R-:W-:Y:S01]  /*5ea0*/  FFMA.FTZ R181, R138, UR14, -R133.reuse ;  /* 0x0000000e8ab57c23 */ /* 0x100fe20008010885 */
[--C-:B------:R-:W-:Y:S01]  /*5eb0*/  FFMA.FTZ R122, R139, UR14, -R133.reuse ;  /* 0x0000000e8b7a7c23 */ /* 0x100fe20008010885 */
[--C-:B------:R-:W-:Y:S01]  /*5ec0*/  FFMA.FTZ R183, R142, UR14, -R133.reuse ;  /* 0x0000000e8eb77c23 */ /* 0x100fe20008010885 */
[----:B------:R0:W1:Y:S01]  /*5ed0*/  MUFU.EX2 R0, R131 ;  /* 0x0000008300007308 */ /* 0x0000620000000800 */
        /* <DEDUP_REMOVED lines=8> */
[--C-:B0-----:R-:W-:Y:S01]  /*5f60*/  FFMA.FTZ R131, R151, UR14, -R133.reuse ;  /* 0x0000000e97837c23 */ /* 0x101fe20008010885 */
[--C-:B------:R-:W-:Y:S01]  /*5f70*/  FFMA.FTZ R169, R162, UR14, -R133.reuse ;  /* 0x0000000ea2a97c23 */ /* 0x100fe20008010885 */
[----:B------:R-:W-:-:S05]  /*5f80*/  FFMA.FTZ R171, R166, UR14, -R133 ;  /* 0x0000000ea6ab7c23 */ /* 0x000fca0008010885 */
[----:B------:R-:W0:Y:S01]  /*5f90*/  MUFU.EX2 R2, R2 ;  /* 0x0000000200027308 */ /* 0x000e220000000800 */
[----:B-1----:R-:W-:-:S04]  /*5fa0*/  FFMA.FTZ R10, R0, R10, R188 ;  /* 0x0000000a000a7223 */ /* 0x002fc800000100bc */
[----:B------:R-:W-:-:S03]  /*5fb0*/  FADD.FTZ R11, R13, R10 ;  /* 0x0000000a0d0b7221 */ /* 0x000fc60000010000 */
[----:B------:R-:W1:Y:S01]  /*5fc0*/  MUFU.EX2 R136, R136 ;  /* 0x0000008800887308 */ /* 0x000e620000000800 */
[----:B------:R-:W-:-:S04]  /*5fd0*/  FADD.FTZ R11, R190, R11 ;  /* 0x0000000bbe0b7221 */ /* 0x000fc80000010000 */
[----:B------:R-:W-:-:S03]  /*5fe0*/  FADD.FTZ R11, R14, R11 ;  /* 0x0000000b0e0b7221 */ /* 0x000fc60000010000 */
[----:B------:R-:W2:Y:S01]  /*5ff0*/  MUFU.EX2 R127, R127 ;  /* 0x0000007f007f7308 */ /* 0x000ea20000000800 */
[----:B0-----:R-:W-:Y:S01]  /*6000*/  FFMA.FTZ R5, R2, R5, R189 ;  /* 0x0000000502057223 */ /* 0x001fe200000100bd */
[----:B------:R-:W-:-:S04]  /*6010*/  FADD.FTZ R12, R184, R11 ;  /* 0x0000000bb80c7221 */ /* 0x000fc80000010000 */
[----:B------:R-:W-:Y:S02]  /*6020*/  FADD.FTZ R11, R15, R12 ;  /* 0x0000000c0f0b7221 */ /* 0x000fe40000010000 */
[----:B------:R-:W0:Y:S01]  /*6030*/  MUFU.EX2 R185, R185 ;  /* 0x000000b900b97308 */ /* 0x000e220000000800 */
[----:B-1----:R-:W-:Y:S01]  /*6040*/  FADD.FTZ R10, R136, R5 ;  /* 0x00000005880a7221 */ /* 0x002fe20000010000 */
[----:B------:R-:W-:-:S03]  /*6050*/  FADD.FTZ R11, R186, R11 ;  /* 0x0000000bba0b7221 */ /* 0x000fc60000010000 */
[----:B------:R-:W-:Y:S01]  /*6060*/  FADD.FTZ R10, R191, R10 ;  /* 0x0000000abf0a7221 */ /* 0x000fe20000010000 */
[----:B------:R-:W-:Y:S02]  /*6070*/  FADD.FTZ R11, R20, R11 ;  /* 0x0000000b140b7221 */ /* 0x000fe40000010000 */
[----:B------:R-:W1:Y:S01]  /*6080*/  MUFU.EX2 R126, R126 ;  /* 0x0000007e007e7308 */ /* 0x000e620000000800 */
[----:B--2---:R-:W-:Y:S01]  /*6090*/  FADD.FTZ R10, R127, R10 ;  /* 0x0000000a7f0a7221 */ /* 0x004fe20000010000 */
[----:B------:R-:W-:-:S04]  /*60a0*/  FADD.FTZ R12, R180, R11 ;  /* 0x0000000bb40c7221 */ /* 0x000fc80000010000 */
[----:B------:R-:W-:Y:S01]  /*60b0*/  FADD.FTZ R11, R129, R12 ;  /* 0x0000000c810b7221 */ /* 0x000fe20000010000 */
[----:B------:R-:W-:Y:S01]  /*60c0*/  FFMA.FTZ R12, R159, UR14, -R133 ;  /* 0x0000000e9f0c7c23 */ /* 0x000fe20008010885 */
        /* <DEDUP_REMOVED lines=22> */
[--C-:B------:R-:W-:Y:S01]  /*6230*/  FFMA.FTZ R11, R163, UR14, -R133.reuse ;  /* 0x0000000ea30b7c23 */ /* 0x100fe20008010885 */
[----:B------:R-:W-:-:S05]  /*6240*/  FFMA.FTZ R133, R167, UR14, -R133 ;  /* 0x0000000ea7857c23 */ /* 0x000fca0008010885 */
        /* <DEDUP_REMOVED lines=46> */
.L_x_2399:
        /* <DEDUP_REMOVED lines=36> */
.L_x_2389:
[----:B------:R-:W-:-:S06]  /*6770*/  UISETP.GE.AND UP0, UPT, UR4, UR61, UPT ;  /* 0x0000003d0400728c */ /* 0x000fcc000bf06270 */
[----:B------:R-:W-:-:S13]  /*6780*/  PLOP3.LUT P1, PT, PT, PT, UP0, 0x80, 0x0 ;  /* 0x000000000000781c */ /* 0x000fda0003f2f008 */
[----:B------:R-:W-:Y:S05]  /*6790*/  @!P1 BRA `(.L_x_2401) ;  /* 0x0000001c00bc9947 */ /* 0x000fea0003800000 */
[----:B------:R-:W-:Y:S01]  /*67a0*/  IMAD.MOV.U32 R11, RZ, RZ, R3 ;  /* 0x000000ffff0b7224 */ /* 0x000fe200078e0003 */
[----:B------:R-:W-:Y:S01]  /*67b0*/  UMOV UR5, UR38 ;  /* 0x0000002600057c82 */ /* 0x000fe20008000000 */
[----:B------:R-:W-:Y:S01]  /*67c0*/  IMAD.MOV.U32 R12, RZ, RZ, R4 ;  /* 0x000000ffff0c7224 */ /* 0x000fe200078e0004 */
[----:B------:R-:W-:Y:S01]  /*67d0*/  UMOV UR6, UR39 ;  /* 0x0000002700067c82 */ /* 0x000fe20008000000 */
[----:B------:R-:W-:-:S05]  /*67e0*/  ULDC UR11, c[0x0][0x988] ;  /* 0x00026200000b7ab9 */ /* 0x000fca0000000800 */
.L_x_2412:
[----:B------:R-:W-:-:S04]  /*67f0*/  UIADD3 UR10, UR6, 0x1, URZ ;  /* 0x00000001060a7890 */ /* 0x000fc8000fffe03f */
[----:B------:R-:W-:-:S04]  /*6800*/  UISETP.NE.AND UP0, UPT, UR10, 0x2, UPT ;  /* 0x000000020a00788c */ /* 0x000fc8000bf05270 */
[----:B------:R-:W-:Y:S02]  /*6810*/  USEL UR10, UR10, URZ, UP0 ;  /* 0x0000003f0a0a7287 */ /* 0x000fe40008000000 */
[----:B------:R-:W-:-:S04]  /*6820*/  USEL UR38, URZ, 0x1, UP0 ;  /* 0x000000013f267887 */ /* 0x000fc80008000000 */
[----:B------:R-:W-:Y:S01]  /*6830*/  ULOP3.LUT UR38, UR5, UR38, URZ, 0x3c, !UPT ;  /* 0x0000002605267292 */ /* 0x000fe2000f8e3c3f */
[----:B------:R-:W-:Y:S01]  /*6840*/  UMOV UR39, UR10 ;  /* 0x0000000a00277c82 */ /* 0x000fe20008000000 */
[----:B------:R-:W-:Y:S10]  /*6850*/  @!P0 BRA `(.L_x_2402) ;  /* 0x0000000000048947 */ /* 0x000ff40003800000 */
[----:B------:R-:W-:Y:S01]  /*6860*/  BPT.TRAP 0x1 ;  /* 0x000000040000795c */ /* 0x000fe20000300000 */
.L_x_2402:
[----:B------:R-:W-:Y:S01]  /*6870*/  ULEA UR7, UR39, UR40, 0x3 ;  /* 0x0000002827077291 */ /* 0x000fe2000f8e183f */
[----:B------:R-:W-:-:S05]  /*6880*/  IMAD.U32 R3, RZ, RZ, UR38 ;  /* 0x00000026ff037e24 */ /* 0x000fca000f8e00ff */
[----:B------:R-:W-:-:S04]  /*6890*/  SHF.L.U32 R3, R3, 0x1f, RZ ;  /* 0x0000001f03037819 */ /* 0x000fc800000006ff */
[----:B------:R0:W1:Y:S01]  /*68a0*/  SYNCS.PHASECHK.TRANS64.TRYWAIT P1, [UR7+0x30830], R3 ;  /* 0x03083003ff0075a7 */ /* 0x0000620008020147 */
[----:B------:R-:W-:Y:S05]  /*68b0*/  @!P0 BRA `(.L_x_2403) ;  /* 0x0000000000048947 */ /* 0x000fea0003800000 */
[----:B------:R-:W-:Y:S01]  /*68c0*/  BPT.TRAP 0x1 ;  /* 0x000000040000795c */ /* 0x000fe20000300000 */
.L_x_2403:
[----:B-1----:R-:W-:Y:S05]  /*68d0*/  @P1 BRA `(.L_x_2404) ;  /* 0x0000000000081947 */ /* 0x002fea0003800000 */
[----:B------:R-:W1:Y:S02]  /*68e0*/  SYNCS.PHASECHK.TRANS64.TRYWAIT P1, [UR7+0x30830], R3 ;  /* 0x03083003ff0075a7 */ /* 0x000e640008020147 */
[----:B-1----:R-:W-:Y:S05]  /*68f0*/  @!P1 BRA `(.L_x_2405) ;  /* 0x000000d000349947 */ /* 0x002fea0003800000 */
.L_x_2404:
        /* <DEDUP_REMOVED lines=175> */
.L_x_2406:
[----:B------:R-:W-:Y:S01]  /*73f0*/  ULEA UR15, UR6, UR40, 0x3 ;  /* 0x00000028060f7291 */ /* 0x000fe2000f8e183f */
[----:B------:R-:W-:-:S05]  /*7400*/  IMAD.U32 R0, RZ, RZ, UR5 ;  /* 0x00000005ff007e24 */ /* 0x000fca000f8e00ff */
[----:B------:R-:W-:-:S04]  /*7410*/  SHF.L.U32 R0, R0, 0x1f, RZ ;  /* 0x0000001f00007819 */ /* 0x000fc800000006ff */
[----:B------:R2:W3:Y:S01]  /*7420*/  SYNCS.PHASECHK.TRANS64.TRYWAIT P1, [UR15+0x30850], R0 ;  /* 0x03085000ff0075a7 */ /* 0x0004e2000802014f */
[----:B------:R-:W-:Y:S05]  /*7430*/  @!P0 BRA `(.L_x_2407) ;  /* 0x0000000000048947 */ /* 0x000fea0003800000 */
[----:B------:R-:W-:Y:S01]  /*7440*/  BPT.TRAP 0x1 ;  /* 0x000000040000795c */ /* 0x000fe20000300000 */
.L_x_2407:
[----:B---3--:R-:W-:Y:S05]  /*7450*/  @P1 BRA `(.L_x_2408) ;  /* 0x0000000000081947 */ /* 0x008fea0003800000 */
[----:B------:R-:W3:Y:S02]  /*7460*/  SYNCS.PHASECHK.TRANS64.TRYWAIT P1, [UR15+0x30850], R0 ;  /* 0x03085000ff0075a7 */ /* 0x000ee4000802014f */
[----:B---3--:R-:W-:Y:S05]  /*7470*/  @!P1 BRA `(.L_x_2409) ;  /* 0x000000c4006c9947 */ /* 0x008fea0003800000 */
.L_x_2408:
        /* <DEDUP_REMOVED lines=37> */
.L_x_2410:
[----:B---3--:R-:W-:Y:S01]  /*76d0*/  FMNMX.FTZ R2, R122, R11, !PT ;  /* 0x0000000b7a027209 */ /* 0x008fe20007810000 */
[----:B------:R-:W-:Y:S01]  /*76e0*/  UMOV UR14, UR11 ;  /* 0x0000000b000e7c82 */ /* 0x000fe20008000000 */
[----:B--2---:R-:W-:Y:S01]  /*76f0*/  FMNMX.FTZ R0, R120, R12, !PT ;  /* 0x0000000c78007209 */ /* 0x004fe20007810000 */
[----:B------:R-:W2:Y:S01]  /*7700*/  S2UR UR6, SR_CgaCtaId ;  /* 0x00000000000679c3 */ /* 0x000ea20000008800 */
[----:B------:R-:W-:Y:S01]  /*7710*/  FMNMX.FTZ R13, R123, R2, !PT ;  /* 0x000000027b0d7209 */ /* 0x000fe20007810000 */
[----:B------:R-:W-:Y:S01]  /*7720*/  ULEA UR5, UR10, UR40, 0x3 ;  /* 0x000000280a057291 */ /* 0x000fe2000f8e183f */
[----:B01----:R-:W-:Y:S02]  /*7730*/  FMNMX.FTZ R3, R121, R0, !PT ;  /* 0x0000000079037209 */ /* 0x003fe40007810000 */
[----:B------:R-:W-:Y:S01]  /*7740*/  FMNMX.FTZ R2, R126, R13, !PT ;  /* 0x0000000d7e027209 */ /* 0x000fe20007810000 */
[----:B------:R-:W-:Y:S01]  /*7750*/  UIADD3 UR5, UR5, 0x30840, URZ ;  /* 0x0003084005057890 */ /* 0x000fe2000fffe03f */
        /* <DEDUP_REMOVED lines=55> */
[C---:B------:R-:W-:Y:S01]  /*7ad0*/  FMUL.FTZ R11, R4.reuse, UR14 ;  /* 0x0000000e040b7c20 */ /* 0x040fe20008410000 */
[----:B------:R-:W-:-:S03]  /*7ae0*/  FADD.FTZ R12, -R4, R12 ;  /* 0x0000000c040c7221 */ /* 0x000fc60000010100 */
[--C-:B------:R-:W-:Y:S01]  /*7af0*/  FFMA.FTZ R190, R124, UR14, -R11.reuse ;  /* 0x0000000e7cbe7c23 */ /* 0x100fe2000801080b */
[--C-:B------:R-:W-:Y:S01]  /*7b00*/  FFMA.FTZ R124, R125, UR14, -R11.reuse ;  /* 0x0000000e7d7c7c23 */ /* 0x100fe2000801080b */
[----:B------:R-:W-:Y:S01]  /*7b10*/  FMUL.FTZ R125, R3, UR14 ;  /* 0x0000000e037d7c20 */ /* 0x000fe20008410000 */
[--C-:B------:R-:W-:Y:S01]  /*7b20*/  FFMA.FTZ R188, R120, UR14, -R11.reuse ;  /* 0x0000000e78bc7c23 */ /* 0x100fe2000801080b */
[----:B------:R-:W-:Y:S01]  /*7b30*/  FMUL.FTZ R12, R12, UR14 ;  /* 0x0000000e0c0c7c20 */ /* 0x000fe20008410000 */
[----:B------:R-:W-:Y:S01]  /*7b40*/  FFMA.FTZ R169, R121, UR14, -R11 ;  /* 0x0000000e79a97c23 */ /* 0x000fe2000801080b */
[----:B------:R-:W-:Y:S01]  /*7b50*/  FFMA.FTZ R189, R122, UR14, -R125 ;  /* 0x0000000e7abd7c23 */ /* 0x000fe2000801087d */
[----:B------:R-:W-:Y:S01]  /*7b60*/  FFMA.FTZ R21, R137, UR14, -R11 ;  /* 0x0000000e89157c23 */ /* 0x000fe2000801080b */
[--C-:B------:R-:W-:Y:S01]  /*7b70*/  FFMA.FTZ R137, R123, UR14, -R125.reuse ;  /* 0x0000000e7b897c23 */ /* 0x100fe2000801087d */
[----:B------:R-:W-:Y:S01]  /*7b80*/  MUFU.EX2 R0, R12 ;  /* 0x0000000c00007308 */ /* 0x000fe20000000800 */
[----:B------:R-:W-:Y:S01]  /*7b90*/  FFMA.FTZ R191, R126, UR14, -R125 ;  /* 0x0000000e7ebf7c23 */ /* 0x000fe2000801087d */
[----:B------:R-:W-:Y:S01]  /*7ba0*/  FFMA.FTZ R180, R136, UR14, -R11 ;  /* 0x0000000e88b47c23 */ /* 0x000fe2000801080b */
[----:B------:R-:W-:Y:S01]  /*7bb0*/  FFMA.FTZ R136, R127, UR14, -R125 ;  /* 0x0000000e7f887c23 */ /* 0x000fe2000801087d */
[----:B------:R-:W-:Y:S01]  /*7bc0*/  FFMA.FTZ R184, R128, UR14, -R11 ;  /* 0x0000000e80b87c23 */ /* 0x000fe2000801080b */
[----:B------:R-:W-:Y:S01]  /*7bd0*/  FFMA.FTZ R185, R130, UR14, -R125 ;  /* 0x0000000e82b97c23 */ /* 0x000fe2000801087d */
[--C-:B------:R-:W-:Y:S01]  /*7be0*/  FFMA.FTZ R121, R129, UR14, -R11.reuse ;  /* 0x0000000e81797c23 */ /* 0x100fe2000801080b */
[----:B------:R-:W-:Y:S01]  /*7bf0*/  FFMA.FTZ R120, R133, UR14, -R11 ;  /* 0x0000000e85787c23 */ /* 0x000fe2000801080b */
[----:B------:R-:W0:Y:S01]  /*7c00*/  MUFU.EX2 R188, R188 ;  /* 0x000000bc00bc7308 */ /* 0x000e220000000800 */
[----:B------:R-:W-:Y:S01]  /*7c10*/  FFMA.FTZ R133, R131, UR14, -R125 ;  /* 0x0000000e83857c23 */ /* 0x000fe2000801087d */
[----:B------:R-:W-:Y:S01]  /*7c20*/  FFMA.FTZ R186, R132, UR14, -R11 ;  /* 0x0000000e84ba7c23 */ /* 0x000fe2000801080b */
[--C-:B------:R-:W-:Y:S01]  /*7c30*/  FFMA.FTZ R187, R134, UR14, -R125.reuse ;  /* 0x0000000e86bb7c23 */ /* 0x100fe2000801087d */
[--C-:B------:R-:W-:Y:S01]  /*7c40*/  FFMA.FTZ R132, R135, UR14, -R125.reuse ;  /* 0x0000000e87847c23 */ /* 0x100fe2000801087d */
[--C-:B------:R-:W-:Y:S01]  /*7c50*/  FFMA.FTZ R181, R138, UR14, -R125.reuse ;  /* 0x0000000e8ab57c23 */ /* 0x100fe2000801087d */
[----:B------:R-:W-:Y:S01]  /*7c60*/  FFMA.FTZ R131, R139, UR14, -R125 ;  /* 0x0000000e8b837c23 */ /* 0x000fe2000801087d */
[----:B------:R-:W-:Y:S01]  /*7c70*/  FFMA.FTZ R182, R140, UR14, -R11 ;  /* 0x0000000e8cb67c23 */ /* 0x000fe2000801080b */
        /* <DEDUP_REMOVED lines=26> */
[--C-:B------:R-:W-:Y:S01]  /*7e20*/  FFMA.FTZ R12, R161, UR14, -R11.reuse ;  /* 0x0000000ea10c7c23 */ /* 0x100fe2000801080b */
[----:B------:R-:W-:Y:S01]  /*7e30*/  FFMA.FTZ R170, R164, UR14, -R11 ;  /* 0x0000000ea4aa7c23 */ /* 0x000fe2000801080b */
[----:B------:R-:W-:Y:S01]  /*7e40*/  FFMA.FTZ R171, R166, UR14, -R125 ;  /* 0x0000000ea6ab7c23 */ /* 0x000fe2000801087d */
        /* <DEDUP_REMOVED lines=35> */
[----:B------:R-:W-:-:S06]  /*8080*/  FFMA.FTZ R122, R162, UR14, -R125 ;  /* 0x0000000ea27a7c23 */ /* 0x000fcc000801087d */
        /* <DEDUP_REMOVED lines=9> */
[----:B0-----:R-:W-:Y:S01]  /*8120*/  FADD.FTZ R10, R130, R123 ;  /* 0x0000007b820a7221 */ /* 0x001fe20000010000 */
[--C-:B------:R-:W-:Y:S01]  /*8130*/  FFMA.FTZ R123, R163, UR14, -R125.reuse ;  /* 0x0000000ea37b7c23 */ /* 0x100fe2000801087d */
[----:B------:R-:W-:-:S05]  /*8140*/  FFMA.FTZ R125, R167, UR14, -R125 ;  /* 0x0000000ea77d7c23 */ /* 0x000fca000801087d */
        /* <DEDUP_REMOVED lines=48> */
.L_x_2411:
        /* <DEDUP_REMOVED lines=36> */
.L_x_2401:
        /* <DEDUP_REMOVED lines=99> */
.L_x_2413:
[----:B------:R-:W-:Y:S01]  /*8cc0*/  ULEA UR5, UR39, UR40, 0x3 ;  /* 0x0000002827057291 */ /* 0x000fe2000f8e183f */
[----:B------:R-:W-:-:S05]  /*8cd0*/  IMAD.U32 R0, RZ, RZ, UR38 ;  /* 0x00000026ff007e24 */ /* 0x000fca000f8e00ff */
[----:B------:R-:W-:-:S04]  /*8ce0*/  SHF.L.U32 R0, R0, 0x1f, RZ ;  /* 0x0000001f00007819 */ /* 0x000fc800000006ff */
[----:B------:R0:W1:Y:S01]  /*8cf0*/  SYNCS.PHASECHK.TRANS64.TRYWAIT P1, [UR5+0x30850], R0 ;  /* 0x03085000ff0075a7 */ /* 0x0000620008020145 */
[----:B------:R-:W-:Y:S05]  /*8d00*/  @!P0 BRA `(.L_x_2414) ;  /* 0x0000000000048947 */ /* 0x000fea0003800000 */
[----:B------:R-:W-:Y:S01]  /*8d10*/  BPT.TRAP 0x1 ;  /* 0x000000040000795c */ /* 0x000fe20000300000 */
.L_x_2414:
[----:B-1----:R-:W-:Y:S05]  /*8d20*/  @P1 BRA `(.L_x_2415) ;  /* 0x0000000000081947 */ /* 0x002fea0003800000 */
[----:B------:R-:W1:Y:S02]  /*8d30*/  SYNCS.PHASECHK.TRANS64.TRYWAIT P1, [UR5+0x30850], R0 ;  /* 0x03085000ff0075a7 */ /* 0x000e640008020145 */
[----:B-1----:R-:W-:Y:S05]  /*8d40*/  @!P1 BRA `(.L_x_2416) ;  /* 0x000000ac00509947 */ /* 0x002fea0003800000 */
.L_x_2415:
[----:B------:R-:W-:Y:S01]  /*8d50*/  UIADD3 UR40, UR40, 0x400, URZ ;  /* 0x0000040028287890 */ /* 0x000fe2000fffe03f */
[----:B------:R-:W-:Y:S01]  /*8d60*/  WARPGROUP.ARRIVE ;  /* 0x00000000000079c5 */ /* 0x000fe20000000000 */
[----:B------:R-:W-:Y:S01]  /*8d70*/  UMOV UR7, 0x40000040 ;  /* 0x4000004000077882 */ /* 0x000fe20000000000 */
[----:B-1----:R-:W1:Y:S01]  /*8d80*/  SHFL.BFLY PT, R7, R10, 0x2, 0x1f ;  /* 0x0c401f000a077f89 */ /* 0x002e6200000e0000 */
[----:B------:R-:W-:Y:S01]  /*8d90*/  USHF.R.U32.HI UR40, URZ, 0x4, UR40 ;  /* 0x000000043f287899 */ /* 0x000fe20008011628 */
[----:B------:R-:W-:Y:S02]  /*8da0*/  IMAD.MOV.U32 R6, RZ, RZ, RZ ;  /* 0x000000ffff067224 */ /* 0x000fe400078e00ff */
[----:B0-----:R-:W0:Y:S01]  /*8db0*/  SHFL.BFLY PT, R0, R5, 0x2, 0x1f ;  /* 0x0c401f0005007f89 */ /* 0x001e2200000e0000 */
[----:B------:R-:W-:Y:S01]  /*8dc0*/  ULOP3.LUT UR40, UR40, 0x3fff, URZ, 0xc0, !UPT ;  /* 0x00003fff28287892 */ /* 0x000fe2000f8ec03f */
[----:B------:R-:W-:-:S03]  /*8dd0*/  IMAD.U32 R13, RZ, RZ, UR14 ;  /* 0x0000000eff0d7e24 */ /* 0x000fc6000f8e00ff */
        /* <DEDUP_REMOVED lines=8> */
[----:B------:R-:W-:Y:S02]  /*8e60*/  IMAD.MOV.U32 R5, RZ, RZ, RZ ;  /* 0x000000ffff057224 */ /* 0x000fe400078e00ff */
[----:B------:R-:W0:Y:S04]  /*8e70*/  SHFL.BFLY PT, R0, R7, 0x1, 0x1f ;  /* 0x0c201f0007007f89 */ /* 0x000e2800000e0000 */
[----:B------:R-:W1:Y:S01]  /*8e80*/  SHFL.BFLY PT, R9, R2, 0x1, 0x1f ;  /* 0x0c201f0002097f89 */ /* 0x000e6200000e0000 */
[----:B0-----:R-:W-:Y:S01]  /*8e90*/  FADD.FTZ R11, R7, R0 ;  /* 0x00000000070b7221 */ /* 0x001fe20000010000 */
[----:B------:R-:W-:-:S02]  /*8ea0*/  IMAD.U32 R7, RZ, RZ, UR14 ;  /* 0x0000000eff077e24 */ /* 0x000fc4000f8e00ff */
[----:B------:R-:W-:Y:S02]  /*8eb0*/  IMAD.MOV.U32 R0, RZ, RZ, -0x800000 ;  /* 0xff800000ff007424 */ /* 0x000fe400078e00ff */
        /* <DEDUP_REMOVED lines=38> */
[----:B0-23--:R-:W-:Y:S05]  /*9120*/  @!P0 BRA `(.L_x_2417) ;  /* 0x0000000000048947 */ /* 0x00dfea0003800000 */
[----:B------:R-:W-:Y:S01]  /*9130*/  BPT.TRAP 0x1 ;  /* 0x000000040000795c */ /* 0x000fe20000300000 */
.L_x_2417:
        /* <DEDUP_REMOVED lines=109> */
.L_x_2381:
        /* <DEDUP_REMOVED lines=16> */
[----:B------:R-:W-:Y:S02]  /*9910*/  R2UR UR18, R197 ;  /* 0x00000000c51272ca */ /* 0x000fe400000e0000 */
[----:B------:R-:W-:Y:S02]  /*9920*/  R2UR UR17, R216 ;  /* 0x00000000d81172ca */ /* 0x000fe400000e0000 */
[----:B------:R-:W-:Y:S02]  /*9930*/  R2UR UR19, R196 ;  /* 0x00000000c41372ca */ /* 0x000fe400000e0000 */
[----:B------:R-:W-:-:S09]  /*9940*/  R2UR UR23, R214 ;  /* 0x00000000d61772ca */ /* 0x000fd200000e0000 */
[----:B------:R-:W-:Y:S01]  /*9950*/  USHF.L.U64.HI UR16, UR18, 0x2, UR17 ;  /* 0x0000000212107899 */ /* 0x000fe20008010211 */
[----:B------:R-:W-:Y:S01]  /*9960*/  UMOV UR10, UR8 ;  /* 0x00000008000a7c82 */ /* 0x000fe20008000000 */
[----:B0-----:R-:W-:Y:S01]  /*9970*/  UMOV UR11, UR4 ;  /* 0x00000004000b7c82 */ /* 0x001fe20008000000 */
[----:B------:R-:W-:-:S04]  /*9980*/  USHF.L.U32 UR4, UR18, 0x2, URZ ;  /* 0x0000000212047899 */ /* 0x000fc8000800063f */
[----:B------:R-:W-:-:S04]  /*9990*/  UIADD3 UR9, UP0, UR4, UR14, URZ ;  /* 0x0000000e04097290 */ /* 0x000fc8000ff1e03f */
[----:B------:R-:W-:Y:S01]  /*99a0*/  UIADD3.X UR12, UR16, UR15, URZ, UP0, !UPT ;  /* 0x0000000f100c7290 */ /* 0x000fe200087fe43f */
        /* <DEDUP_REMOVED lines=37> */
[----:B------:R-:W-:Y:S02]  /*9c00*/  LOP3.LUT R14, R133, 0x380, RZ, 0xc0, !PT ;  /* 0x00000380850e7812 */ /* 0x000fe400078ec0ff */
[----:B------:R-:W-:Y:S02]  /*9c10*/  SHF.R.U64 R3, R3, 0x3, RZ ;  /* 0x0000000303037819 */ /* 0x000fe400000012ff */
[----:B------:R-:W-:Y:S02]  /*9c20*/  SHF.R.U64 R16, R16, 0x3, RZ ;  /* 0x0000000310107819 */ /* 0x000fe400000012ff */
[----:B------:R-:W-:-:S02]  /*9c30*/  LOP3.LUT R6, R137, 0x380, RZ, 0xc0, !PT ;  /* 0x0000038089067812 */ /* 0x000fc400078ec0ff */
[----:B------:R-:W-:Y:S02]  /*9c40*/  LOP3.LUT R7, R98, 0x380, RZ, 0xc0, !PT ;  /* 0x0000038062077812 */ /* 0x000fe400078ec0ff */
[----:B------:R-:W-:Y:S02]  /*9c50*/  LOP3.LUT R126, R8, R139, RZ, 0x3c, !PT ;  /* 0x0000008b087e7212 */ /* 0x000fe400078e3cff */
[----:B------:R-:W-:Y:S02]  /*9c60*/  SHF.R.U64 R14, R14, 0x3, RZ ;  /* 0x000000030e0e7819 */ /* 0x000fe400000012ff */
[----:B------:R-:W-:Y:S02]  /*9c70*/  LOP3.LUT R94, R3, R22, RZ, 0x3c, !PT ;  /* 0x00000016035e7212 */ /* 0x000fe400078e3cff */
[----:B------:R-:W-:Y:S02]  /*9c80*/  LOP3.LUT R8, R141, 0x380, RZ, 0xc0, !PT ;  /* 0x000003808d087812 */ /* 0x000fe400078ec0ff */
[----:B------:R-:W-:-:S02]  /*9c90*/  LOP3.LUT R92, R16, R135, RZ, 0x3c, !PT ;  /* 0x00000087105c7212 */ /* 0x000fc400078e3cff */
[----:B------:R-:W-:Y:S02]  /*9ca0*/  LOP3.LUT R22, R145, 0x380, RZ, 0xc0, !PT ;  /* 0x0000038091167812 */ /* 0x000fe400078ec0ff */
[----:B------:R-:W-:Y:S02]  /*9cb0*/  SHF.R.U64 R6, R6, 0x3, RZ ;  /* 0x0000000306067819 */ /* 0x000fe400000012ff */
[----:B------:R-:W-:Y:S02]  /*9cc0*/  SHF.R.U64 R7, R7, 0x3, RZ ;  /* 0x0000000307077819 */ /* 0x000fe400000012ff */
[----:B------:R-:W-:Y:S02]  /*9cd0*/  LOP3.LUT R16, R143, 0x380, RZ, 0xc0, !PT ;  /* 0x000003808f107812 */ /* 0x000fe400078ec0ff */
[----:B------:R-:W-:Y:S02]  /*9ce0*/  LOP3.LUT R14, R14, R133, RZ, 0x3c, !PT ;  /* 0x000000850e0e7212 */ /* 0x000fe400078e3cff */
[----:B------:R-:W-:-:S02]  /*9cf0*/  SHF.R.U64 R8, R8, 0x3, RZ ;  /* 0x0000000308087819 */ /* 0x000fc400000012ff */
[----:B------:R-:W-:Y:S02]  /*9d00*/  SHF.R.U64 R22, R22, 0x3, RZ ;  /* 0x0000000316167819 */ /* 0x000fe400000012ff */
[----:B------:R-:W-:Y:S02]  /*9d10*/  LOP3.LUT R96, R6, R137, RZ, 0x3c, !PT ;  /* 0x0000008906607212 */ /* 0x000fe400078e3cff */
[----:B------:R-:W-:Y:S02]  /*9d20*/  LOP3.LUT R98, R7, R98, RZ, 0x3c, !PT ;  /* 0x0000006207627212 */ /* 0x000fe400078e3cff */
[----:B------:R-:W-:Y:S02]  /*9d30*/  MOV R3, R4 ;  /* 0x0000000400037202 */ /* 0x000fe40000000f00 */
[----:B------:R-:W-:Y:S02]  /*9d40*/  SHF.R.U64 R16, R16, 0x3, RZ ;  /* 0x0000000310107819 */ /* 0x000fe400000012ff */
[----:B------:R-:W-:-:S02]  /*9d50*/  F2FP.BF16.F32.PACK_AB R4, R25, R24 ;  /* 0x000000181904723e */ /* 0x000fc400000010ff */
[----:B------:R-:W-:Y:S02]  /*9d60*/  F2FP.BF16.F32.PACK_AB R5, R27, R26 ;  /* 0x0000001a1b05723e */ /* 0x000fe400000010ff */
[----:B------:R-:W-:Y:S02]  /*9d70*/  F2FP.BF16.F32.PACK_AB R6, R29, R28 ;  /* 0x0000001c1d06723e */ /* 0x000fe400000010ff */
[----:B------:R-:W-:Y:S02]  /*9d80*/  F2FP.BF16.F32.PACK_AB R7, R31, R30 ;  /* 0x0000001e1f07723e */ /* 0x000fe400000010ff */
[----:B------:R-:W-:Y:S02]  /*9d90*/  LOP3.LUT R128, R8, R141, RZ, 0x3c, !PT ;  /* 0x0000008d08807212 */ /* 0x000fe400078e3cff */
[----:B------:R-:W-:Y:S01]  /*9da0*/  MOV R135, R12 ;  /* 0x0000000c00877202 */ /* 0x000fe20000000f00 */
[----:B------:R0:W-:Y:S01]  /*9db0*/  STSM.16.M88.4 [R3], R4 ;  /* 0x0000000403007844 */ /* 0x0001e20000000200 */
[----:B------:R-:W-:-:S02]  /*9dc0*/  MOV R134, R14 ;  /* 0x0000000e00867202 */ /* 0x000fc40000000f00 */
[----:B------:R-:W-:Y:S02]  /*9dd0*/  LOP3.LUT R8, R22, R145, RZ, 0x3c, !PT ;  /* 0x0000009116087212 */ /* 0x000fe400078e3cff */
[----:B------:R-:W-:Y:S02]  /*9de0*/  MOV R136, R10 ;  /* 0x0000000a00887202 */ /* 0x000fe40000000f00 */
[----:B------:R-:W-:Y:S02]  /*9df0*/  F2FP.BF16.F32.PACK_AB R12, R33, R32 ;  /* 0x00000020210c723e */ /* 0x000fe400000010ff */
[----:B------:R-:W-:Y:S02]  /*9e00*/  F2FP.BF16.F32.PACK_AB R13, R35, R34 ;  /* 0x00000022230d723e */ /* 0x000fe400000010ff */
[----:B------:R-:W-:Y:S02]  /*9e10*/  F2FP.BF16.F32.PACK_AB R14, R37, R36 ;  /* 0x00000024250e723e */ /* 0x000fe400000010ff */
[----:B------:R-:W-:-:S02]  /*9e20*/  F2FP.BF16.F32.PACK_AB R15, R39, R38 ;  /* 0x00000026270f723e */ /* 0x000fc400000010ff */
[----:B------:R-:W-:Y:S02]  /*9e30*/  LOP3.LUT R130, R16, R143, RZ, 0x3c, !PT ;  /* 0x0000008f10827212 */ /* 0x000fe400078e3cff */
[----:B------:R-:W-:Y:S01]  /*9e40*/  MOV R133, R92 ;  /* 0x0000005c00857202 */ /* 0x000fe20000000f00 */
[----:B------:R1:W-:Y:S01]  /*9e50*/  STSM.16.M88.4 [R136], R12 ;  /* 0x0000000c88007844 */ /* 0x0003e20000000200 */
[----:B------:R-:W-:Y:S02]  /*9e60*/  MOV R132, R94 ;  /* 0x0000005e00847202 */ /* 0x000fe40000000f00 */
[----:B------:R-:W-:Y:S02]  /*9e70*/  MOV R22, R96 ;  /* 0x0000006000167202 */ /* 0x000fe40000000f00 */
[----:B------:R-:W-:Y:S02]  /*9e80*/  MOV R16, R98 ;  /* 0x0000006200107202 */ /* 0x000fe40000000f00 */
[----:B------:R-:W-:-:S02]  /*9e90*/  F2FP.BF16.F32.PACK_AB R92, R41, R40 ;  /* 0x00000028295c723e */ /* 0x000fc400000010ff */
[----:B------:R-:W-:Y:S02]  /*9ea0*/  F2FP.BF16.F32.PACK_AB R93, R43, R42 ;  /* 0x0000002a2b5d723e */ /* 0x000fe400000010ff */
[----:B------:R-:W-:Y:S02]  /*9eb0*/  F2FP.BF16.F32.PACK_AB R94, R45, R44 ;  /* 0x0000002c2d5e723e */ /* 0x000fe400000010ff */
[----:B------:R-:W-:Y:S02]  /*9ec0*/  F2FP.BF16.F32.PACK_AB R95, R47, R46 ;  /* 0x0000002e2f5f723e */ /* 0x000fe400000010ff */
[----:B------:R-:W-:Y:S02]  /*9ed0*/  F2FP.BF16.F32.PACK_AB R96, R49, R48 ;  /* 0x000000303160723e */ /* 0x000fe400000010ff */
[----:B------:R-:W-:Y:S01]  /*9ee0*/  F2FP.BF16.F32.PACK_AB R97, R51, R50 ;  /* 0x000000323361723e */ /* 0x000fe200000010ff */
[----:B------:R2:W-:Y:S01]  /*9ef0*/  STSM.16.M88.4 [R135], R92 ;  /* 0x0000005c87007844 */ /* 0x0005e20000000200 */
[----:B------:R-:W-:-:S02]  /*9f00*/  F2FP.BF16.F32.PACK_AB R98, R53, R52 ;  /* 0x000000343562723e */ /* 0x000fc400000010ff */
[----:B------:R-:W-:Y:S02]  /*9f10*/  F2FP.BF16.F32.PACK_AB R99, R55, R54 ;  /* 0x000000363763723e */ /* 0x000fe400000010ff */
[----:B0-----:R-:W-:Y:S02]  /*9f20*/  MOV R3, R8 ;  /* 0x0000000800037202 */ /* 0x001fe40000000f00 */
[----:B------:R-:W-:Y:S01]  /*9f30*/  F2FP.BF16.F32.PACK_AB R4, R57, R56 ;  /* 0x000000383904723e */ /* 0x000fe200000010ff */
[----:B------:R0:W-:Y:S01]  /*9f40*/  STSM.16.M88.4 [R134], R96 ;  /* 0x0000006086007844 */ /* 0x0001e20000000200 */
[----:B------:R-:W-:Y:S02]  /*9f50*/  F2FP.BF16.F32.PACK_AB R5, R59, R58 ;  /* 0x0000003a3b05723e */ /* 0x000fe400000010ff */
[----:B------:R-:W-:Y:S02]  /*9f60*/  F2FP.BF16.F32.PACK_AB R6, R61, R60 ;  /* 0x0000003c3d06723e */ /* 0x000fe400000010ff */
[----:B------:R-:W-:-:S02]  /*9f70*/  F2FP.BF16.F32.PACK_AB R7, R63, R62 ;  /* 0x0000003e3f07723e */ /* 0x000fc400000010ff */
[----:B------:R-:W-:Y:S02]  /*9f80*/  F2FP.BF16.F32.PACK_AB R8, R65, R64 ;  /* 0x000000404108723e */ /* 0x000fe400000010ff */
[----:B------:R-:W-:Y:S01]  /*9f90*/  F2FP.BF16.F32.PACK_AB R9, R67, R66 ;  /* 0x000000424309723e */ /* 0x000fe200000010ff */
[----:B------:R3:W-:Y:S01]  /*9fa0*/  STSM.16.M88.4 [R133], R4 ;  /* 0x0000000485007844 */ /* 0x0007e20000000200 */
[----:B------:R-:W-:Y:S02]  /*9fb0*/  F2FP.BF16.F32.PACK_AB R10, R69, R68 ;  /* 0x00000044450a723e */ /* 0x000fe400000010ff */
[----:B------:R-:W-:Y:S02]  /*9fc0*/  F2FP.BF16.F32.PACK_AB R11, R71, R70 ;  /* 0x00000046470b723e */ /* 0x000fe400000010ff */
[----:B-1----:R-:W-:Y:S02]  /*9fd0*/  F2FP.BF16.F32.PACK_AB R12, R73, R72 ;  /* 0x00000048490c723e */ /* 0x002fe400000010ff */
[----:B------:R-:W-:Y:S01]  /*9fe0*/  F2FP.BF16.F32.PACK_AB R13, R75, R74 ;  /* 0x0000004a4b0d723e */ /* 0x000fe200000010ff */
[----:B------:R-:W-:Y:S01]  /*9ff0*/  STSM.16.M88.4 [R132], R8 ;  /* 0x0000000884007844 */ /* 0x000fe20000000200 */
[----:B------:R-:W-:-:S02]  /*a000*/  F2FP.BF16.F32.PACK_AB R14, R77, R76 ;  /* 0x0000004c4d0e723e */ /* 0x000fc400000010ff */
[----:B------:R-:W-:Y:S02]  /*a010*/  F2FP.BF16.F32.PACK_AB R15, R79, R78 ;  /* 0x0000004e4f0f723e */ /* 0x000fe400000010ff */
[----:B--2---:R-:W-:Y:S02]  /*a020*/  F2FP.BF16.F32.PACK_AB R92, R81, R80 ;  /* 0x00000050515c723e */ /* 0x004fe400000010ff */
[----:B------:R-:W-:Y:S01]  /*a030*/  F2FP.BF16.F32.PACK_AB R93, R83, R82 ;  /* 0x00000052535d723e */ /* 0x000fe200000010ff */
[----:B------:R-:W-:Y:S01]  /*a040*/  STSM.16.M88.4 [R22], R12 ;  /* 0x0000000c16007844 */ /* 0x000fe20000000200 */
[----:B------:R-:W-:Y:S02]  /*a050*/  F2FP.BF16.F32.PACK_AB R94, R85, R84 ;  /* 0x00000054555e723e */ /* 0x000fe400000010ff */
[----:B------:R-:W-:Y:S02]  /*a060*/  F2FP.BF16.F32.PACK_AB R95, R87, R86 ;  /* 0x00000056575f723e */ /* 0x000fe400000010ff */
[----:B------:R-:W-:-:S02]  /*a070*/  MOV R126, R126 ;  /* 0x0000007e007e7202 */ /* 0x000fc40000000f00 */
[----:B0-----:R-:W-:Y:S01]  /*a080*/  F2FP.BF16.F32.PACK_AB R96, R89, R88 ;  /* 0x000000585960723e */ /* 0x001fe200000010ff */
[----:B------:R0:W-:Y:S01]  /*a090*/  STSM.16.M88.4 [R16], R92 ;  /* 0x0000005c10007844 */ /* 0x0001e20000000200 */
[----:B------:R-:W-:Y:S02]  /*a0a0*/  F2FP.BF16.F32.PACK_AB R97, R91, R90 ;  /* 0x0000005a5b61723e */ /* 0x000fe400000010ff */
[----:B------:R-:W-:Y:S02]  /*a0b0*/  F2FP.BF16.F32.PACK_AB R98, R21, R20 ;  /* 0x000000141562723e */ /* 0x000fe400000010ff */
[----:B------:R-:W-:Y:S02]  /*a0c0*/  F2FP.BF16.F32.PACK_AB R99, R123, R122 ;  /* 0x0000007a7b63723e */ /* 0x000fe400000010ff */
[----:B------:R-:W-:Y:S02]  /*a0d0*/  MOV R128, R128 ;  /* 0x0000008000807202 */ /* 0x000fe40000000f00 */
[----:B---3--:R-:W-:Y:S01]  /*a0e0*/  F2FP.BF16.F32.PACK_AB R4, R121, R120 ;  /* 0x000000787904723e */ /* 0x008fe200000010ff */
[----:B------:R-:W-:Y:S01]  /*a0f0*/  STSM.16.M88.4 [R126], R96 ;  /* 0x000000607e007844 */ /* 0x000fe20000000200 */
[----:B------:R-:W-:-:S02]  /*a100*/  F2FP.BF16.F32.PACK_AB R5, R125, R124 ;  /* 0x0000007c7d05723e */ /* 0x000fc400000010ff */
[----:B------:R-:W-:Y:S02]  /*a110*/  F2FP.BF16.F32.PACK_AB R6, R101, R100 ;  /* 0x000000646506723e */ /* 0x000fe400000010ff */
[----:B------:R-:W-:Y:S01]  /*a120*/  F2FP.BF16.F32.PACK_AB R7, R103, R102 ;  /* 0x000000666707723e */ /* 0x000fe200000010ff */
[----:B0-----:R-:W-:Y:S01]  /*a130*/  IMAD.U32 R92, RZ, RZ, UR9 ;  /* 0x00000009ff5c7e24 */ /* 0x001fe2000f8e00ff */
[----:B------:R-:W-:Y:S01]  /*a140*/  MOV R130, R130 ;  /* 0x0000008200827202 */ /* 0x000fe20000000f00 */
[----:B------:R-:W-:Y:S01]  /*a150*/  IMAD.U32 R93, RZ, RZ, UR12 ;  /* 0x0000000cff5d7e24 */ /* 0x000fe2000f8e00ff */
[----:B------:R-:W-:Y:S01]  /*a160*/  F2FP.BF16.F32.PACK_AB R8, R105, R104 ;  /* 0x000000686908723e */ /* 0x000fe200000010ff */
[----:B------:R-:W-:Y:S01]  /*a170*/  STSM.16.M88.4 [R128], R4 ;  /* 0x0000000480007844 */ /* 0x000fe20000000200 */
[----:B------:R-:W-:Y:S01]  /*a180*/  F2FP.BF16.F32.PACK_AB R9, R107, R106 ;  /* 0x0000006a6b09723e */ /* 0x000fe200000010ff */
[----:B------:R-:W-:Y:S01]  /*a190*/  ULDC.64 UR12, c[0x0][0xc08] ;  /* 0x00030200000c7ab9 */ /* 0x000fe20000000a00 */
        /* <DEDUP_REMOVED lines=10> */
[----:B------:R-:W-:-:S07]  /*a240*/  ISETP.NE.AND.EX P0, PT, RZ, UR15, PT, P0 ;  /* 0x0000000fff007c0c */ /* 0x000fce000bf05300 */
[----:B0-----:R-:W0:Y:S06]  /*a250*/  LDC R3, c[0x0][0xbe8] ;  /* 0x0002fa00ff037b82 */ /* 0x001e2c0000000800 */
[----:B------:R-:W2:Y:S01]  /*a260*/  @P0 LDG.E R22, desc[UR36][R92.64] ;  /* 0x000000245c160981 */ /* 0x000ea2000c1e1900 */
[----:B------:R-:W-:-:S04]  /*a270*/  UISETP.NE.U32.AND UP0, UPT, UR12, URZ, UPT ;  /* 0x0000003f0c00728c */ /* 0x000fc8000bf05070 */
[----:B------:R-:W-:-:S06]  /*a280*/  UISETP.NE.AND.EX UP0, UPT, UR13, URZ, UPT, UP0 ;  /* 0x0000003f0d00728c */ /* 0x000fcc000bf05300 */
[----:B------:R-:W-:Y:S02]  /*a290*/  PLOP3.LUT P4, PT, PT, PT, UP0, 0x80, 0x0 ;  /* 0x000000000000781c */ /* 0x000fe40003f8f008 */
[----:B0-----:R-:W-:-:S03]  /*a2a0*/  ISETP.NE.AND P1, PT, R3, 0x1, PT ;  /* 0x000000010300780c */ /* 0x001fc60003f25270 */
[----:B------:R-:W-:-:S03]  /*a2b0*/  @UP0 UIADD3 UR12, UP1, UR4, UR12, URZ ;  /* 0x0000000c040c0290 */ /* 0x000fc6000ff3e03f */
[----:B------:R-:W-:Y:S01]  /*a2c0*/  ULDC UR4, c[0x0][0xa88] ;  /* 0x0002a20000047ab9 */ /* 0x000fe20000000800 */
[----:B------:R-:W-:Y:S01]  /*a2d0*/  @UP0 UIADD3.X UR13, UR16, UR13, URZ, UP1, !UPT ;  /* 0x0000000d100d0290 */ /* 0x000fe20008ffe43f */
[----:B------:R-:W-:Y:S01]  /*a2e0*/  IMAD.U32 R16, RZ, RZ, UR4 ;  /* 0x00000004ff107e24 */ /* 0x000fe2000f8e00ff */
[----:B------:R-:W-:Y:S01]  /*a2f0*/  UISETP.NE.AND UP0, UPT, UR20, URZ, UPT ;  /* 0x0000003f1400728c */ /* 0x000fe2000bf05270 */
[----:B------:R-:W-:Y:S01]  /*a300*/  IMAD.U32 R4, RZ, RZ, UR12 ;  /* 0x0000000cff047e24 */ /* 0x000fe2000f8e00ff */
[----:B------:R-:W-:Y:S02]  /*a310*/  ULDC UR4, c[0x0][0xad4] ;  /* 0x0002b50000047ab9 */ /* 0x000fe40000000800 */
[----:B------:R-:W0:Y:S01]  /*a320*/  @P1 LDC R6, c[0x0][0xbec] ;  /* 0x0002fb00ff061b82 */ /* 0x000e220000000800 */
[----:B------:R-:W-:Y:S01]  /*a330*/  USEL UR4, UR20, UR4, UP0 ;  /* 0x0000000414047287 */ /* 0x000fe20008000000 */
[----:B------:R-:W-:Y:S01]  /*a340*/  IMAD.U32 R5, RZ, RZ, UR13 ;  /* 0x0000000dff057e24 */ /* 0x000fe2000f8e00ff */
[----:B------:R-:W-:-:S02]  /*a350*/  UMOV UR22, 0x9b8 ;  /* 0x000009b800167882 */ /* 0x000fc40000000000 */
[----:B------:R-:W-:-:S03]  /*a360*/  UISETP.GT.AND UP1, UPT, UR4, 0x1, UPT ;  /* 0x000000010400788c */ /* 0x000fc6000bf24270 */
[----:B------:R-:W1:Y:S01]  /*a370*/  @P1 LDC R9, c[0x0][0xbf0] ;  /* 0x0002fc00ff091b82 */ /* 0x000e620000000800 */
[----:B------:R-:W-:Y:S01]  /*a380*/  USEL UR22, UR22, 0x978, UP1 ;  /* 0x0000097816167887 */ /* 0x000fe20008800000 */
[----:B------:R-:W-:Y:S01]  /*a390*/  VIADD R13, R18, UR43 ;  /* 0x0000002b120d7c36 */ /* 0x000fe20008000000 */
[----:B------:R-:W-:Y:S01]  /*a3a0*/  UISETP.NE.U32.AND UP0, UPT, UR14, URZ, UPT ;  /* 0x0000003f0e00728c */ /* 0x000fe2000bf05070 */
[----:B------:R0:W5:Y:S01]  /*a3b0*/  @P4 LDG.E R16, desc[UR36][R4.64] ;  /* 0x0000002404104981 */ /* 0x000162000c1e1900 */
[----:B------:R-:W-:Y:S01]  /*a3c0*/  UMOV UR4, URZ ;  /* 0x0000003f00047c82 */ /* 0x000fe20008000000 */
[----:B------:R-:W-:Y:S01]  /*a3d0*/  USEL UR20, UR19, URZ, UP1 ;  /* 0x0000003f13147287 */ /* 0x000fe20008800000 */
[----:B------:R-:W-:Y:S01]  /*a3e0*/  IMAD.MOV.U32 R7, RZ, RZ, R13 ;  /* 0x000000ffff077224 */ /* 0x000fe200078e000d */
[----:B------:R-:W-:-:S04]  /*a3f0*/  UISETP.NE.AND.EX UP0, UPT, UR15, URZ, UPT, UP0 ;  /* 0x0000003f0f00728c */ /* 0x000fc8000bf05300 */
[----:B------:R-:W-:Y:S02]  /*a400*/  USEL UR9, UR18, URZ, !UP0 ;  /* 0x0000003f12097287 */ /* 0x000fe4000c000000 */
[----:B------:R-:W-:Y:S01]  /*a410*/  USEL UR21, UR17, URZ, !UP0 ;  /* 0x0000003f11157287 */ /* 0x000fe2000c000000 */
[----:B------:R-:W-:Y:S02]  /*a420*/  ULDC.64 UR12, c[0x0][UR22+0x218] ;  /* 0x00008600160c7abb */ /* 0x000fe40008000a00 */
[----:B------:R-:W-:Y:S01]  /*a430*/  ULDC.64 UR16, c[0x0][UR22+0x220] ;  /* 0x0000880016107abb */ /* 0x000fe20008000a00 */
[----:B------:R-:W-:Y:S01]  /*a440*/  ULDC.64 UR18, c[0x0][UR22+0x228] ;  /* 0x00008a0016127abb */ /* 0x000fe20008000a00 */
[----:B------:R-:W-:Y:S01]  /*a450*/  UIMAD.WIDE.U32 UR14, UR12, UR23, URZ ;  /* 0x000000170c0e72a5 */ /* 0x000fe2000f8e003f */
[----:B0-----:R-:W-:Y:S01]  /*a460*/  @P1 IMAD.HI.U32 R4, R13, R6, RZ ;  /* 0x000000060d041227 */ /* 0x001fe200078e00ff */
[----:B------:R-:W-:Y:S02]  /*a470*/  UIMAD UR23, UR13, UR23, URZ ;  /* 0x000000170d1772a4 */ /* 0x000fe4000f8e023f */
[----:B------:R-:W-:-:S02]  /*a480*/  UIMAD UR17, UR17, UR9, URZ ;  /* 0x00000009111172a4 */ /* 0x000fc4000f8e023f */
[----:B------:R-:W-:Y:S01]  /*a490*/  UIMAD.WIDE.U32 UR24, UR18, UR20, URZ ;  /* 0x00000014121872a5 */ /* 0x000fe2000f8e003f */
[----:B-1----:R-:W-:Y:S01]  /*a4a0*/  @P1 SHF.R.U32.HI R7, RZ, R9, R4 ;  /* 0x00000009ff071219 */ /* 0x002fe20000011604 */
[----:B------:R-:W-:Y:S02]  /*a4b0*/  UIMAD.WIDE.U32 UR12, UR16, UR9, URZ ;  /* 0x00000009100c72a5 */ /* 0x000fe4000f8e003f */
[----:B------:R-:W-:Y:S02]  /*a4c0*/  UIMAD UR18, UR19, UR20, URZ ;  /* 0x00000014131272a4 */ /* 0x000fe4000f8e023f */
[----:B------:R-:W-:Y:S01]  /*a4d0*/  UIMAD UR17, UR16, UR21, UR17 ;  /* 0x00000015101172a4 */ /* 0x000fe2000f8e0211 */
[----:B------:R-:W-:Y:S01]  /*a4e0*/  IMAD.U32 R4, RZ, RZ, UR24 ;  /* 0x00000018ff047e24 */ /* 0x000fe2000f8e00ff */
[----:B------:R-:W-:Y:S01]  /*a4f0*/  UIADD3 UR18, UR25, UR18, URZ ;  /* 0x0000001219127290 */ /* 0x000fe2000fffe03f */
[----:B------:R-:W-:Y:S01]  /*a500*/  IMAD.MOV R6, RZ, RZ, -R7 ;  /* 0x000000ffff067224 */ /* 0x000fe200078e0a07 */
[----:B------:R-:W-:Y:S01]  /*a510*/  UIADD3 UR23, UR15, UR23, URZ ;  /* 0x000000170f177290 */ /* 0x000fe2000fffe03f */
[----:B------:R-:W-:Y:S01]  /*a520*/  IMAD.U32 R5, RZ, RZ, UR25 ;  /* 0x00000019ff057e24 */ /* 0x000fe2000f8e00ff */
[----:B------:R-:W-:Y:S01]  /*a530*/  UIADD3 UR17, UR13, UR17, URZ ;  /* 0x000000110d117290 */ /* 0x000fe2000fffe03f */
[----:B------:R-:W-:Y:S01]  /*a540*/  IMAD R9, R3, R6, R13 ;  /* 0x0000000603097224 */ /* 0x000fe200078e020d */
[----:B------:R-:W-:Y:S01]  /*a550*/  SHF.R.S32.HI R5, RZ, 0x1f, R7 ;  /* 0x0000001fff057819 */ /* 0x000fe20000011407 */
[----:B------:R-:W-:-:S03]  /*a560*/  IMAD.U32 R8, RZ, RZ, UR18 ;  /* 0x00000012ff087e24 */ /* 0x000fc6000f8e00ff */
[----:B------:R-:W-:Y:S02]  /*a570*/  SHF.R.S32.HI R6, RZ, 0x1f, R9 ;  /* 0x0000001fff067819 */ /* 0x000fe40000011409 */
[----:B--2---:R-:W-:-:S13]  /*a580*/  @P0 R2UR UR4, R22 ;  /* 0x00000000160402ca */ /* 0x004fda00000e0000 */
[----:B------:R-:W-:Y:S02]  /*a590*/  UIADD3 UR14, UP0, UP2, UR12, UR14, UR4 ;  /* 0x0000000e0c0e7290 */ /* 0x000fe4000fa1e004 */
[----:B------:R-:W-:Y:S01]  /*a5a0*/  USHF.R.S32.HI UR16, URZ, 0x1f, UR4 ;  /* 0x0000001f3f107899 */ /* 0x000fe20008011404 */
[----:B------:R-:W-:-:S03]  /*a5b0*/  ULDC.64 UR12, c[0x0][UR22+0x210] ;  /* 0x00008400160c7abb */ /* 0x000fc60008000a00 */
[----:B------:R-:W-:Y:S01]  /*a5c0*/  IADD3 R4, P2, P3, R7, UR14, R4 ;  /* 0x0000000e07047c10 */ /* 0x000fe2000fb5e004 */
[----:B------:R-:W-:Y:S01]  /*a5d0*/  UIADD3.X UR14, UR17, UR23, UR16, UP0, UP2 ;  /* 0x00000017110e7290 */ /* 0x000fe200087e4410 */
[----:B------:R-:W-:-:S04]  /*a5e0*/  IMAD R7, R9, UR13, RZ ;  /* 0x0000000d09077c24 */ /* 0x000fc8000f8e02ff */
[----:B------:R-:W-:Y:S01]  /*a5f0*/  IMAD R7, R6, UR12, R7 ;  /* 0x0000000c06077c24 */ /* 0x000fe2000f8e0207 */
[----:B------:R-:W-:Y:S01]  /*a600*/  IADD3.X R5, R5, UR14, R8, P2, P3 ;  /* 0x0000000e05057c10 */ /* 0x000fe200097e6408 */
        /* <DEDUP_REMOVED lines=12> */
.L_x_2420:
[----:B------:R-:W2:Y:S01]  /*a6d0*/  LDL R9, [R1+0x18] ;  /* 0x0000180001097983 */ /* 0x000ea20000100800 */
[----:B-----5:R-:W-:Y:S01]  /*a6e0*/  IMAD R16, R16, R3, RZ ;  /* 0x0000000310107224 */ /* 0x020fe200078e02ff */
[----:B------:R-:W-:Y:S02]  /*a6f0*/  LOP3.LUT P0, RZ, R218, 0x3, RZ, 0xc0, !PT ;  /* 0x00000003daff7812 */ /* 0x000fe4000780c0ff */
[----:B------:R-:W-:Y:S01]  /*a700*/  SHFL.IDX PT, R4, R8, RZ, 0x1c1f ;  /* 0x001c1fff08047589 */ /* 0x000fe200000e0000 */
[----:B------:R-:W-:-:S03]  /*a710*/  PLOP3.LUT P3, PT, PT, PT, UP1, 0x80, 0x0 ;  /* 0x000000000000781c */ /* 0x000fc60003f6f018 */
[----:B------:R-:W0:Y:S04]  /*a720*/  SHFL.IDX PT, R5, R10, RZ, 0x1c1f ;  /* 0x001c1fff0a057589 */ /* 0x000e2800000e0000 */
[----:B------:R-:W-:Y:S04]  /*a730*/  SHFL.IDX PT, R6, R8, 0x1, 0x1c1f ;  /* 0x003c1f0008067f89 */ /* 0x000fe800000e0000 */
[----:B------:R-:W1:Y:S01]  /*a740*/  SHFL.IDX PT, R7, R10, 0x1, 0x1c1f ;  /* 0x003c1f000a077f89 */ /* 0x000e6200000e0000 */
[----:B--2---:R-:W-:-:S04]  /*a750*/  VIADD R11, R9, UR43 ;  /* 0x0000002b090b7c36 */ /* 0x004fc80008000000 */
        /* <DEDUP_REMOVED lines=8> */
[----:B------:R-:W-:Y:S01]  /*a7e0*/  IMAD.SHL.U32 R69, R19, 0x8, RZ ;  /* 0x0000000813457824 */ /* 0x000fe200078e00ff */
[----:B------:R-:W1:Y:S01]  /*a7f0*/  @P1 LDC R21, c[0x0][0xbec] ;  /* 0x0002fb00ff151b82 */ /* 0x000e620000000800 */
[----:B0-----:R-:W-:Y:S01]  /*a800*/  IMAD.MOV.U32 R5, RZ, RZ, 0x2 ;  /* 0x00000002ff057424 */ /* 0x001fe200078e00ff */
[----:B------:R-:W-:Y:S01]  /*a810*/  ULDC.64 UR14, c[0x0][0xaa0] ;  /* 0x0002a800000e7ab9 */ /* 0x000fe20000000a00 */
[----:B------:R-:W-:Y:S01]  /*a820*/  IMAD R4, R215, 0x40, R69 ;  /* 0x00000040d7047824 */ /* 0x000fe200078e0245 */
[----:B------:R-:W-:-:S03]  /*a830*/  R2UR UR17, R214 ;  /* 0x00000000d61172ca */ /* 0x000fc600000e0000 */
[----:B------:R-:W-:Y:S01]  /*a840*/  IMAD.WIDE R4, R4, R5, UR10 ;  /* 0x0000000a04047e25 */ /* 0x000fe2000f8e0205 */
[----:B------:R-:W0:Y:S02]  /*a850*/  @P1 LDC R63, c[0x0][0xbf0] ;  /* 0x0002fc00ff3f1b82 */ /* 0x000e240000000800 */
[C---:B------:R-:W-:Y:S01]  /*a860*/  IADD3 R33, P2, R4.reuse, 0x5000, RZ ;  /* 0x0000500004217810 */ /* 0x040fe20007f5e0ff */
[----:B------:R-:W-:Y:S01]  /*a870*/  UIMAD UR12, UR16, UR14, URZ ;  /* 0x0000000e100c72a4 */ /* 0x000fe2000f8e023f */
[C---:B------:R-:W-:Y:S02]  /*a880*/  IADD3 R9, P4, R4.reuse, 0x1000, RZ ;  /* 0x0000100004097810 */ /* 0x040fe40007f9e0ff */
[----:B------:R-:W-:Y:S02]  /*a890*/  LOP3.LUT R32, R33, 0x380, RZ, 0xc0, !PT ;  /* 0x0000038021207812 */ /* 0x000fe400078ec0ff */
[----:B------:R-:W-:Y:S02]  /*a8a0*/  IADD3 R13, P3, R4, 0x2000, RZ ;  /* 0x00002000040d7810 */ /* 0x000fe40007f7e0ff */
[----:B------:R-:W-:-:S02]  /*a8b0*/  SHF.R.U64 R32, R32, 0x3, RZ ;  /* 0x0000000320207819 */ /* 0x000fc400000012ff */
[----:B------:R-:W-:Y:S02]  /*a8c0*/  IADD3 R25, P6, R4, 0x3000, RZ ;  /* 0x0000300004197810 */ /* 0x000fe40007fde0ff */
[----:B------:R-:W-:Y:S01]  /*a8d0*/  LOP3.LUT R32, R32, R33, RZ, 0x3c, !PT ;  /* 0x0000002120207212 */ /* 0x000fe200078e3cff */
[--C-:B------:R-:W-:Y:S01]  /*a8e0*/  IMAD.X R33, RZ, RZ, R5.reuse, P2 ;  /* 0x000000ffff217224 */ /* 0x100fe200010e0605 */
[C---:B------:R-:W-:Y:S02]  /*a8f0*/  IADD3 R7, P2, R4.reuse, 0xb000, RZ ;  /* 0x0000b00004077810 */ /* 0x040fe40007f5e0ff */
        /* <DEDUP_REMOVED lines=10> */
[----:B------:R-:W-:Y:S01]  /*a9a0*/  LOP3.LUT R28, R29, 0x380, RZ, 0xc0, !PT ;  /* 0x000003801d1c7812 */ /* 0x000fe200078ec0ff */
[----:B------:R-:W-:Y:S01]  /*a9b0*/  UIADD3 UR11, UR11, UR12, URZ ;  /* 0x0000000c0b0b7290 */ /* 0x000fe2000fffe03f */
[----:B------:R-:W-:Y:S01]  /*a9c0*/  LOP3.LUT R56, R0, R7, RZ, 0x3c, !PT ;  /* 0x0000000700387212 */ /* 0x000fe200078e3cff */
[----:B------:R-:W-:Y:S01]  /*a9d0*/  IMAD R0, R19, 0x20, R215 ;  /* 0x0000002013007824 */ /* 0x000fe200078e02d7 */
[----:B------:R-:W-:Y:S01]  /*a9e0*/  SHF.R.U64 R8, R8, 0x3, RZ ;  /* 0x0000000308087819 */ /* 0x000fe200000012ff */
[----:B------:R-:W-:Y:S01]  /*a9f0*/  ULDC.64 UR12, c[0x0][0xae8] ;  /* 0x0002ba00000c7ab9 */ /* 0x000fe20000000a00 */
[----:B------:R-:W-:Y:S02]  /*aa00*/  SHF.R.U64 R12, R12, 0x3, RZ ;  /* 0x000000030c0c7819 */ /* 0x000fe400000012ff */
[----:B------:R-:W-:Y:S02]  /*aa10*/  SHF.R.U64 R24, R24, 0x3, RZ ;  /* 0x0000000318187819 */ /* 0x000fe400000012ff */
[----:B------:R-:W-:Y:S01]  /*aa20*/  SHF.R.U64 R28, R28, 0x3, RZ ;  /* 0x000000031c1c7819 */ /* 0x000fe200000012ff */
[----:B------:R-:W-:Y:S01]  /*aa30*/  UIMAD.WIDE.U32 UR10, UR17, UR12, UR10 ;  /* 0x0000000c110a72a5 */ /* 0x000fe2000f8e000a */
[----:B------:R-:W-:Y:S01]  /*aa40*/  LOP3.LUT R8, R8, R9, RZ, 0x3c, !PT ;  /* 0x0000000908087212 */ /* 0x000fe200078e3cff */
[----:B------:R-:W-:Y:S01]  /*aa50*/  VIADD R22, R0, UR43 ;  /* 0x0000002b00167c36 */ /* 0x000fe20008000000 */
[----:B------:R-:W-:Y:S01]  /*aa60*/  LOP3.LUT R12, R12, R13, RZ, 0x3c, !PT ;  /* 0x0000000d0c0c7212 */ /* 0x000fe200078e3cff */
[--C-:B------:R-:W-:Y:S01]  /*aa70*/  IMAD.X R9, RZ, RZ, R5.reuse, P4 ;  /* 0x000000ffff097224 */ /* 0x100fe200020e0605 */
[----:B------:R-:W-:Y:S01]  /*aa80*/  LOP3.LUT R24, R24, R25, RZ, 0x3c, !PT ;  /* 0x0000001918187212 */ /* 0x000fe200078e3cff */
[--C-:B------:R-:W-:Y:S01]  /*aa90*/  IMAD.X R13, RZ, RZ, R5.reuse, P3 ;  /* 0x000000ffff0d7224 */ /* 0x100fe200018e0605 */
[----:B------:R-:W-:Y:S01]  /*aaa0*/  LOP3.LUT R28, R28, R29, RZ, 0x3c, !PT ;  /* 0x0000001d1c1c7212 */ /* 0x000fe200078e3cff */
[--C-:B------:R-:W-:Y:S01]  /*aab0*/  IMAD.X R25, RZ, RZ, R5.reuse, P6 ;  /* 0x000000ffff197224 */ /* 0x100fe200030e0605 */
[C---:B------:R-:W-:Y:S01]  /*aac0*/  IADD3 R37, P0, R4.reuse, 0x6000, RZ ;  /* 0x0000600004257810 */ /* 0x040fe20007f1e0ff */
[----:B------:R-:W-:Y:S01]  /*aad0*/  IMAD.X R29, RZ, RZ, R5, P5 ;  /* 0x000000ffff1d7224 */ /* 0x000fe200028e0605 */
[C---:B------:R-:W-:Y:S01]  /*aae0*/  IADD3 R41, P4, R4.reuse, 0x7000, RZ ;  /* 0x0000700004297810 */ /* 0x040fe20007f9e0ff */
[----:B------:R-:W-:Y:S01]  /*aaf0*/  USHF.R.S32.HI UR4, URZ, 0x1f, UR9 ;  /* 0x0000001f3f047899 */ /* 0x000fe20008011409 */
[C---:B------:R-:W-:Y:S01]  /*ab00*/  IADD3 R45, P3, R4.reuse, 0x8000, RZ ;  /* 0x00008000042d7810 */ /* 0x040fe20007f7e0ff */
[----:B------:R-:W-:Y:S01]  /*ab10*/  UIMAD UR11, UR17, UR13, UR11 ;  /* 0x0000000d110b72a4 */ /* 0x000fe2000f8e020b */
[----:B------:R-:W-:Y:S01]  /*ab20*/  IADD3 R49, P6, R4, 0x9000, RZ ;  /* 0x0000900004317810 */ /* 0x000fe20007fde0ff */
[----:B-1----:R-:W-:Y:S01]  /*ab30*/  @P1 IMAD.HI.U32 R0, R22, R21, RZ ;  /* 0x0000001516001227 */ /* 0x002fe200078e00ff */
[----:B------:R-:W-:Y:S01]  /*ab40*/  IADD3 R53, P5, R4, 0xa000, RZ ;  /* 0x0000a00004357810 */ /* 0x000fe20007fbe0ff */
[----:B------:R-:W-:Y:S01]  /*ab50*/  ULDC.64 UR12, c[0x0][0xaf0] ;  /* 0x0002bc00000c7ab9 */ /* 0x000fe20000000a00 */
[----:B------:R-:W-:Y:S01]  /*ab60*/  LOP3.LUT R36, R37, 0x380, RZ, 0xc0, !PT ;  /* 0x0000038025247812 */ /* 0x000fe200078ec0ff */
[----:B------:R-:W-:Y:S01]  /*ab70*/  UIMAD UR4, UR4, UR12, URZ ;  /* 0x0000000c040472a4 */ /* 0x000fe2000f8e023f */
[----:B------:R-:W-:Y:S01]  /*ab80*/  LOP3.LUT R40, R41, 0x380, RZ, 0xc0, !PT ;  /* 0x0000038029287812 */ /* 0x000fe200078ec0ff */
[----:B------:R-:W-:Y:S01]  /*ab90*/  IMAD.MOV.U32 R61, RZ, RZ, R22 ;  /* 0x000000ffff3d7224 */ /* 0x000fe200078e0016 */
[----:B------:R-:W-:Y:S01]  /*aba0*/  LOP3.LUT R44, R45, 0x380, RZ, 0xc0, !PT ;  /* 0x000003802d2c7812 */ /* 0x000fe200078ec0ff */
[----:B------:R-:W5:Y:S01]  /*abb0*/  LD.E.128 R12, desc[UR36][R12.64] ;  /* 0x000000240c0c7980 */ /* 0x000f62000c101d00 */
[----:B------:R-:W-:-:S02]  /*abc0*/  LOP3.LUT R48, R49, 0x380, RZ, 0xc0, !PT ;  /* 0x0000038031307812 */ /* 0x000fc400078ec0ff */
[----:B------:R-:W-:Y:S02]  /*abd0*/  LOP3.LUT R52, R53, 0x380, RZ, 0xc0, !PT ;  /* 0x0000038035347812 */ /* 0x000fe400078ec0ff */
[----:B------:R-:W-:Y:S01]  /*abe0*/  LOP3.LUT R11, R4, 0x380, RZ, 0xc0, !PT ;  /* 0x00000380040b7812 */ /* 0x000fe200078ec0ff */
[----:B------:R-:W-:Y:S01]  /*abf0*/  UIMAD UR4, UR9, UR13, UR4 ;  /* 0x0000000d090472a4 */ /* 0x000fe2000f8e0204 */
[----:B0-----:R-:W-:Y:S01]  /*ac00*/  @P1 SHF.R.U32.HI R61, RZ, R63, R0 ;  /* 0x0000003fff3d1219 */ /* 0x001fe20000011600 */
[----:B------:R-:W-:Y:S01]  /*ac10*/  UIMAD.WIDE.U32 UR10, UR9, UR12, UR10 ;  /* 0x0000000c090a72a5 */ /* 0x000fe2000f8e000a */
[----:B------:R-:W-:Y:S01]  /*ac20*/  SHF.R.U64 R36, R36, 0x3, RZ ;  /* 0x0000000324247819 */ /* 0x000fe200000012ff */
[----:B------:R-:W5:Y:S01]  /*ac30*/  LD.E.128 R24, desc[UR36][R24.64] ;  /* 0x0000002418187980 */ /* 0x000f62000c101d00 */
[----:B------:R-:W-:Y:S02]  /*ac40*/  SHF.R.U64 R40, R40, 0x3, RZ ;  /* 0x0000000328287819 */ /* 0x000fe400000012ff */
[----:B------:R-:W-:Y:S01]  /*ac50*/  SHF.R.U64 R44, R44, 0x3, RZ ;  /* 0x000000032c2c7819 */ /* 0x000fe200000012ff */
[----:B------:R-:W5:Y:S01]  /*ac60*/  LD.E.128 R28, desc[UR36][R28.64] ;  /* 0x000000241c1c7980 */ /* 0x000f62000c101d00 */
[----:B------:R-:W-:-:S02]  /*ac70*/  SHF.R.U64 R48, R48, 0x3, RZ ;  /* 0x0000000330307819 */ /* 0x000fc400000012ff */
[----:B------:R-:W-:Y:S01]  /*ac80*/  SHF.R.U64 R52, R52, 0x3, RZ ;  /* 0x0000000334347819 */ /* 0x000fe200000012ff */
[----:B------:R-:W5:Y:S01]  /*ac90*/  LD.E.128 R56, desc[UR36][R56.64] ;  /* 0x0000002438387980 */ /* 0x000f62000c101d00 */
[----:B------:R-:W-:Y:S01]  /*aca0*/  SHF.R.U64 R11, R11, 0x3, RZ ;  /* 0x000000030b0b7819 */ /* 0x000fe200000012ff */
[----:B------:R-:W-:Y:S01]  /*acb0*/  UIADD3 UR4, UR11, UR4, URZ ;  /* 0x000000040b047290 */ /* 0x000fe2000fffe03f */
[--C-:B------:R-:W-:Y:S01]  /*acc0*/  SHF.R.S32.HI R0, RZ, 0x1f, R61.reuse ;  /* 0x0000001fff007819 */ /* 0x100fe2000001143d */
[----:B------:R-:W-:Y:S01]  /*acd0*/  IMAD.MOV R2, RZ, RZ, -R61 ;  /* 0x000000ffff027224 */ /* 0x000fe200078e0a3d */
        /* <DEDUP_REMOVED lines=11> */
[----:B------:R-:W-:Y:S01]  /*ad90*/  ULDC.64 UR12, c[0x0][0xae0] ;  /* 0x0002b800000c7ab9 */ /* 0x000fe20000000a00 */
[----:B------:R-:W-:Y:S01]  /*ada0*/  IMAD R63, R3, R2, R22 ;  /* 0x00000002033f7224 */ /* 0x000fe200078e0216 */
[----:B------:R-:W5:Y:S01]  /*adb0*/  LD.E.128 R8, desc[UR36][R8.64] ;  /* 0x0000002408087980 */ /* 0x000f62000c101d00 */
[----:B------:R-:W-:-:S02]  /*adc0*/  IMAD R0, R0, UR12, RZ ;  /* 0x0000000c00007c24 */ /* 0x000fc4000f8e02ff */
[----:B------:R-:W-:Y:S01]  /*add0*/  IMAD.U32 R21, RZ, RZ, UR11 ;  /* 0x0000000bff157e24 */ /* 0x000fe2000f8e00ff */
[----:B------:R-:W5:Y:S01]  /*ade0*/  LD.E.128 R4, desc[UR36][R4.64] ;  /* 0x0000002404047980 */ /* 0x000f62000c101d00 */
[----:B------:R-:W-:Y:S01]  /*adf0*/  IMAD.U32 R20, RZ, RZ, UR10 ;  /* 0x0000000aff147e24 */ /* 0x000fe2000f8e00ff */
[----:B------:R-:W-:Y:S01]  /*ae00*/  ULDC.64 UR10, c[0x0][0xad8] ;  /* 0x0002b600000a7ab9 */ /* 0x000fe20000000a00 */
[----:B------:R-:W-:Y:S01]  /*ae10*/  IMAD.U32 R21, RZ, RZ, UR4 ;  /* 0x00000004ff157e24 */ /* 0x000fe2000f8e00ff */
[----:B------:R-:W5:Y:S01]  /*ae20*/  LD.E.128 R36, desc[UR36][R36.64] ;  /* 0x0000002424247980 */ /* 0x000f62000c101d00 */
[C---:B------:R-:W-:Y:S01]  /*ae30*/  IMAD R65, R61.reuse, UR13, R0 ;  /* 0x0000000d3d417c24 */ /* 0x040fe2000f8e0200 */
[----:B------:R-:W-:Y:S02]  /*ae40*/  SHF.R.S32.HI R0, RZ, 0x1f, R63 ;  /* 0x0000001fff007819 */ /* 0x000fe4000001143f */
[----:B------:R-:W5:Y:S01]  /*ae50*/  LD.E.128 R40, desc[UR36][R40.64] ;  /* 0x0000002428287980 */ /* 0x000f62000c101d00 */
[----:B------:R-:W-:-:S03]  /*ae60*/  IMAD.WIDE.U32 R2, R61, UR12, R20 ;  /* 0x0000000c3d027c25 */ /* 0x000fc6000f8e0014 */
[----:B------:R-:W5:Y:S04]  /*ae70*/  LD.E.128 R44, desc[UR36][R44.64] ;  /* 0x000000242c2c7980 */ /* 0x000f68000c101d00 */
        /* <DEDUP_REMOVED lines=8> */
[----:B------:R-:W-:-:S02]  /*af00*/  IMAD.IADD R3, R3, 0x1, R65 ;  /* 0x0000000103037824 */ /* 0x000fc400078e0241 */
[----:B------:R-:W-:Y:S02]  /*af10*/  IMAD R0, R0, UR10, RZ ;  /* 0x0000000a00007c24 */ /* 0x000fe4000f8e02ff */
[----:B------:R-:W-:Y:S01]  /*af20*/  VIADD R67, R215, UR43 ;  /* 0x0000002bd7437c36 */ /* 0x000fe20008000000 */
[----:B------:R-:W-:Y:S01]  /*af30*/  UIADD3 UR8, UR8, 0x30820, URZ ;  /* 0x0003082008087890 */ /* 0x000fe2000fffe03f */
[C---:B------:R-:W-:Y:S02]  /*af40*/  IMAD R65, R63.reuse, UR11, R0 ;  /* 0x0000000b3f417c24 */ /* 0x040fe4000f8e0200 */
[----:B------:R-:W-:Y:S01]  /*af50*/  IMAD.WIDE.U32 R2, R63, UR10, R2 ;  /* 0x0000000a3f027c25 */ /* 0x000fe2000f8e0002 */
[----:B------:R-:W-:Y:S01]  /*af60*/  ISETP.GE.AND P2, PT, R67, R16, PT ;  /* 0x000000104300720c */ /* 0x000fe20003f46270 */
[----:B------:R-:W-:Y:S01]  /*af70*/  ULDC.64 UR10, c[0x0][0xa80] ;  /* 0x0002a000000a7ab9 */ /* 0x000fe20000000a00 */
[----:B------:R-:W-:Y:S01]  /*af80*/  UPRMT UR8, URZ, 0x654, UR8 ;  /* 0x000006543f087896 */ /* 0x000fe20008000008 */
[----:B------:R-:W-:Y:S01]  /*af90*/  IMAD.IADD R3, R3, 0x1, R65 ;  /* 0x0000000103037824 */ /* 0x000fe200078e0241 */
[----:B------:R-:W-:Y:S01]  /*afa0*/  LEA R0, P3, R2, UR10, 0x1 ;  /* 0x0000000a02007c11 */ /* 0x000fe2000f8608ff */
[----:B------:R-:W-:-:S03]  /*afb0*/  VIADD R61, R67, 0x40 ;  /* 0x00000040433d7836 */ /* 0x000fc60000000000 */
[----:B------:R-:W-:Y:S01]  /*afc0*/  LEA.HI.X R22, R2, UR11, R3, 0x1, P3 ;  /* 0x0000000b02167c11 */ /* 0x000fe200098f0c03 */
[----:B------:R-:W-:Y:S01]  /*afd0*/  VIADD R21, R67, 0x20 ;  /* 0x0000002043157836 */ /* 0x000fe20000000000 */
[-C--:B------:R-:W-:Y:S01]  /*afe0*/  ISETP.GE.AND P1, PT, R61, R16.reuse, PT ;  /* 0x000000103d00720c */ /* 0x080fe20003f26270 */
[C---:B------:R-:W-:Y:S02]  /*aff0*/  VIADD R63, R69.reuse, 0x80 ;  /* 0x00000080453f7836 */ /* 0x040fe40000000000 */
[----:B------:R-:W-:Y:S01]  /*b000*/  VIADD R65, R69, 0x40 ;  /* 0x0000004045417836 */ /* 0x000fe20000000000 */
[----:B0-----:R-:W-:Y:S01]  /*b010*/  SYNCS.ARRIVE.TRANS64.RED.A1T0 RZ, [UR8], RZ ;  /* 0x000000ffffff79a7 */ /* 0x001fe20008100408 */
        /* <DEDUP_REMOVED lines=13> */
[-C--:B------:R-:W-:Y:S02]  /*b0f0*/  @!P3 LEA R20, P5, R65, R60.reuse, 0x1 ;  /* 0x0000003c4114b211 */ /* 0x080fe400078a08ff */
[-C--:B--2---:R-:W-:Y:S02]  /*b100*/  @!P4 LEA.HI.X R3, R69, R61.reuse, R64, 0x1, P6 ;  /* 0x0000003d4503c211 */ /* 0x084fe400030f0c40 */
[----:B------:R-:W-:Y:S02]  /*b110*/  @!P2 LEA R60, P6, R63, R60, 0x1 ;  /* 0x0000003c3f3ca211 */ /* 0x000fe400078c08ff */
[-C--:B------:R-:W-:Y:S01]  /*b120*/  @!P3 LEA.HI.X R21, R65, R61.reuse, R66, 0x1, P5 ;  /* 0x0000003d4115b211 */ /* 0x080fe200028f0c42 */
[----:B-----5:R0:W-:Y:S01]  /*b130*/  @!P4 ST.E.128 desc[UR36][R2.64], R4 ;  /* 0x000000040200c985 */ /* 0x0201e2000c101d24 */
[----:B------:R-:W-:-:S03]  /*b140*/  @!P2 LEA.HI.X R61, R63, R61, R62, 0x1, P6 ;  /* 0x0000003d3f3da211 */ /* 0x000fc600030f0c3e */
[----:B------:R0:W-:Y:S04]  /*b150*/  @!P3 ST.E.128 desc[UR36][R20.64], R28 ;  /* 0x0000001c1400b985 */ /* 0x0001e8000c101d24 */
[----:B------:R0:W-:Y:S02]  /*b160*/  @!P2 ST.E.128 desc[UR36][R60.64], R44 ;  /* 0x0000002c3c00a985 */ /* 0x0001e4000c101d24 */
.L_x_2423:
[----:B------:R-:W-:Y:S05]  /*b170*/  BSYNC B1 ;  /* 0x0000000000017941 */ /* 0x000fea0003800000 */
.L_x_2422:
        /* <DEDUP_REMOVED lines=17> */
.L_x_2425:
[----:B------:R-:W-:Y:S05]  /*b290*/  BSYNC B1 ;  /* 0x0000000000017941 */ /* 0x000fea0003800000 */
.L_x_2424:
        /* <DEDUP_REMOVED lines=17> */
.L_x_2427:
[----:B------:R-:W-:Y:S05]  /*b3b0*/  BSYNC B1 ;  /* 0x0000000000017941 */ /* 0x000fea0003800000 */
.L_x_2426:
[----:B0-----:R-:W-:Y:S01]  /*b3c0*/  VIADD R3, R67, 0x60 ;  /* 0x0000006043037836 */ /* 0x001fe20000000000 */
[----:B---3--:R-:W0:Y:S04]  /*b3d0*/  SHFL.IDX PT, R22, R22, 0x3, 0x181f ;  /* 0x00781f0016167f89 */ /* 0x008e2800000e0000 */
[----:B------:R-:W-:Y:S01]  /*b3e0*/  ISETP.GE.AND P0, PT, R3, R16, PT ;  /* 0x000000100300720c */ /* 0x000fe20003f06270 */
[----:B------:R-:W3:-:S12]  /*b3f0*/  SHFL.IDX PT, R0, R0, 0x3, 0x181f ;  /* 0x00781f0000007f89 */ /* 0x000ed800000e0000 */
[----:B------:R-:W-:Y:S05]  /*b400*/  @P0 BRA `(.L_x_2428) ;  /* 0x0000002000180947 */ /* 0x000fea0003800000 */
[----:B------:R-:W-:Y:S02]  /*b410*/  ULDC UR4, c[0x0][0xac8] ;  /* 0x0002b20000047ab9 */ /* 0x000fe40000000800 */
[----:B------:R-:W-:Y:S02]  /*b420*/  ISETP.GE.AND P2, PT, R69, UR4, PT ;  /* 0x0000000445007c0c */ /* 0x000fe4000bf46270 */
[----:B------:R-:W-:-:S11]  /*b430*/  ISETP.GE.AND P3, PT, R65, UR4, PT ;  /* 0x0000000441007c0c */ /* 0x000fd6000bf66270 */
[-C--:B---3--:R-:W-:Y:S02]  /*b440*/  @!P2 LEA R2, P0, R69, R0.reuse, 0x1 ;  /* 0x000000004502a211 */ /* 0x088fe400078008ff */
        /* <DEDUP_REMOVED lines=11> */
.L_x_2421:
        /* <DEDUP_REMOVED lines=16> */
[----:B------:R-:W-:Y:S01]  /*b600*/  UIMAD.WIDE.U32 UR10, UR18, UR12, UR10 ;  /* 0x0000000c120a72a5 */ /* 0x000fe2000f8e000a */
[----:B------:R-:W-:Y:S01]  /*b610*/  SHF.R.S32.HI R92, RZ, 0x1f, R211 ;  /* 0x0000001fff5c7819 */ /* 0x000fe200000114d3 */
[----:B------:R-:W-:Y:S01]  /*b620*/  UPRMT UR8, URZ, 0x654, UR8 ;  /* 0x000006543f087896 */ /* 0x000fe20008000008 */
[----:B------:R-:W-:Y:S01]  /*b630*/  SHF.R.S32.HI R93, RZ, 0x1f, R212 ;  /* 0x0000001fff5d7819 */ /* 0x000fe200000114d4 */
[----:B------:R-:W-:Y:S01]  /*b640*/  UIMAD UR11, UR18, UR13, UR11 ;  /* 0x0000000d120b72a4 */ /* 0x000fe2000f8e020b */
[----:B------:R-:W-:-:S02]  /*b650*/  SHF.R.S32.HI R94, RZ, 0x1f, R213 ;  /* 0x0000001fff5e7819 */ /* 0x000fc400000114d5 */
        /* <DEDUP_REMOVED lines=12> */
[----:B------:R-:W-:-:S03]  /*b720*/  UIMAD UR4, UR17, UR13, UR11 ;  /* 0x0000000d110472a4 */ /* 0x000fc6000f8e020b */
[----:B------:R-:W-:Y:S01]  /*b730*/  ULDC.64 UR12, c[0x0][0xb30] ;  /* 0x0002cc00000c7ab9 */ /* 0x000fe20000000a00 */
[----:B------:R-:W-:Y:S02]  /*b740*/  IMAD R7, R3, R2, R13 ;  /* 0x0000000203077224 */ /* 0x000fe400078e020d */
[----:B------:R-:W-:Y:S02]  /*b750*/  IMAD R0, R0, UR12, RZ ;  /* 0x0000000c00007c24 */ /* 0x000fe4000f8e02ff */
[----:B------:R-:W-:Y:S01]  /*b760*/  IMAD.U32 R3, RZ, RZ, UR11 ;  /* 0x0000000bff037e24 */ /* 0x000fe2000f8e00ff */
[----:B------:R-:W-:Y:S01]  /*b770*/  MOV R3, UR4 ;  /* 0x0000000400037c02 */ /* 0x000fe20008000f00 */
[----:B------:R-:W-:Y:S01]  /*b780*/  IMAD.U32 R2, RZ, RZ, UR10 ;  /* 0x0000000aff027e24 */ /* 0x000fe2000f8e00ff */
        /* <DEDUP_REMOVED lines=22> */
[----:B------:R-:W-:-:S02]  /*b8f0*/  SHF.R.S32.HI R9, RZ, 0x1f, R195 ;  /* 0x0000001fff097819 */ /* 0x000fc400000114c3 */
[----:B------:R-:W-:Y:S02]  /*b900*/  SHF.R.S32.HI R12, RZ, 0x1f, R11 ;  /* 0x0000001fff0c7819 */ /* 0x000fe4000001140b */
[----:B------:R-:W-:Y:S01]  /*b910*/  SHF.R.S32.HI R15, RZ, 0x1f, R194 ;  /* 0x0000001fff0f7819 */ /* 0x000fe200000114c2 */
[----:B-12---:R-:W-:Y:S02]  /*b920*/  @!P4 IMAD.WIDE R4, R17, 0x4, R2 ;  /* 0x000000041104c825 */ /* 0x006fe400078e0202 */
[-C--:B------:R-:W-:Y:S02]  /*b930*/  @!P1 LEA R6, P5, R213, R2.reuse, 0x2 ;  /* 0x00000002d5069211 */ /* 0x080fe400078a10ff */
[----:B------:R-:W-:Y:S01]  /*b940*/  @!P2 LEA R8, P6, R195, R2, 0x2 ;  /* 0x00000002c308a211 */ /* 0x000fe200078c10ff */
[----:B------:R1:W-:Y:S01]  /*b950*/  @!P4 ST.E.64 desc[UR36][R4.64], R24 ;  /* 0x000000180400c985 */ /* 0x0003e2000c101b24 */
[----:B------:R-:W-:Y:S02]  /*b960*/  ISETP.GE.AND P4, PT, R13, UR4, PT ;  /* 0x000000040d007c0c */ /* 0x000fe4000bf86270 */
[----:B------:R-:W-:-:S02]  /*b970*/  @!P1 LEA.HI.X R7, R213, R3, R94, 0x2, P5 ;  /* 0x00000003d5079211 */ /* 0x000fc400028f145e */
[----:B------:R-:W-:Y:S02]  /*b980*/  ISETP.GE.AND P5, PT, R194, UR4, PT ;  /* 0x00000004c2007c0c */ /* 0x000fe4000bfa6270 */
[----:B------:R-:W-:Y:S01]  /*b990*/  @!P2 LEA.HI.X R9, R195, R3, R9, 0x2, P6 ;  /* 0x00000003c309a211 */ /* 0x000fe200030f1409 */
[----:B------:R2:W-:Y:S01]  /*b9a0*/  @!P1 ST.E.64 desc[UR36][R6.64], R28 ;  /* 0x0000001c06009985 */ /* 0x0005e2000c101b24 */
[----:B------:R-:W-:-:S03]  /*b9b0*/  @!P3 LEA R10, P6, R11, R2, 0x2 ;  /* 0x000000020b0ab211 */ /* 0x000fc600078c10ff */
[----:B------:R3:W-:Y:S01]  /*b9c0*/  @!P2 ST.E.64 desc[UR36][R8.64], R32 ;  /* 0x000000200800a985 */ /* 0x0007e2000c101b24 */
[----:B------:R-:W-:Y:S02]  /*b9d0*/  ISETP.GE.AND P2, PT, R193, UR4, PT ;  /* 0x00000004c1007c0c */ /* 0x000fe4000bf46270 */
[----:B-1----:R-:W-:Y:S02]  /*b9e0*/  SHF.R.S32.HI R5, RZ, 0x1f, R13 ;  /* 0x0000001fff057819 */ /* 0x002fe4000001140d */
[-C--:B------:R-:W-:Y:S02]  /*b9f0*/  @!P4 LEA R4, P1, R13, R2.reuse, 0x2 ;  /* 0x000000020d04c211 */ /* 0x080fe400078210ff */
[-C--:B------:R-:W-:Y:S02]  /*ba00*/  @!P3 LEA.HI.X R11, R11, R3.reuse, R12, 0x2, P6 ;  /* 0x000000030b0bb211 */ /* 0x080fe400030f140c */
[----:B------:R-:W-:Y:S02]  /*ba10*/  @!P4 LEA.HI.X R5, R13, R3, R5, 0x2, P1 ;  /* 0x000000030d05c211 */ /* 0x000fe400008f1405 */
[----:B------:R-:W-:Y:S01]  /*ba20*/  ISETP.GE.AND P1, PT, R192, UR4, PT ;  /* 0x00000004c0007c0c */ /* 0x000fe2000bf26270 */
[----:B------:R-:W-:Y:S01]  /*ba30*/  @!P3 ST.E.64 desc[UR36][R10.64], R36 ;  /* 0x000000240a00b985 */ /* 0x000fe2000c101b24 */
[----:B------:R-:W-:-:S02]  /*ba40*/  @!P5 LEA R12, P6, R194, R2, 0x2 ;  /* 0x00000002c20cd211 */ /* 0x000fc400078c10ff */
[----:B--2---:R-:W-:Y:S01]  /*ba50*/  SHF.R.S32.HI R7, RZ, 0x1f, R193 ;  /* 0x0000001fff077819 */ /* 0x004fe200000114c1 */
[----:B------:R1:W-:Y:S01]  /*ba60*/  @!P4 ST.E.64 desc[UR36][R4.64], R40 ;  /* 0x000000280400c985 */ /* 0x0003e2000c101b24 */
[----:B------:R-:W-:Y:S02]  /*ba70*/  @!P5 LEA.HI.X R13, R194, R3, R15, 0x2, P6 ;  /* 0x00000003c20dd211 */ /* 0x000fe400030f140f */
[----:B------:R-:W-:Y:S02]  /*ba80*/  ISETP.GE.AND P6, PT, R23, UR4, PT ;  /* 0x0000000417007c0c */ /* 0x000fe4000bfc6270 */
[----:B------:R-:W-:Y:S01]  /*ba90*/  @!P2 LEA R6, P4, R193, R2, 0x2 ;  /* 0x00000002c106a211 */ /* 0x000fe200078810ff */
[----:B------:R-:W-:Y:S01]  /*baa0*/  @!P5 ST.E.64 desc[UR36][R12.64], R44 ;  /* 0x0000002c0c00d985 */ /* 0x000fe2000c101b24 */
[----:B------:R-:W-:Y:S02]  /*bab0*/  ISETP.GE.AND P3, PT, R212, UR4, PT ;  /* 0x00000004d4007c0c */ /* 0x000fe4000bf66270 */
[----:B---3--:R-:W-:-:S02]  /*bac0*/  SHF.R.S32.HI R9, RZ, 0x1f, R192 ;  /* 0x0000001fff097819 */ /* 0x008fc400000114c0 */
[CC--:B------:R-:W-:Y:S02]  /*bad0*/  @!P1 LEA R8, P5, R192.reuse, R2.reuse, 0x2 ;  /* 0x00000002c0089211 */ /* 0x0c0fe400078a10ff */
[-C--:B------:R-:W-:Y:S02]  /*bae0*/  @!P2 LEA.HI.X R7, R193, R3.reuse, R7, 0x2, P4 ;  /* 0x00000003c107a211 */ /* 0x080fe400020f1407 */
[----:B------:R-:W-:Y:S02]  /*baf0*/  @!P1 LEA.HI.X R9, R192, R3, R9, 0x2, P5 ;  /* 0x00000003c0099211 */ /* 0x000fe400028f1409 */
[----:B------:R-:W-:Y:S01]  /*bb00*/  ISETP.GE.AND P4, PT, R211, UR4, PT ;  /* 0x00000004d3007c0c */ /* 0x000fe2000bf86270 */
[----:B------:R2:W-:Y:S01]  /*bb10*/  @!P2 ST.E.64 desc[UR36][R6.64], R48 ;  /* 0x000000300600a985 */ /* 0x0005e2000c101b24 */
[----:B-1----:R-:W-:Y:S02]  /*bb20*/  SHF.R.S32.HI R5, RZ, 0x1f, R23 ;  /* 0x0000001fff057819 */ /* 0x002fe40000011417 */
[----:B------:R-:W-:Y:S01]  /*bb30*/  @!P6 LEA R4, P2, R23, R2, 0x2 ;  /* 0x000000021704e211 */ /* 0x000fe200078410ff */
[----:B------:R1:W-:Y:S01]  /*bb40*/  @!P1 ST.E.64 desc[UR36][R8.64], R52 ;  /* 0x0000003408009985 */ /* 0x0003e2000c101b24 */
[----:B------:R-:W-:-:S02]  /*bb50*/  ISETP.GE.AND P5, PT, R210, UR4, PT ;  /* 0x00000004d2007c0c */ /* 0x000fc4000bfa6270 */
[CC--:B------:R-:W-:Y:S02]  /*bb60*/  @!P3 LEA R10, P1, R212.reuse, R2.reuse, 0x2 ;  /* 0x00000002d40ab211 */ /* 0x0c0fe400078210ff */
[-C--:B------:R-:W-:Y:S02]  /*bb70*/  @!P6 LEA.HI.X R5, R23, R3.reuse, R5, 0x2, P2 ;  /* 0x000000031705e211 */ /* 0x080fe400010f1405 */
[----:B------:R-:W-:Y:S02]  /*bb80*/  @!P3 LEA.HI.X R11, R212, R3, R93, 0x2, P1 ;  /* 0x00000003d40bb211 */ /* 0x000fe400008f145d */
[----:B------:R-:W-:Y:S01]  /*bb90*/  ISETP.GE.AND P1, PT, R209, UR4, PT ;  /* 0x00000004d1007c0c */ /* 0x000fe2000bf26270 */
[----:B------:R3:W-:Y:S01]  /*bba0*/  @!P6 ST.E.64 desc[UR36][R4.64], R56 ;  /* 0x000000380400e985 */ /* 0x0007e2000c101b24 */
[-C--:B--2---:R-:W-:Y:S02]  /*bbb0*/  @!P4 LEA R6, P6, R211, R2.reuse, 0x2 ;  /* 0x00000002d306c211 */ /* 0x084fe400078c10ff */
[----:B------:R-:W-:Y:S01]  /*bbc0*/  ISETP.GE.AND P2, PT, R208, UR4, PT ;  /* 0x00000004d0007c0c */ /* 0x000fe2000bf46270 */
[----:B------:R2:W-:Y:S01]  /*bbd0*/  @!P3 ST.E.64 desc[UR36][R10.64], R60 ;  /* 0x0000003c0a00b985 */ /* 0x0005e2000c101b24 */
[----:B------:R-:W-:-:S02]  /*bbe0*/  @!P5 LEA R12, P3, R210, R2, 0x2 ;  /* 0x00000002d20cd211 */ /* 0x000fc400078610ff */
[-C--:B------:R-:W-:Y:S02]  /*bbf0*/  @!P4 LEA.HI.X R7, R211, R3.reuse, R92, 0x2, P6 ;  /* 0x00000003d307c211 */ /* 0x080fe400030f145c */
[----:B------:R-:W-:-:S03]  /*bc00*/  @!P5 LEA.HI.X R13, R210, R3, R22, 0x2, P3 ;  /* 0x00000003d20dd211 */ /* 0x000fc600018f1416 */
[----:B------:R4:W-:Y:S01]  /*bc10*/  @!P4 ST.E.64 desc[UR36][R6.64], R64 ;  /* 0x000000400600c985 */ /* 0x0009e2000c101b24 */
[----:B------:R-:W-:Y:S02]  /*bc20*/  ISETP.GE.AND P4, PT, R207, UR4, PT ;  /* 0x00000004cf007c0c */ /* 0x000fe4000bf86270 */
[CC--:B-1----:R-:W-:Y:S01]  /*bc30*/  @!P1 LEA R8, P3, R209.reuse, R2.reuse, 0x2 ;  /* 0x00000002d1089211 */ /* 0x0c2fe200078610ff */
[----:B------:R1:W-:Y:S01]  /*bc40*/  @!P5 ST.E.64 desc[UR36][R12.64], R68 ;  /* 0x000000440c00d985 */ /* 0x0003e2000c101b24 */
[----:B------:R-:W-:Y:S02]  /*bc50*/  ISETP.GE.AND P5, PT, R206, UR4, PT ;  /* 0x00000004ce007c0c */ /* 0x000fe4000bfa6270 */
[----:B------:R-:W-:Y:S02]  /*bc60*/  @!P1 LEA.HI.X R9, R209, R3, R16, 0x2, P3 ;  /* 0x00000003d1099211 */ /* 0x000fe400018f1410 */
[----:B---3--:R-:W-:-:S03]  /*bc70*/  @!P2 LEA R4, P6, R208, R2, 0x2 ;  /* 0x00000002d004a211 */ /* 0x008fc600078c10ff */
[----:B------:R3:W-:Y:S01]  /*bc80*/  @!P1 ST.E.64 desc[UR36][R8.64], R72 ;  /* 0x0000004808009985 */ /* 0x0007e2000c101b24 */
[-C--:B------:R-:W-:Y:S02]  /*bc90*/  @!P2 LEA.HI.X R5, R208, R3.reuse, R229, 0x2, P6 ;  /* 0x00000003d005a211 */ /* 0x080fe400030f14e5 */
[----:B------:R-:W-:Y:S02]  /*bca0*/  ISETP.GE.AND P1, PT, R205, UR4, PT ;  /* 0x00000004cd007c0c */ /* 0x000fe4000bf26270 */
[CC--:B--2---:R-:W-:Y:S01]  /*bcb0*/  @!P4 LEA R10, P3, R207.reuse, R2.reuse, 0x2 ;  /* 0x00000002cf0ac211 */ /* 0x0c4fe200078610ff */
[----:B------:R2:W-:Y:S01]  /*bcc0*/  @!P2 ST.E.64 desc[UR36][R4.64], R76 ;  /* 0x0000004c0400a985 */ /* 0x0005e2000c101b24 */
[----:B----4-:R-:W-:Y:S02]  /*bcd0*/  @!P5 LEA R6, P6, R206, R2, 0x2 ;  /* 0x00000002ce06d211 */ /* 0x010fe400078c10ff */
[----:B------:R-:W-:Y:S02]  /*bce0*/  ISETP.GE.AND P2, PT, R204, UR4, PT ;  /* 0x00000004cc007c0c */ /* 0x000fe4000bf46270 */
[----:B------:R-:W-:-:S02]  /*bcf0*/  @!P4 LEA.HI.X R11, R207, R3, R228, 0x2, P3 ;  /* 0x00000003cf0bc211 */ /* 0x000fc400018f14e4 */
[----:B------:R-:W-:Y:S02]  /*bd00*/  ISETP.GE.AND P3, PT, R203, UR4, PT ;  /* 0x00000004cb007c0c */ /* 0x000fe4000bf66270 */
[----:B------:R-:W-:Y:S01]  /*bd10*/  @!P5 LEA.HI.X R7, R206, R3, R227, 0x2, P6 ;  /* 0x00000003ce07d211 */ /* 0x000fe200030f14e3 */
[----:B------:R-:W-:Y:S01]  /*bd20*/  @!P4 ST.E.64 desc[UR36][R10.64], R80 ;  /* 0x000000500a00c985 */ /* 0x000fe2000c101b24 */
[----:B-1----:R-:W-:-:S03]  /*bd30*/  @!P1 LEA R12, P4, R205, R2, 0x2 ;  /* 0x00000002cd0c9211 */ /* 0x002fc600078810ff */
[----:B------:R1:W-:Y:S01]  /*bd40*/  @!P5 ST.E.64 desc[UR36][R6.64], R84 ;  /* 0x000000540600d985 */ /* 0x0003e2000c101b24 */
[----:B------:R-:W-:Y:S02]  /*bd50*/  ISETP.GE.AND P5, PT, R202, UR4, PT ;  /* 0x00000004ca007c0c */ /* 0x000fe4000bfa6270 */
[-C--:B------:R-:W-:Y:S02]  /*bd60*/  @!P1 LEA.HI.X R13, R205, R3.reuse, R226, 0x2, P4 ;  /* 0x00000003cd0d9211 */ /* 0x080fe400020f14e2 */
[CC--:B---3--:R-:W-:Y:S02]  /*bd70*/  @!P2 LEA R8, P6, R204.reuse, R2.reuse, 0x2 ;  /* 0x00000002cc08a211 */ /* 0x0c8fe400078c10ff */
[----:B--2---:R-:W-:Y:S01]  /*bd80*/  @!P3 LEA R4, P4, R203, R2, 0x2 ;  /* 0x00000002cb04b211 */ /* 0x004fe200078810ff */
[----:B------:R2:W-:Y:S01]  /*bd90*/  @!P1 ST.E.64 desc[UR36][R12.64], R88 ;  /* 0x000000580c009985 */ /* 0x0005e2000c101b24 */
[----:B------:R-:W-:Y:S02]  /*bda0*/  @!P2 LEA.HI.X R9, R204, R3, R225, 0x2, P6 ;  /* 0x00000003cc09a211 */ /* 0x000fe400030f14e1 */
[----:B------:R-:W-:-:S02]  /*bdb0*/  ISETP.GE.AND P1, PT, R201, UR4, PT ;  /* 0x00000004c9007c0c */ /* 0x000fc4000bf26270 */
[-C--:B------:R-:W-:Y:S01]  /*bdc0*/  @!P3 LEA.HI.X R5, R203, R3.reuse, R224, 0x2, P4 ;  /* 0x00000003cb05b211 */ /* 0x080fe200020f14e0 */
[----:B------:R3:W-:Y:S01]  /*bdd0*/  @!P2 ST.E.64 desc[UR36][R8.64], R20 ;  /* 0x000000140800a985 */ /* 0x0007e2000c101b24 */
[----:B------:R-:W-:Y:S02]  /*bde0*/  ISETP.GE.AND P4, PT, R200, UR4, PT ;  /* 0x00000004c8007c0c */ /* 0x000fe4000bf86270 */
[----:B-1----:R-:W-:Y:S01]  /*bdf0*/  @!P5 LEA R6, P6, R202, R2, 0x2 ;  /* 0x00000002ca06d211 */ /* 0x002fe200078c10ff */
[----:B------:R4:W-:Y:S01]  /*be00*/  @!P3 ST.E.64 desc[UR36][R4.64], R120 ;  /* 0x000000780400b985 */ /* 0x0009e2000c101b24 */
[----:B------:R-:W-:Y:S02]  /*be10*/  ISETP.GE.AND P2, PT, R199, UR4, PT ;  /* 0x00000004c7007c0c */ /* 0x000fe4000bf46270 */
[----:B------:R-:W-:Y:S02]  /*be20*/  ISETP.GE.AND P3, PT, R198, UR4, PT ;  /* 0x00000004c6007c0c */ /* 0x000fe4000bf66270 */
[----:B------:R-:W-:-:S02]  /*be30*/  @!P5 LEA.HI.X R7, R202, R3, R223, 0x2, P6 ;  /* 0x00000003ca07d211 */ /* 0x000fc400030f14df */
[----:B------:R-:W-:-:S03]  /*be40*/  @!P1 LEA R10, P6, R201, R2, 0x2 ;  /* 0x00000002c90a9211 */ /* 0x000fc600078c10ff */
[----:B------:R4:W-:Y:S01]  /*be50*/  @!P5 ST.E.64 desc[UR36][R6.64], R100 ;  /* 0x000000640600d985 */ /* 0x0009e2000c101b24 */
[CC--:B--2---:R-:W-:Y:S02]  /*be60*/  @!P4 LEA R12, P5, R200.reuse, R2.reuse, 0x2 ;  /* 0x00000002c80cc211 */ /* 0x0c4fe400078a10ff */
        /* <DEDUP_REMOVED lines=10> */
.L_x_2430:
[----:B------:R-:W-:Y:S05]  /*bf10*/  BSYNC B1 ;  /* 0x0000000000017941 */ /* 0x000fea0003800000 */
.L_x_2429:
        /* <DEDUP_REMOVED lines=18> */
[----:B------:R-:W-:-:S02]  /*c040*/  @!P4 LEA.HI.X R7, R213, R5, R94, 0x2, P6 ;  /* 0x00000005d507c211 */ /* 0x000fc400030f145e */
[----:B------:R-:W-:Y:S02]  /*c050*/  ISETP.GE.AND P3, PT, R194, UR4, PT ;  /* 0x00000004c2007c0c */ /* 0x000fe4000bf66270 */
[-C--:B------:R-:W-:Y:S01]  /*c060*/  @!P2 LEA R12, P6, R9, R4.reuse, 0x2 ;  /* 0x00000004090ca211 */ /* 0x080fe200078c10ff */
[----:B------:R1:W-:Y:S01]  /*c070*/  @!P4 ST.E.64 desc[UR36][R6.64], R30 ;  /* 0x0000001e0600c985 */ /* 0x0003e2000c101b24 */
[-C--:B------:R-:W-:Y:S02]  /*c080*/  @!P1 LEA.HI.X R11, R11, R5.reuse, R0, 0x2, P5 ;  /* 0x000000050b0b9211 */ /* 0x080fe400028f1400 */
[----:B------:R-:W-:Y:S02]  /*c090*/  SHF.R.S32.HI R0, RZ, 0x1f, R195 ;  /* 0x0000001fff007819 */ /* 0x000fe400000114c3 */
[----:B------:R-:W-:Y:S02]  /*c0a0*/  @!P0 LEA R8, P5, R195, R4, 0x2 ;  /* 0x00000004c3088211 */ /* 0x000fe400078a10ff */
[----:B------:R-:W-:-:S02]  /*c0b0*/  @!P2 LEA.HI.X R13, R9, R5, R13, 0x2, P6 ;  /* 0x00000005090da211 */ /* 0x000fc400030f140d */
[----:B------:R-:W-:Y:S02]  /*c0c0*/  @!P0 LEA.HI.X R9, R195, R5, R0, 0x2, P5 ;  /* 0x00000005c3098211 */ /* 0x000fe400028f1400 */
[----:B------:R-:W-:Y:S02]  /*c0d0*/  ISETP.GE.AND P4, PT, R193, UR4, PT ;  /* 0x00000004c1007c0c */ /* 0x000fe4000bf86270 */
[----:B------:R-:W-:Y:S01]  /*c0e0*/  ISETP.GE.AND P5, PT, R192, UR4, PT ;  /* 0x00000004c0007c0c */ /* 0x000fe2000bfa6270 */
[----:B------:R-:W-:Y:S01]  /*c0f0*/  @!P0 ST.E.64 desc[UR36][R8.64], R34 ;  /* 0x0000002208008985 */ /* 0x000fe2000c101b24 */
[----:B------:R-:W-:Y:S02]  /*c100*/  SHF.R.S32.HI R0, RZ, 0x1f, R193 ;  /* 0x0000001fff007819 */ /* 0x000fe400000114c1 */
[----:B------:R-:W-:Y:S01]  /*c110*/  SHF.R.S32.HI R21, RZ, 0x1f, R192 ;  /* 0x0000001fff157819 */ /* 0x000fe200000114c0 */
[----:B------:R2:W-:Y:S01]  /*c120*/  @!P1 ST.E.64 desc[UR36][R10.64], R38 ;  /* 0x000000260a009985 */ /* 0x0005e2000c101b24 */
[----:B0-----:R-:W-:-:S03]  /*c130*/  @!P3 LEA R2, P1, R194, R4, 0x2 ;  /* 0x00000004c202b211 */ /* 0x001fc600078210ff */
[----:B------:R0:W-:Y:S01]  /*c140*/  @!P2 ST.E.64 desc[UR36][R12.64], R42 ;  /* 0x0000002a0c00a985 */ /* 0x0001e2000c101b24 */
[-C--:B------:R-:W-:Y:S02]  /*c150*/  @!P3 LEA.HI.X R3, R194, R5.reuse, R15, 0x2, P1 ;  /* 0x00000005c203b211 */ /* 0x080fe400008f140f */
[----:B------:R-:W-:Y:S02]  /*c160*/  ISETP.GE.AND P1, PT, R212, UR4, PT ;  /* 0x00000004d4007c0c */ /* 0x000fe4000bf26270 */
[----:B------:R-:W-:Y:S01]  /*c170*/  ISETP.GE.AND P2, PT, R23, UR4, PT ;  /* 0x0000000417007c0c */ /* 0x000fe2000bf46270 */
[----:B------:R3:W-:Y:S01]  /*c180*/  @!P3 ST.E.64 desc[UR36][R2.64], R46 ;  /* 0x0000002e0200b985 */ /* 0x0007e2000c101b24 */
[CC--:B-1----:R-:W-:Y:S02]  /*c190*/  @!P4 LEA R6, P0, R193.reuse, R4.reuse, 0x2 ;  /* 0x00000004c106c211 */ /* 0x0c2fe400078010ff */
[----:B------:R-:W-:Y:S02]  /*c1a0*/  @!P5 LEA R14, P6, R192, R4, 0x2 ;  /* 0x00000004c00ed211 */ /* 0x000fe400078c10ff */
[----:B------:R-:W-:-:S02]  /*c1b0*/  @!P4 LEA.HI.X R7, R193, R5, R0, 0x2, P0 ;  /* 0x00000005c107c211 */ /* 0x000fc400000f1400 */
[----:B------:R-:W-:Y:S02]  /*c1c0*/  ISETP.GE.AND P0, PT, R211, UR4, PT ;  /* 0x00000004d3007c0c */ /* 0x000fe4000bf06270 */
[----:B------:R-:W-:Y:S01]  /*c1d0*/  @!P5 LEA.HI.X R15, R192, R5, R21, 0x2, P6 ;  /* 0x00000005c00fd211 */ /* 0x000fe200030f1415 */
        /* <DEDUP_REMOVED lines=8> */
[----:B------:R-:W-:Y:S02]  /*c260*/  ISETP.GE.AND P3, PT, R208, UR4, PT ;  /* 0x00000004d0007c0c */ /* 0x000fe4000bf66270 */
[----:B------:R-:W-:Y:S02]  /*c270*/  @!P2 LEA.HI.X R9, R23, R5, R0, 0x2, P6 ;  /* 0x000000051709a211 */ /* 0x000fe400030f1400 */
[----:B0-----:R-:W-:-:S03]  /*c280*/  @!P0 LEA R12, P6, R211, R4, 0x2 ;  /* 0x00000004d30c8211 */ /* 0x001fc600078c10ff */
[----:B------:R0:W-:Y:S01]  /*c290*/  @!P2 ST.E.64 desc[UR36][R8.64], R58 ;  /* 0x0000003a0800a985 */ /* 0x0001e2000c101b24 */
[-C--:B------:R-:W-:Y:S02]  /*c2a0*/  @!P0 LEA.HI.X R13, R211, R5.reuse, R92, 0x2, P6 ;  /* 0x00000005d30d8211 */ /* 0x080fe400030f145c */
[CC--:B---3--:R-:W-:Y:S01]  /*c2b0*/  @!P5 LEA R2, P6, R210.reuse, R4.reuse, 0x2 ;  /* 0x00000004d202d211 */ /* 0x0c8fe200078c10ff */
[----:B------:R3:W-:Y:S01]  /*c2c0*/  @!P1 ST.E.64 desc[UR36][R10.64], R62 ;  /* 0x0000003e0a009985 */ /* 0x0007e2000c101b24 */
[----:B------:R-:W-:Y:S02]  /*c2d0*/  ISETP.GE.AND P2, PT, R207, UR4, PT ;  /* 0x00000004cf007c0c */ /* 0x000fe4000bf46270 */
[----:B------:R-:W-:Y:S01]  /*c2e0*/  @!P5 LEA.HI.X R3, R210, R5, R22, 0x2, P6 ;  /* 0x00000005d203d211 */ /* 0x000fe200030f1416 */
[----:B------:R4:W-:Y:S01]  /*c2f0*/  @!P0 ST.E.64 desc[UR36][R12.64], R66 ;  /* 0x000000420c008985 */ /* 0x0009e2000c101b24 */
[-C--:B-1----:R-:W-:Y:S02]  /*c300*/  @!P4 LEA R6, P0, R209, R4.reuse, 0x2 ;  /* 0x00000004d106c211 */ /* 0x082fe400078010ff */
[----:B--2---:R-:W-:Y:S01]  /*c310*/  @!P3 LEA R14, P6, R208, R4, 0x2 ;  /* 0x00000004d00eb211 */ /* 0x004fe200078c10ff */
[----:B------:R1:W-:Y:S01]  /*c320*/  @!P5 ST.E.64 desc[UR36][R2.64], R70 ;  /* 0x000000460200d985 */ /* 0x0003e2000c101b24 */
[----:B------:R-:W-:-:S02]  /*c330*/  ISETP.GE.AND P1, PT, R206, UR4, PT ;  /* 0x00000004ce007c0c */ /* 0x000fc4000bf26270 */
[-C--:B------:R-:W-:Y:S02]  /*c340*/  @!P4 LEA.HI.X R7, R209, R5.reuse, R16, 0x2, P0 ;  /* 0x00000005d107c211 */ /* 0x080fe400000f1410 */
[----:B------:R-:W-:Y:S02]  /*c350*/  ISETP.GE.AND P0, PT, R205, UR4, PT ;  /* 0x00000004cd007c0c */ /* 0x000fe4000bf06270 */
[----:B------:R-:W-:Y:S01]  /*c360*/  @!P3 LEA.HI.X R15, R208, R5, R229, 0x2, P6 ;  /* 0x00000005d00fb211 */ /* 0x000fe200030f14e5 */
[----:B------:R2:W-:Y:S01]  /*c370*/  @!P4 ST.E.64 desc[UR36][R6.64], R74 ;  /* 0x0000004a0600c985 */ /* 0x0005e2000c101b24 */
[----:B0-----:R-:W-:-:S03]  /*c380*/  @!P2 LEA R8, P4, R207, R4, 0x2 ;  /* 0x00000004cf08a211 */ /* 0x001fc600078810ff */
[----:B------:R-:W-:Y:S01]  /*c390*/  @!P3 ST.E.64 desc[UR36][R14.64], R78 ;  /* 0x0000004e0e00b985 */ /* 0x000fe2000c101b24 */
[----:B------:R-:W-:Y:S02]  /*c3a0*/  ISETP.GE.AND P3, PT, R204, UR4, PT ;  /* 0x00000004cc007c0c */ /* 0x000fe4000bf66270 */
[CC--:B---3--:R-:W-:Y:S02]  /*c3b0*/  @!P1 LEA R10, P5, R206.reuse, R4.reuse, 0x2 ;  /* 0x00000004ce0a9211 */ /* 0x0c8fe400078a10ff */
[-C--:B------:R-:W-:Y:S02]  /*c3c0*/  @!P2 LEA.HI.X R9, R207, R5.reuse, R228, 0x2, P4 ;  /* 0x00000005cf09a211 */ /* 0x080fe400020f14e4 */
[----:B----4-:R-:W-:Y:S02]  /*c3d0*/  @!P0 LEA R12, P6, R205, R4, 0x2 ;  /* 0x00000004cd0c8211 */ /* 0x010fe400078c10ff */
[----:B------:R-:W-:Y:S01]  /*c3e0*/  ISETP.GE.AND P4, PT, R203, UR4, PT ;  /* 0x00000004cb007c0c */ /* 0x000fe2000bf86270 */
[----:B------:R0:W-:Y:S01]  /*c3f0*/  @!P2 ST.E.64 desc[UR36][R8.64], R82 ;  /* 0x000000520800a985 */ /* 0x0001e2000c101b24 */
        /* <DEDUP_REMOVED lines=11> */
[----:B------:R2:W-:Y:S01]  /*c4b0*/  @!P3 ST.E.64 desc[UR36][R2.64], R122 ;  /* 0x0000007a0200b985 */ /* 0x0005e2000c101b24 */
[CC--:B0-----:R-:W-:Y:S02]  /*c4c0*/  @!P2 LEA R8, P3, R202.reuse, R4.reuse, 0x2 ;  /* 0x00000004ca08a211 */ /* 0x0c1fe400078610ff */
[-C--:B------:R-:W-:Y:S02]  /*c4d0*/  @!P4 LEA.HI.X R7, R203, R5.reuse, R224, 0x2, P6 ;  /* 0x00000005cb07c211 */ /* 0x080fe400030f14e0 */
[-C--:B---3--:R-:W-:Y:S02]  /*c4e0*/  @!P1 LEA R10, P6, R201, R4.reuse, 0x2 ;  /* 0x00000004c90a9211 */ /* 0x088fe400078c10ff */
[----:B------:R-:W-:Y:S01]  /*c4f0*/  @!P2 LEA.HI.X R9, R202, R5, R223, 0x2, P3 ;  /* 0x00000005ca09a211 */ /* 0x000fe200018f14df */
[----:B------:R2:W-:Y:S01]  /*c500*/  @!P4 ST.E.64 desc[UR36][R6.64], R124 ;  /* 0x0000007c0600c985 */ /* 0x0005e2000c101b24 */
[----:B-1----:R-:W-:-:S02]  /*c510*/  @!P0 LEA R12, P4, R200, R4, 0x2 ;  /* 0x00000004c80c8211 */ /* 0x002fc400078810ff */
[----:B------:R-:W-:Y:S01]  /*c520*/  @!P5 LEA R14, P3, R199, R4, 0x2 ;  /* 0x00000004c70ed211 */ /* 0x000fe200078610ff */
[----:B------:R2:W-:Y:S01]  /*c530*/  @!P2 ST.E.64 desc[UR36][R8.64], R102 ;  /* 0x000000660800a985 */ /* 0x0005e2000c101b24 */
[-C--:B------:R-:W-:Y:S02]  /*c540*/  @!P1 LEA.HI.X R11, R201, R5.reuse, R222, 0x2, P6 ;  /* 0x00000005c90b9211 */ /* 0x080fe400030f14de */
        /* <DEDUP_REMOVED lines=11> */
.L_x_2419:
[----:B------:R-:W-:Y:S01]  /*c600*/  R2UR UR4, R197 ;  /* 0x00000000c50472ca */ /* 0x000fe200000e0000 */
[----:B------:R-:W-:Y:S01]  /*c610*/  ULDC.64 UR8, c[0x0][0xc00] ;  /* 0x0003000000087ab9 */ /* 0x000fe20000000a00 */
[----:B------:R-:W-:Y:S01]  /*c620*/  R2UR UR10, R22 ;  /* 0x00000000160a72ca */ /* 0x000fe200000e0000 */
[----:B------:R-:W-:-:S04]  /*c630*/  UISETP.NE.U32.AND UP0, UPT, UR8, URZ, UPT ;  /* 0x0000003f0800728c */ /* 0x000fc8000bf05070 */
[----:B------:R-:W-:-:S03]  /*c640*/  UISETP.NE.AND.EX UP0, UPT, UR9, URZ, UPT, UP0 ;  /* 0x0000003f0900728c */ /* 0x000fc6000bf05300 */
[----:B------:R-:W-:-:S03]  /*c650*/  ULDC.64 UR8, c[0x0][0xc00] ;  /* 0x0003000000087ab9 */ /* 0x000fc60000000a00 */
[----:B------:R-:W-:Y:S01]  /*c660*/  UIMAD.WIDE UR8, UR4, 0x4, UR8 ;  /* 0x00000004040878a5 */ /* 0x000fe2000f8e0208 */
[----:B------:R-:W-:-:S05]  /*c670*/  PLOP3.LUT P1, PT, PT, PT, UP0, 0x80, 0x0 ;  /* 0x000000000000781c */ /* 0x000fca0003f2f008 */
[----:B------:R-:W-:Y:S02]  /*c680*/  IMAD.U32 R2, RZ, RZ, UR8 ;  /* 0x00000008ff027e24 */ /* 0x000fe4000f8e00ff */
[----:B------:R-:W-:Y:S01]  /*c690*/  IMAD.U32 R3, RZ, RZ, UR9 ;  /* 0x00000009ff037e24 */ /* 0x000fe2000f8e00ff */
[----:B------:R-:W-:Y:S02]  /*c6a0*/  ULDC.64 UR8, c[0x0][0xc08] ;  /* 0x0003020000087ab9 */ /* 0x000fe40000000a00 */
[----:B------:R-:W-:-:S03]  /*c6b0*/  UISETP.NE.U32.AND UP1, UPT, UR8, URZ, UPT ;  /* 0x0000003f0800728c */ /* 0x000fc6000bf25070 */
[----:B------:R-:W2:Y:S01]  /*c6c0*/  @P1 LDG.E R6, desc[UR36][R2.64] ;  /* 0x0000002402061981 */ /* 0x000ea2000c1e1900 */
[----:B------:R-:W-:-:S06]  /*c6d0*/  UISETP.NE.AND.EX UP1, UPT, UR9, URZ, UPT, UP1 ;  /* 0x0000003f0900728c */ /* 0x000fcc000bf25310 */
[----:B------:R-:W-:-:S05]  /*c6e0*/  PLOP3.LUT P2, PT, PT, PT, UP1, 0x80, 0x0 ;  /* 0x000000000000781c */ /* 0x000fca0003f4f018 */
[----:B------:R-:W-:Y:S02]  /*c6f0*/  @UP1 ULDC.64 UR8, c[0x0][0xc08] ;  /* 0x0003020000081ab9 */ /* 0x000fe40000000a00 */
[----:B------:R-:W-:-:S03]  /*c700*/  @UP1 UIMAD.WIDE UR8, UR4, 0x4, UR8 ;  /* 0x00000004040818a5 */ /* 0x000fc6000f8e0208 */
[----:B------:R-:W-:Y:S02]  /*c710*/  ULDC UR4, c[0x0][0xa88] ;  /* 0x0002a20000047ab9 */ /* 0x000fe40000000800 */
[----:B------:R-:W-:Y:S02]  /*c720*/  IMAD.U32 R0, RZ, RZ, UR4 ;  /* 0x00000004ff007e24 */ /* 0x000fe4000f8e00ff */
[----:B------:R-:W-:Y:S02]  /*c730*/  IMAD.U32 R4, RZ, RZ, UR8 ;  /* 0x00000008ff047e24 */ /* 0x000fe4000f8e00ff */
        /* <DEDUP_REMOVED lines=16> */
.L_x_2431:
[----:B------:R-:W-:Y:S01]  /*c840*/  R2UR UR9, R197 ;  /* 0x00000000c50972ca */ /* 0x000fe200000e0000 */
[----:B------:R-:W-:Y:S01]  /*c850*/  BSSY B1, `(.L_x_2432) ;  /* 0x000003d000017945 */ /* 0x000fe20003800000 */
[----:B------:R-:W-:-:S11]  /*c860*/  R2UR UR8, R216 ;  /* 0x00000000d80872ca */ /* 0x000fd600000e0000 */
[----:B------:R-:W-:Y:S02]  /*c870*/  USEL UR12, UR9, URZ, !UP0 ;  /* 0x0000003f090c7287 */ /* 0x000fe4000c000000 */
[----:B------:R-:W-:Y:S01]  /*c880*/  USEL UR13, UR8, URZ, !UP0 ;  /* 0x0000003f080d7287 */ /* 0x000fe2000c000000 */
[----:B------:R-:W-:Y:S11]  /*c890*/  @P0 BRA `(.L_x_2433) ;  /* 0x0000000000e00947 */ /* 0x000ff60003800000 */
[----:B------:R-:W0:Y:S01]  /*c8a0*/  S2R R4, SR_TID.X ;  /* 0x0000000000047919 */ /* 0x000e220000002100 */
[----:B------:R-:W1:Y:S01]  /*c8b0*/  LDC R9, c[0x0][0xbe8] ;  /* 0x0002fa00ff097b82 */ /* 0x000e620000000800 */
[----:B------:R-:W-:Y:S02]  /*c8c0*/  IMAD.U32 R3, RZ, RZ, UR43 ;  /* 0x0000002bff037e24 */ /* 0x000fe4000f8e00ff */
[----:B-1---5:R-:W-:-:S03]  /*c8d0*/  IMAD R2, R0, R9, RZ ;  /* 0x0000000900027224 */ /* 0x022fc600078e02ff */
        /* <DEDUP_REMOVED lines=52> */
.L_x_2433:
[----:B------:R-:W-:Y:S05]  /*cc20*/  BSYNC B1 ;  /* 0x0000000000017941 */ /* 0x000fea0003800000 */
.L_x_2432:
[----:B------:R-:W-:-:S13]  /*cc30*/  R2UR UR8, R22 ;  /* 0x00000000160872ca */ /* 0x000fda00000e0000 */
[----:B------:R-:W-:-:S06]  /*cc40*/  UISETP.GT.AND UP0, UPT, UR8, 0x1, UPT ;  /* 0x000000010800788c */ /* 0x000fcc000bf04270 */
[----:B------:R-:W-:-:S13]  /*cc50*/  PLOP3.LUT P0, PT, PT, PT, UP0, 0x80, 0x0 ;  /* 0x000000000000781c */ /* 0x000fda0003f0f008 */
[----:B------:R-:W-:Y:S05]  /*cc60*/  @P0 BRA `(.L_x_2428) ;  /* 0x0000000800000947 */ /* 0x000fea0003800000 */
[----:B------:R-:W1:Y:S01]  /*cc70*/  LDC R11, c[0x0][0xbe8] ;  /* 0x0002fa00ff0b7b82 */ /* 0x000e620000000800 */
[----:B------:R-:W-:Y:S01]  /*cc80*/  ULDC.64 UR14, c[0x0][0xaa0] ;  /* 0x0002a800000e7ab9 */ /* 0x000fe20000000a00 */
[----:B------:R-:W-:Y:S01]  /*cc90*/  R2UR UR16, R214 ;  /* 0x00000000d61072ca */ /* 0x000fe200000e0000 */
[----:B------:R-:W-:Y:S01]  /*cca0*/  UIMAD UR10, UR21, UR14, URZ ;  /* 0x0000000e150a72a4 */ /* 0x000fe2000f8e023f */
[----:B------:R-:W-:Y:S01]  /*ccb0*/  IMAD R2, R19, 0x20, R215 ;  /* 0x0000002013027824 */ /* 0x000fe200078e02d7 */
[----:B------:R-:W-:Y:S01]  /*ccc0*/  UIMAD.WIDE.U32 UR8, UR4, UR14, URZ ;  /* 0x0000000e040872a5 */ /* 0x000fe2000f8e003f */
[----:B------:R-:W-:Y:S01]  /*ccd0*/  VIADD R8, R215, UR43 ;  /* 0x0000002bd7087c36 */ /* 0x000fe20008000000 */
[----:B------:R-:W-:Y:S01]  /*cce0*/  UIMAD UR10, UR4, UR15, UR10 ;  /* 0x0000000f040a72a4 */ /* 0x000fe2000f8e020a */
[----:B------:R-:W-:Y:S01]  /*ccf0*/  VIADD R6, R2, UR43 ;  /* 0x0000002b02067c36 */ /* 0x000fe20008000000 */
[----:B------:R-:W-:Y:S02]  /*cd00*/  BSSY B1, `(.L_x_2434) ;  /* 0x0000040000017945 */ /* 0x000fe40003800000 */
[----:B------:R-:W-:Y:S01]  /*cd10*/  UIADD3 UR9, UR9, UR10, URZ ;  /* 0x0000000a09097290 */ /* 0x000fe2000fffe03f */
[----:B0-----:R-:W-:-:S02]  /*cd20*/  IMAD.MOV.U32 R5, RZ, RZ, R6 ;  /* 0x000000ffff057224 */ /* 0x001fc400078e0006 */
[----:B------:R-:W-:Y:S02]  /*cd30*/  ULDC.64 UR10, c[0x0][0xae8] ;  /* 0x0002ba00000a7ab9 */ /* 0x000fe40000000a00 */
[----:B------:R-:W-:-:S04]  /*cd40*/  UIMAD.WIDE.U32 UR8, UR16, UR10, UR8 ;  /* 0x0000000a100872a5 */ /* 0x000fc8000f8e0008 */
[----:B------:R-:W-:-:S03]  /*cd50*/  UIMAD UR9, UR16, UR11, UR9 ;  /* 0x0000000b100972a4 */ /* 0x000fc6000f8e0209 */
[----:B------:R-:W-:Y:S01]  /*cd60*/  ULDC.64 UR10, c[0x0][0xaf0] ;  /* 0x0002bc00000a7ab9 */ /* 0x000fe20000000a00 */
[----:B-1----:R-:W-:Y:S01]  /*cd70*/  ISETP.NE.AND P0, PT, R11, 0x1, PT ;  /* 0x000000010b00780c */ /* 0x002fe20003f05270 */
[----:B------:R-:W-:-:S04]  /*cd80*/  UIMAD UR13, UR13, UR10, URZ ;  /* 0x0000000a0d0d72a4 */ /* 0x000fc8000f8e023f */
[----:B------:R-:W-:Y:S02]  /*cd90*/  UIMAD UR4, UR12, UR11, UR13 ;  /* 0x0000000b0c0472a4 */ /* 0x000fe4000f8e020d */
[----:B------:R-:W-:-:S03]  /*cda0*/  UIMAD.WIDE.U32 UR12, UR12, UR10, UR8 ;  /* 0x0000000a0c0c72a5 */ /* 0x000fc6000f8e0008 */
[----:B------:R-:W-:Y:S01]  /*cdb0*/  ULDC.64 UR8, c[0x0][0xae0] ;  /* 0x0002b80000087ab9 */ /* 0x000fe20000000a00 */
[----:B------:R-:W-:Y:S02]  /*cdc0*/  UIADD3 UR4, UR13, UR4, URZ ;  /* 0x000000040d047290 */ /* 0x000fe4000fffe03f */
        /* <DEDUP_REMOVED lines=10> */
[----:B------:R-:W-:Y:S02]  /*ce70*/  IMAD.U32 R2, RZ, RZ, UR12 ;  /* 0x0000000cff027e24 */ /* 0x000fe4000f8e00ff */
[C---:B------:R-:W-:Y:S01]  /*ce80*/  IMAD R9, R5.reuse, UR9, R4 ;  /* 0x0000000905097c24 */ /* 0x040fe2000f8e0204 */
[----:B------:R-:W-:Y:S01]  /*ce90*/  SHF.R.S32.HI R4, RZ, 0x1f, R7 ;  /* 0x0000001fff047819 */ /* 0x000fe20000011407 */
[----:B------:R-:W-:Y:S01]  /*cea0*/  IMAD.WIDE.U32 R2, R5, UR8, R2 ;  /* 0x0000000805027c25 */ /* 0x000fe2000f8e0002 */
[----:B------:R-:W-:-:S03]  /*ceb0*/  ULDC.64 UR8, c[0x0][0xad8] ;  /* 0x0002b60000087ab9 */ /* 0x000fc60000000a00 */
        /* <DEDUP_REMOVED lines=36> */
.L_x_2435:
[----:B------:R-:W-:Y:S05]  /*d100*/  BSYNC B1 ;  /* 0x0000000000017941 */ /* 0x000fea0003800000 */
.L_x_2434:
        /* <DEDUP_REMOVED lines=17> */
.L_x_2437:
[----:B------:R-:W-:Y:S05]  /*d220*/  BSYNC B1 ;  /* 0x0000000000017941 */ /* 0x000fea0003800000 */
.L_x_2436:
        /* <DEDUP_REMOVED lines=17> */
.L_x_2439:
[----:B------:R-:W-:Y:S05]  /*d340*/  BSYNC B1 ;  /* 0x0000000000017941 */ /* 0x000fea0003800000 */
.L_x_2438:
[----:B0-----:R-:W-:Y:S01]  /*d350*/  VIADD R0, R8, 0x60 ;  /* 0x0000006008007836 */ /* 0x001fe20000000000 */
[----:B--2-4-:R-:W2:Y:S04]  /*d360*/  SHFL.IDX PT, R5, R5, 0x3, 0x181f ;  /* 0x00781f0005057f89 */ /* 0x014ea800000e0000 */
[----:B------:R-:W-:Y:S01]  /*d370*/  ISETP.GE.AND P0, PT, R0, R11, PT ;  /* 0x0000000b0000720c */ /* 0x000fe20003f06270 */
[----:B-1-3--:R1:W3:-:S12]  /*d380*/  SHFL.IDX PT, R2, R4, 0x3, 0x181f ;  /* 0x00781f0004027f89 */ /* 0x00a2d800000e0000 */
[----:B-1----:R-:W-:Y:S05]  /*d390*/  @P0 BRA `(.L_x_2428) ;  /* 0x0000000000340947 */ /* 0x002fea0003800000 */
[----:B------:R-:W-:Y:S02]  /*d3a0*/  ULDC UR4, c[0x0][0xac8] ;  /* 0x0002b20000047ab9 */ /* 0x000fe40000000800 */
[----:B------:R-:W-:Y:S02]  /*d3b0*/  ISETP.GE.AND P3, PT, R7, UR4, PT ;  /* 0x0000000407007c0c */ /* 0x000fe4000bf66270 */
[----:B------:R-:W-:Y:S02]  /*d3c0*/  ISETP.GE.AND P4, PT, R9, UR4, PT ;  /* 0x0000000409007c0c */ /* 0x000fe4000bf86270 */
[----:B------:R-:W-:-:S09]  /*d3d0*/  ISETP.GE.AND P5, PT, R13, UR4, PT ;  /* 0x000000040d007c0c */ /* 0x000fd2000bfa6270 */
[-C--:B---3--:R-:W-:Y:S02]  /*d3e0*/  @!P3 LEA R14, P0, R7, R2.reuse, 0x1 ;  /* 0x00000002070eb211 */ /* 0x088fe400078008ff */
[-C--:B------:R-:W-:Y:S02]  /*d3f0*/  @!P4 LEA R8, P1, R9, R2.reuse, 0x1 ;  /* 0x000000020908c211 */ /* 0x080fe400078208ff */
[----:B------:R-:W-:Y:S02]  /*d400*/  @!P5 LEA R2, P2, R13, R2, 0x1 ;  /* 0x000000020d02d211 */ /* 0x000fe400078408ff */
[-C--:B--2---:R-:W-:Y:S02]  /*d410*/  @!P3 LEA.HI.X R15, R7, R5.reuse, R10, 0x1, P0 ;  /* 0x00000005070fb211 */ /* 0x084fe400000f0c0a */
[-C--:B------:R-:W-:Y:S02]  /*d420*/  @!P4 LEA.HI.X R9, R9, R5.reuse, R6, 0x1, P1 ;  /* 0x000000050909c211 */ /* 0x080fe400008f0c06 */
[----:B------:R-:W-:Y:S01]  /*d430*/  @!P5 LEA.HI.X R3, R13, R5, R12, 0x1, P2 ;  /* 0x000000050d03d211 */ /* 0x000fe200010f0c0c */
[----:B------:R1:W-:Y:S04]  /*d440*/  @!P3 ST.E.128 desc[UR36][R14.64], RZ ;  /* 0x000000ff0e00b985 */ /* 0x0003e8000c101d24 */
[----:B------:R1:W-:Y:S04]  /*d450*/  @!P4 ST.E.128 desc[UR36][R8.64], RZ ;  /* 0x000000ff0800c985 */ /* 0x0003e8000c101d24 */
[----:B------:R1:W-:Y:S02]  /*d460*/  @!P5 ST.E.128 desc[UR36][R2.64], RZ ;  /* 0x000000ff0200d985 */ /* 0x0003e4000c101d24 */
.L_x_2428:
[----:B------:R-:W-:Y:S05]  /*d470*/  BSYNC B0 ;  /* 0x0000000000007941 */ /* 0x000fea0003800000 */
.L_x_2418:
[----:B------:R-:W-:Y:S02]  /*d480*/  ULDC UR4, c[0x0][0xc3c] ;  /* 0x00030f0000047ab9 */ /* 0x000fe40000000800 */
[----:B------:R-:W-:-:S06]  /*d490*/  UISETP.GE.AND UP0, UPT, UR7, UR4, UPT ;  /* 0x000000040700728c */ /* 0x000fcc000bf06270 */
[----:B------:R-:W-:-:S13]  /*d4a0*/  PLOP3.LUT P0, PT, PT, PT, UP0, 0x80, 0x0 ;  /* 0x000000000000781c */ /* 0x000fda0003f0f008 */
[----:B------:R-:W-:Y:S05]  /*d4b0*/  @!P0 BRA `(.L_x_2440) ;  /* 0xffffff3800bc8947 */ /* 0x000fea000383ffff */
[----:B------:R-:W-:Y:S05]  /*d4c0*/  EXIT ;  /* 0x000000000000794d */ /* 0x000fea0003800000 */
.L_x_2375:
        /* <DEDUP_REMOVED lines=16> */
.L_x_2441:
        /* <DEDUP_REMOVED lines=43> */
.L_x_2445:
        /* <DEDUP_REMOVED lines=35> */
.L_x_2443:
        /* <DEDUP_REMOVED lines=13> */
.L_x_2446:
        /* <DEDUP_REMOVED lines=62> */
.L_x_2447:
        /* <DEDUP_REMOVED lines=12> */
[----:B0-----:R-:W-:-:S05]  /*e020*/  IADD3 R11, RZ, -R3, RZ ;  /* 0x80000003ff0b7210 */ /* 0x001fca0007ffe0ff */
        /* <DEDUP_REMOVED lines=48> */
.L_x_2448:
[----:B------:R-:W-:-:S05]  /*e330*/  LOP3.LUT R17, RZ, R2, RZ, 0x33, !PT ;  /* 0x00000002ff117212 */ /* 0x000fca00078e33ff */
[----:B------:R-:W-:Y:S01]  /*e340*/  IMAD.IADD R17, R6, 0x1, R17 ;  /* 0x0000000106117824 */ /* 0x000fe200078e0211 */
[----:B------:R-:W-:Y:S06]  /*e350*/  BRA `(.L_x_2449) ;  /* 0x0000000000147947 */ /* 0x000fec0003800000 */
.L_x_2444:
[----:B------:R-:W-:Y:S01]  /*e360*/  ULDC UR4, c[0x0][0xc3c] ;  /* 0x00030f0000047ab9 */ /* 0x000fe20000000800 */
[----:B------:R-:W-:Y:S02]  /*e370*/  IMAD.MOV.U32 R17, RZ, RZ, RZ ;  /* 0x000000ffff117224 */ /* 0x000fe400078e00ff */
[----:B------:R-:W-:Y:S02]  /*e380*/  IMAD.U32 R16, RZ, RZ, UR6 ;  /* 0x00000006ff107e24 */ /* 0x000fe4000f8e00ff */
[----:B------:R-:W-:Y:S02]  /*e390*/  IMAD.MOV.U32 R18, RZ, RZ, RZ ;  /* 0x000000ffff127224 */ /* 0x000fe400078e00ff */
[----:B------:R-:W-:-:S07]  /*e3a0*/  IMAD.U32 R19, RZ, RZ, UR4 ;  /* 0x00000004ff137e24 */ /* 0x000fce000f8e00ff */
.L_x_2449:
[----:B------:R-:W-:-:S13]  /*e3b0*/  ISETP.NE.AND P0, PT, R7, RZ, PT ;  /* 0x000000ff0700720c */ /* 0x000fda0003f05270 */
[----:B------:R-:W0:Y:S01]  /*e3c0*/  @!P0 S2R R3, SR_CgaCtaId ;  /* 0x0000000000038919 */ /* 0x000e220000008800 */
[----:B------:R-:W-:-:S04]  /*e3d0*/  @!P0 MOV R2, 0x400 ;  /* 0x0000040000028802 */ /* 0x000fc80000000f00 */
[----:B0-----:R-:W-:-:S05]  /*e3e0*/  @!P0 LEA R2, R3, R2, 0x18 ;  /* 0x0000000203028211 */ /* 0x001fca00078ec0ff */
[----:B------:R1:W-:Y:S01]  /*e3f0*/  @!P0 STS.128 [R2+0x308d0], R16 ;  /* 0x0308d01002008388 */ /* 0x0003e20000000c00 */
[----:B------:R-:W-:Y:S06]  /*e400*/  BAR.ARV 0x5, 0x180 ;  /* 0x0146000000007b1d */ /* 0x000fec0000002000 */
.L_x_2442:
[----:B------:R2:W-:Y:S01]  /*e410*/  STL [R1+0x24], RZ ;  /* 0x000024ff01007387 */ /* 0x0005e20000100800 */
[----:B------:R-:W-:Y:S01]  /*e420*/  ULDC UR4, c[0x0][0xc3c] ;  /* 0x00030f0000047ab9 */ /* 0x000fe20000000800 */
[----:B------:R-:W-:Y:S01]  /*e430*/  IMAD.MOV.U32 R28, RZ, RZ, 0x1 ;  /* 0x00000001ff1c7424 */ /* 0x000fe200078e00ff */
[----:B0-----:R-:W-:Y:S01]  /*e440*/  ISETP.GE.AND P0, PT, R19, UR4, PT ;  /* 0x0000000413007c0c */ /* 0x001fe2000bf06270 */
[----:B------:R-:W-:-:S12]  /*e450*/  IMAD.MOV.U32 R27, RZ, RZ, RZ ;  /* 0x000000ffff1b7224 */ /* 0x000fd800078e00ff */
        /* <DEDUP_REMOVED lines=25> */
.L_x_2515:
[----:B0-----:R-:W0:Y:S02]  /*e5f0*/  LDC.64 R2, c[0x0][0xc88] ;  /* 0x00032200ff027b82 */ /* 0x001e240000000a00 */
[----:B0-----:R-:W-:-:S05]  /*e600*/  IMAD.WIDE R2, R19, 0x4, R2 ;  /* 0x0000000413027825 */ /* 0x001fca00078e0202 */
[----:B------:R-:W2:Y:S01]  /*e610*/  LDG.E R29, desc[UR36][R2.64] ;  /* 0x00000024021d7981 */ /* 0x000ea2000c1e1900 */
        /* <DEDUP_REMOVED lines=14> */
[----:B-1----:R1:W2:Y:S01]  /*e700*/  @P0 LDG.E R6, desc[UR36][R2.64] ;  /* 0x0000002402060981 */ /* 0x0022a2000c1e1900 */
        /* <DEDUP_REMOVED lines=31> */
.L_x_2451:
        /* <DEDUP_REMOVED lines=9> */
.L_x_2452:
        /* <DEDUP_REMOVED lines=9> */
.L_x_2453:
[----:B------:R-:W4:Y:S01]  /*ea20*/  LDL R4, [R1+0xc] ;  /* 0x00000c0001047983 */ /* 0x000f220000100800 */
[----:B012---:R-:W0:Y:S01]  /*ea30*/  LDC R0, c[0x0][0x448] ;  /* 0x00011200ff007b82 */ /* 0x007e220000000800 */
[----:B-----5:R-:W-:Y:S01]  /*ea40*/  IMAD.IADD R37, R37, 0x1, -R6 ;  /* 0x0000000125257824 */ /* 0x020fe200078e0a06 */
[----:B------:R-:W-:Y:S01]  /*ea50*/  LOP3.LUT R23, R23, 0xffffff7f, RZ, 0xc0, !PT ;  /* 0xffffff7f17177812 */ /* 0x000fe200078ec0ff */
[----:B------:R-:W-:Y:S01]  /*ea60*/  BSSY B0, `(.L_x_2454) ;  /* 0x0000038000007945 */ /* 0x000fe20003800000 */
[----:B0-----:R-:W-:Y:S01]  /*ea70*/  ISETP.NE.AND P0, PT, R0, 0x1, PT ;  /* 0x000000010000780c */ /* 0x001fe20003f05270 */
[----:B------:R-:W-:-:S04]  /*ea80*/  IMAD.SHL.U32 R0, R17, 0x80, RZ ;  /* 0x0000008011007824 */ /* 0x000fc800078e00ff */
[----:B------:R-:W-:-:S08]  /*ea90*/  VIADD R0, R0, 0x7f ;  /* 0x0000007f00007836 */ /* 0x000fd00000000000 */
[----:B---3--:R-:W0:Y:S01]  /*eaa0*/  @P0 LDC R3, c[0x0][0x44c] ;  /* 0x00011300ff030b82 */ /* 0x008e220000000800 */
[----:B------:R-:W-:-:S07]  /*eab0*/  @P0 LOP3.LUT R23, R23, 0x80, RZ, 0xfc, !PT ;  /* 0x0000008017170812 */ /* 0x000fce00078efcff */
[----:B------:R-:W1:Y:S01]  /*eac0*/  @P0 LDC R5, c[0x0][0x450] ;  /* 0x00011400ff050b82 */ /* 0x000e620000000800 */
[----:B0-----:R-:W-:-:S05]  /*ead0*/  @P0 IMAD.HI.U32 R2, R0, R3, RZ ;  /* 0x0000000300020227 */ /* 0x001fca00078e00ff */
[----:B-1----:R-:W-:Y:S01]  /*eae0*/  @P0 SHF.R.U32.HI R0, RZ, R5, R2 ;  /* 0x00000005ff000219 */ /* 0x002fe20000011602 */
[----:B------:R-:W-:-:S04]  /*eaf0*/  VIADD R2, R37, 0x5f ;  /* 0x0000005f25027836 */ /* 0x000fc80000000000 */
[----:B------:R-:W-:Y:S01]  /*eb00*/  IMAD.HI R2, R2, 0x2aaaaaab, RZ ;  /* 0x2aaaaaab02027827 */ /* 0x000fe200078e02ff */
[----:B----4-:R-:W-:-:S05]  /*eb10*/  IADD3 R3, R37, 0x60, -R4 ;  /* 0x0000006025037810 */ /* 0x010fca0007ffe804 */
[----:B------:R-:W-:Y:S01]  /*eb20*/  IMAD.IADD R0, R3, 0x1, R0 ;  /* 0x0000000103007824 */ /* 0x000fe200078e0200 */
[----:B------:R-:W-:-:S03]  /*eb30*/  SHF.R.U32.HI R3, RZ, 0x1f, R2 ;  /* 0x0000001fff037819 */ /* 0x000fc60000011602 */
[----:B------:R-:W-:Y:S01]  /*eb40*/  IMAD.HI R4, R0, 0x2aaaaaab, RZ ;  /* 0x2aaaaaab00047827 */ /* 0x000fe200078e02ff */
[----:B------:R-:W-:Y:S02]  /*eb50*/  LEA.HI.SX32 R0, R2, R3, 0x1c ;  /* 0x0000000302007211 */ /* 0x000fe400078fe2ff */
[----:B------:R-:W-:Y:S02]  /*eb60*/  LOP3.LUT R2, R18, 0xff000000, RZ, 0xc0, !PT ;  /* 0xff00000012027812 */ /* 0x000fe400078ec0ff */
[----:B------:R-:W-:Y:S02]  /*eb70*/  SHF.R.U32.HI R3, RZ, 0x1f, R4 ;  /* 0x0000001fff037819 */ /* 0x000fe40000011604 */
[----:B------:R-:W-:Y:S02]  /*eb80*/  SHF.R.U32.HI R2, RZ, 0x8, R2 ;  /* 0x00000008ff027819 */ /* 0x000fe40000011602 */
[----:B------:R-:W-:-:S04]  /*eb90*/  LEA.HI.SX32 R3, R4, R3, 0x1c ;  /* 0x0000000304037211 */ /* 0x000fc800078fe2ff */
[----:B------:R-:W-:Y:S02]  /*eba0*/  VIMNMX R0, R0, R3, PT ;  /* 0x0000000300007248 */ /* 0x000fe40003fe0100 */
[----:B------:R-:W-:Y:S02]  /*ebb0*/  LOP3.LUT R3, R18, 0xff0000, RZ, 0xc0, !PT ;  /* 0x00ff000012037812 */ /* 0x000fe400078ec0ff */
[----:B------:R-:W-:Y:S02]  /*ebc0*/  ISETP.GE.AND P0, PT, R0, 0x1, PT ;  /* 0x000000010000780c */ /* 0x000fe40003f06270 */
[----:B------:R-:W-:Y:S01]  /*ebd0*/  LEA.HI R2, R3, R2, RZ, 0x10 ;  /* 0x0000000203027211 */ /* 0x000fe200078f80ff */
[----:B------:R-:W-:-:S03]  /*ebe0*/  IMAD.MOV.U32 R3, RZ, RZ, RZ ;  /* 0x000000ffff037224 */ /* 0x000fc600078e00ff */
[----:B------:R-:W-:-:S07]  /*ebf0*/  LOP3.LUT R4, R2, 0xff, RZ, 0xc0, !PT ;  /* 0x000000ff02047812 */ /* 0x000fce00078ec0ff */
[----:B------:R-:W-:Y:S05]  /*ec00*/  @!P0 BRA `(.L_x_2455) ;  /* 0x0000000000748947 */ /* 0x000fea0003800000 */
[----:B------:R-:W-:-:S04]  /*ec10*/  SHF.R.U32.HI R5, RZ, 0x10, R2 ;  /* 0x00000010ff057819 */ /* 0x000fc80000011602 */
[----:B------:R-:W-:-:S13]  /*ec20*/  ISETP.NE.AND P0, PT, R5, RZ, PT ;  /* 0x000000ff0500720c */ /* 0x000fda0003f05270 */
[----:B------:R-:W0:Y:S02]  /*ec30*/  @!P0 LDC R5, c[0x0][0x9f0] ;  /* 0x00027c00ff058b82 */ /* 0x000e240000000800 */
[-C--:B0-----:R-:W-:Y:S02]  /*ec40*/  IABS R7, R5.reuse ;  /* 0x0000000500077213 */ /* 0x081fe40000000000 */
[----:B------:R-:W-:Y:S02]  /*ec50*/  IADD3 R6, R5, -0x1, R0 ;  /* 0xffffffff05067810 */ /* 0x000fe40007ffe000 */
[----:B------:R-:W0:Y:S02]  /*ec60*/  I2F.RP R9, R7 ;  /* 0x0000000700097306 */ /* 0x000e240000209400 */
[----:B------:R-:W-:-:S04]  /*ec70*/  LOP3.LUT R2, R6, R5, RZ, 0x3c, !PT ;  /* 0x0000000506027212 */ /* 0x000fc800078e3cff */
[----:B------:R-:W-:Y:S02]  /*ec80*/  ISETP.GE.AND P2, PT, R2, RZ, PT ;  /* 0x000000ff0200720c */ /* 0x000fe40003f46270 */
[----:B0-----:R-:W0:Y:S02]  /*ec90*/  MUFU.RCP R9, R9 ;  /* 0x0000000900097308 */ /* 0x001e240000001000 */
[----:B0-----:R-:W-:-:S06]  /*eca0*/  VIADD R10, R9, 0xffffffe ;  /* 0x0ffffffe090a7836 */ /* 0x001fcc0000000000 */
[----:B------:R-:W0:Y:S02]  /*ecb0*/  F2I.FTZ.U32.TRUNC.NTZ R3, R10 ;  /* 0x0000000a00037305 */ /* 0x000e24000021f000 */
[----:B0-----:R-:W-:-:S04]  /*ecc0*/  IMAD.MOV R2, RZ, RZ, -R3 ;  /* 0x000000ffff027224 */ /* 0x001fc800078e0a03 */
        /* <DEDUP_REMOVED lines=17> */
.L_x_2455:
[----:B------:R-:W-:Y:S05]  /*ede0*/  BSYNC B0 ;  /* 0x0000000000007941 */ /* 0x000fea0003800000 */
.L_x_2454:
        /* <DEDUP_REMOVED lines=24> */
.L_x_2457:
        /* <DEDUP_REMOVED lines=20> */
.L_x_2460:
[----:B------:R-:W-:Y:S05]  /*f0b0*/  BSYNC B6 ;  /* 0x0000000000067941 */ /* 0x000fea0003800000 */
.L_x_2459:
        /* <DEDUP_REMOVED lines=20> */
.L_x_2463:
        /* <DEDUP_REMOVED lines=15> */
.L_x_2462:
[----:B------:R-:W-:Y:S05]  /*f2f0*/  BSYNC B6 ;  /* 0x0000000000067941 */ /* 0x000fea0003800000 */
.L_x_2461:
        /* <DEDUP_REMOVED lines=14> */
[----:B------:R-:W-:Y:S02]  /*f3e0*/  @P2 LOP3.LUT R23, R23, 0x20, RZ, 0xfc, !PT ;  /* 0x0000002017172812 */ /* 0x000fe400078efcff */
[----:B-1----:R-:W-:-:S04]  /*f3f0*/  LOP3.LUT R20, R20, 0x7f, RZ, 0xc0, !PT ;  /* 0x0000007f14147812 */ /* 0x002fc800078ec0ff */
[----:B------:R-:W-:Y:S02]  /*f400*/  SHF.R.U32.HI R26, RZ, 0x3, R20 ;  /* 0x00000003ff1a7819 */ /* 0x000fe40000011614 */
[----:B------:R-:W1:Y:S02]  /*f410*/  S2R R20, SR_TID.X ;  /* 0x0000000000147919 */ /* 0x000e640000002100 */
[----:B-1----:R-:W-:-:S05]  /*f420*/  IMAD.SHL.U32 R20, R20, 0x10, RZ ;  /* 0x0000001014147824 */ /* 0x002fca00078e00ff */
[----:B------:R-:W-:Y:S02]  /*f430*/  LOP3.LUT R20, R26, 0x70, R20, 0xf8, !PT ;  /* 0x000000701a147812 */ /* 0x000fe400078ef814 */
[----:B------:R-:W-:Y:S01]  /*f440*/  LOP3.LUT R23, R23, 0xfffffffb, RZ, 0xc0, !PT ;  /* 0xfffffffb17177812 */ /* 0x000fe200078ec0ff */
[----:B------:R-:W-:Y:S01]  /*f450*/  UMOV UR5, 0xffffffff ;  /* 0xffffffff00057882 */ /* 0x000fe20000000000 */
[----:B------:R-:W-:Y:S02]  /*f460*/  LOP3.LUT R26, R18, 0xffff, RZ, 0xc0, !PT ;  /* 0x0000ffff121a7812 */ /* 0x000fe400078ec0ff */
[----:B--2---:R-:W-:Y:S02]  /*f470*/  IADD3 R25, R2, -0x1, RZ ;  /* 0xffffffff02197810 */ /* 0x004fe40007ffe0ff */
[----:B------:R-:W1:Y:S03]  /*f480*/  @P2 LDC R2, c[0x0][0x438] ;  /* 0x00010e00ff022b82 */ /* 0x000e660000000800 */
[----:B------:R-:W-:-:S05]  /*f490*/  IMAD R0, R25, 0x60, R20 ;  /* 0x0000006019007824 */ /* 0x000fca00078e0214 */
[C---:B------:R-:W-:Y:S01]  /*f4a0*/  ISETP.GE.AND P0, PT, R0.reuse, R37, PT ;  /* 0x000000250000720c */ /* 0x040fe20003f06270 */
[----:B---3--:R-:W-:-:S03]  /*f4b0*/  IMAD.IADD R0, R0, 0x1, R21 ;  /* 0x0000000100007824 */ /* 0x008fc600078e0215 */
[----:B------:R-:W-:Y:S01]  /*f4c0*/  ISETP.GT.U32.OR P0, PT, R20, 0x5f, P0 ;  /* 0x0000005f1400780c */ /* 0x000fe20000704470 */
[----:B0-----:R-:W-:-:S04]  /*f4d0*/  @P2 IMAD.HI.U32 R3, R0, R3, RZ ;  /* 0x0000000300032227 */ /* 0x001fc800078e00ff */
[----:B------:R-:W-:Y:S01]  /*f4e0*/  IMAD.MOV.U32 R4, RZ, RZ, R0 ;  /* 0x000000ffff047224 */ /* 0x000fe200078e0000 */
[----:B-1----:R-:W-:-:S07]  /*f4f0*/  @P2 SHF.R.U32.HI R4, RZ, R2, R3 ;  /* 0x00000002ff042219 */ /* 0x002fce0000011603 */
[----:B------:R-:W0:Y:S01]  /*f500*/  @!P0 LDC.64 R2, c[0x0][0x428] ;  /* 0x00010a00ff028b82 */ /* 0x000e220000000a00 */
[----:B------:R-:W-:-:S04]  /*f510*/  IMAD.MOV R5, RZ, RZ, -R4 ;  /* 0x000000ffff057224 */ /* 0x000fc800078e0a04 */
[----:B------:R-:W-:Y:S01]  /*f520*/  IMAD R0, R6, R5, R0 ;  /* 0x0000000506007224 */ /* 0x000fe200078e0200 */
[----:B----4-:R-:W-:Y:S02]  /*f530*/  SHF.R.S32.HI R6, RZ, 0x1f, R30 ;  /* 0x0000001fff067819 */ /* 0x010fe4000001141e */
[----:B------:R-:W-:-:S03]  /*f540*/  @!P0 SHF.R.S32.HI R5, RZ, 0x1f, R4 ;  /* 0x0000001fff058819 */ /* 0x000fc60000011404 */
[----:B------:R0:W-:Y:S02]  /*f550*/  STL [R1+0x8], R6 ;  /* 0x0000080601007387 */ /* 0x0001e40000100800 */
[-C--:B0-----:R-:W-:Y:S02]  /*f560*/  @!P0 IMAD R6, R6, R2.reuse, RZ ;  /* 0x0000000206068224 */ /* 0x081fe400078e02ff */
[----:B------:R-:W-:-:S04]  /*f570*/  @!P0 IMAD.WIDE.U32 R4, R30, R2, R4 ;  /* 0x000000021e048225 */ /* 0x000fc800078e0004 */
[----:B------:R-:W-:Y:S02]  /*f580*/  @!P0 IMAD R6, R30, R3, R6 ;  /* 0x000000031e068224 */ /* 0x000fe400078e0206 */
[----:B------:R-:W0:Y:S01]  /*f590*/  @!P0 LDC.64 R2, c[0x0][0x418] ;  /* 0x00010600ff028b82 */ /* 0x000e220000000a00 */
[----:B------:R-:W-:Y:S01]  /*f5a0*/  ISETP.GE.AND P2, PT, R31, UR4, PT ;  /* 0x000000041f007c0c */ /* 0x000fe2000bf46270 */
[----:B------:R-:W-:-:S12]  /*f5b0*/  @!P0 IMAD.IADD R6, R5, 0x1, R6 ;  /* 0x0000000105068824 */ /* 0x000fd800078e0206 */
[----:B------:R-:W-:Y:S02]  /*f5c0*/  @P2 LOP3.LUT R23, R23, 0x4, RZ, 0xfc, !PT ;  /* 0x0000000417172812 */ /* 0x000fe400078efcff */
[----:B0-----:R-:W-:-:S04]  /*f5d0*/  @!P0 LEA R2, P1, R4, R2, 0x2 ;  /* 0x0000000204028211 */ /* 0x001fc800078210ff */
[----:B------:R-:W-:Y:S01]  /*f5e0*/  @!P0 LEA.HI.X R3, R4, R3, R6, 0x2, P1 ;  /* 0x0000000304038211 */ /* 0x000fe200008f1406 */
[----:B------:R-:W-:Y:S01]  /*f5f0*/  IMAD.MOV.U32 R4, RZ, RZ, RZ ;  /* 0x000000ffff047224 */ /* 0x000fe200078e00ff */
[----:B------:R-:W-:Y:S02]  /*f600*/  ISETP.GE.AND P1, PT, R33, UR4, PT ;  /* 0x0000000421007c0c */ /* 0x000fe4000bf26270 */
[----:B------:R-:W-:-:S03]  /*f610*/  LOP3.LUT R23, R23, 0xfffffffd, RZ, 0xc0, !PT ;  /* 0xfffffffd17177812 */ /* 0x000fc600078ec0ff */
[----:B------:R0:W5:Y:S01]  /*f620*/  @!P0 LDG.E R4, desc[UR36][R2.64] ;  /* 0x0000002402048981 */ /* 0x000162000c1e1900 */
[----:B------:R-:W-:-:S07]  /*f630*/  ISETP.GE.AND P0, PT, R32, UR4, PT ;  /* 0x0000000420007c0c */ /* 0x000fce000bf06270 */
[----:B------:R-:W-:Y:S01]  /*f640*/  @P1 LOP3.LUT R23, R23, 0x2, RZ, 0xfc, !PT ;  /* 0x0000000217171812 */ /* 0x000fe200078efcff */
[----:B0-----:R-:W-:-:S03]  /*f650*/  IMAD.U32 R2, RZ, RZ, UR38 ;  /* 0x00000026ff027e24 */ /* 0x001fc6000f8e00ff */
[----:B------:R-:W-:-:S04]  /*f660*/  LOP3.LUT R23, R23, 0xfffffffe, RZ, 0xc0, !PT ;  /* 0xfffffffe17177812 */ /* 0x000fc800078ec0ff */
[----:B------:R-:W-:Y:S01]  /*f670*/  @P0 LOP3.LUT R23, R23, 0x1, RZ, 0xfc, !PT ;  /* 0x0000000117170812 */ /* 0x000fe200078efcff */
[----:B------:R-:W-:Y:S06]  /*f680*/  BRA.DIV UR5, `(.L_x_2464) ;  /* 0x0000004605187947 */ /* 0x000fec000b800000 */
.L_x_2532:
        /* <DEDUP_REMOVED lines=8> */
.L_x_2465:
        /* <DEDUP_REMOVED lines=23> */
.L_x_2533:
[----:B------:R-:W-:Y:S05]  /*f880*/  BSYNC B0 ;  /* 0x0000000000007941 */ /* 0x000fea0003800000 */
.L_x_2466:
        /* <DEDUP_REMOVED lines=90> */
.L_x_2547:
        /* <DEDUP_REMOVED lines=12> */
.L_x_2469:
        /* <DEDUP_REMOVED lines=10> */
.L_x_2470:
        /* <DEDUP_REMOVED lines=35> */
.L_x_2472:
[----:B------:R-:W-:Y:S05]  /*101c0*/  BSYNC B6 ;  /* 0x0000000000067941 */ /* 0x000fea0003800000 */
.L_x_2471:
[----:B------:R-:W3:Y:S01]  /*101d0*/  LDL.LU.64 R2, [R1+0x18] ;  /* 0x0000180001027983 */ /* 0x000ee20000300a00 */
[----:B------:R-:W0:Y:S01]  /*101e0*/  LDC R0, c[0x0][0x448] ;  /* 0x00011200ff007b82 */ /* 0x000e220000000800 */
[----:B------:R-:W-:Y:S02]  /*101f0*/  ULDC.64 UR4, c[0x0][0x2d8] ;  /* 0x0000b60000047ab9 */ /* 0x000fe40000000a00 */
[----:B------:R-:W4:Y:S04]  /*10200*/  LDL.LU R20, [R1+0x10] ;  /* 0x0000100001147983 */ /* 0x000f280000300800 */
[----:B------:R1:W5:Y:S01]  /*10210*/  LDL R9, [R1+0xc] ;  /* 0x00000c0001097983 */ /* 0x0003620000100800 */
[----:B------:R-:W2:Y:S01]  /*10220*/  S2R R21, SR_TID.X ;  /* 0x0000000000157919 */ /* 0x000ea20000002100 */
[----:B0-----:R-:W-:-:S13]  /*10230*/  ISETP.NE.AND P6, PT, R0, 0x1, PT ;  /* 0x000000010000780c */ /* 0x001fda0003fc5270 */
[----:B------:R-:W0:Y:S01]  /*10240*/  @P6 LDC R4, c[0x0][0x44c] ;  /* 0x00011300ff046b82 */ /* 0x000e220000000800 */
[----:B--2---:R-:W-:-:S07]  /*10250*/  LOP3.LUT R21, R21, 0x7f, RZ, 0xc0, !PT ;  /* 0x0000007f15157812 */ /* 0x004fce00078ec0ff */
[----:B------:R-:W2:Y:S01]  /*10260*/  @P6 LDC R5, c[0x0][0x450] ;  /* 0x00011400ff056b82 */ /* 0x000ea20000000800 */
[----:B------:R-:W-:Y:S02]  /*10270*/  SHF.R.U32.HI R0, RZ, 0x3, R21 ;  /* 0x00000003ff007819 */ /* 0x000fe40000011615 */
[----:B------:R-:W1:Y:S02]  /*10280*/  S2R R21, SR_TID.X ;  /* 0x0000000000157919 */ /* 0x000e640000002100 */
[----:B-1----:R-:W-:-:S05]  /*10290*/  IMAD.SHL.U32 R21, R21, 0x10, RZ ;  /* 0x0000001015157824 */ /* 0x002fca00078e00ff */
[----:B------:R-:W-:-:S05]  /*102a0*/  LOP3.LUT R21, R0, 0x70, R21, 0xf8, !PT ;  /* 0x0000007000157812 */ /* 0x000fca00078ef815 */
[----:B------:R-:W-:-:S04]  /*102b0*/  IMAD R0, R17, 0x80, R21 ;  /* 0x0000008011007824 */ /* 0x000fc800078e0215 */
[----:B0-----:R-:W-:-:S04]  /*102c0*/  @P6 IMAD.HI.U32 R6, R0, R4, RZ ;  /* 0x0000000400066227 */ /* 0x001fc800078e00ff */
[----:B------:R-:W-:Y:S01]  /*102d0*/  IMAD.MOV.U32 R4, RZ, RZ, R0 ;  /* 0x000000ffff047224 */ /* 0x000fe200078e0000 */
[----:B--2---:R-:W-:-:S05]  /*102e0*/  @P6 SHF.R.U32.HI R4, RZ, R5, R6 ;  /* 0x00000005ff046219 */ /* 0x004fca0000011606 */
[----:B------:R-:W-:Y:S02]  /*102f0*/  IMAD.MOV R6, RZ, RZ, -R4 ;  /* 0x000000ffff067224 */ /* 0x000fe400078e0a04 */
[----:B---3--:R-:W-:Y:S02]  /*10300*/  IMAD.MOV.U32 R3, RZ, RZ, R35 ;  /* 0x000000ffff037224 */ /* 0x008fe400078e0023 */
[----:B------:R-:W-:-:S04]  /*10310*/  IMAD.WIDE.U32 R2, R26, UR4, R2 ;  /* 0x000000041a027c25 */ /* 0x000fc8000f8e0002 */
[----:B------:R-:W-:Y:S01]  /*10320*/  IMAD R3, R26, UR5, R3 ;  /* 0x000000051a037c24 */ /* 0x000fe2000f8e0203 */
[----:B------:R-:W-:Y:S02]  /*10330*/  ULDC.64 UR4, c[0x0][0x2e0] ;  /* 0x0000b80000047ab9 */ /* 0x000fe40000000a00 */
[----:B----4-:R-:W-:Y:S02]  /*10340*/  IMAD R5, R20, UR4, RZ ;  /* 0x0000000414057c24 */ /* 0x010fe4000f8e02ff */
[----:B------:R-:W-:-:S04]  /*10350*/  IMAD.WIDE.U32 R2, R29, UR4, R2 ;  /* 0x000000041d027c25 */ /* 0x000fc8000f8e0002 */
[----:B------:R-:W-:Y:S01]  /*10360*/  IMAD R5, R29, UR5, R5 ;  /* 0x000000051d057c24 */ /* 0x000fe2000f8e0205 */
[----:B------:R-:W0:Y:S01]  /*10370*/  S2R R20, SR_TID.X ;  /* 0x0000000000147919 */ /* 0x000e220000002100 */
[----:B------:R-:W-:Y:S02]  /*10380*/  ULDC.64 UR4, c[0x0][0x2d0] ;  /* 0x0000b40000047ab9 */ /* 0x000fe40000000a00 */
[----:B------:R-:W-:Y:S02]  /*10390*/  IMAD.IADD R3, R3, 0x1, R5 ;  /* 0x0000000103037824 */ /* 0x000fe400078e0205 */
[----:B------:R-:W1:Y:S01]  /*103a0*/  LDC R5, c[0x0][0x448] ;  /* 0x00011200ff057b82 */ /* 0x000e620000000800 */
[----:B------:R-:W-:-:S04]  /*103b0*/  IMAD.WIDE.U32 R2, R4, UR4, R2 ;  /* 0x0000000404027c25 */ /* 0x000fc8000f8e0002 */
[----:B-1----:R-:W-:Y:S01]  /*103c0*/  IMAD R0, R5, R6, R0 ;  /* 0x0000000605007224 */ /* 0x002fe200078e0200 */
        /* <DEDUP_REMOVED lines=20> */
[----:B------:R-:W-:Y:S10]  /*10510*/  BRA.DIV UR5, `(.L_x_2473) ;  /* 0x0000003e05e47947 */ /* 0x000ff4000b800000 */
[----:B------:R-:W0:Y:S01]  /*10520*/  SHFL.IDX PT, R14, R0, RZ, 0x181f ;  /* 0x00181fff000e7589 */ /* 0x000e2200000e0000 */
[----:B-----5:R-:W-:Y:S02]  /*10530*/  IMAD R5, R9, R5, RZ ;  /* 0x0000000509057224 */ /* 0x020fe400078e02ff */
[----:B------:R-:W-:Y:S01]  /*10540*/  IMAD R17, R17, 0x80, R8 ;  /* 0x0000008011117824 */ /* 0x000fe200078e0208 */
        /* <DEDUP_REMOVED lines=76> */
.L_x_2564:
        /* <DEDUP_REMOVED lines=12> */
.L_x_2475:
[----:B------:R-:W-:Y:S05]  /*10ad0*/  BSYNC B0 ;  /* 0x0000000000007941 */ /* 0x000fea0003800000 */
.L_x_2474:
[----:B------:R-:W-:Y:S01]  /*10ae0*/  NOP ;  /* 0x0000000000007918 */ /* 0x000fe20000000000 */
[----:B------:R-:W-:-:S13]  /*10af0*/  PLOP3.LUT P0, PT, PT, PT, PT, 0x80, 0x0 ;  /* 0x000000000000781c */ /* 0x000fda0003f0f070 */
.L_x_2476:
        /* <DEDUP_REMOVED lines=20> */
.L_x_2565:
[----:B------:R-:W-:Y:S05]  /*10c40*/  BSYNC B0 ;  /* 0x0000000000007941 */ /* 0x000fea0003800000 */
.L_x_2477:
        /* <DEDUP_REMOVED lines=11> */
.L_x_2493:
        /* <DEDUP_REMOVED lines=26> */
[----:B------:R-:W-:Y:S02]  /*10ea0*/  MOV R0, RZ ;  /* 0x000000ff00007202 */ /* 0x000fe40000000f00 */
[----:B--2---:R-:W-:-:S04]  /*10eb0*/  @!P5 LEA R4, P0, R2, R4, 0x2 ;  /* 0x000000040204d211 */ /* 0x004fc800078010ff */
        /* <DEDUP_REMOVED lines=15> */
.L_x_2481:
[----:B------:R-:W-:Y:S01]  /*10fb0*/  IMAD R6, R27, 0x8, R22 ;  /* 0x000000081b067824 */ /* 0x000fe200078e0216 */
[----:B------:R-:W-:Y:S01]  /*10fc0*/  SHF.L.U32 R3, R28, 0x1f, RZ ;  /* 0x0000001f1c037819 */ /* 0x000fe200000006ff */
[----:B------:R-:W-:Y:S03]  /*10fd0*/  BSSY B1, `(.L_x_2482) ;  /* 0x0000003000017945 */ /* 0x000fe60003800000 */
[----:B------:R-:W0:Y:S02]  /*10fe0*/  SYNCS.PHASECHK.TRANS64.TRYWAIT P0, [R6+URZ+0x30840], R3 ;  /* 0x03084003060075a7 */ /* 0x000e24000800017f */
[----:B0-----:R-:W-:Y:S05]  /*10ff0*/  @!P0 BRA `(.L_x_2483) ;  /* 0x0000003c00dc8947 */ /* 0x001fea0003800000 */
.L_x_2566:
[----:B------:R-:W-:Y:S05]  /*11000*/  BSYNC B1 ;  /* 0x0000000000017941 */ /* 0x000fea0003800000 */
.L_x_2482:
        /* <DEDUP_REMOVED lines=63> */
.L_x_2580:
        /* <DEDUP_REMOVED lines=11> */
.L_x_2485:
        /* <DEDUP_REMOVED lines=10> */
.L_x_2486:
[----:B------:R2:W-:Y:S01]  /*11550*/  SYNCS.ARRIVE.TRANS64.A1T0 RZ, [R6+URZ+0x30830], RZ ;  /* 0x030830ff06ff79a7 */ /* 0x0005e2000810003f */
[----:B------:R-:W-:Y:S05]  /*11560*/  @!P5 BRA `(.L_x_2487) ;  /* 0x000000000004d947 */ /* 0x000fea0003800000 */
[----:B------:R-:W-:Y:S01]  /*11570*/  BPT.TRAP 0x1 ;  /* 0x000000040000795c */ /* 0x000fe20000300000 */
.L_x_2487:
[----:B-1----:R-:W-:Y:S01]  /*11580*/  SHF.L.U32 R2, R17, 0x1f, RZ ;  /* 0x0000001f11027819 */ /* 0x002fe200000006ff */
[----:B--2---:R-:W-:Y:S01]  /*11590*/  IMAD R6, R10, 0x8, R22 ;  /* 0x000000080a067824 */ /* 0x004fe200078e0216 */
[----:B------:R-:W-:Y:S01]  /*115a0*/  BSSY B1, `(.L_x_2488) ;  /* 0x0000004000017945 */ /* 0x000fe20003800000 */
[----:B0-----:R-:W-:Y:S02]  /*115b0*/  IMAD R7, R29, -0x60, R37 ;  /* 0xffffffa01d077824 */ /* 0x001fe400078e0225 */
[----:B------:R-:W0:Y:S02]  /*115c0*/  SYNCS.PHASECHK.TRANS64.TRYWAIT P0, [R6+URZ+0x30860], R2 ;  /* 0x03086002060075a7 */ /* 0x000e24000800017f */
[----:B0-----:R-:W-:Y:S05]  /*115d0*/  @!P0 BRA `(.L_x_2489) ;  /* 0x0000004000588947 */ /* 0x001fea0003800000 */
.L_x_2581:
[----:B------:R-:W-:Y:S05]  /*115e0*/  BSYNC B1 ;  /* 0x0000000000017941 */ /* 0x000fea0003800000 */
.L_x_2488:
        /* <DEDUP_REMOVED lines=60> */
.L_x_2595:
        /* <DEDUP_REMOVED lines=29> */
.L_x_2491:
        /* <DEDUP_REMOVED lines=10> */
.L_x_2492:
        /* <DEDUP_REMOVED lines=8> */
.L_x_2480:
[----:B------:R-:W-:Y:S05]  /*11ca0*/  BSYNC B0 ;  /* 0x0000000000007941 */ /* 0x000fea0003800000 */
.L_x_2479:
        /* <DEDUP_REMOVED lines=17> */
.L_x_2495:
[----:B------:R-:W-:Y:S05]  /*11dc0*/  BSYNC B0 ;  /* 0x0000000000007941 */ /* 0x000fea0003800000 */
.L_x_2494:
[----:B------:R-:W-:-:S13]  /*11dd0*/  LOP3.LUT P0, RZ, R23, 0x10, RZ, 0xc0, !PT ;  /* 0x0000001017ff7812 */ /* 0x000fda000780c0ff */
[----:B------:R-:W-:Y:S05]  /*11de0*/  @!P0 BRA `(.L_x_2496) ;  /* 0x0000000000048947 */ /* 0x000fea0003800000 */
[----:B------:R-:W-:Y:S01]  /*11df0*/  BPT.TRAP 0x1 ;  /* 0x000000040000795c */ /* 0x000fe20000300000 */
.L_x_2496:
[----:B------:R-:W-:Y:S01]  /*11e00*/  IMAD R0, R27, 0x8, R22 ;  /* 0x000000081b007824 */ /* 0x000fe200078e0216 */
[----:B0-----:R-:W-:Y:S01]  /*11e10*/  SHF.L.U32 R3, R28, 0x1f, RZ ;  /* 0x0000001f1c037819 */ /* 0x001fe200000006ff */
[----:B------:R-:W-:Y:S01]  /*11e20*/  BSSY B0, `(.L_x_2497) ;  /* 0x0000004000007945 */ /* 0x000fe20003800000 */
[----:B------:R-:W-:Y:S02]  /*11e30*/  IMAD R6, R25, -0x60, R37 ;  /* 0xffffffa019067824 */ /* 0x000fe400078e0225 */
[----:B------:R-:W0:Y:S02]  /*11e40*/  SYNCS.PHASECHK.TRANS64.TRYWAIT P0, [R0+URZ+0x30860], R3 ;  /* 0x03086003000075a7 */ /* 0x000e24000800017f */
[----:B0-----:R-:W-:Y:S05]  /*11e50*/  @!P0 BRA `(.L_x_2498) ;  /* 0x00000040005c8947 */ /* 0x001fea0003800000 */
.L_x_2596:
[----:B------:R-:W-:Y:S05]  /*11e60*/  BSYNC B0 ;  /* 0x0000000000007941 */ /* 0x000fea0003800000 */
.L_x_2497:
        /* <DEDUP_REMOVED lines=65> */
.L_x_2610:
        /* <DEDUP_REMOVED lines=13> */
.L_x_2500:
        /* <DEDUP_REMOVED lines=10> */
.L_x_2501:
[----:B------:R1:W-:Y:S01]  /*123f0*/  SYNCS.ARRIVE.TRANS64.A1T0 RZ, [R0+URZ+0x30850], RZ ;  /* 0x030850ff00ff79a7 */ /* 0x0003e2000810003f */
[----:B------:R-:W-:-:S05]  /*12400*/  VIADD R27, R27, 0x1 ;  /* 0x000000011b1b7836 */ /* 0x000fca0000000000 */
[----:B------:R-:W-:-:S04]  /*12410*/  ISETP.NE.AND P0, PT, R27, 0x2, PT ;  /* 0x000000021b00780c */ /* 0x000fc80003f05270 */
[----:B0-----:R-:W-:Y:S02]  /*12420*/  SEL R3, RZ, 0x1, P0 ;  /* 0x00000001ff037807 */ /* 0x001fe40000000000 */
[----:B------:R-:W-:Y:S02]  /*12430*/  SEL R27, R27, RZ, P0 ;  /* 0x000000ff1b1b7207 */ /* 0x000fe40000000000 */
[----:B-1----:R-:W-:-:S07]  /*12440*/  LOP3.LUT R28, R28, R3, RZ, 0x3c, !PT ;  /* 0x000000031c1c7212 */ /* 0x002fce00078e3cff */
.L_x_2458:
[----:B------:R-:W-:Y:S05]  /*12450*/  BSYNC B7 ;  /* 0x0000000000077941 */ /* 0x000fea0003800000 */
.L_x_2456:
        /* <DEDUP_REMOVED lines=8> */
[----:B------:R1:W2:Y:S01]  /*124e0*/  LDS.128 R16, [R22+0x308d0] ;  /* 0x0308d00016107984 */ /* 0x0002a20000000c00 */
[----:B------:R-:W-:Y:S06]  /*124f0*/  BAR.ARV 0x4, 0x180 ;  /* 0x0106000000007b1d */ /* 0x000fec0000002000 */
[----:B------:R-:W-:Y:S05]  /*12500*/  BRA `(.L_x_2503) ;  /* 0x0000000c00d47947 */ /* 0x000fea0003800000 */
.L_x_2502:
        /* <DEDUP_REMOVED lines=43> */
.L_x_2620:
[----:B------:R-:W-:Y:S02]  /*127c0*/  ULDC UR4, c[0x0][0xc38] ;  /* 0x00030e0000047ab9 */ /* 0x000fe40000000800 */
[----:B------:R-:W-:-:S04]  /*127d0*/  IMAD.U32 R5, RZ, RZ, UR4 ;  /* 0x00000004ff057e24 */ /* 0x000fc8000f8e00ff */
[----:B-1----:R-:W-:-:S04]  /*127e0*/  IMAD R14, R14, R5, RZ ;  /* 0x000000050e0e7224 */ /* 0x002fc800078e02ff */
[----:B------:R-:W-:-:S05]  /*127f0*/  IMAD.IADD R7, R7, 0x1, R14 ;  /* 0x0000000107077824 */ /* 0x000fca00078e020e */
[----:B------:R-:W-:-:S13]  /*12800*/  ISETP.GT.AND P6, PT, R7, R0, PT ;  /* 0x000000000700720c */ /* 0x000fda0003fc4270 */
[----:B------:R-:W-:Y:S05]  /*12810*/  @P6 BRA `(.L_x_2505) ;  /* 0x0000000000a46947 */ /* 0x000fea0003800000 */
.L_x_2508:
        /* <DEDUP_REMOVED lines=35> */
.L_x_2628:
[----:B------:R-:W-:Y:S02]  /*12a50*/  ULDC UR4, c[0x0][0xc38] ;  /* 0x00030e0000047ab9 */ /* 0x000fe40000000800 */
[----:B------:R-:W-:-:S04]  /*12a60*/  IMAD.U32 R5, RZ, RZ, UR4 ;  /* 0x00000004ff057e24 */ /* 0x000fc8000f8e00ff */
[----:B-1----:R-:W-:-:S04]  /*12a70*/  IMAD R14, R14, R5, RZ ;  /* 0x000000050e0e7224 */ /* 0x002fc800078e02ff */
[----:B------:R-:W-:-:S05]  /*12a80*/  IMAD.IADD R7, R14, 0x1, R7 ;  /* 0x000000010e077824 */ /* 0x000fca00078e0207 */
[----:B------:R-:W-:-:S13]  /*12a90*/  ISETP.GT.AND P6, PT, R7, R0, PT ;  /* 0x000000000700720c */ /* 0x000fda0003fc4270 */
[----:B------:R-:W-:Y:S05]  /*12aa0*/  @!P6 BRA `(.L_x_2508) ;  /* 0xfffffffc005ce947 */ /* 0x000fea000383ffff */
.L_x_2505:
        /* <DEDUP_REMOVED lines=10> */
.L_x_2633:
[----:B------:R-:W-:-:S13]  /*12b50*/  ISETP.NE.AND P0, PT, R3, RZ, PT ;  /* 0x000000ff0300720c */ /* 0x000fda0003f05270 */
[----:B------:R-:W-:Y:S05]  /*12b60*/  @!P0 BRA `(.L_x_2510) ;  /* 0x0000000000108947 */ /* 0x000fea0003800000 */
[----:B------:R-:W-:Y:S01]  /*12b70*/  UMOV UR4, 0xffffffff ;  /* 0xffffffff00047882 */ /* 0x000fe20000000000 */
[----:B-1----:R-:W-:Y:S02]  /*12b80*/  VIADD R12, R12, 0xffffffff ;  /* 0xffffffff0c0c7836 */ /* 0x002fe40000000000 */
[----:B------:R-:W-:Y:S05]  /*12b90*/  BRA.DIV UR4, `(.L_x_2511) ;  /* 0x0000004604747947 */ /* 0x000fea000b800000 */
[----:B------:R4:W1:Y:S02]  /*12ba0*/  SHFL.IDX PT, R6, R2, R12, 0x1f ;  /* 0x00001f0c02067589 */ /* 0x00086400000e0000 */
.L_x_2510:
        /* <DEDUP_REMOVED lines=53> */
[----:B------:R-:W-:-:S04]  /*12f00*/  @!P1 LOP3.LUT R5, RZ, R8, RZ, 0x33, !PT ;  /* 0x00000008ff059212 */ /* 0x000fc800078e33ff */
[----:B------:R-:W-:Y:S01]  /*12f10*/  IADD3 R3, -R5, RZ, RZ ;  /* 0x000000ff05037210 */ /* 0x000fe20007ffe1ff */
[----:B------:R-:W-:-:S04]  /*12f20*/  IMAD R5, R8, 0x1000000, R5 ;  /* 0x0100000008057824 */ /* 0x000fc800078e0205 */
[----:B------:R-:W-:-:S04]  /*12f30*/  IMAD R8, R8, R3, R6 ;  /* 0x0000000308087224 */ /* 0x000fc800078e0206 */
[----:B------:R-:W-:Y:S01]  /*12f40*/  IMAD R18, R8, 0x10000, R5 ;  /* 0x0001000008127824 */ /* 0x000fe200078e0205 */
[----:B------:R-:W-:Y:S06]  /*12f50*/  BRA `(.L_x_2513) ;  /* 0x0000000000f07947 */ /* 0x000fec0003800000 */
.L_x_2512:
        /* <DEDUP_REMOVED lines=60> */
.L_x_2513:
[----:B------:R-:W-:-:S05]  /*13320*/  LOP3.LUT R2, RZ, R2, RZ, 0x33, !PT ;  /* 0x00000002ff027212 */ /* 0x000fca00078e33ff */
[----:B------:R-:W-:Y:S01]  /*13330*/  IMAD.IADD R17, R17, 0x1, R2 ;  /* 0x0000000111117824 */ /* 0x000fe200078e0202 */
[----:B------:R-:W-:Y:S06]  /*13340*/  BRA `(.L_x_2514) ;  /* 0x00000000001c7947 */ /* 0x000fec0003800000 */
.L_x_2506:
[----:B------:R-:W-:Y:S01]  /*13350*/  UMOV UR4, URZ ;  /* 0x0000003f00047c82 */ /* 0x000fe20008000000 */
[----:B------:R-:W-:Y:S01]  /*13360*/  UMOV UR5, URZ ;  /* 0x0000003f00057c82 */ /* 0x000fe20008000000 */
[----:B------:R-:W-:Y:S01]  /*13370*/  ULDC UR6, c[0x0][0xc3c] ;  /* 0x00030f0000067ab9 */ /* 0x000fe20000000800 */
[----:B------:R-:W-:Y:S02]  /*13380*/  IMAD.MOV.U32 R16, RZ, RZ, R0 ;  /* 0x000000ffff107224 */ /* 0x000fe400078e0000 */
[----:B------:R-:W-:Y:S02]  /*13390*/  IMAD.U32 R17, RZ, RZ, UR4 ;  /* 0x00000004ff117e24 */ /* 0x000fe4000f8e00ff */
[----:B------:R-:W-:Y:S02]  /*133a0*/  IMAD.U32 R18, RZ, RZ, UR5 ;  /* 0x00000005ff127e24 */ /* 0x000fe4000f8e00ff */
[----:B------:R-:W-:-:S07]  /*133b0*/  IMAD.U32 R19, RZ, RZ, UR6 ;  /* 0x00000006ff137e24 */ /* 0x000fce000f8e00ff */
.L_x_2514:
        /* <DEDUP_REMOVED lines=10> */
.L_x_2503:
[----:B------:R-:W-:Y:S02]  /*13460*/  ULDC UR4, c[0x0][0xc3c] ;  /* 0x00030f0000047ab9 */ /* 0x000fe40000000800 */
[----:B--2---:R-:W-:-:S13]  /*13470*/  ISETP.GE.AND P0, PT, R19, UR4, PT ;  /* 0x0000000413007c0c */ /* 0x004fda000bf06270 */
[----:B------:R-:W-:Y:S05]  /*13480*/  @!P0 BRA `(.L_x_2515) ;  /* 0xffffffb000588947 */ /* 0x000fea000383ffff */
[----:B------:R-:W-:Y:S05]  /*13490*/  BSYNC B8 ;  /* 0x0000000000087941 */ /* 0x000fea0003800000 */
.L_x_2450:
[----:B------:R-:W2:Y:S01]  /*134a0*/  LDL.LU R0, [R1+0x24] ;  /* 0x0000240001007983 */ /* 0x000ea20000300800 */
[----:B------:R-:W-:Y:S01]  /*134b0*/  BSSY B0, `(.L_x_2516) ;  /* 0x000000b000007945 */ /* 0x000fe20003800000 */
[----:B------:R-:W3:Y:S01]  /*134c0*/  S2R R5, SR_CgaCtaId ;  /* 0x0000000000057919 */ /* 0x000ee20000008800 */
[----:B--2---:R-:W-:-:S05]  /*134d0*/  VIADD R0, R0, 0x1 ;  /* 0x0000000100007836 */ /* 0x004fca0000000000 */
[----:B-1----:R-:W-:-:S04]  /*134e0*/  LEA.HI R2, R0, R0, RZ, 0x1 ;  /* 0x0000000000027211 */ /* 0x002fc800078f08ff */
[----:B------:R-:W-:Y:S02]  /*134f0*/  LOP3.LUT R3, R2, 0xfffffffe, RZ, 0xc0, !PT ;  /* 0xfffffffe02037812 */ /* 0x000fe400078ec0ff */
[----:B------:R-:W-:-:S03]  /*13500*/  MOV R2, 0x400 ;  /* 0x0000040000027802 */ /* 0x000fc60000000f00 */
[----:B------:R-:W-:Y:S01]  /*13510*/  IMAD.IADD R0, R0, 0x1, -R3 ;  /* 0x0000000100007824 */ /* 0x000fe200078e0a03 */
[----:B---3--:R-:W-:-:S04]  /*13520*/  LEA R4, R5, R2, 0x18 ;  /* 0x0000000205047211 */ /* 0x008fc800078ec0ff */
[----:B------:R-:W-:-:S04]  /*13530*/  SHF.L.U32 R0, R0, 0x1f, RZ ;  /* 0x0000001f00007819 */ /* 0x000fc800000006ff */
[----:B------:R-:W1:Y:S02]  /*13540*/  SYNCS.PHASECHK.TRANS64.TRYWAIT P0, [R4+URZ+0x30820], R0 ;  /* 0x03082000040075a7 */ /* 0x000e64000800017f */
[----:B-1----:R-:W-:Y:S05]  /*13550*/  @!P0 BRA `(.L_x_2517) ;  /* 0x0000003c002c8947 */ /* 0x002fea0003800000 */
.L_x_2636:
[----:B------:R-:W-:Y:S05]  /*13560*/  BSYNC B0 ;  /* 0x0000000000007941 */ /* 0x000fea0003800000 */
.L_x_2516:
[----:B------:R-:W-:-:S03]  /*13570*/  UMOV UR4, 0xffffffff ;  /* 0xffffffff00047882 */ /* 0x000fc60000000000 */
[----:B------:R-:W-:Y:S05]  /*13580*/  BRA.DIV UR4, `(.L_x_2518) ;  /* 0x0000003e04347947 */ /* 0x000fea000b800000 */
[----:B-1----:R-:W1:Y:S02]  /*13590*/  S2R R0, SR_TID.X ;  /* 0x0000000000007919 */ /* 0x002e640000002100 */
[----:B-1----:R-:W-:-:S04]  /*135a0*/  SHF.R.U32.HI R0, RZ, 0x5, R0 ;  /* 0x00000005ff007819 */ /* 0x002fc80000011600 */
[----:B------:R-:W-:-:S05]  /*135b0*/  LOP3.LUT R0, R0, 0x3, RZ, 0xc0, !PT ;  /* 0x0000000300007812 */ /* 0x000fca00078ec0ff */
[----:B------:R1:W2:Y:S02]  /*135c0*/  SHFL.IDX PT, R14, R0, RZ, 0x1f ;  /* 0x00001fff000e7589 */ /* 0x0002a400000e0000 */
.L_x_2639:
[----:B--2---:R-:W-:Y:S01]  /*135d0*/  ISETP.NE.AND P0, PT, R14, RZ, PT ;  /* 0x000000ff0e00720c */ /* 0x004fe20003f05270 */
[----:B------:R-:W-:-:S12]  /*135e0*/  BSSY B0, `(.L_x_2519) ;  /* 0x0000026000007945 */ /* 0x000fd80003800000 */
[----:B------:R-:W-:Y:S05]  /*135f0*/  @P0 BRA `(.L_x_2520) ;  /* 0x0000000000900947 */ /* 0x000fea0003800000 */
[----:B------:R-:W-:-:S03]  /*13600*/  UMOV UR4, 0xffffffff ;  /* 0xffffffff00047882 */ /* 0x000fc60000000000 */
[----:B------:R-:W-:Y:S05]  /*13610*/  BRA.DIV UR4, `(.L_x_2521) ;  /* 0x0000003e04447947 */ /* 0x000fea000b800000 */
[----:B------:R-:W-:-:S13]  /*13620*/  ELECT P6, URZ, PT ;  /* 0x00000000003f782f */ /* 0x000fda00038c0000 */
.L_x_2642:
        /* <DEDUP_REMOVED lines=8> */
.L_x_2522:
[C---:B------:R-:W-:Y:S01]  /*136b0*/  IMAD R5, R27.reuse, 0x8, R4 ;  /* 0x000000081b057824 */ /* 0x040fe200078e0204 */
[----:B------:R-:W-:Y:S01]  /*136c0*/  SHF.L.U32 R0, R28, 0x1f, RZ ;  /* 0x0000001f1c007819 */ /* 0x000fe200000006ff */
[----:B------:R-:W-:-:S03]  /*136d0*/  VIADD R27, R27, 0x1 ;  /* 0x000000011b1b7836 */ /* 0x000fc60000000000 */
[----:B------:R-:W1:Y:S02]  /*136e0*/  SYNCS.PHASECHK.TRANS64.TRYWAIT P1, [R5+URZ+0x30840], R0 ;  /* 0x03084000050075a7 */ /* 0x000e64000802017f */
[----:B------:R-:W-:-:S04]  /*136f0*/  ISETP.NE.AND P2, PT, R27, 0x2, PT ;  /* 0x000000021b00780c */ /* 0x000fc80003f45270 */
[----:B------:R-:W-:Y:S01]  /*13700*/  SEL R3, RZ, 0x1, P2 ;  /* 0x00000001ff037807 */ /* 0x000fe20001000000 */
[----:B-1----:R-:W-:Y:S08]  /*13710*/  @!P1 BRA `(.L_x_2523) ;  /* 0x0000003c00249947 */ /* 0x002ff00003800000 */
.L_x_2643:
[----:B------:R-:W-:Y:S02]  /*13720*/  SEL R27, R27, RZ, P2 ;  /* 0x000000ff1b1b7207 */ /* 0x000fe40001000000 */
[----:B------:R-:W-:Y:S01]  /*13730*/  LOP3.LUT R2, R28, R3, RZ, 0x3c, !PT ;  /* 0x000000031c027212 */ /* 0x000fe200078e3cff */
[----:B------:R-:W-:Y:S06]  /*13740*/  @!P0 BRA `(.L_x_2524) ;  /* 0x0000000000048947 */ /* 0x000fec0003800000 */
[----:B------:R-:W-:Y:S01]  /*13750*/  BPT.TRAP 0x1 ;  /* 0x000000040000795c */ /* 0x000fe20000300000 */
.L_x_2524:
[----:B------:R-:W-:Y:S01]  /*13760*/  IMAD R27, R27, 0x8, R4 ;  /* 0x000000081b1b7824 */ /* 0x000fe200078e0204 */
[----:B------:R-:W-:-:S04]  /*13770*/  SHF.L.U32 R2, R2, 0x1f, RZ ;  /* 0x0000001f02027819 */ /* 0x000fc800000006ff */
[----:B------:R-:W2:Y:S02]  /*13780*/  SYNCS.PHASECHK.TRANS64.TRYWAIT P1, [R27+URZ+0x30840], R2 ;  /* 0x030840021b0075a7 */ /* 0x000ea4000802017f */
[----:B--2---:R-:W-:Y:S05]  /*13790*/  @!P1 BRA `(.L_x_2525) ;  /* 0x0000003c00189947 */ /* 0x004fea0003800000 */
.L_x_2644:
[----:B------:R-:W-:Y:S05]  /*137a0*/  @!P0 BRA `(.L_x_2526) ;  /* 0x0000000000048947 */ /* 0x000fea0003800000 */
[----:B------:R-:W-:Y:S01]  /*137b0*/  BPT.TRAP 0x1 ;  /* 0x000000040000795c */ /* 0x000fe20000300000 */
.L_x_2526:
[----:B------:R-:W3:Y:S02]  /*137c0*/  SYNCS.PHASECHK.TRANS64.TRYWAIT P1, [R5+URZ+0x30860], R0 ;  /* 0x03086000050075a7 */ /* 0x000ee4000802017f */
[----:B---3--:R-:W-:Y:S05]  /*137d0*/  @!P1 BRA `(.L_x_2527) ;  /* 0x0000003c001c9947 */ /* 0x008fea0003800000 */
.L_x_2645:
[----:B------:R-:W-:Y:S05]  /*137e0*/  @!P0 BRA `(.L_x_2528) ;  /* 0x0000000000048947 */ /* 0x000fea0003800000 */
[----:B------:R-:W-:Y:S01]  /*137f0*/  BPT.TRAP 0x1 ;  /* 0x000000040000795c */ /* 0x000fe20000300000 */
.L_x_2528:
[----:B----4-:R4:W0:Y:S02]  /*13800*/  SYNCS.PHASECHK.TRANS64.TRYWAIT P0, [R27+URZ+0x30860], R2 ;  /* 0x030860021b0075a7 */ /* 0x010824000800017f */
[----:B0-----:R-:W-:Y:S05]  /*13810*/  @!P0 NANOSLEEP.SYNCS 0x989680 ;  /* 0x009896800000895d */ /* 0x001fea0003900000 */
[----:B------:R-:W0:Y:S02]  /*13820*/  @!P0 SYNCS.PHASECHK.TRANS64 P0, [R27+URZ+0x30860], R2 ;  /* 0x030860021b0085a7 */ /* 0x000e24000800007f */
[----:B0-----:R-:W-:Y:S05]  /*13830*/  @!P0 BRA `(.L_x_2528) ;  /* 0xfffffffc00f08947 */ /* 0x001fea000383ffff */
.L_x_2520:
[----:B------:R-:W-:Y:S05]  /*13840*/  BSYNC B0 ;  /* 0x0000000000007941 */ /* 0x000fea0003800000 */
.L_x_2519:
[----:B------:R-:W-:Y:S05]  /*13850*/  EXIT ;  /* 0x000000000000794d */ /* 0x000fea0003800000 */
.L_x_2383:
[----:B0-----:R-:W-:-:S04]  /*13860*/  IMAD.U32 R3, RZ, RZ, UR40 ;  /* 0x00000028ff037e24 */ /* 0x001fc8000f8e00ff */
[----:B------:R0:W1:Y:S03]  /*13870*/  SYNCS.PHASECHK.TRANS64.TRYWAIT P1, [R3+URZ+0x30800], R0 ;  /* 0x03080000030075a7 */ /* 0x000066000802017f */
[----:B-1----:R-:W-:Y:S05]  /*13880*/  @!P1 NANOSLEEP.SYNCS 0x989680 ;  /* 0x009896800000995d */ /* 0x002fea0003900000 */
[----:B------:R-:W1:Y:S02]  /*13890*/  @!P1 SYNCS.PHASECHK.TRANS64 P1, [R3+URZ+0x30800], R0 ;  /* 0x03080000030095a7 */ /* 0x000e64000802007f */
[----:B-1----:R-:W-:Y:S05]  /*138a0*/  @!P1 BRA `(.L_x_2383) ;  /* 0xfffffffc00ec9947 */ /* 0x002fea000383ffff */
[----:B------:R-:W-:Y:S05]  /*138b0*/  BRA `(.L_x_2529) ;  /* 0xfffffee400d47947 */ /* 0x000fea000383ffff */
.L_x_2387:
[----:B-1----:R1:W2:Y:S02]  /*138c0*/  SYNCS.PHASECHK.TRANS64.TRYWAIT P1, [R0+URZ+0x30830], R3 ;  /* 0x03083003000075a7 */ /* 0x0022a4000802017f */
[----:B--2---:R-:W-:Y:S05]  /*138d0*/  @!P1 NANOSLEEP.SYNCS 0x989680 ;  /* 0x009896800000995d */ /* 0x004fea0003900000 */
[----:B------:R-:W2:Y:S02]  /*138e0*/  @!P1 SYNCS.PHASECHK.TRANS64 P1, [R0+URZ+0x30830], R3 ;  /* 0x03083003000095a7 */ /* 0x000ea4000802007f */
[----:B--2---:R-:W-:Y:S05]  /*138f0*/  @!P1 BRA `(.L_x_2387) ;  /* 0xfffffffc00f09947 */ /* 0x004fea000383ffff */
[----:B------:R-:W-:Y:S05]  /*13900*/  BRA `(.L_x_2386) ;  /* 0xfffffee400f07947 */ /* 0x000fea000383ffff */
.L_x_2393:
[----:B-1----:R-:W-:-:S04]  /*13910*/  IMAD.U32 R4, RZ, RZ, UR7 ;  /* 0x00000007ff047e24 */ /* 0x002fc8000f8e00ff */
[----:B------:R1:W2:Y:S03]  /*13920*/  SYNCS.PHASECHK.TRANS64.TRYWAIT P1, [R4+URZ+0x30830], R3 ;  /* 0x03083003040075a7 */ /* 0x0002a6000802017f */
[----:B--2---:R-:W-:Y:S05]  /*13930*/  @!P1 NANOSLEEP.SYNCS 0x989680 ;  /* 0x009896800000995d */ /* 0x004fea0003900000 */
[----:B------:R-:W2:Y:S02]  /*13940*/  @!P1 SYNCS.PHASECHK.TRANS64 P1, [R4+URZ+0x30830], R3 ;  /* 0x03083003040095a7 */ /* 0x000ea4000802007f */
[----:B--2---:R-:W-:Y:S05]  /*13950*/  @!P1 BRA `(.L_x_2393) ;  /* 0xfffffffc00ec9947 */ /* 0x004fea000383ffff */
[----:B------:R-:W-:Y:S05]  /*13960*/  BRA `(.L_x_2392) ;  /* 0xffffff0800407947 */ /* 0x000fea000383ffff */
.L_x_2397:
[----:B---3--:R-:W-:-:S04]  /*13970*/  IMAD.U32 R2, RZ, RZ, UR10 ;  /* 0x0000000aff027e24 */ /* 0x008fc8000f8e00ff */
[----:B------:R3:W4:Y:S03]  /*13980*/  SYNCS.PHASECHK.TRANS64.TRYWAIT P1, [R2+URZ+0x30850], R0 ;  /* 0x03085000020075a7 */ /* 0x000726000802017f */
[----:B----4-:R-:W-:Y:S05]  /*13990*/  @!P1 NANOSLEEP.SYNCS 0x989680 ;  /* 0x009896800000995d */ /* 0x010fea0003900000 */
[----:B------:R-:W4:Y:S02]  /*139a0*/  @!P1 SYNCS.PHASECHK.TRANS64 P1, [R2+URZ+0x30850], R0 ;  /* 0x03085000020095a7 */ /* 0x000f24000802007f */
[----:B----4-:R-:W-:Y:S05]  /*139b0*/  @!P1 BRA `(.L_x_2397) ;  /* 0xfffffffc00ec9947 */ /* 0x010fea000383ffff */
[----:B------:R-:W-:Y:S05]  /*139c0*/  BRA `(.L_x_2396) ;  /* 0xffffff1400087947 */ /* 0x000fea000383ffff */
.L_x_2405:
[----:B-1----:R-:W-:-:S04]  /*139d0*/  IMAD.U32 R4, RZ, RZ, UR7 ;  /* 0x00000007ff047e24 */ /* 0x002fc8000f8e00ff */
[----:B------:R1:W2:Y:S03]  /*139e0*/  SYNCS.PHASECHK.TRANS64.TRYWAIT P1, [R4+URZ+0x30830], R3 ;  /* 0x03083003040075a7 */ /* 0x0002a6000802017f */
[----:B--2---:R-:W-:Y:S05]  /*139f0*/  @!P1 NANOSLEEP.SYNCS 0x989680 ;  /* 0x009896800000995d */ /* 0x004fea0003900000 */
[----:B------:R-:W2:Y:S02]  /*13a00*/  @!P1 SYNCS.PHASECHK.TRANS64 P1, [R4+URZ+0x30830], R3 ;  /* 0x03083003040095a7 */ /* 0x000ea4000802007f */
[----:B--2---:R-:W-:Y:S05]  /*13a10*/  @!P1 BRA `(.L_x_2405) ;  /* 0xfffffffc00ec9947 */ /* 0x004fea000383ffff */
[----:B------:R-:W-:Y:S05]  /*13a20*/  BRA `(.L_x_2404) ;  /* 0xffffff2c00b47947 */ /* 0x000fea000383ffff */
.L_x_2409:
[----:B---3--:R-:W-:-:S04]  /*13a30*/  IMAD.U32 R2, RZ, RZ, UR15 ;  /* 0x0000000fff027e24 */ /* 0x008fc8000f8e00ff */
[----:B------:R3:W4:Y:S03]  /*13a40*/  SYNCS.PHASECHK.TRANS64.TRYWAIT P1, [R2+URZ+0x30850], R0 ;  /* 0x03085000020075a7 */ /* 0x000726000802017f */
[----:B----4-:R-:W-:Y:S05]  /*13a50*/  @!P1 NANOSLEEP.SYNCS 0x989680 ;  /* 0x009896800000995d */ /* 0x010fea0003900000 */
[----:B------:R-:W4:Y:S02]  /*13a60*/  @!P1 SYNCS.PHASECHK.TRANS64 P1, [R2+URZ+0x30850], R0 ;  /* 0x03085000020095a7 */ /* 0x000f24000802007f */
[----:B----4-:R-:W-:Y:S05]  /*13a70*/  @!P1 BRA `(.L_x_2409) ;  /* 0xfffffffc00ec9947 */ /* 0x010fea000383ffff */
[----:B------:R-:W-:Y:S05]  /*13a80*/  BRA `(.L_x_2408) ;  /* 0xffffff38007c7947 */ /* 0x000fea000383ffff */
.L_x_2416:
[----:B-1----:R-:W-:-:S04]  /*13a90*/  IMAD.U32 R7, RZ, RZ, UR5 ;  /* 0x00000005ff077e24 */ /* 0x002fc8000f8e00ff */
[----:B------:R1:W2:Y:S03]  /*13aa0*/  SYNCS.PHASECHK.TRANS64.TRYWAIT P1, [R7+URZ+0x30850], R0 ;  /* 0x03085000070075a7 */ /* 0x0002a6000802017f */
[----:B--2---:R-:W-:Y:S05]  /*13ab0*/  @!P1 NANOSLEEP.SYNCS 0x989680 ;  /* 0x009896800000995d */ /* 0x004fea0003900000 */
[----:B------:R-:W2:Y:S02]  /*13ac0*/  @!P1 SYNCS.PHASECHK.TRANS64 P1, [R7+URZ+0x30850], R0 ;  /* 0x03085000070095a7 */ /* 0x000ea4000802007f */
[----:B--2---:R-:W-:Y:S05]  /*13ad0*/  @!P1 BRA `(.L_x_2416) ;  /* 0xfffffffc00ec9947 */ /* 0x004fea000383ffff */
[----:B------:R-:W-:Y:S05]  /*13ae0*/  BRA `(.L_x_2415) ;  /* 0xffffff5000987947 */ /* 0x000fea000383ffff */
.L_x_2464:
        /* <DEDUP_REMOVED lines=11> */
.L_x_2531:
[----:B------:R-:W-:Y:S05]  /*13ba0*/  BSYNC B0 ;  /* 0x0000000000007941 */ /* 0x000fea0003800000 */
.L_x_2530:
[----:B------:R-:W-:Y:S05]  /*13bb0*/  BRA `(.L_x_2532) ;  /* 0xffffffb800b47947 */ /* 0x000fea000383ffff */
.L_x_2467:
[----:B0-----:R0:W1:Y:S02]  /*13bc0*/  SYNCS.PHASECHK.TRANS64.TRYWAIT P0, [R7+URZ+0x30840], R2 ;  /* 0x03084002070075a7 */ /* 0x001064000800017f */
[----:B-1----:R-:W-:Y:S05]  /*13bd0*/  @!P0 NANOSLEEP.SYNCS 0x989680 ;  /* 0x009896800000895d */ /* 0x002fea0003900000 */
[----:B------:R-:W1:Y:S02]  /*13be0*/  @!P0 SYNCS.PHASECHK.TRANS64 P0, [R7+URZ+0x30840], R2 ;  /* 0x03084002070085a7 */ /* 0x000e64000800007f */
[----:B-1----:R-:W-:Y:S05]  /*13bf0*/  @!P0 BRA `(.L_x_2467) ;  /* 0xfffffffc00f08947 */ /* 0x002fea000383ffff */
[----:B------:R-:W-:Y:S05]  /*13c00*/  BRA `(.L_x_2533) ;  /* 0xffffffbc001c7947 */ /* 0x000fea000383ffff */
.L_x_2468:
        /* <DEDUP_REMOVED lines=8> */
.L_x_2535:
[----:B------:R-:W-:Y:S05]  /*13c90*/  BSYNC B0 ;  /* 0x0000000000007941 */ /* 0x000fea0003800000 */
.L_x_2534:
        /* <DEDUP_REMOVED lines=9> */
.L_x_2536:
[----:B------:R-:W-:Y:S02]  /*13d30*/  IMAD.MOV.U32 R13, RZ, RZ, R0 ;  /* 0x000000ffff0d7224 */ /* 0x000fe400078e0000 */
[----:B------:R-:W-:Y:S02]  /*13d40*/  IMAD.MOV.U32 R12, RZ, RZ, 0x1 ;  /* 0x00000001ff0c7424 */ /* 0x000fe400078e00ff */
[----:B------:R-:W-:-:S07]  /*13d50*/  IMAD.MOV.U32 R3, RZ, RZ, R14 ;  /* 0x000000ffff037224 */ /* 0x000fce00078e000e */
[----:B------:R-:W-:Y:S05]  /*13d60*/  WARPSYNC.COLLECTIVE R15, `(.L_x_2537) ;  /* 0x000000000f087348 */ /* 0x000fea0003c00000 */
[----:B------:R0:W1:Y:S02]  /*13d70*/  SHFL.IDX P6, R14, R13, R12, R11 ;  /* 0x0000000c0d0e7389 */ /* 0x00006400000c000b */
[----:B01----:R-:W-:Y:S01]  /*13d80*/  ENDCOLLECTIVE ;  /* 0x000000000000791b */ /* 0x003fe20003800000 */
.L_x_2537:
        /* <DEDUP_REMOVED lines=17> */
.L_x_2538:
[----:B------:R-:W-:Y:S02]  /*13ea0*/  @P1 IMAD R8, R5, 0x2, R22 ;  /* 0x0000000205081824 */ /* 0x000fe400078e0216 */
[----:B------:R-:W-:Y:S02]  /*13eb0*/  IMAD.MOV.U32 R13, RZ, RZ, R0 ;  /* 0x000000ffff0d7224 */ /* 0x000fe400078e0000 */
[----:B------:R-:W-:Y:S02]  /*13ec0*/  IMAD.MOV.U32 R12, RZ, RZ, 0x2 ;  /* 0x00000002ff0c7424 */ /* 0x000fe400078e00ff */
[----:B------:R-:W-:-:S07]  /*13ed0*/  IMAD.MOV.U32 R3, RZ, RZ, R14 ;  /* 0x000000ffff037224 */ /* 0x000fce00078e000e */
[----:B------:R-:W-:Y:S05]  /*13ee0*/  WARPSYNC.COLLECTIVE R15, `(.L_x_2539) ;  /* 0x000000000f087348 */ /* 0x000fea0003c00000 */
[----:B------:R0:W1:Y:S02]  /*13ef0*/  SHFL.IDX P6, R14, R13, R12, R11 ;  /* 0x0000000c0d0e7389 */ /* 0x00006400000c000b */
[----:B01----:R-:W-:Y:S01]  /*13f00*/  ENDCOLLECTIVE ;  /* 0x000000000000791b */ /* 0x003fe20003800000 */
.L_x_2539:
        /* <DEDUP_REMOVED lines=17> */
.L_x_2540:
[----:B------:R-:W-:Y:S02]  /*14020*/  @P1 IMAD R8, R5, 0x2, R22 ;  /* 0x0000000205081824 */ /* 0x000fe400078e0216 */
[----:B------:R-:W-:Y:S02]  /*14030*/  IMAD.MOV.U32 R13, RZ, RZ, R0 ;  /* 0x000000ffff0d7224 */ /* 0x000fe400078e0000 */
[----:B------:R-:W-:Y:S02]  /*14040*/  IMAD.MOV.U32 R12, RZ, RZ, 0x3 ;  /* 0x00000003ff0c7424 */ /* 0x000fe400078e00ff */
[----:B------:R-:W-:-:S07]  /*14050*/  IMAD.MOV.U32 R3, RZ, RZ, R14 ;  /* 0x000000ffff037224 */ /* 0x000fce00078e000e */
[----:B------:R-:W-:Y:S05]  /*14060*/  WARPSYNC.COLLECTIVE R15, `(.L_x_2541) ;  /* 0x000000000f087348 */ /* 0x000fea0003c00000 */
[----:B------:R0:W1:Y:S02]  /*14070*/  SHFL.IDX P6, R14, R13, R12, R11 ;  /* 0x0000000c0d0e7389 */ /* 0x00006400000c000b */
[----:B01----:R-:W-:Y:S01]  /*14080*/  ENDCOLLECTIVE ;  /* 0x000000000000791b */ /* 0x003fe20003800000 */
.L_x_2541:
        /* <DEDUP_REMOVED lines=17> */
.L_x_2542:
[----:B------:R-:W-:Y:S02]  /*141a0*/  @P1 IMAD R8, R5, 0x2, R22 ;  /* 0x0000000205081824 */ /* 0x000fe400078e0216 */
[----:B------:R-:W-:Y:S02]  /*141b0*/  IMAD.MOV.U32 R13, RZ, RZ, R0 ;  /* 0x000000ffff0d7224 */ /* 0x000fe400078e0000 */
[----:B------:R-:W-:Y:S02]  /*141c0*/  IMAD.MOV.U32 R12, RZ, RZ, 0x4 ;  /* 0x00000004ff0c7424 */ /* 0x000fe400078e00ff */
[----:B------:R-:W-:-:S07]  /*141d0*/  IMAD.MOV.U32 R3, RZ, RZ, R14 ;  /* 0x000000ffff037224 */ /* 0x000fce00078e000e */
[----:B------:R-:W-:Y:S05]  /*141e0*/  WARPSYNC.COLLECTIVE R15, `(.L_x_2543) ;  /* 0x000000000f087348 */ /* 0x000fea0003c00000 */
[----:B------:R0:W1:Y:S02]  /*141f0*/  SHFL.IDX P6, R14, R13, R12, R11 ;  /* 0x0000000c0d0e7389 */ /* 0x00006400000c000b */
[----:B01----:R-:W-:Y:S01]  /*14200*/  ENDCOLLECTIVE ;  /* 0x000000000000791b */ /* 0x003fe20003800000 */
.L_x_2543:
        /* <DEDUP_REMOVED lines=17> */
.L_x_2544:
[----:B------:R-:W-:Y:S02]  /*14320*/  @P1 IMAD R8, R5, 0x2, R22 ;  /* 0x0000000205081824 */ /* 0x000fe400078e0216 */
[----:B------:R-:W-:Y:S01]  /*14330*/  IMAD.MOV.U32 R13, RZ, RZ, R0 ;  /* 0x000000ffff0d7224 */ /* 0x000fe200078e0000 */
[----:B------:R-:W-:Y:S01]  /*14340*/  MOV R12, 0x5 ;  /* 0x00000005000c7802 */ /* 0x000fe20000000f00 */
[----:B------:R-:W-:-:S07]  /*14350*/  IMAD.MOV.U32 R3, RZ, RZ, R14 ;  /* 0x000000ffff037224 */ /* 0x000fce00078e000e */
[----:B------:R-:W-:Y:S05]  /*14360*/  WARPSYNC.COLLECTIVE R15, `(.L_x_2545) ;  /* 0x000000000f087348 */ /* 0x000fea0003c00000 */
[----:B------:R0:W1:Y:S02]  /*14370*/  SHFL.IDX P6, R14, R13, R12, R11 ;  /* 0x0000000c0d0e7389 */ /* 0x00006400000c000b */
[----:B01----:R-:W-:Y:S01]  /*14380*/  ENDCOLLECTIVE ;  /* 0x000000000000791b */ /* 0x003fe20003800000 */
.L_x_2545:
        /* <DEDUP_REMOVED lines=10> */
.L_x_2546:
        /* <DEDUP_REMOVED lines=8> */
.L_x_2473:
[----:B------:R-:W-:Y:S02]  /*144b0*/  IMAD.MOV.U32 R13, RZ, RZ, R4 ;  /* 0x000000ffff0d7224 */ /* 0x000fe400078e0004 */
[----:B------:R-:W-:Y:S02]  /*144c0*/  IMAD.MOV.U32 R12, RZ, RZ, RZ ;  /* 0x000000ffff0c7224 */ /* 0x000fe400078e00ff */
[----:B------:R-:W-:Y:S02]  /*144d0*/  IMAD.MOV.U32 R11, RZ, RZ, 0x181f ;  /* 0x0000181fff0b7424 */ /* 0x000fe400078e00ff */
[----:B------:R-:W-:Y:S02]  /*144e0*/  IMAD.MOV.U32 R15, RZ, RZ, -0x1 ;  /* 0xffffffffff0f7424 */ /* 0x000fe400078e00ff */
[----:B-----5:R-:W-:Y:S02]  /*144f0*/  IMAD R5, R9, R5, RZ ;  /* 0x0000000509057224 */ /* 0x020fe400078e02ff */
[----:B------:R-:W-:-:S07]  /*14500*/  IMAD R17, R17, 0x80, R8 ;  /* 0x0000008011117824 */ /* 0x000fce00078e0208 */
[----:B------:R-:W-:Y:S05]  /*14510*/  WARPSYNC.COLLECTIVE R15, `(.L_x_2548) ;  /* 0x000000000f087348 */ /* 0x000fea0003c00000 */
[----:B------:R0:W1:Y:S02]  /*14520*/  SHFL.IDX P6, R14, R13, R12, R11 ;  /* 0x0000000c0d0e7389 */ /* 0x00006400000c000b */
[----:B01----:R-:W-:Y:S01]  /*14530*/  ENDCOLLECTIVE ;  /* 0x000000000000791b */ /* 0x003fe20003800000 */
.L_x_2548:
[C---:B------:R-:W-:Y:S01]  /*14540*/  VIADD R6, R17.reuse, 0x10 ;  /* 0x0000001011067836 */ /* 0x040fe20000000000 */
[----:B------:R-:W-:Y:S01]  /*14550*/  ISETP.GE.AND P1, PT, R17, R5, PT ;  /* 0x000000051100720c */ /* 0x000fe20003f26270 */
[----:B------:R-:W-:Y:S02]  /*14560*/  IMAD.MOV.U32 R13, RZ, RZ, R0 ;  /* 0x000000ffff0d7224 */ /* 0x000fe400078e0000 */
[----:B------:R-:W-:-:S10]  /*14570*/  IMAD.MOV.U32 R2, RZ, RZ, R14 ;  /* 0x000000ffff027224 */ /* 0x000fd400078e000e */
[----:B------:R-:W-:Y:S05]  /*14580*/  WARPSYNC.COLLECTIVE R15, `(.L_x_2549) ;  /* 0x000000000f087348 */ /* 0x000fea0003c00000 */
[----:B------:R0:W1:Y:S02]  /*14590*/  SHFL.IDX P6, R14, R13, R12, R11 ;  /* 0x0000000c0d0e7389 */ /* 0x00006400000c000b */
[----:B01----:R-:W-:Y:S01]  /*145a0*/  ENDCOLLECTIVE ;  /* 0x000000000000791b */ /* 0x003fe20003800000 */
.L_x_2549:
        /* <DEDUP_REMOVED lines=8> */
.L_x_2550:
        /* <DEDUP_REMOVED lines=13> */
.L_x_2551:
        /* <DEDUP_REMOVED lines=8> */
.L_x_2552:
        /* <DEDUP_REMOVED lines=14> */
.L_x_2553:
        /* <DEDUP_REMOVED lines=8> */
.L_x_2554:
        /* <DEDUP_REMOVED lines=14> */
.L_x_2555:
        /* <DEDUP_REMOVED lines=8> */
.L_x_2556:
        /* <DEDUP_REMOVED lines=14> */
.L_x_2557:
        /* <DEDUP_REMOVED lines=8> */
.L_x_2558:
        /* <DEDUP_REMOVED lines=14> */
.L_x_2559:
        /* <DEDUP_REMOVED lines=8> */
.L_x_2560:
        /* <DEDUP_REMOVED lines=13> */
.L_x_2561:
        /* <DEDUP_REMOVED lines=8> */
.L_x_2562:
        /* <DEDUP_REMOVED lines=12> */
.L_x_2563:
[----:B------:R-:W-:Y:S05]  /*14f10*/  BRA `(.L_x_2564) ;  /* 0xffffffb800bc7947 */ /* 0x000fea000383ffff */
.L_x_2478:
[----:B0-----:R0:W1:Y:S02]  /*14f20*/  SYNCS.PHASECHK.TRANS64.TRYWAIT P0, [R22+URZ+0x30820], R3 ;  /* 0x03082003160075a7 */ /* 0x001064000800017f */
[----:B-1----:R-:W-:Y:S05]  /*14f30*/  @!P0 NANOSLEEP.SYNCS 0x989680 ;  /* 0x009896800000895d */ /* 0x002fea0003900000 */
[----:B------:R-:W1:Y:S02]  /*14f40*/  @!P0 SYNCS.PHASECHK.TRANS64 P0, [R22+URZ+0x30820], R3 ;  /* 0x03082003160085a7 */ /* 0x000e64000800007f */
[----:B-1----:R-:W-:Y:S05]  /*14f50*/  @!P0 BRA `(.L_x_2478) ;  /* 0xfffffffc00f08947 */ /* 0x002fea000383ffff */
[----:B------:R-:W-:Y:S05]  /*14f60*/  BRA `(.L_x_2565) ;  /* 0xffffffbc00347947 */ /* 0x000fea000383ffff */
.L_x_2483:
[----:B0-----:R0:W1:Y:S02]  /*14f70*/  SYNCS.PHASECHK.TRANS64.TRYWAIT P0, [R6+URZ+0x30840], R3 ;  /* 0x03084003060075a7 */ /* 0x001064000800017f */
[----:B-1----:R-:W-:Y:S05]  /*14f80*/  @!P0 NANOSLEEP.SYNCS 0x989680 ;  /* 0x009896800000895d */ /* 0x002fea0003900000 */
[----:B------:R-:W1:Y:S02]  /*14f90*/  @!P0 SYNCS.PHASECHK.TRANS64 P0, [R6+URZ+0x30840], R3 ;  /* 0x03084003060085a7 */ /* 0x000e64000800007f */
[----:B-1----:R-:W-:Y:S05]  /*14fa0*/  @!P0 BRA `(.L_x_2483) ;  /* 0xfffffffc00f08947 */ /* 0x002fea000383ffff */
[----:B------:R-:W-:Y:S05]  /*14fb0*/  BRA `(.L_x_2566) ;  /* 0xffffffc000107947 */ /* 0x000fea000383ffff */
.L_x_2484:
        /* <DEDUP_REMOVED lines=8> */
.L_x_2568:
[----:B------:R-:W-:Y:S05]  /*15040*/  BSYNC B1 ;  /* 0x0000000000017941 */ /* 0x000fea0003800000 */
.L_x_2567:
        /* <DEDUP_REMOVED lines=12> */
.L_x_2569:
[----:B------:R-:W-:Y:S02]  /*15110*/  IMAD R5, R5, 0x2, R22 ;  /* 0x0000000205057824 */ /* 0x000fe400078e0216 */
[----:B------:R-:W-:Y:S02]  /*15120*/  IMAD.MOV.U32 R13, RZ, RZ, R8 ;  /* 0x000000ffff0d7224 */ /* 0x000fe400078e0008 */
[----:B------:R-:W-:Y:S02]  /*15130*/  IMAD.MOV.U32 R12, RZ, RZ, 0x1 ;  /* 0x00000001ff0c7424 */ /* 0x000fe400078e00ff */
[----:B------:R-:W-:-:S07]  /*15140*/  IMAD.MOV.U32 R2, RZ, RZ, R14 ;  /* 0x000000ffff027224 */ /* 0x000fce00078e000e */
[----:B------:R-:W-:Y:S05]  /*15150*/  WARPSYNC.COLLECTIVE R15, `(.L_x_2570) ;  /* 0x000000000f087348 */ /* 0x000fea0003c00000 */
[----:B------:R0:W1:Y:S02]  /*15160*/  SHFL.IDX P6, R14, R13, R12, R11 ;  /* 0x0000000c0d0e7389 */ /* 0x00006400000c000b */
[----:B01----:R-:W-:Y:S01]  /*15170*/  ENDCOLLECTIVE ;  /* 0x000000000000791b */ /* 0x003fe20003800000 */
.L_x_2570:
        /* <DEDUP_REMOVED lines=13> */
.L_x_2571:
[----:B------:R-:W-:Y:S01]  /*15250*/  IMAD.MOV.U32 R13, RZ, RZ, R8 ;  /* 0x000000ffff0d7224 */ /* 0x000fe200078e0008 */
[----:B------:R-:W-:Y:S01]  /*15260*/  MOV R12, 0x2 ;  /* 0x00000002000c7802 */ /* 0x000fe20000000f00 */
[----:B------:R-:W-:-:S07]  /*15270*/  IMAD.MOV.U32 R2, RZ, RZ, R14 ;  /* 0x000000ffff027224 */ /* 0x000fce00078e000e */
[----:B------:R-:W-:Y:S05]  /*15280*/  WARPSYNC.COLLECTIVE R15, `(.L_x_2572) ;  /* 0x000000000f087348 */ /* 0x000fea0003c00000 */
[----:B------:R0:W1:Y:S02]  /*15290*/  SHFL.IDX P6, R14, R13, R12, R11 ;  /* 0x0000000c0d0e7389 */ /* 0x00006400000c000b */
[----:B01----:R-:W-:Y:S01]  /*152a0*/  ENDCOLLECTIVE ;  /* 0x000000000000791b */ /* 0x003fe20003800000 */
.L_x_2572:
        /* <DEDUP_REMOVED lines=13> */
.L_x_2573:
[----:B------:R-:W-:Y:S02]  /*15380*/  IMAD.MOV.U32 R13, RZ, RZ, R8 ;  /* 0x000000ffff0d7224 */ /* 0x000fe400078e0008 */
[----:B------:R-:W-:Y:S02]  /*15390*/  IMAD.MOV.U32 R12, RZ, RZ, 0x3 ;  /* 0x00000003ff0c7424 */ /* 0x000fe400078e00ff */
[----:B------:R-:W-:-:S07]  /*153a0*/  IMAD.MOV.U32 R2, RZ, RZ, R14 ;  /* 0x000000ffff027224 */ /* 0x000fce00078e000e */
[----:B------:R-:W-:Y:S05]  /*153b0*/  WARPSYNC.COLLECTIVE R15, `(.L_x_2574) ;  /* 0x000000000f087348 */ /* 0x000fea0003c00000 */
[----:B------:R0:W1:Y:S02]  /*153c0*/  SHFL.IDX P6, R14, R13, R12, R11 ;  /* 0x0000000c0d0e7389 */ /* 0x00006400000c000b */
[----:B01----:R-:W-:Y:S01]  /*153d0*/  ENDCOLLECTIVE ;  /* 0x000000000000791b */ /* 0x003fe20003800000 */
.L_x_2574:
        /* <DEDUP_REMOVED lines=13> */
.L_x_2575:
[----:B------:R-:W-:Y:S02]  /*154b0*/  IMAD.MOV.U32 R13, RZ, RZ, R8 ;  /* 0x000000ffff0d7224 */ /* 0x000fe400078e0008 */
[----:B------:R-:W-:Y:S02]  /*154c0*/  IMAD.MOV.U32 R12, RZ, RZ, 0x4 ;  /* 0x00000004ff0c7424 */ /* 0x000fe400078e00ff */
[----:B------:R-:W-:-:S07]  /*154d0*/  IMAD.MOV.U32 R2, RZ, RZ, R14 ;  /* 0x000000ffff027224 */ /* 0x000fce00078e000e */
[----:B------:R-:W-:Y:S05]  /*154e0*/  WARPSYNC.COLLECTIVE R15, `(.L_x_2576) ;  /* 0x000000000f087348 */ /* 0x000fea0003c00000 */
[----:B------:R0:W1:Y:S02]  /*154f0*/  SHFL.IDX P6, R14, R13, R12, R11 ;  /* 0x0000000c0d0e7389 */ /* 0x00006400000c000b */
[----:B01----:R-:W-:Y:S01]  /*15500*/  ENDCOLLECTIVE ;  /* 0x000000000000791b */ /* 0x003fe20003800000 */
.L_x_2576:
        /* <DEDUP_REMOVED lines=13> */
.L_x_2577:
[----:B------:R-:W-:Y:S02]  /*155e0*/  IMAD.MOV.U32 R13, RZ, RZ, R8 ;  /* 0x000000ffff0d7224 */ /* 0x000fe400078e0008 */
[----:B------:R-:W-:Y:S02]  /*155f0*/  IMAD.MOV.U32 R12, RZ, RZ, 0x5 ;  /* 0x00000005ff0c7424 */ /* 0x000fe400078e00ff */
[----:B------:R-:W-:-:S07]  /*15600*/  IMAD.MOV.U32 R2, RZ, RZ, R14 ;  /* 0x000000ffff027224 */ /* 0x000fce00078e000e */
[----:B------:R-:W-:Y:S05]  /*15610*/  WARPSYNC.COLLECTIVE R15, `(.L_x_2578) ;  /* 0x000000000f087348 */ /* 0x000fea0003c00000 */
[----:B------:R0:W1:Y:S02]  /*15620*/  SHFL.IDX P6, R14, R13, R12, R11 ;  /* 0x0000000c0d0e7389 */ /* 0x00006400000c000b */
[----:B01----:R-:W-:Y:S01]  /*15630*/  ENDCOLLECTIVE ;  /* 0x000000000000791b */ /* 0x003fe20003800000 */
.L_x_2578:
        /* <DEDUP_REMOVED lines=14> */
.L_x_2579:
[----:B------:R-:W-:Y:S01]  /*15720*/  IMAD.MOV.U32 R2, RZ, RZ, R14 ;  /* 0x000000ffff027224 */ /* 0x000fe200078e000e */
[----:B------:R-:W-:Y:S06]  /*15730*/  BRA `(.L_x_2580) ;  /* 0xffffffbc00307947 */ /* 0x000fec000383ffff */
.L_x_2489:
[----:B0-----:R0:W1:Y:S02]  /*15740*/  SYNCS.PHASECHK.TRANS64.TRYWAIT P0, [R6+URZ+0x30860], R2 ;  /* 0x03086002060075a7 */ /* 0x001064000800017f */
[----:B-1----:R-:W-:Y:S05]  /*15750*/  @!P0 NANOSLEEP.SYNCS 0x989680 ;  /* 0x009896800000895d */ /* 0x002fea0003900000 */
[----:B------:R-:W1:Y:S02]  /*15760*/  @!P0 SYNCS.PHASECHK.TRANS64 P0, [R6+URZ+0x30860], R2 ;  /* 0x03086002060085a7 */ /* 0x000e64000800007f */
[----:B-1----:R-:W-:Y:S05]  /*15770*/  @!P0 BRA `(.L_x_2489) ;  /* 0xfffffffc00f08947 */ /* 0x002fea000383ffff */
[----:B------:R-:W-:Y:S05]  /*15780*/  BRA `(.L_x_2581) ;  /* 0xffffffbc00947947 */ /* 0x000fea000383ffff */
.L_x_2490:
        /* <DEDUP_REMOVED lines=8> */
.L_x_2583:
[----:B------:R-:W-:Y:S05]  /*15810*/  BSYNC B1 ;  /* 0x0000000000017941 */ /* 0x000fea0003800000 */
.L_x_2582:
        /* <DEDUP_REMOVED lines=9> */
.L_x_2584:
[----:B------:R-:W-:Y:S02]  /*158b0*/  IMAD.MOV.U32 R13, RZ, RZ, R24 ;  /* 0x000000ffff0d7224 */ /* 0x000fe400078e0018 */
[----:B------:R-:W-:Y:S02]  /*158c0*/  IMAD.MOV.U32 R12, RZ, RZ, 0x1 ;  /* 0x00000001ff0c7424 */ /* 0x000fe400078e00ff */
[----:B------:R-:W-:-:S07]  /*158d0*/  IMAD.MOV.U32 R2, RZ, RZ, R14 ;  /* 0x000000ffff027224 */ /* 0x000fce00078e000e */
[----:B------:R-:W-:Y:S05]  /*158e0*/  WARPSYNC.COLLECTIVE R15, `(.L_x_2585) ;  /* 0x000000000f087348 */ /* 0x000fea0003c00000 */
[----:B------:R0:W1:Y:S02]  /*158f0*/  SHFL.IDX P6, R14, R13, R12, R11 ;  /* 0x0000000c0d0e7389 */ /* 0x00006400000c000b */
[----:B01----:R-:W-:Y:S01]  /*15900*/  ENDCOLLECTIVE ;  /* 0x000000000000791b */ /* 0x003fe20003800000 */
.L_x_2585:
        /* <DEDUP_REMOVED lines=16> */
.L_x_2586:
[----:B------:R-:W-:Y:S02]  /*15a10*/  IMAD.MOV.U32 R13, RZ, RZ, R24 ;  /* 0x000000ffff0d7224 */ /* 0x000fe400078e0018 */
[----:B------:R-:W-:Y:S02]  /*15a20*/  IMAD.MOV.U32 R12, RZ, RZ, 0x2 ;  /* 0x00000002ff0c7424 */ /* 0x000fe400078e00ff */
[----:B------:R-:W-:-:S07]  /*15a30*/  IMAD.MOV.U32 R2, RZ, RZ, R14 ;  /* 0x000000ffff027224 */ /* 0x000fce00078e000e */
[----:B------:R-:W-:Y:S05]  /*15a40*/  WARPSYNC.COLLECTIVE R15, `(.L_x_2587) ;  /* 0x000000000f087348 */ /* 0x000fea0003c00000 */
[----:B------:R0:W1:Y:S02]  /*15a50*/  SHFL.IDX P6, R14, R13, R12, R11 ;  /* 0x0000000c0d0e7389 */ /* 0x00006400000c000b */
[----:B01----:R-:W-:Y:S01]  /*15a60*/  ENDCOLLECTIVE ;  /* 0x000000000000791b */ /* 0x003fe20003800000 */
.L_x_2587:
        /* <DEDUP_REMOVED lines=16> */
.L_x_2588:
[----:B------:R-:W-:Y:S02]  /*15b70*/  IMAD.MOV.U32 R13, RZ, RZ, R24 ;  /* 0x000000ffff0d7224 */ /* 0x000fe400078e0018 */
[----:B------:R-:W-:Y:S02]  /*15b80*/  IMAD.MOV.U32 R12, RZ, RZ, 0x3 ;  /* 0x00000003ff0c7424 */ /* 0x000fe400078e00ff */
[----:B------:R-:W-:-:S07]  /*15b90*/  IMAD.MOV.U32 R2, RZ, RZ, R14 ;  /* 0x000000ffff027224 */ /* 0x000fce00078e000e */
[----:B------:R-:W-:Y:S05]  /*15ba0*/  WARPSYNC.COLLECTIVE R15, `(.L_x_2589) ;  /* 0x000000000f087348 */ /* 0x000fea0003c00000 */
[----:B------:R0:W1:Y:S02]  /*15bb0*/  SHFL.IDX P6, R14, R13, R12, R11 ;  /* 0x0000000c0d0e7389 */ /* 0x00006400000c000b */
[----:B01----:R-:W-:Y:S01]  /*15bc0*/  ENDCOLLECTIVE ;  /* 0x000000000000791b */ /* 0x003fe20003800000 */
.L_x_2589:
        /* <DEDUP_REMOVED lines=16> */
.L_x_2590:
[----:B------:R-:W-:Y:S02]  /*15cd0*/  IMAD.MOV.U32 R13, RZ, RZ, R24 ;  /* 0x000000ffff0d7224 */ /* 0x000fe400078e0018 */
[----:B------:R-:W-:Y:S02]  /*15ce0*/  IMAD.MOV.U32 R12, RZ, RZ, 0x4 ;  /* 0x00000004ff0c7424 */ /* 0x000fe400078e00ff */
[----:B------:R-:W-:-:S07]  /*15cf0*/  IMAD.MOV.U32 R2, RZ, RZ, R14 ;  /* 0x000000ffff027224 */ /* 0x000fce00078e000e */
[----:B------:R-:W-:Y:S05]  /*15d00*/  WARPSYNC.COLLECTIVE R15, `(.L_x_2591) ;  /* 0x000000000f087348 */ /* 0x000fea0003c00000 */
[----:B------:R0:W1:Y:S02]  /*15d10*/  SHFL.IDX P6, R14, R13, R12, R11 ;  /* 0x0000000c0d0e7389 */ /* 0x00006400000c000b */
[----:B01----:R-:W-:Y:S01]  /*15d20*/  ENDCOLLECTIVE ;  /* 0x000000000000791b */ /* 0x003fe20003800000 */
.L_x_2591:
        /* <DEDUP_REMOVED lines=16> */
.L_x_2592:
[----:B------:R-:W-:Y:S02]  /*15e30*/  IMAD.MOV.U32 R13, RZ, RZ, R24 ;  /* 0x000000ffff0d7224 */ /* 0x000fe400078e0018 */
[----:B------:R-:W-:Y:S02]  /*15e40*/  IMAD.MOV.U32 R12, RZ, RZ, 0x5 ;  /* 0x00000005ff0c7424 */ /* 0x000fe400078e00ff */
[----:B------:R-:W-:-:S07]  /*15e50*/  IMAD.MOV.U32 R2, RZ, RZ, R14 ;  /* 0x000000ffff027224 */ /* 0x000fce00078e000e */
[----:B------:R-:W-:Y:S05]  /*15e60*/  WARPSYNC.COLLECTIVE R15, `(.L_x_2593) ;  /* 0x000000000f087348 */ /* 0x000fea0003c00000 */
[----:B------:R0:W1:Y:S02]  /*15e70*/  SHFL.IDX P6, R14, R13, R12, R11 ;  /* 0x0000000c0d0e7389 */ /* 0x00006400000c000b */
[----:B01----:R-:W-:Y:S01]  /*15e80*/  ENDCOLLECTIVE ;  /* 0x000000000000791b */ /* 0x003fe20003800000 */
.L_x_2593:
        /* <DEDUP_REMOVED lines=13> */
.L_x_2594:
[----:B------:R-:W-:Y:S01]  /*15f60*/  @!PT LDS RZ, [RZ] ;  /* 0x00000000fffff984 */ /* 0x000fe20000000800 */
[----:B------:R-:W-:Y:S01]  /*15f70*/  @!PT LDS RZ, [RZ] ;  /* 0x00000000fffff984 */ /* 0x000fe20000000800 */
[----:B------:R-:W-:Y:S01]  /*15f80*/  @!PT LDS RZ, [RZ] ;  /* 0x00000000fffff984 */ /* 0x000fe20000000800 */
[----:B------:R1:W-:Y:S01]  /*15f90*/  LDGSTS.E.BYPASS.LTC128B.128 [R5+0x5400], desc[UR36][R2.64+0x80], !P0 ;  /* 0x0540008002057fae */ /* 0x0003e2000c101d64 */
[----:B------:R-:W-:-:S13]  /*15fa0*/  ISETP.LT.OR P0, PT, R7, 0x41, P1 ;  /* 0x000000410700780c */ /* 0x000fda0000f01670 */
[----:B------:R1:W-:Y:S01]  /*15fb0*/  LDGSTS.E.BYPASS.LTC128B.128 [R5+0x8400], desc[UR36][R2.64+0x100], !P0 ;  /* 0x0840010002057fae */ /* 0x0003e2000c101d64 */
[----:B------:R-:W-:Y:S05]  /*15fc0*/  BRA `(.L_x_2595) ;  /* 0xffffffb800787947 */ /* 0x000fea000383ffff */
.L_x_2498:
[----:B0-----:R0:W1:Y:S02]  /*15fd0*/  SYNCS.PHASECHK.TRANS64.TRYWAIT P0, [R0+URZ+0x30860], R3 ;  /* 0x03086003000075a7 */ /* 0x001064000800017f */
[----:B-1----:R-:W-:Y:S05]  /*15fe0*/  @!P0 NANOSLEEP.SYNCS 0x989680 ;  /* 0x009896800000895d */ /* 0x002fea0003900000 */
[----:B------:R-:W1:Y:S02]  /*15ff0*/  @!P0 SYNCS.PHASECHK.TRANS64 P0, [R0+URZ+0x30860], R3 ;  /* 0x03086003000085a7 */ /* 0x000e64000800007f */
[----:B-1----:R-:W-:Y:S05]  /*16000*/  @!P0 BRA `(.L_x_2498) ;  /* 0xfffffffc00f08947 */ /* 0x002fea000383ffff */
[----:B------:R-:W-:Y:S05]  /*16010*/  BRA `(.L_x_2596) ;  /* 0xffffffbc00907947 */ /* 0x000fea000383ffff */
.L_x_2499:
        /* <DEDUP_REMOVED lines=8> */
.L_x_2598:
[----:B------:R-:W-:Y:S05]  /*160a0*/  BSYNC B0 ;  /* 0x0000000000007941 */ /* 0x000fea0003800000 */
.L_x_2597:
        /* <DEDUP_REMOVED lines=9> */
.L_x_2599:
        /* <DEDUP_REMOVED lines=14> */
.L_x_2600:
        /* <DEDUP_REMOVED lines=13> */
.L_x_2601:
[----:B------:R-:W-:Y:S02]  /*162f0*/  IMAD.MOV.U32 R13, RZ, RZ, R24 ;  /* 0x000000ffff0d7224 */ /* 0x000fe400078e0018 */
[----:B------:R-:W-:Y:S01]  /*16300*/  IMAD.MOV.U32 R12, RZ, RZ, 0x2 ;  /* 0x00000002ff0c7424 */ /* 0x000fe200078e00ff */
[----:B------:R-:W-:-:S13]  /*16310*/  IADD3 R2, P4, R14, R5, RZ ;  /* 0x000000050e027210 */ /* 0x000fda0007f9e0ff */
[----:B------:R-:W-:Y:S05]  /*16320*/  WARPSYNC.COLLECTIVE R15, `(.L_x_2602) ;  /* 0x000000000f087348 */ /* 0x000fea0003c00000 */
[----:B------:R0:W1:Y:S02]  /*16330*/  SHFL.IDX P6, R14, R13, R12, R11 ;  /* 0x0000000c0d0e7389 */ /* 0x00006400000c000b */
[----:B01----:R-:W-:Y:S01]  /*16340*/  ENDCOLLECTIVE ;  /* 0x000000000000791b */ /* 0x003fe20003800000 */
.L_x_2602:
        /* <DEDUP_REMOVED lines=15> */
.L_x_2603:
[----:B------:R-:W-:Y:S01]  /*16440*/  IMAD.MOV.U32 R13, RZ, RZ, R24 ;  /* 0x000000ffff0d7224 */ /* 0x000fe200078e0018 */
[----:B------:R-:W-:Y:S02]  /*16450*/  MOV R12, 0x3 ;  /* 0x00000003000c7802 */ /* 0x000fe40000000f00 */
[----:B------:R-:W-:-:S13]  /*16460*/  IADD3 R2, P4, R14, R5, RZ ;  /* 0x000000050e027210 */ /* 0x000fda0007f9e0ff */
[----:B------:R-:W-:Y:S05]  /*16470*/  WARPSYNC.COLLECTIVE R15, `(.L_x_2604) ;  /* 0x000000000f087348 */ /* 0x000fea0003c00000 */
[----:B------:R0:W1:Y:S02]  /*16480*/  SHFL.IDX P6, R14, R13, R12, R11 ;  /* 0x0000000c0d0e7389 */ /* 0x00006400000c000b */
[----:B01----:R-:W-:Y:S01]  /*16490*/  ENDCOLLECTIVE ;  /* 0x000000000000791b */ /* 0x003fe20003800000 */
.L_x_2604:
        /* <DEDUP_REMOVED lines=15> */
.L_x_2605:
[----:B------:R-:W-:Y:S02]  /*16590*/  IMAD.MOV.U32 R13, RZ, RZ, R24 ;  /* 0x000000ffff0d7224 */ /* 0x000fe400078e0018 */
[----:B------:R-:W-:Y:S01]  /*165a0*/  IMAD.MOV.U32 R12, RZ, RZ, 0x4 ;  /* 0x00000004ff0c7424 */ /* 0x000fe200078e00ff */
[----:B------:R-:W-:-:S13]  /*165b0*/  IADD3 R2, P4, R14, R5, RZ ;  /* 0x000000050e027210 */ /* 0x000fda0007f9e0ff */
[----:B------:R-:W-:Y:S05]  /*165c0*/  WARPSYNC.COLLECTIVE R15, `(.L_x_2606) ;  /* 0x000000000f087348 */ /* 0x000fea0003c00000 */
[----:B------:R0:W1:Y:S02]  /*165d0*/  SHFL.IDX P6, R14, R13, R12, R11 ;  /* 0x0000000c0d0e7389 */ /* 0x00006400000c000b */
[----:B01----:R-:W-:Y:S01]  /*165e0*/  ENDCOLLECTIVE ;  /* 0x000000000000791b */ /* 0x003fe20003800000 */
.L_x_2606:
        /* <DEDUP_REMOVED lines=15> */
.L_x_2607:
[----:B------:R-:W-:Y:S02]  /*166e0*/  IMAD.MOV.U32 R13, RZ, RZ, R24 ;  /* 0x000000ffff0d7224 */ /* 0x000fe400078e0018 */
[----:B------:R-:W-:Y:S01]  /*166f0*/  IMAD.MOV.U32 R12, RZ, RZ, 0x5 ;  /* 0x00000005ff0c7424 */ /* 0x000fe200078e00ff */
[----:B------:R-:W-:-:S13]  /*16700*/  IADD3 R2, P4, R14, R5, RZ ;  /* 0x000000050e027210 */ /* 0x000fda0007f9e0ff */
[----:B------:R-:W-:Y:S05]  /*16710*/  WARPSYNC.COLLECTIVE R15, `(.L_x_2608) ;  /* 0x000000000f087348 */ /* 0x000fea0003c00000 */
[----:B------:R0:W1:Y:S02]  /*16720*/  SHFL.IDX P6, R14, R13, R12, R11 ;  /* 0x0000000c0d0e7389 */ /* 0x00006400000c000b */
[----:B01----:R-:W-:Y:S01]  /*16730*/  ENDCOLLECTIVE ;  /* 0x000000000000791b */ /* 0x003fe20003800000 */
.L_x_2608:
        /* <DEDUP_REMOVED lines=14> */
.L_x_2609:
[----:B------:R-:W-:Y:S05]  /*16820*/  BRA `(.L_x_2610) ;  /* 0xffffffb800947947 */ /* 0x000fea000383ffff */
.L_x_2504:
        /* <DEDUP_REMOVED lines=8> */
.L_x_2612:
[----:B------:R-:W-:Y:S05]  /*168b0*/  BSYNC B0 ;  /* 0x0000000000007941 */ /* 0x000fea0003800000 */
.L_x_2611:
        /* <DEDUP_REMOVED lines=9> */
.L_x_2613:
        /* <DEDUP_REMOVED lines=23> */
.L_x_2614:
[----:B------:R-:W-:Y:S01]  /*16ac0*/  IMAD.MOV.U32 R12, RZ, RZ, 0x2 ;  /* 0x00000002ff0c7424 */ /* 0x000fe200078e00ff */
[----:B------:R-:W-:-:S05]  /*16ad0*/  SEL R6, R14, RZ, P1 ;  /* 0x000000ff0e067207 */ /* 0x000fca0000800000 */
[----:B------:R-:W-:-:S04]  /*16ae0*/  IMAD.IADD R6, R13, 0x1, R6 ;  /* 0x000000010d067824 */ /* 0x000fc800078e0206 */
[----:B------:R-:W-:-:S07]  /*16af0*/  IMAD.MOV.U32 R13, RZ, RZ, R6 ;  /* 0x000000ffff0d7224 */ /* 0x000fce00078e0006 */
[----:B------:R-:W-:Y:S05]  /*16b00*/  WARPSYNC.COLLECTIVE R15, `(.L_x_2615) ;  /* 0x000000000f087348 */ /* 0x000fea0003c00000 */
[----:B------:R0:W1:Y:S02]  /*16b10*/  SHFL.UP P6, R14, R13, R12, R11 ;  /* 0x0400000c0d0e7389 */ /* 0x00006400000c000b */
[----:B01----:R-:W-:Y:S01]  /*16b20*/  ENDCOLLECTIVE ;  /* 0x000000000000791b */ /* 0x003fe20003800000 */
.L_x_2615:
        /* <DEDUP_REMOVED lines=8> */
.L_x_2616:
[----:B------:R-:W-:Y:S01]  /*16bb0*/  IMAD.MOV.U32 R12, RZ, RZ, 0x8 ;  /* 0x00000008ff0c7424 */ /* 0x000fe200078e00ff */
[----:B------:R-:W-:-:S05]  /*16bc0*/  SEL R3, R14, RZ, P3 ;  /* 0x000000ff0e037207 */ /* 0x000fca0001800000 */
[----:B------:R-:W-:-:S04]  /*16bd0*/  IMAD.IADD R3, R2, 0x1, R3 ;  /* 0x0000000102037824 */ /* 0x000fc800078e0203 */
[----:B------:R-:W-:-:S07]  /*16be0*/  IMAD.MOV.U32 R13, RZ, RZ, R3 ;  /* 0x000000ffff0d7224 */ /* 0x000fce00078e0003 */
[----:B------:R-:W-:Y:S05]  /*16bf0*/  WARPSYNC.COLLECTIVE R15, `(.L_x_2617) ;  /* 0x000000000f087348 */ /* 0x000fea0003c00000 */
[----:B------:R0:W1:Y:S02]  /*16c00*/  SHFL.UP P6, R14, R13, R12, R11 ;  /* 0x0400000c0d0e7389 */ /* 0x00006400000c000b */
[----:B01----:R-:W-:Y:S01]  /*16c10*/  ENDCOLLECTIVE ;  /* 0x000000000000791b */ /* 0x003fe20003800000 */
.L_x_2617:
[----:B------:R-:W-:Y:S01]  /*16c20*/  IMAD.MOV.U32 R12, RZ, RZ, 0x10 ;  /* 0x00000010ff0c7424 */ /* 0x000fe200078e00ff */
[----:B------:R-:W-:-:S05]  /*16c30*/  SEL R4, R14, RZ, P4 ;  /* 0x000000ff0e047207 */ /* 0x000fca0002000000 */
[----:B------:R-:W-:-:S04]  /*16c40*/  IMAD.IADD R4, R3, 0x1, R4 ;  /* 0x0000000103047824 */ /* 0x000fc800078e0204 */
[----:B------:R-:W-:-:S07]  /*16c50*/  IMAD.MOV.U32 R13, RZ, RZ, R4 ;  /* 0x000000ffff0d7224 */ /* 0x000fce00078e0004 */
[----:B------:R-:W-:Y:S05]  /*16c60*/  WARPSYNC.COLLECTIVE R15, `(.L_x_2618) ;  /* 0x000000000f087348 */ /* 0x000fea0003c00000 */
[----:B------:R0:W1:Y:S02]  /*16c70*/  SHFL.UP P6, R14, R13, R12, R11 ;  /* 0x0400000c0d0e7389 */ /* 0x00006400000c000b */
[----:B01----:R-:W-:Y:S01]  /*16c80*/  ENDCOLLECTIVE ;  /* 0x000000000000791b */ /* 0x003fe20003800000 */
.L_x_2618:
        /* <DEDUP_REMOVED lines=8> */
.L_x_2619:
[----:B------:R-:W-:Y:S05]  /*16d10*/  BRA `(.L_x_2620) ;  /* 0xffffffb800a87947 */ /* 0x000fea000383ffff */
.L_x_2507:
[----:B------:R-:W-:Y:S01]  /*16d20*/  BSSY B0, `(.L_x_2621) ;  /* 0x0000007000007945 */ /* 0x000fe20003800000 */
[----:B------:R-:W-:Y:S02]  /*16d30*/  IMAD.MOV.U32 R12, RZ, RZ, 0x1 ;  /* 0x00000001ff0c7424 */ /* 0x000fe400078e00ff */
[----:B------:R-:W-:Y:S02]  /*16d40*/  IMAD.MOV.U32 R11, RZ, RZ, RZ ;  /* 0x000000ffff0b7224 */ /* 0x000fe400078e00ff */
[----:B------:R-:W-:-:S07]  /*16d50*/  IMAD.MOV.U32 R15, RZ, RZ, -0x1 ;  /* 0xffffffffff0f7424 */ /* 0x000fce00078e00ff */
[----:B------:R-:W-:Y:S05]  /*16d60*/  WARPSYNC.COLLECTIVE R15, `(.L_x_2622) ;  /* 0x000000000f087348 */ /* 0x000fea0003c00000 */
[----:B------:R0:W1:Y:S02]  /*16d70*/  SHFL.UP P6, R14, R13, R12, R11 ;  /* 0x0400000c0d0e7389 */ /* 0x00006400000c000b */
[----:B01----:R-:W-:Y:S01]  /*16d80*/  ENDCOLLECTIVE ;  /* 0x000000000000791b */ /* 0x003fe20003800000 */
.L_x_2622:
[----:B------:R-:W-:Y:S05]  /*16d90*/  BSYNC B0 ;  /* 0x0000000000007941 */ /* 0x000fea0003800000 */
.L_x_2621:
        /* <DEDUP_REMOVED lines=8> */
.L_x_2623:
[----:B------:R-:W-:Y:S01]  /*16e20*/  IMAD.MOV.U32 R12, RZ, RZ, 0x4 ;  /* 0x00000004ff0c7424 */ /* 0x000fe200078e00ff */
[----:B------:R-:W-:-:S05]  /*16e30*/  SEL R2, R14, RZ, P2 ;  /* 0x000000ff0e027207 */ /* 0x000fca0001000000 */
[----:B------:R-:W-:-:S04]  /*16e40*/  IMAD.IADD R2, R13, 0x1, R2 ;  /* 0x000000010d027824 */ /* 0x000fc800078e0202 */
[----:B------:R-:W-:-:S07]  /*16e50*/  IMAD.MOV.U32 R13, RZ, RZ, R2 ;  /* 0x000000ffff0d7224 */ /* 0x000fce00078e0002 */
[----:B------:R-:W-:Y:S05]  /*16e60*/  WARPSYNC.COLLECTIVE R15, `(.L_x_2624) ;  /* 0x000000000f087348 */ /* 0x000fea0003c00000 */
[----:B------:R0:W1:Y:S02]  /*16e70*/  SHFL.UP P6, R14, R13, R12, R11 ;  /* 0x0400000c0d0e7389 */ /* 0x00006400000c000b */
[----:B01----:R-:W-:Y:S01]  /*16e80*/  ENDCOLLECTIVE ;  /* 0x000000000000791b */ /* 0x003fe20003800000 */
.L_x_2624:
[----:B------:R-:W-:Y:S01]  /*16e90*/  IMAD.MOV.U32 R12, RZ, RZ, 0x8 ;  /* 0x00000008ff0c7424 */ /* 0x000fe200078e00ff */
[----:B------:R-:W-:-:S05]  /*16ea0*/  SEL R3, R14, RZ, P3 ;  /* 0x000000ff0e037207 */ /* 0x000fca0001800000 */
[----:B------:R-:W-:-:S04]  /*16eb0*/  IMAD.IADD R3, R2, 0x1, R3 ;  /* 0x0000000102037824 */ /* 0x000fc800078e0203 */
[----:B------:R-:W-:-:S07]  /*16ec0*/  IMAD.MOV.U32 R13, RZ, RZ, R3 ;  /* 0x000000ffff0d7224 */ /* 0x000fce00078e0003 */
[----:B------:R-:W-:Y:S05]  /*16ed0*/  WARPSYNC.COLLECTIVE R15, `(.L_x_2625) ;  /* 0x000000000f087348 */ /* 0x000fea0003c00000 */
[----:B------:R0:W1:Y:S02]  /*16ee0*/  SHFL.UP P6, R14, R13, R12, R11 ;  /* 0x0400000c0d0e7389 */ /* 0x00006400000c000b */
[----:B01----:R-:W-:Y:S01]  /*16ef0*/  ENDCOLLECTIVE ;  /* 0x000000000000791b */ /* 0x003fe20003800000 */
.L_x_2625:
[----:B------:R-:W-:Y:S01]  /*16f00*/  IMAD.MOV.U32 R12, RZ, RZ, 0x10 ;  /* 0x00000010ff0c7424 */ /* 0x000fe200078e00ff */
[----:B------:R-:W-:-:S05]  /*16f10*/  SEL R4, R14, RZ, P4 ;  /* 0x000000ff0e047207 */ /* 0x000fca0002000000 */
[----:B------:R-:W-:-:S04]  /*16f20*/  IMAD.IADD R4, R3, 0x1, R4 ;  /* 0x0000000103047824 */ /* 0x000fc800078e0204 */
[----:B------:R-:W-:-:S07]  /*16f30*/  IMAD.MOV.U32 R13, RZ, RZ, R4 ;  /* 0x000000ffff0d7224 */ /* 0x000fce00078e0004 */
[----:B------:R-:W-:Y:S05]  /*16f40*/  WARPSYNC.COLLECTIVE R15, `(.L_x_2626) ;  /* 0x000000000f087348 */ /* 0x000fea0003c00000 */
[----:B------:R0:W1:Y:S02]  /*16f50*/  SHFL.UP P6, R14, R13, R12, R11 ;  /* 0x0400000c0d0e7389 */ /* 0x00006400000c000b */
[----:B01----:R-:W-:Y:S01]  /*16f60*/  ENDCOLLECTIVE ;  /* 0x000000000000791b */ /* 0x003fe20003800000 */
.L_x_2626:
        /* <DEDUP_REMOVED lines=8> */
.L_x_2627:
[----:B------:R-:W-:Y:S05]  /*16ff0*/  BRA `(.L_x_2628) ;  /* 0xffffffb800947947 */ /* 0x000fea000383ffff */
.L_x_2509:
[----:B------:R-:W-:Y:S01]  /*17000*/  BSSY B0, `(.L_x_2629) ;  /* 0x0000006000007945 */ /* 0x000fe20003800000 */
[----:B------:R-:W-:Y:S01]  /*17010*/  PLOP3.LUT P6, PT, P6, PT, PT, 0x8, 0x0 ;  /* 0x000000000000781c */ /* 0x000fe200037ce170 */
[----:B------:R-:W-:-:S12]  /*17020*/  IMAD.MOV.U32 R15, RZ, RZ, -0x1 ;  /* 0xffffffffff0f7424 */ /* 0x000fd800078e00ff */
[----:B0-----:R-:W-:Y:S05]  /*17030*/  WARPSYNC.COLLECTIVE R15, `(.L_x_2630) ;  /* 0x000000000f087348 */ /* 0x001fea0003c00000 */
[----:B------:R-:W-:Y:S01]  /*17040*/  VOTE.ANY R14, PT, P6 ;  /* 0x00000000000e7806 */ /* 0x000fe200030e0100 */
[----:B0-----:R-:W-:Y:S06]  /*17050*/  ENDCOLLECTIVE ;  /* 0x000000000000791b */ /* 0x001fec0003800000 */
.L_x_2630:
[----:B------:R-:W-:Y:S05]  /*17060*/  BSYNC B0 ;  /* 0x0000000000007941 */ /* 0x000fea0003800000 */
.L_x_2629:
        /* <DEDUP_REMOVED lines=8> */
.L_x_2631:
[----:B------:R-:W-:Y:S02]  /*170f0*/  IMAD.IADD R19, R12, 0x1, R19 ;  /* 0x000000010c137824 */ /* 0x000fe400078e0213 */
[----:B------:R-:W-:Y:S02]  /*17100*/  IMAD.MOV.U32 R13, RZ, RZ, R8 ;  /* 0x000000ffff0d7224 */ /* 0x000fe400078e0008 */
[----:B------:R-:W-:-:S07]  /*17110*/  IMAD.MOV.U32 R17, RZ, RZ, R14 ;  /* 0x000000ffff117224 */ /* 0x000fce00078e000e */
[----:B------:R-:W-:Y:S05]  /*17120*/  WARPSYNC.COLLECTIVE R15, `(.L_x_2632) ;  /* 0x000000000f087348 */ /* 0x000fea0003c00000 */
[----:B------:R0:W1:Y:S02]  /*17130*/  SHFL.IDX P6, R14, R13, R12, R11 ;  /* 0x0000000c0d0e7389 */ /* 0x00006400000c000b */
[----:B01----:R-:W-:Y:S01]  /*17140*/  ENDCOLLECTIVE ;  /* 0x000000000000791b */ /* 0x003fe20003800000 */
.L_x_2632:
[----:B------:R-:W-:Y:S01]  /*17150*/  IMAD.MOV.U32 R8, RZ, RZ, R14 ;  /* 0x000000ffff087224 */ /* 0x000fe200078e000e */
[----:B------:R-:W-:Y:S06]  /*17160*/  BRA `(.L_x_2633) ;  /* 0xffffffb800787947 */ /* 0x000fec000383ffff */
.L_x_2511:
[----:B------:R-:W-:Y:S01]  /*17170*/  BSSY B0, `(.L_x_2634) ;  /* 0x0000007000007945 */ /* 0x000fe20003800000 */
[----:B------:R-:W-:Y:S02]  /*17180*/  IMAD.MOV.U32 R13, RZ, RZ, R2 ;  /* 0x000000ffff0d7224 */ /* 0x000fe400078e0002 */
[----:B------:R-:W-:Y:S02]  /*17190*/  IMAD.MOV.U32 R11, RZ, RZ, 0x1f ;  /* 0x0000001fff0b7424 */ /* 0x000fe400078e00ff */
[----:B------:R-:W-:-:S07]  /*171a0*/  IMAD.MOV.U32 R15, RZ, RZ, -0x1 ;  /* 0xffffffffff0f7424 */ /* 0x000fce00078e00ff */
[----:B0-23--:R-:W-:Y:S05]  /*171b0*/  WARPSYNC.COLLECTIVE R15, `(.L_x_2635) ;  /* 0x000000000f087348 */ /* 0x00dfea0003c00000 */
[----:B------:R1:W4:Y:S02]  /*171c0*/  SHFL.IDX P6, R14, R13, R12, R11 ;  /* 0x0000000c0d0e7389 */ /* 0x00032400000c000b */
[----:B01234-:R-:W-:Y:S01]  /*171d0*/  ENDCOLLECTIVE ;  /* 0x000000000000791b */ /* 0x01ffe20003800000 */
.L_x_2635:
[----:B------:R-:W-:Y:S05]  /*171e0*/  BSYNC B0 ;  /* 0x0000000000007941 */ /* 0x000fea0003800000 */
.L_x_2634:
[----:B------:R-:W-:Y:S01]  /*171f0*/  IMAD.MOV.U32 R6, RZ, RZ, R14 ;  /* 0x000000ffff067224 */ /* 0x000fe200078e000e */
[----:B------:R-:W-:Y:S06]  /*17200*/  BRA `(.L_x_2510) ;  /* 0xffffffb800687947 */ /* 0x000fec000383ffff */
.L_x_2517:
[----:B-1----:R1:W2:Y:S02]  /*17210*/  SYNCS.PHASECHK.TRANS64.TRYWAIT P0, [R4+URZ+0x30820], R0 ;  /* 0x03082000040075a7 */ /* 0x0022a4000800017f */
[----:B--2---:R-:W-:Y:S05]  /*17220*/  @!P0 NANOSLEEP.SYNCS 0x989680 ;  /* 0x009896800000895d */ /* 0x004fea0003900000 */
[----:B------:R-:W2:Y:S02]  /*17230*/  @!P0 SYNCS.PHASECHK.TRANS64 P0, [R4+URZ+0x30820], R0 ;  /* 0x03082000040085a7 */ /* 0x000ea4000800007f */
[----:B--2---:R-:W-:Y:S05]  /*17240*/  @!P0 BRA `(.L_x_2517) ;  /* 0xfffffffc00f08947 */ /* 0x004fea000383ffff */
[----:B------:R-:W-:Y:S05]  /*17250*/  BRA `(.L_x_2636) ;  /* 0xffffffc000c07947 */ /* 0x000fea000383ffff */
.L_x_2518:
[----:B------:R-:W2:Y:S01]  /*17260*/  S2R R2, SR_TID.X ;  /* 0x0000000000027919 */ /* 0x000ea20000002100 */
[----:B------:R-:W-:Y:S01]  /*17270*/  BSSY B0, `(.L_x_2637) ;  /* 0x000000a000007945 */ /* 0x000fe20003800000 */
[----:B------:R-:W-:Y:S02]  /*17280*/  IMAD.MOV.U32 R12, RZ, RZ, RZ ;  /* 0x000000ffff0c7224 */ /* 0x000fe400078e00ff */
[----:B------:R-:W-:Y:S02]  /*17290*/  IMAD.MOV.U32 R11, RZ, RZ, 0x1f ;  /* 0x0000001fff0b7424 */ /* 0x000fe400078e00ff */
[----:B------:R-:W-:Y:S01]  /*172a0*/  IMAD.MOV.U32 R15, RZ, RZ, -0x1 ;  /* 0xffffffffff0f7424 */ /* 0x000fe200078e00ff */
[----:B--2---:R-:W-:-:S04]  /*172b0*/  SHF.R.U32.HI R2, RZ, 0x5, R2 ;  /* 0x00000005ff027819 */ /* 0x004fc80000011602 */
[----:B------:R-:W-:-:S05]  /*172c0*/  LOP3.LUT R2, R2, 0x3, RZ, 0xc0, !PT ;  /* 0x0000000302027812 */ /* 0x000fca00078ec0ff */
[----:B------:R-:W-:-:S07]  /*172d0*/  IMAD.MOV.U32 R13, RZ, RZ, R2 ;  /* 0x000000ffff0d7224 */ /* 0x000fce00078e0002 */
[----:B01----:R-:W-:Y:S05]  /*172e0*/  WARPSYNC.COLLECTIVE R15, `(.L_x_2638) ;  /* 0x000000000f087348 */ /* 0x003fea0003c00000 */
[----:B------:R2:W3:Y:S02]  /*172f0*/  SHFL.IDX P6, R14, R13, R12, R11 ;  /* 0x0000000c0d0e7389 */ /* 0x0004e400000c000b */
[----:B0123--:R-:W-:Y:S01]  /*17300*/  ENDCOLLECTIVE ;  /* 0x000000000000791b */ /* 0x00ffe20003800000 */
.L_x_2638:
[----:B------:R-:W-:Y:S05]  /*17310*/  BSYNC B0 ;  /* 0x0000000000007941 */ /* 0x000fea0003800000 */
.L_x_2637:
[----:B------:R-:W-:Y:S05]  /*17320*/  BRA `(.L_x_2639) ;  /* 0xffffffc000a87947 */ /* 0x000fea000383ffff */
.L_x_2521:
[----:B------:R-:W-:Y:S01]  /*17330*/  BSSY B1, `(.L_x_2640) ;  /* 0x0000006000017945 */ /* 0x000fe20003800000 */
[----:B------:R-:W-:-:S07]  /*17340*/  IMAD.MOV.U32 R15, RZ, RZ, -0x1 ;  /* 0xffffffffff0f7424 */ /* 0x000fce00078e00ff */
[----:B01----:R-:W-:Y:S05]  /*17350*/  WARPSYNC.COLLECTIVE R15, `(.L_x_2641) ;  /* 0x000000000f0c7348 */ /* 0x003fea0003c00000 */
[----:B------:R-:W-:Y:S02]  /*17360*/  ELECT P6, UR62, PT ;  /* 0x00000000003e782f */ /* 0x000fe400038c0000 */
[----:B------:R-:W-:Y:S01]  /*17370*/  MOV R14, UR62 ;  /* 0x0000003e000e7c02 */ /* 0x000fe20008000f00 */
[----:B01----:R-:W-:Y:S10]  /*17380*/  ENDCOLLECTIVE ;  /* 0x000000000000791b */ /* 0x003ff40003800000 */
.L_x_2641:
[----:B------:R-:W-:Y:S05]  /*17390*/  BSYNC B1 ;  /* 0x0000000000017941 */ /* 0x000fea0003800000 */
.L_x_2640:
[----:B------:R-:W-:Y:S05]  /*173a0*/  BRA `(.L_x_2642) ;  /* 0xffffffc000a07947 */ /* 0x000fea000383ffff */
.L_x_2523:
[----:B-1----:R1:W2:Y:S02]  /*173b0*/  SYNCS.PHASECHK.TRANS64.TRYWAIT P1, [R5+URZ+0x30840], R0 ;  /* 0x03084000050075a7 */ /* 0x0022a4000802017f */
[----:B--2---:R-:W-:Y:S05]  /*173c0*/  @!P1 NANOSLEEP.SYNCS 0x989680 ;  /* 0x009896800000995d */ /* 0x004fea0003900000 */
[----:B------:R-:W2:Y:S02]  /*173d0*/  @!P1 SYNCS.PHASECHK.TRANS64 P1, [R5+URZ+0x30840], R0 ;  /* 0x03084000050095a7 */ /* 0x000ea4000802007f */
[----:B--2---:R-:W-:Y:S05]  /*173e0*/  @!P1 BRA `(.L_x_2523) ;  /* 0xfffffffc00f09947 */ /* 0x004fea000383ffff */
[----:B------:R-:W-:Y:S05]  /*173f0*/  BRA `(.L_x_2643) ;  /* 0xffffffc000c87947 */ /* 0x000fea000383ffff */
.L_x_2525:
[----:B--2---:R2:W3:Y:S02]  /*17400*/  SYNCS.PHASECHK.TRANS64.TRYWAIT P1, [R27+URZ+0x30840], R2 ;  /* 0x030840021b0075a7 */ /* 0x0044e4000802017f */
[----:B---3--:R-:W-:Y:S05]  /*17410*/  @!P1 NANOSLEEP.SYNCS 0x989680 ;  /* 0x009896800000995d */ /* 0x008fea0003900000 */
[----:B------:R-:W3:Y:S02]  /*17420*/  @!P1 SYNCS.PHASECHK.TRANS64 P1, [R27+URZ+0x30840], R2 ;  /* 0x030840021b0095a7 */ /* 0x000ee4000802007f */
[----:B---3--:R-:W-:Y:S05]  /*17430*/  @!P1 BRA `(.L_x_2525) ;  /* 0xfffffffc00f09947 */ /* 0x008fea000383ffff */
[----:B------:R-:W-:Y:S05]  /*17440*/  BRA `(.L_x_2644) ;  /* 0xffffffc000d47947 */ /* 0x000fea000383ffff */
.L_x_2527:
[----:B---3--:R3:W4:Y:S02]  /*17450*/  SYNCS.PHASECHK.TRANS64.TRYWAIT P1, [R5+URZ+0x30860], R0 ;  /* 0x03086000050075a7 */ /* 0x008724000802017f */
[----:B----4-:R-:W-:Y:S05]  /*17460*/  @!P1 NANOSLEEP.SYNCS 0x989680 ;  /* 0x009896800000995d */ /* 0x010fea0003900000 */
[----:B------:R-:W4:Y:S02]  /*17470*/  @!P1 SYNCS.PHASECHK.TRANS64 P1, [R5+URZ+0x30860], R0 ;  /* 0x03086000050095a7 */ /* 0x000f24000802007f */
[----:B----4-:R-:W-:Y:S05]  /*17480*/  @!P1 BRA `(.L_x_2527) ;  /* 0xfffffffc00f09947 */ /* 0x010fea000383ffff */
[----:B------:R-:W-:Y:S05]  /*17490*/  BRA `(.L_x_2645) ;  /* 0xffffffc000d07947 */ /* 0x000fea000383ffff */
.L_x_2646:
        /* <DEDUP_REMOVED lines=14> */
.L_x_3217:


//--------------------- .text._ZN7cutlass13device_kernelIN5flash11enable_sm90INS1_16FlashAttnFwdSm90INS1_25CollectiveMainloopFwdSm90ILi2EN4cute5tupleIJNS5_1CILi1EEES8_S8_EEENS6_IJNS7_ILi128EEENS7_ILi96EEENS7_ILi192EEEEEELi192ENS_10bfloat16_tEfNS_4arch4Sm90ELb1ELb0ELb0ELb1ELb1ELb1ELb0ELb1ELb1ELb1ELb1ELb0EEENS1_21CollectiveEpilogueFwdINS6_IJSA_SC_SB_EEES9_SE_SG_Li256ELb1ELb1ELb1ELb0EEENS1_36VarlenDynamicPersistentTileSchedulerILi128ELi96ELi256ELi128ELb1ELb1ELb1ELb1ELb1ELb1EEEEEEEEEvNT_6ParamsE --------------------------
	.section	.text._ZN7cutlass13device_kernelIN5flash11enable_sm90INS1_16FlashAttnFwdSm90INS1_25CollectiveMainloopFwdSm90ILi2EN4cute5tupleIJNS5_1CILi1EEES8_S8_EEENS6_IJNS7_ILi128EEENS7_ILi96EEENS7_ILi192EEEEEELi192ENS_10bfloat16_tEfNS_4arch4Sm90ELb1ELb0ELb0ELb1ELb1ELb1ELb0ELb1ELb1ELb1ELb1ELb0EEENS1_21CollectiveEpilogueFwdINS6_IJSA_SC_SB_EEES9_SE_SG_Li256ELb1ELb1ELb1ELb0EEENS1_36VarlenDynamicPersistentTileSchedulerILi128ELi96ELi256ELi128ELb1ELb1ELb1ELb1ELb1ELb1EEEEEEEEEvNT_6ParamsE,"ax",@progbits
	.align	128
.text._ZN7cutlass13device_kernelIN5flash11enable_sm90INS1_16FlashAttnFwdSm90INS1_25CollectiveMainloopFwdSm90ILi2EN4cute5tupleIJNS5_1CILi1EEES8_S8_EEENS6_IJNS7_ILi128EEENS7_ILi96EEENS7_ILi192EEEEEELi192ENS_10bfloat16_tEfNS_4arch4Sm90ELb1ELb0ELb0ELb1ELb1ELb1ELb0ELb1ELb1ELb1ELb1ELb0EEENS1_21CollectiveEpilogueFwdINS6_IJSA_SC_SB_EEES9_SE_SG_Li256ELb1ELb1ELb1ELb0EEENS1_36VarlenDynamicPersistentTileSchedulerILi128ELi96ELi256ELi128ELb1ELb1ELb1ELb1ELb1ELb1EEEEEEEEEvNT_6ParamsE:
        .type           _ZN7cutlass13device_kernelIN5flash11enable_sm90INS1_16FlashAttnFwdSm90INS1_25CollectiveMainloopFwdSm90ILi2EN4cute5tupleIJNS5_1CILi1EEES8_S8_EEENS6_IJNS7_ILi128EEENS7_ILi96EEENS7_ILi192EEEEEELi192ENS_10bfloat16_tEfNS_4arch4Sm90ELb1ELb0ELb0ELb1ELb1ELb1ELb0ELb1ELb1ELb1ELb1ELb0EEENS1_21CollectiveEpilogueFwdINS6_IJSA_SC_SB_EEES9_SE_SG_Li256ELb1ELb1ELb1ELb0EEENS1_36VarlenDynamicPersistentTileSchedulerILi128ELi96ELi256ELi128ELb1ELb1ELb1ELb1ELb1ELb1EEEEEEEEEvNT_6ParamsE,@function
        .size           _ZN7cutlass13device_kernelIN5flash11enable_sm90INS1_16FlashAttnFwdSm90INS1_25CollectiveMainloopFwdSm90ILi2EN4cute5tupleIJNS5_1CILi1EEES8_S8_EEENS6_IJNS7_ILi128EEENS7_ILi96EEENS7_ILi192EEEEEELi192ENS_10bfloat16_tEfNS_4arch4Sm90ELb1ELb0ELb0ELb1ELb1ELb1ELb0ELb1ELb1ELb1ELb1ELb0EEENS1_21CollectiveEpilogueFwdINS6_IJSA_SC_SB_EEES9_SE_SG_Li256ELb1ELb1ELb1ELb0EEENS1_36VarlenDynamicPersistentTileSchedulerILi128ELi96ELi256ELi128ELb1ELb1ELb1ELb1ELb1ELb1EEEEEEEEEvNT_6ParamsE,(.L_x_3218 - _ZN7cutlass13device_kernelIN5flash11enable_sm90INS1_16FlashAttnFwdSm90INS1_25CollectiveMainloopFwdSm90ILi2EN4cute5tupleIJNS5_1CILi1EEES8_S8_EEENS6_IJNS7_ILi128EEENS7_ILi96EEENS7_ILi192EEEEEELi192ENS_10bfloat16_tEfNS_4arch4Sm90ELb1ELb0ELb0ELb1ELb1ELb1ELb0ELb1ELb1ELb1ELb1ELb0EEENS1_21CollectiveEpilogueFwdINS6_IJSA_SC_SB_EEES9_SE_SG_Li256ELb1ELb1ELb1ELb0EEENS1_36VarlenDynamicPersistentTileSchedulerILi128ELi96ELi256ELi128ELb1ELb1ELb1ELb1ELb1ELb1EEEEEEEEEvNT_6ParamsE)
        .other          _ZN7cutlass13device_kernelIN5flash11enable_sm90INS1_16FlashAttnFwdSm90INS1_25CollectiveMainloopFwdSm90ILi2EN4cute5tupleIJNS5_1CILi1EEES8_S8_EEENS6_IJNS7_ILi128EEENS7_ILi96EEENS7_ILi192EEEEEELi192ENS_10bfloat16_tEfNS_4arch4Sm90ELb1ELb0ELb0ELb1ELb1ELb1ELb0ELb1ELb1ELb1ELb1ELb0EEENS1_21CollectiveEpilogueFwdINS6_IJSA_SC_SB_EEES9_SE_SG_Li256ELb1ELb1ELb1ELb0EEENS1_36VarlenDynamicPersistentTileSchedulerILi128ELi96ELi256ELi128ELb1ELb1ELb1ELb1ELb1ELb1EEEEEEEEEvNT_6ParamsE,@"STO_CUDA_ENTRY STV_DEFAULT"
_ZN7cutlass13device_kernelIN5flash11enable_sm90INS1_16FlashAttnFwdSm90INS1_25CollectiveMainloopFwdSm90ILi2EN4cute5tupleIJNS5_1CILi1EEES8_S8_EEENS6_IJNS7_ILi128EEENS7_ILi96EEENS7_ILi192EEEEEELi192ENS_10bfloat16_tEfNS_4arch4Sm90ELb1ELb0ELb0ELb1ELb1ELb1ELb0ELb1ELb1ELb1ELb1ELb0EEENS1_21CollectiveEpilogueFwdINS6_IJSA_SC_SB_EEES9_SE_SG_Li256ELb1ELb1ELb1ELb0EEENS1_36VarlenDynamicPersistentTileSchedulerILi128ELi96ELi256ELi128ELb1ELb1ELb1ELb1ELb1ELb1EEEEEEEEEvNT_6ParamsE:
        /* <DEDUP_REMOVED lines=18> */
.L_x_2648:
[----:B------:R-:W-:Y:S05]  /*0120*/  BSYNC B0 ;  /* 0x0000000000007941 */ /* 0x000fea0003800000 */
.L_x_2647:
        /* <DEDUP_REMOVED lines=41> */
.L_x_2649:
        /* <DEDUP_REMOVED lines=22> */
.L_x_2650:
        /* <DEDUP_REMOVED lines=18> */
.L_x_2651:
        /* <DEDUP_REMOVED lines=22> */
.L_x_2652:
        /* <DEDUP_REMOVED lines=22> */
.L_x_2653:
[----:B------:R-:W-:Y:S01]  /*0900*/  PLOP3.LUT P0, PT, PT, PT, UP0, 0x80, 0x0 ;  /* 0x000000000000781c */ /* 0x000fe20003f0f008 */
[----:B------:R-:W-:Y:S01]  /*0910*/  UMOV UR60, 0x1 ;  /* 0x00000001003c7882 */ /* 0x000fe20000000000 */
[----:B------:R-:W-:Y:S01]  /*0920*/  NOP ;  /* 0x0000000000007918 */ /* 0x000fe20000000000 */
[----:B------:R-:W-:Y:S01]  /*0930*/  USEL UR60, UR60, 0x2, !UP0 ;  /* 0x000000023c3c7887 */ /* 0x000fe2000c000000 */
[----:B------:R-:W-:Y:S01]  /*0940*/  BSSY B9, `(.L_x_2654) ;  /* 0x00026b4000097945 */ /* 0x000fe20003800000 */
[----:B012-4-:R-:W-:Y:S08]  /*0950*/  BAR.SYNC.DEFER_BLOCKING 0x0 ;  /* 0x0000000000007b1d */ /* 0x017ff00000010000 */
[----:B------:R-:W-:Y:S05]  /*0960*/  @!P0 BRA `(.L_x_2655) ;  /* 0x000001ec00248947 */ /* 0x000fea0003800000 */
.L_x_2656:
[----:B------:R-:W-:-:S08]  /*0970*/  NOP ;  /* 0x0000000000007918 */ /* 0x000fd00000000000 */
[----:B------:R-:W0:Y:S02]  /*0980*/  USETMAXREG.TRY_ALLOC.CTAPOOL UP0, 0xe8 ;  /* 0x000000e8000079c8 */ /* 0x000e240008000600 */
[----:B0-----:R-:W-:-:S13]  /*0990*/  PLOP3.LUT P0, PT, PT, PT, UP0, 0x80, 0x0 ;  /* 0x000000000000781c */ /* 0x001fda0003f0f008 */
[----:B------:R-:W-:Y:S05]  /*09a0*/  @!P0 BRA `(.L_x_2656) ;  /* 0xfffffffc00f08947 */ /* 0x000fea000383ffff */
[----:B------:R-:W0:Y:S08]  /*09b0*/  S2UR UR4, SR_CgaCtaId ;  /* 0x00000000000479c3 */ /* 0x000e300000008800 */
[----:B------:R-:W-:Y:S06]  /*09c0*/  BAR.ARV 0x8, 0x180 ;  /* 0x0206000000007b1d */ /* 0x000fec0000002000 */
[----:B------:R-:W-:-:S02]  /*09d0*/  MOV R3, 0x400 ;  /* 0x0000040000037802 */ /* 0x000fc40000000f00 */
[----:B------:R-:W-:Y:S01]  /*09e0*/  BAR.SYNC.DEFER_BLOCKING 0x5, 0x180 ;  /* 0x0146000000007b1d */ /* 0x000fe20000010000 */
[----:B0-----:R-:W-:-:S05]  /*09f0*/  IMAD.U32 R214, RZ, RZ, UR4 ;  /* 0x00000004ffd67e24 */ /* 0x001fca000f8e00ff */
[----:B------:R-:W-:Y:S01]  /*0a00*/  ULDC UR4, c[0x0][0xc3c] ;  /* 0x00030f0000047ab9 */ /* 0x000fe20000000800 */
[----:B------:R-:W-:-:S05]  /*0a10*/  LEA R18, R214, R3, 0x18 ;  /* 0x00000003d6127211 */ /* 0x000fca00078ec0ff */
[----:B------:R-:W0:Y:S01]  /*0a20*/  LDS.128 R12, [R18+0x308d0] ;  /* 0x0308d000120c7984 */ /* 0x000e220000000c00 */
[----:B------:R-:W-:Y:S06]  /*0a30*/  BAR.ARV 0x4, 0x180 ;  /* 0x0106000000007b1d */ /* 0x000fec0000002000 */
[----:B0-----:R-:W-:-:S13]  /*0a40*/  ISETP.GE.AND P0, PT, R15, UR4, PT ;  /* 0x000000040f007c0c */ /* 0x001fda000bf06270 */
[----:B------:R-:W-:Y:S05]  /*0a50*/  @P0 BRA `(.L_x_2657) ;  /* 0x0000026800880947 */ /* 0x000fea0003800000 */
[----:B------:R-:W-:Y:S01]  /*0a60*/  VIADD R0, R0, 0xffffff80 ;  /* 0xffffff8000007836 */ /* 0x000fe20000000000 */
[----:B------:R-:W-:Y:S01]  /*0a70*/  R2UR UR4, R18 ;  /* 0x00000000120472ca */ /* 0x000fe200000e0000 */
[----:B------:R-:W-:Y:S01]  /*0a80*/  ULOP3.LUT UR5, UR60, 0x1, URZ, 0xfc, !UPT ;  /* 0x000000013c057892 */ /* 0x000fe2000f8efc3f */
[----:B------:R-:W-:Y:S02]  /*0a90*/  IMAD.MOV.U32 R22, RZ, RZ, RZ ;  /* 0x000000ffff167224 */ /* 0x000fe400078e00ff */
[----:B------:R-:W-:Y:S01]  /*0aa0*/  SHF.R.S32.HI R3, RZ, 0x1f, R0 ;  /* 0x0000001fff037819 */ /* 0x000fe20000011400 */
[----:B------:R-:W-:Y:S02]  /*0ab0*/  IMAD.MOV.U32 R207, RZ, RZ, RZ ;  /* 0x000000ffffcf7224 */ /* 0x000fe400078e00ff */
[----:B------:R-:W-:Y:S01]  /*0ac0*/  IMAD.MOV.U32 R202, RZ, RZ, RZ ;  /* 0x000000ffffca7224 */ /* 0x000fe200078e00ff */
[CC--:B------:R-:W-:Y:S01]  /*0ad0*/  LEA.HI R2, R3.reuse, R0.reuse, RZ, 0x7 ;  /* 0x0000000003027211 */ /* 0x0c0fe200078f38ff */
[----:B------:R-:W-:Y:S01]  /*0ae0*/  IMAD.MOV.U32 R198, RZ, RZ, RZ ;  /* 0x000000ffffc67224 */ /* 0x000fe200078e00ff */
[----:B------:R-:W-:-:S02]  /*0af0*/  LEA.HI R4, R3, R0, RZ, 0x4 ;  /* 0x0000000003047211 */ /* 0x000fc400078f20ff */
[----:B------:R-:W-:Y:S01]  /*0b00*/  LOP3.LUT R5, R2, 0xffffff80, RZ, 0xc0, !PT ;  /* 0xffffff8002057812 */ /* 0x000fe200078ec0ff */
[----:B------:R-:W-:Y:S01]  /*0b10*/  UIADD3 UR4, UR4, 0x12400, URZ ;  /* 0x0001240004047890 */ /* 0x000fe2000fffe03f */
        /* <DEDUP_REMOVED lines=15> */
[----:B------:R-:W-:-:S03]  /*0c10*/  LOP3.LUT R10, R10, 0x7ffffffc, RZ, 0xc0, !PT ;  /* 0x7ffffffc0a0a7812 */ /* 0x000fc600078ec0ff */
[----:B------:R-:W-:Y:S01]  /*0c20*/  IMAD.IADD R11, R8, 0x1, -R11 ;  /* 0x00000001080b7824 */ /* 0x000fe200078e0a0b */
[----:B------:R-:W-:Y:S01]  /*0c30*/  LEA.HI R8, R3, R0, RZ, 0x2 ;  /* 0x0000000003087211 */ /* 0x000fe200078f10ff */
[----:B------:R-:W-:Y:S01]  /*0c40*/  IMAD.IADD R10, R20, 0x1, -R10 ;  /* 0x00000001140a7824 */ /* 0x000fe200078e0a0a */
[----:B------:R-:W-:Y:S02]  /*0c50*/  LOP3.LUT R3, R4, 0x3fffff0, RZ, 0xc0, !PT ;  /* 0x03fffff004037812 */ /* 0x000fe400078ec0ff */
[----:B------:R-:W-:Y:S01]  /*0c60*/  LEA.HI R4, R2, R5, RZ, 0x1 ;  /* 0x0000000502047211 */ /* 0x000fe200078f08ff */
[----:B------:R-:W-:Y:S01]  /*0c70*/  IMAD.SHL.U32 R223, R10, 0x2, RZ ;  /* 0x000000020adf7824 */ /* 0x000fe200078e00ff */
[----:B------:R-:W-:Y:S01]  /*0c80*/  SHF.R.S32.HI R2, RZ, 0x5, R6 ;  /* 0x00000005ff027819 */ /* 0x000fe20000011406 */
[----:B------:R-:W-:Y:S01]  /*0c90*/  IMAD.IADD R3, R0, 0x1, -R3 ;  /* 0x0000000100037824 */ /* 0x000fe200078e0a03 */
[----:B------:R-:W-:Y:S01]  /*0ca0*/  LOP3.LUT R4, R4, 0x3fffffe, RZ, 0xc0, !PT ;  /* 0x03fffffe04047812 */ /* 0x000fe200078ec0ff */
[----:B------:R-:W-:Y:S01]  /*0cb0*/  VIADD R34, R223, 0x8 ;  /* 0x00000008df227836 */ /* 0x000fe20000000000 */
[----:B------:R-:W-:Y:S01]  /*0cc0*/  SHF.R.S32.HI R6, RZ, 0x5, R9 ;  /* 0x00000005ff067819 */ /* 0x000fe20000011409 */
[----:B------:R-:W-:Y:S01]  /*0cd0*/  IMAD R12, R2, 0x10, R3 ;  /* 0x00000010020c7824 */ /* 0x000fe200078e0203 */
[----:B------:R-:W-:Y:S01]  /*0ce0*/  LOP3.LUT R9, R8, 0xfffffffc, RZ, 0xc0, !PT ;  /* 0xfffffffc08097812 */ /* 0x000fe200078ec0ff */
[----:B------:R-:W-:Y:S01]  /*0cf0*/  IMAD.IADD R4, R5, 0x1, -R4 ;  /* 0x0000000105047824 */ /* 0x000fe200078e0a04 */
[--C-:B------:R-:W-:Y:S01]  /*0d00*/  SHF.R.S32.HI R206, RZ, 0x2, R8.reuse ;  /* 0x00000002ffce7819 */ /* 0x100fe20000011408 */
[----:B------:R-:W-:Y:S01]  /*0d10*/  IMAD R11, R6, 0x10, R11 ;  /* 0x00000010060b7824 */ /* 0x000fe200078e020b */
[----:B------:R-:W-:Y:S01]  /*0d20*/  SHF.R.S32.HI R3, RZ, 0x1f, R8 ;  /* 0x0000001fff037819 */ /* 0x000fe20000011408 */
[----:B------:R-:W-:-:S02]  /*0d30*/  IMAD.IADD R9, R0, 0x1, -R9 ;  /* 0x0000000100097824 */ /* 0x000fc400078e0a09 */
[----:B------:R-:W-:Y:S01]  /*0d40*/  IMAD R19, R4, 0x40, R11 ;  /* 0x0000004004137824 */ /* 0x000fe200078e020b */
[----:B------:R-:W-:Y:S01]  /*0d50*/  LEA.HI R3, R3, R206, RZ, 0x3 ;  /* 0x000000ce03037211 */ /* 0x000fe200078f18ff */
[----:B------:R-:W-:Y:S02]  /*0d60*/  VIADD R4, R206, 0x40 ;  /* 0x00000040ce047836 */ /* 0x000fe40000000000 */
[----:B------:R-:W-:Y:S01]  /*0d70*/  IMAD.SHL.U32 R196, R9, 0x4, RZ ;  /* 0x0000000409c47824 */ /* 0x000fe200078e00ff */
[----:B------:R-:W-:Y:S01]  /*0d80*/  LOP3.LUT R3, R3, 0xfffffff8, RZ, 0xc0, !PT ;  /* 0xfffffff803037812 */ /* 0x000fe200078ec0ff */
[----:B------:R-:W-:Y:S01]  /*0d90*/  IMAD.SHL.U32 R217, R2, 0x200, RZ ;  /* 0x0000020002d97824 */ /* 0x000fe200078e00ff */
[----:B------:R-:W-:Y:S01]  /*0da0*/  SHF.R.S32.HI R2, RZ, 0x1f, R4 ;  /* 0x0000001fff027819 */ /* 0x000fe20000011404 */
[----:B------:R-:W-:Y:S01]  /*0db0*/  IMAD R12, R12, 0x8, R7 ;  /* 0x000000080c0c7824 */ /* 0x000fe200078e0207 */
[----:B------:R-:W-:Y:S01]  /*0dc0*/  STL [R1+0x44], R19 ;  /* 0x0000441301007387 */ /* 0x000fe20000100800 */
[----:B------:R-:W-:Y:S01]  /*0dd0*/  IMAD.SHL.U32 R213, R4, 0x40, RZ ;  /* 0x0000004004d57824 */ /* 0x000fe200078e00ff */
[----:B------:R-:W-:Y:S01]  /*0de0*/  LEA.HI R2, R2, R4, RZ, 0x3 ;  /* 0x0000000402027211 */ /* 0x000fe200078f18ff */
[C---:B------:R-:W-:Y:S01]  /*0df0*/  VIADD R209, R196.reuse, 0x20 ;  /* 0x00000020c4d17836 */ /* 0x040fe20000000000 */
[----:B------:R-:W-:Y:S01]  /*0e00*/  STL [R1+0x30], RZ ;  /* 0x000030ff01007387 */ /* 0x000fe20000100800 */
[----:B------:R-:W-:Y:S01]  /*0e10*/  VIADD R208, R196, 0x40 ;  /* 0x00000040c4d07836 */ /* 0x000fe20000000000 */
[----:B------:R-:W-:Y:S01]  /*0e20*/  LOP3.LUT R213, R213, 0x1c0, RZ, 0xc0, !PT ;  /* 0x000001c0d5d57812 */ /* 0x000fe200078ec0ff */
[----:B------:R-:W-:-:S02]  /*0e30*/  IMAD.U32 R8, RZ, RZ, UR4 ;  /* 0x00000004ff087e24 */ /* 0x000fc4000f8e00ff */
[----:B------:R-:W-:Y:S02]  /*0e40*/  IMAD.IADD R224, R206, 0x1, -R3 ;  /* 0x00000001cee07824 */ /* 0x000fe400078e0a03 */
[----:B------:R-:W-:Y:S01]  /*0e50*/  IMAD.SHL.U32 R3, R12, 0x8, RZ ;  /* 0x000000080c037824 */ /* 0x000fe200078e00ff */
[----:B------:R-:W-:Y:S01]  /*0e60*/  STL [R1+0x38], R8 ;  /* 0x0000380801007387 */ /* 0x000fe20000100800 */
[C---:B------:R-:W-:Y:S02]  /*0e70*/  IMAD.IADD R195, R196.reuse, 0x1, R209 ;  /* 0x00000001c4c37824 */ /* 0x040fe400078e02d1 */
[----:B------:R-:W-:Y:S01]  /*0e80*/  IMAD.IADD R194, R196, 0x1, R208 ;  /* 0x00000001c4c27824 */ /* 0x000fe200078e02d0 */
[----:B------:R0:W-:Y:S01]  /*0e90*/  STL [R1+0x48], R3 ;  /* 0x0000480301007387 */ /* 0x0001e20000100800 */
[----:B------:R-:W-:Y:S01]  /*0ea0*/  IMAD.SHL.U32 R218, R2, 0x40, RZ ;  /* 0x0000004002da7824 */ /* 0x000fe200078e00ff */
[----:B------:R-:W-:Y:S01]  /*0eb0*/  SHF.R.U32.HI R2, RZ, 0x3, R213 ;  /* 0x00000003ff027819 */ /* 0x000fe200000116d5 */
[----:B------:R-:W-:Y:S01]  /*0ec0*/  IMAD.U32 R0, RZ, RZ, UR5 ;  /* 0x00000005ff007e24 */ /* 0x000fe2000f8e00ff */
[----:B------:R-:W-:Y:S01]  /*0ed0*/  SHF.R.S32.HI R2, RZ, 0x1f, R195 ;  /* 0x0000001fff027819 */ /* 0x000fe200000114c3 */
[----:B------:R-:W-:Y:S01]  /*0ee0*/  VIADD R33, R223, 0x10 ;  /* 0x00000010df217836 */ /* 0x000fe20000000000 */
[----:B------:R-:W-:Y:S01]  /*0ef0*/  LEA.HI R0, R9, R9, RZ, 0x1 ;  /* 0x0000000909007211 */ /* 0x000fe200078f08ff */
[C---:B------:R-:W-:Y:S01]  /*0f00*/  VIADD R32, R223.reuse, 0x18 ;  /* 0x00000018df207836 */ /* 0x040fe20000000000 */
[----:B------:R-:W-:Y:S01]  /*0f10*/  LEA.HI R2, R2, R195, RZ, 0x3 ;  /* 0x000000c302027211 */ /* 0x000fe200078f18ff */
[C---:B------:R-:W-:Y:S01]  /*0f20*/  VIADD R30, R223.reuse, 0x28 ;  /* 0x00000028df1e7836 */ /* 0x040fe20000000000 */
[----:B0-----:R-:W-:Y:S01]  /*0f30*/  SHF.R.S32.HI R3, RZ, 0x1f, R194 ;  /* 0x0000001fff037819 */ /* 0x001fe200000114c2 */
[----:B------:R-:W-:Y:S01]  /*0f40*/  VIADD R29, R223, 0x30 ;  /* 0x00000030df1d7836 */ /* 0x000fe20000000000 */
[----:B------:R-:W-:Y:S01]  /*0f50*/  LOP3.LUT R0, R0, 0x1ffffffe, RZ, 0xc0, !PT ;  /* 0x1ffffffe00007812 */ /* 0x000fe200078ec0ff */
[----:B------:R-:W-:Y:S01]  /*0f60*/  IMAD.SHL.U32 R16, R9, 0x8, RZ ;  /* 0x0000000809107824 */ /* 0x000fe200078e00ff */
[----:B------:R-:W-:Y:S01]  /*0f70*/  LEA.HI R3, R3, R194, RZ, 0x3 ;  /* 0x000000c203037211 */ /* 0x000fe200078f18ff */
[----:B------:R-:W-:Y:S01]  /*0f80*/  IMAD.SHL.U32 R215, R224, 0x40, RZ ;  /* 0x00000040e0d77824 */ /* 0x000fe200078e00ff */
[----:B------:R-:W-:Y:S01]  /*0f90*/  SHF.R.S32.HI R200, RZ, 0x3, R2 ;  /* 0x00000003ffc87819 */ /* 0x000fe20000011402 */
[C---:B------:R-:W-:Y:S01]  /*0fa0*/  VIADD R31, R223.reuse, 0x20 ;  /* 0x00000020df1f7836 */ /* 0x040fe20000000000 */
[----:B------:R-:W-:Y:S01]  /*0fb0*/  SHF.R.S32.HI R201, RZ, 0x3, R3 ;  /* 0x00000003ffc97819 */ /* 0x000fe20000011403 */
[C---:B------:R-:W-:Y:S01]  /*0fc0*/  VIADD R27, R223.reuse, 0x40 ;  /* 0x00000040df1b7836 */ /* 0x040fe20000000000 */
[----:B------:R-:W-:Y:S01]  /*0fd0*/  SHF.R.S32.HI R2, RZ, 0x1f, R34 ;  /* 0x0000001fff027819 */ /* 0x000fe20000011422 */
[----:B------:R-:W-:Y:S01]  /*0fe0*/  VIADD R26, R223, 0x48 ;  /* 0x00000048df1a7836 */ /* 0x000fe20000000000 */
[----:B------:R-:W-:Y:S01]  /*0ff0*/  SHF.R.S32.HI R2, RZ, 0x1f, R32 ;  /* 0x0000001fff027819 */ /* 0x000fe20000011420 */
[----:B------:R-:W-:Y:S01]  /*1000*/  IMAD.MOV.U32 R6, RZ, RZ, R14 ;  /* 0x000000ffff067224 */ /* 0x000fe200078e000e */
[----:B------:R-:W-:Y:S01]  /*1010*/  SHF.R.S32.HI R2, RZ, 0x1f, R29 ;  /* 0x0000001fff027819 */ /* 0x000fe2000001141d */
[----:B------:R-:W-:Y:S01]  /*1020*/  IMAD.MOV.U32 R7, RZ, RZ, R15 ;  /* 0x000000ffff077224 */ /* 0x000fe200078e000f */
[----:B------:R-:W-:Y:S01]  /*1030*/  LOP3.LUT R215, R215, 0x1c0, RZ, 0xc0, !PT ;  /* 0x000001c0d7d77812 */ /* 0x000fe200078ec0ff */
        /* <DEDUP_REMOVED lines=16> */
[----:B------:R-:W-:Y:S01]  /*1140*/  IMAD.IADD R0, R9, 0x1, -R0 ;  /* 0x0000000109007824 */ /* 0x000fe200078e0a00 */
        /* <DEDUP_REMOVED lines=20> */
[----:B------:R-:W-:Y:S01]  /*1290*/  LOP3.LUT R218, R218, 0xfffffe00, RZ, 0xc0, !PT ;  /* 0xfffffe00dada7812 */ /* 0x000fe200078ec0ff */
[C---:B------:R-:W-:Y:S01]  /*12a0*/  VIADD R211, R196.reuse, 0x10 ;  /* 0x00000010c4d37836 */ /* 0x040fe20000000000 */
[----:B------:R-:W-:Y:S01]  /*12b0*/  SHF.R.U32.HI R216, RZ, 0x3, R215 ;  /* 0x00000003ffd87819 */ /* 0x000fe200000116d7 */
[C---:B------:R-:W-:Y:S01]  /*12c0*/  VIADD R210, R196.reuse, 0x30 ;  /* 0x00000030c4d27836 */ /* 0x040fe20000000000 */
[----:B------:R-:W-:Y:S01]  /*12d0*/  SHF.R.S32.HI R10, RZ, 0x1f, R13 ;  /* 0x0000001fff0a7819 */ /* 0x000fe2000001140d */
[----:B------:R-:W-:Y:S01]  /*12e0*/  VIADD R212, R196, 0x50 ;  /* 0x00000050c4d47836 */ /* 0x000fe20000000000 */
[----:B------:R-:W-:Y:S01]  /*12f0*/  SHF.R.S32.HI R9, RZ, 0x1f, R9 ;  /* 0x0000001fff097819 */ /* 0x000fe20000011409 */
[----:B------:R-:W-:Y:S01]  /*1300*/  IMAD R225, R0, 0x8, R19 ;  /* 0x0000000800e17824 */ /* 0x000fe200078e0213 */
[----:B------:R-:W-:-:S02]  /*1310*/  SHF.R.S32.HI R3, RZ, 0x1f, R8 ;  /* 0x0000001fff037819 */ /* 0x000fc40000011408 */
[----:B------:R-:W-:-:S07]  /*1320*/  SHF.R.S32.HI R2, RZ, 0x1f, R4 ;  /* 0x0000001fff027819 */ /* 0x000fce0000011404 */
.L_x_2900:
[----:B01234-:R-:W0:Y:S01]  /*1330*/  LDC.64 R2, c[0x0][0xc88] ;  /* 0x00032200ff027b82 */ /* 0x01fe220000000a00 */
[----:B------:R-:W-:Y:S01]  /*1340*/  ULDC.64 UR10, c[0x0][0x208] ;  /* 0x00008200000a7ab9 */ /* 0x000fe20000000a00 */
        /* <DEDUP_REMOVED lines=8> */
[----:B------:R-:W-:Y:S01]  /*13d0*/  IMAD.MOV.U32 R121, RZ, RZ, RZ ;  /* 0x000000ffff797224 */ /* 0x000fe200078e00ff */
[----:B------:R-:W-:Y:S02]  /*13e0*/  ISETP.NE.AND.EX P2, PT, RZ, UR5, PT, P2 ;  /* 0x00000005ff007c0c */ /* 0x000fe4000bf45320 */
[----:B------:R-:W-:Y:S02]  /*13f0*/  ISETP.NE.AND.EX P1, PT, RZ, UR9, PT, P1 ;  /* 0x00000009ff007c0c */ /* 0x000fe4000bf25310 */
[----:B------:R-:W-:-:S04]  /*1400*/  ISETP.NE.U32.AND P0, PT, RZ, UR6, PT ;  /* 0x00000006ff007c0c */ /* 0x000fc8000bf05070 */
[----:B------:R-:W-:Y:S02]  /*1410*/  ISETP.NE.AND.EX P0, PT, RZ, UR7, PT, P0 ;  /* 0x00000007ff007c0c */ /* 0x000fe4000bf05300 */
[----:B------:R-:W-:-:S04]  /*1420*/  LOP3.LUT R4, R6, 0xff000000, RZ, 0xc0, !PT ;  /* 0xff00000006047812 */ /* 0x000fc800078ec0ff */
[----:B------:R-:W-:Y:S02]  /*1430*/  SHF.R.U32.HI R7, RZ, 0x8, R4 ;  /* 0x00000008ff077819 */ /* 0x000fe40000011604 */
[----:B------:R-:W-:Y:S02]  /*1440*/  LOP3.LUT R199, R6, 0xffff, RZ, 0xc0, !PT ;  /* 0x0000ffff06c77812 */ /* 0x000fe400078ec0ff */
[----:B--2---:R-:W-:Y:S01]  /*1450*/  SHF.R.S32.HI R0, RZ, 0x1f, R227 ;  /* 0x0000001fff007819 */ /* 0x004fe200000114e3 */
[C---:B------:R-:W-:Y:S01]  /*1460*/  IMAD.SHL.U32 R228, R227.reuse, 0x4, RZ ;  /* 0x00000004e3e47824 */ /* 0x040fe200078e00ff */
[C---:B------:R-:W-:Y:S01]  /*1470*/  @P2 LEA R8, P3, R227.reuse, UR4, 0x2 ;  /* 0x00000004e3082c11 */ /* 0x040fe2000f8610ff */
[----:B------:R-:W-:Y:S01]  /*1480*/  ULDC UR4, c[0x0][0x288] ;  /* 0x0000a20000047ab9 */ /* 0x000fe20000000800 */
[C-C-:B------:R-:W-:Y:S01]  /*1490*/  SHF.L.U64.HI R229, R227.reuse, 0x2, R0.reuse ;  /* 0x00000002e3e57819 */ /* 0x140fe20000010200 */
[----:B------:R-:W-:Y:S01]  /*14a0*/  IMAD.U32 R221, RZ, RZ, UR4 ;  /* 0x00000004ffdd7e24 */ /* 0x000fe2000f8e00ff */
[----:B------:R-:W-:Y:S01]  /*14b0*/  @P2 LEA.HI.X R9, R227, UR5, R0, 0x2, P3 ;  /* 0x00000005e3092c11 */ /* 0x000fe200098f1400 */
[----:B------:R-:W-:Y:S01]  /*14c0*/  ULDC.64 UR4, c[0x0][0x418] ;  /* 0x0001060000047ab9 */ /* 0x000fe20000000a00 */
[----:B------:R-:W-:Y:S01]  /*14d0*/  IADD3 R2, P4, R228, UR6, RZ ;  /* 0x00000006e4027c10 */ /* 0x000fe2000ff9e0ff */
[----:B------:R-:W-:Y:S01]  /*14e0*/  UISETP.NE.U32.AND UP0, UPT, UR4, URZ, UPT ;  /* 0x0000003f0400728c */ /* 0x000fe2000bf05070 */
[----:B------:R0:W-:Y:S02]  /*14f0*/  STL [R1+0x3c], R0 ;  /* 0x00003c0001007387 */ /* 0x0001e40000100800 */
[----:B------:R-:W-:-:S02]  /*1500*/  ULDC UR4, c[0x0][0x424] ;  /* 0x0001090000047ab9 */ /* 0x000fc40000000800 */
[----:B------:R1:W5:Y:S01]  /*1510*/  @P2 LDG.E R13, desc[UR10][R8.64] ;  /* 0x0000000a080d2981 */ /* 0x000362000c1e1900 */
[----:B------:R-:W-:Y:S01]  /*1520*/  @P1 IADD3 R10, P2, R228, UR8, RZ ;  /* 0x00000008e40a1c10 */ /* 0x000fe2000ff5e0ff */
[----:B------:R-:W-:Y:S01]  /*1530*/  UISETP.NE.AND.EX UP0, UPT, UR5, URZ, UPT, UP0 ;  /* 0x0000003f0500728c */ /* 0x000fe2000bf05300 */
[C---:B------:R-:W-:Y:S02]  /*1540*/  IADD3.X R3, R229.reuse, UR7, RZ, P4, !PT ;  /* 0x00000007e5037c10 */ /* 0x040fe4000a7fe4ff */
[----:B------:R-:W-:Y:S01]  /*1550*/  @P1 IADD3.X R11, R229, UR9, RZ, P2, !PT ;  /* 0x00000009e50b1c10 */ /* 0x000fe200097fe4ff */
[----:B------:R-:W-:Y:S01]  /*1560*/  ULDC.64 UR8, c[0x0][0xa20] ;  /* 0x0002880000087ab9 */ /* 0x000fe20000000a00 */
[----:B------:R-:W-:Y:S01]  /*1570*/  USEL UR4, UR4, 0x1, UP0 ;  /* 0x0000000104047887 */ /* 0x000fe20008000000 */
[----:B------:R-:W-:Y:S01]  /*1580*/  ISETP.NE.U32.AND P2, PT, RZ, UR8, PT ;  /* 0x00000008ff007c0c */ /* 0x000fe2000bf45070 */
[----:B------:R-:W-:Y:S01]  /*1590*/  ULDC UR5, c[0x0][0x2f0] ;  /* 0x0000bc0000057ab9 */ /* 0x000fe20000000800 */
[----:B0-----:R-:W-:Y:S01]  /*15a0*/  LOP3.LUT R0, R6, 0xff0000, RZ, 0xc0, !PT ;  /* 0x00ff000006007812 */ /* 0x001fe200078ec0ff */
[----:B------:R-:W-:Y:S01]  /*15b0*/  UIMAD UR4, UR4, UR5, URZ ;  /* 0x00000005040472a4 */ /* 0x000fe2000f8e023f */
[----:B------:R1:W5:Y:S01]  /*15c0*/  @P0 LDG.E R121, desc[UR10][R2.64] ;  /* 0x0000000a02790981 */ /* 0x000362000c1e1900 */
[----:B------:R-:W-:Y:S01]  /*15d0*/  ISETP.NE.AND.EX P2, PT, RZ, UR9, PT, P2 ;  /* 0x00000009ff007c0c */ /* 0x000fe2000bf45320 */
[----:B------:R-:W-:-:S02]  /*15e0*/  ULDC UR5, c[0x0][0x348] ;  /* 0x0000d20000057ab9 */ /* 0x000fc40000000800 */
[----:B------:R1:W5:Y:S01]  /*15f0*/  @P1 LDG.E R221, desc[UR10][R10.64] ;  /* 0x0000000a0add1981 */ /* 0x000362000c1e1900 */
[----:B------:R-:W-:Y:S01]  /*1600*/  LEA.HI R226, R0, R7, RZ, 0x10 ;  /* 0x0000000700e27211 */ /* 0x000fe200078f80ff */
[----:B------:R-:W-:Y:S08]  /*1610*/  @P1 BRA `(.L_x_2658) ;  /* 0x0000000000281947 */ /* 0x000ff00003800000 */
[----:B------:R-:W-:Y:S02]  /*1620*/  ULDC.64 UR6, c[0x0][0xa00] ;  /* 0x0002800000067ab9 */ /* 0x000fe40000000a00 */
[----:B------:R-:W-:-:S04]  /*1630*/  ISETP.NE.U32.AND P1, PT, RZ, UR6, PT ;  /* 0x00000006ff007c0c */ /* 0x000fc8000bf25070 */
[----:B------:R-:W-:-:S13]  /*1640*/  ISETP.NE.AND.EX P1, PT, RZ, UR7, PT, P1 ;  /* 0x00000007ff007c0c */ /* 0x000fda000bf25310 */
[----:B------:R-:W-:Y:S05]  /*1650*/  @!P1 BRA `(.L_x_2658) ;  /* 0x0000000000189947 */ /* 0x000fea0003800000 */
[----:B------:R-:W0:Y:S01]  /*1660*/  LDC.64 R6, c[0x0][0xa00] ;  /* 0x00028000ff067b82 */ /* 0x000e220000000a00 */
[----:B------:R-:W-:Y:S01]  /*1670*/  ULDC.64 UR6, c[0x0][0x208] ;  /* 0x0000820000067ab9 */ /* 0x000fe20000000a00 */
[----:B0-----:R-:W-:-:S05]  /*1680*/  IMAD.WIDE R6, R227, 0x4, R6 ;  /* 0x00000004e3067825 */ /* 0x001fca00078e0206 */
[----:B-----5:R-:W2:Y:S04]  /*1690*/  LDG.E R221, desc[UR6][R6.64] ;  /* 0x0000000606dd7981 */ /* 0x020ea8000c1e1900 */
[----:B------:R-:W2:Y:S02]  /*16a0*/  LDG.E R0, desc[UR6][R6.64+0x4] ;  /* 0x0000040606007981 */ /* 0x000ea4000c1e1900 */
[----:B--2---:R-:W-:-:S07]  /*16b0*/  IMAD.IADD R221, R0, 0x1, -R221 ;  /* 0x0000000100dd7824 */ /* 0x004fce00078e0add */
.L_x_2658:
[----:B------:R-:W-:Y:S02]  /*16c0*/  IMAD.U32 R24, RZ, RZ, UR5 ;  /* 0x00000005ff187e24 */ /* 0x000fe4000f8e00ff */
[----:B------:R-:W-:Y:S01]  /*16d0*/  IMAD.U32 R26, RZ, RZ, UR4 ;  /* 0x00000004ff1a7e24 */ /* 0x000fe2000f8e00ff */
[----:B------:R-:W-:Y:S06]  /*16e0*/  @!P2 BRA `(.L_x_2659) ;  /* 0x000000000014a947 */ /* 0x000fec0003800000 */
[----:B------:R-:W-:Y:S01]  /*16f0*/  IADD3 R26, P0, R228, UR8, RZ ;  /* 0x00000008e41a7c10 */ /* 0x000fe2000ff1e0ff */
[----:B------:R-:W-:-:S03]  /*1700*/  ULDC.64 UR4, c[0x0][0x208] ;  /* 0x0000820000047ab9 */ /* 0x000fc60000000a00 */
[----:B------:R-:W-:-:S05]  /*1710*/  IADD3.X R27, R229, UR9, RZ, P0, !PT ;  /* 0x00000009e51b7c10 */ /* 0x000fca00087fe4ff */
[----:B------:R0:W5:Y:S01]  /*1720*/  LDG.E R26, desc[UR4][R26.64] ;  /* 0x000000041a1a7981 */ /* 0x000162000c1e1900 */
[----:B------:R-:W-:Y:S05]  /*1730*/  BRA `(.L_x_2660) ;  /* 0x0000000000147947 */ /* 0x000fea0003800000 */
.L_x_2659:
[----:B------:R-:W-:Y:S05]  /*1740*/  @!P0 BRA `(.L_x_2660) ;  /* 0x0000000000108947 */ /* 0x000fea0003800000 */
[----:B------:R-:W-:Y:S02]  /*1750*/  ULDC.64 UR4, c[0x0][0x208] ;  /* 0x0000820000047ab9 */ /* 0x000fe40000000a00 */
[----:B------:R-:W2:Y:S04]  /*1760*/  LDG.E R7, desc[UR4][R2.64] ;  /* 0x0000000402077981 */ /* 0x000ea8000c1e1900 */
[----:B------:R-:W2:Y:S02]  /*1770*/  LDG.E R26, desc[UR4][R2.64+0x4] ;  /* 0x00000404021a7981 */ /* 0x000ea4000c1e1900 */
[----:B--2---:R-:W-:-:S07]  /*1780*/  IMAD.IADD R26, R26, 0x1, -R7 ;  /* 0x000000011a1a7824 */ /* 0x004fce00078e0a07 */
.L_x_2660:
[----:B------:R-:W-:Y:S01]  /*1790*/  ULDC.64 UR4, c[0x0][0xa10] ;  /* 0x0002840000047ab9 */ /* 0x000fe20000000a00 */
[----:B------:R-:W-:Y:S01]  /*17a0*/  ULDC.64 UR6, c[0x0][0x208] ;  /* 0x0000820000067ab9 */ /* 0x000fe20000000a00 */
[----:B------:R-:W-:Y:S01]  /*17b0*/  ISETP.NE.U32.AND P0, PT, RZ, UR4, PT ;  /* 0x00000004ff007c0c */ /* 0x000fe2000bf05070 */
[----:B------:R-:W2:Y:S03]  /*17c0*/  LDC R4, c[0x0][0x448] ;  /* 0x00011200ff047b82 */ /* 0x000ea60000000800 */
[----:B------:R-:W-:Y:S01]  /*17d0*/  ISETP.NE.AND.EX P0, PT, RZ, UR5, PT, P0 ;  /* 0x00000005ff007c0c */ /* 0x000fe2000bf05300 */
[----:B------:R-:W-:-:S12]  /*17e0*/  ULDC.64 UR4, c[0x0][0xa30] ;  /* 0x00028c0000047ab9 */ /* 0x000fd80000000a00 */
[----:B-1----:R-:W1:Y:S02]  /*17f0*/  @P0 LDC.64 R2, c[0x0][0xa10] ;  /* 0x00028400ff020b82 */ /* 0x002e640000000a00 */
[----:B-1----:R-:W-:-:S05]  /*1800*/  @P0 IMAD.WIDE R2, R227, 0x4, R2 ;  /* 0x00000004e3020825 */ /* 0x002fca00078e0202 */
[----:B------:R-:W3:Y:S04]  /*1810*/  @P0 LDG.E R0, desc[UR6][R2.64] ;  /* 0x0000000602000981 */ /* 0x000ee8000c1e1900 */
[----:B------:R1:W3:Y:S01]  /*1820*/  @P0 LDG.E R9, desc[UR6][R2.64+0x4] ;  /* 0x0000040602090981 */ /* 0x0002e2000c1e1900 */
[----:B------:R-:W-:Y:S01]  /*1830*/  ISETP.NE.U32.AND P1, PT, RZ, UR4, PT ;  /* 0x00000004ff007c0c */ /* 0x000fe2000bf25070 */
[----:B-----5:R-:W-:-:S03]  /*1840*/  IMAD.MOV.U32 R133, RZ, RZ, R26 ;  /* 0x000000ffff857224 */ /* 0x020fc600078e001a */
[----:B------:R-:W-:-:S13]  /*1850*/  ISETP.NE.AND.EX P1, PT, RZ, UR5, PT, P1 ;  /* 0x00000005ff007c0c */ /* 0x000fda000bf25310 */
[----:B------:R-:W-:-:S04]  /*1860*/  @P1 IADD3 R6, P2, R228, UR4, RZ ;  /* 0x00000004e4061c10 */ /* 0x000fc8000ff5e0ff */
[----:B------:R-:W-:-:S05]  /*1870*/  @P1 IADD3.X R7, R229, UR5, RZ, P2, !PT ;  /* 0x00000005e5071c10 */ /* 0x000fca00097fe4ff */
[----:B------:R4:W5:Y:S01]  /*1880*/  @P1 LDG.E R133, desc[UR6][R6.64] ;  /* 0x0000000606851981 */ /* 0x000962000c1e1900 */
[----:B--2---:R-:W-:Y:S01]  /*1890*/  ISETP.NE.AND P1, PT, R4, 0x1, PT ;  /* 0x000000010400780c */ /* 0x004fe20003f25270 */
[----:B------:R-:W-:Y:S01]  /*18a0*/  IMAD.SHL.U32 R220, R5, 0x80, RZ ;  /* 0x0000008005dc7824 */ /* 0x000fe200078e00ff */
[----:B------:R-:W-:Y:S01]  /*18b0*/  LOP3.LUT R12, R226, 0xff, RZ, 0xc0, !PT ;  /* 0x000000ffe20c7812 */ /* 0x000fe200078ec0ff */
[----:B------:R-:W-:Y:S01]  /*18c0*/  IMAD.IADD R13, R26, 0x1, -R13 ;  /* 0x000000011a0d7824 */ /* 0x000fe200078e0a0d */
[----:B------:R-:W-:Y:S01]  /*18d0*/  BSSY B0, `(.L_x_2661) ;  /* 0x0000035000007945 */ /* 0x000fe20003800000 */
[----:B-1----:R-:W-:Y:S01]  /*18e0*/  VIADD R2, R220, 0x7f ;  /* 0x0000007fdc027836 */ /* 0x002fe20000000000 */
[----:B------:R-:W-:Y:S01]  /*18f0*/  SHF.R.U32.HI R226, RZ, 0x10, R226 ;  /* 0x00000010ffe27819 */ /* 0x000fe200000116e2 */
[----:B------:R1:W-:Y:S06]  /*1900*/  STL [R1+0x34], R12 ;  /* 0x0000340c01007387 */ /* 0x0003ec0000100800 */
[----:B------:R-:W2:Y:S08]  /*1910*/  @P1 LDC R11, c[0x0][0x44c] ;  /* 0x00011300ff0b1b82 */ /* 0x000eb00000000800 */
[----:B------:R-:W0:Y:S01]  /*1920*/  @P1 LDC R3, c[0x0][0x450] ;  /* 0x00011400ff031b82 */ /* 0x000e220000000800 */
[----:B---3--:R-:W-:-:S02]  /*1930*/  @P0 IMAD.IADD R24, R9, 0x1, -R0 ;  /* 0x0000000109180824 */ /* 0x008fc400078e0a00 */
[----:B--2---:R-:W-:-:S04]  /*1940*/  @P1 IMAD.HI.U32 R0, R2, R11, RZ ;  /* 0x0000000b02001227 */ /* 0x004fc800078e00ff */
[----:B------:R-:W-:Y:S01]  /*1950*/  IMAD.IADD R222, R13, 0x1, R24 ;  /* 0x000000010dde7824 */ /* 0x000fe200078e0218 */
[----:B0-----:R-:W-:-:S03]  /*1960*/  @P1 SHF.R.U32.HI R2, RZ, R3, R0 ;  /* 0x00000003ff021219 */ /* 0x001fc60000011600 */
[C---:B------:R-:W-:Y:S01]  /*1970*/  VIADD R0, R222.reuse, 0x5f ;  /* 0x0000005fde007836 */ /* 0x040fe20000000000 */
[----:B------:R-:W-:-:S03]  /*1980*/  IADD3 R134, R222, 0x60, -R221 ;  /* 0x00000060de867810 */ /* 0x000fc60007ffe8dd */
[----:B------:R-:W-:-:S04]  /*1990*/  IMAD.HI R0, R0, 0x2aaaaaab, RZ ;  /* 0x2aaaaaab00007827 */ /* 0x000fc800078e02ff */
[----:B------:R-:W-:Y:S01]  /*19a0*/  IMAD.IADD R2, R134, 0x1, R2 ;  /* 0x0000000186027824 */ /* 0x000fe200078e0202 */
[----:B------:R-:W-:-:S03]  /*19b0*/  SHF.R.U32.HI R135, RZ, 0x1f, R0 ;  /* 0x0000001fff877819 */ /* 0x000fc60000011600 */
[----:B------:R-:W-:Y:S01]  /*19c0*/  IMAD.HI R2, R2, 0x2aaaaaab, RZ ;  /* 0x2aaaaaab02027827 */ /* 0x000fe200078e02ff */
[----:B------:R-:W-:-:S03]  /*19d0*/  LEA.HI.SX32 R135, R0, R135, 0x1c ;  /* 0x0000008700877211 */ /* 0x000fc600078fe2ff */
[----:B------:R-:W-:Y:S01]  /*19e0*/  IMAD.MOV.U32 R0, RZ, RZ, RZ ;  /* 0x000000ffff007224 */ /* 0x000fe200078e00ff */
[----:B------:R-:W-:-:S04]  /*19f0*/  SHF.R.U32.HI R3, RZ, 0x1f, R2 ;  /* 0x0000001fff037819 */ /* 0x000fc80000011602 */
[----:B------:R-:W-:-:S04]  /*1a00*/  LEA.HI.SX32 R2, R2, R3, 0x1c ;  /* 0x0000000302027211 */ /* 0x000fc800078fe2ff */
[----:B----4-:R-:W-:-:S04]  /*1a10*/  VIMNMX R6, R135, R2, PT ;  /* 0x0000000287067248 */ /* 0x010fc80003fe0100 */
[----:B------:R-:W-:-:S13]  /*1a20*/  ISETP.GE.AND P0, PT, R6, 0x1, PT ;  /* 0x000000010600780c */ /* 0x000fda0003f06270 */
[----:B-1----:R-:W-:Y:S05]  /*1a30*/  @!P0 BRA `(.L_x_2662) ;  /* 0x0000000000788947 */ /* 0x002fea0003800000 */
[----:B------:R-:W-:Y:S01]  /*1a40*/  ISETP.NE.AND P0, PT, R226, RZ, PT ;  /* 0x000000ffe200720c */ /* 0x000fe20003f05270 */
[----:B------:R-:W-:-:S03]  /*1a50*/  ULDC UR4, c[0x0][0x9f0] ;  /* 0x00027c0000047ab9 */ /* 0x000fc60000000800 */
[----:B------:R-:W-:-:S04]  /*1a60*/  SEL R9, R226, UR4, P0 ;  /* 0x00000004e2097c07 */ /* 0x000fc80008000000 */
[-C--:B------:R-:W-:Y:S02]  /*1a70*/  IABS R5, R9.reuse ;  /* 0x0000000900057213 */ /* 0x080fe40000000000 */
        /* <DEDUP_REMOVED lines=26> */
.L_x_2662:
[----:B------:R-:W-:Y:S05]  /*1c20*/  BSYNC B0 ;  /* 0x0000000000007941 */ /* 0x000fea0003800000 */
.L_x_2661:
[----:B------:R-:W-:Y:S01]  /*1c30*/  IMAD R3, R12, R0, RZ ;  /* 0x000000000c037224 */ /* 0x000fe200078e02ff */
        /* <DEDUP_REMOVED lines=36> */
.L_x_2665:
[----:B------:R-:W-:Y:S05]  /*1e80*/  BSYNC B6 ;  /* 0x0000000000067941 */ /* 0x000fea0003800000 */
.L_x_2664:
        /* <DEDUP_REMOVED lines=20> */
.L_x_2667:
[----:B------:R-:W-:Y:S05]  /*1fd0*/  BSYNC B6 ;  /* 0x0000000000067941 */ /* 0x000fea0003800000 */
.L_x_2666:
[----:B------:R-:W-:Y:S01]  /*1fe0*/  ULDC.64 UR4, c[0x0][0x9f8] ;  /* 0x00027e0000047ab9 */ /* 0x000fe20000000a00 */
[----:B------:R-:W-:Y:S01]  /*1ff0*/  IMAD.MOV.U32 R0, RZ, RZ, R227 ;  /* 0x000000ffff007224 */ /* 0x000fe200078e00e3 */
[----:B------:R-:W-:Y:S01]  /*2000*/  ISETP.NE.U32.AND P0, PT, RZ, UR4, PT ;  /* 0x00000004ff007c0c */ /* 0x000fe2000bf05070 */
[----:B------:R-:W-:Y:S01]  /*2010*/  ULDC.64 UR6, c[0x0][0x208] ;  /* 0x0000820000067ab9 */ /* 0x000fe20000000a00 */
[----:B------:R-:W0:Y:S01]  /*2020*/  S2R R8, SR_TID.X ;  /* 0x0000000000087919 */ /* 0x000e220000002100 */
[----:B------:R-:W1:Y:S01]  /*2030*/  LDC.64 R94, c[0x0][0x3f8] ;  /* 0x0000fe00ff5e7b82 */ /* 0x000e620000000a00 */
[----:B------:R-:W-:-:S07]  /*2040*/  ISETP.NE.AND.EX P0, PT, RZ, UR5, PT, P0 ;  /* 0x00000005ff007c0c */ /* 0x000fce000bf05300 */
[----:B------:R-:W2:Y:S06]  /*2050*/  LDC R15, c[0x0][0x3f4] ;  /* 0x0000fd00ff0f7b82 */ /* 0x000eac0000000800 */
[----:B------:R-:W-:Y:S01]  /*2060*/  @P0 IADD3 R4, P1, R228, UR4, RZ ;  /* 0x00000004e4040c10 */ /* 0x000fe2000ff3e0ff */
[----:B------:R-:W-:Y:S01]  /*2070*/  ULDC UR4, c[0x0][0x2f4] ;  /* 0x0000bd0000047ab9 */ /* 0x000fe20000000800 */
[----:B------:R-:W3:Y:S02]  /*2080*/  LDC.64 R88, c[0x0][0x408] ;  /* 0x00010200ff587b82 */ /* 0x000ee40000000a00 */
[----:B------:R-:W-:-:S05]  /*2090*/  @P0 IADD3.X R5, R229, UR5, RZ, P1, !PT ;  /* 0x00000005e5050c10 */ /* 0x000fca0008ffe4ff */
[----:B------:R4:W3:Y:S01]  /*20a0*/  @P0 LDG.E R0, desc[UR6][R4.64] ;  /* 0x0000000604000981 */ /* 0x0008e2000c1e1900 */
[----:B------:R-:W-:Y:S01]  /*20b0*/  ISETP.GE.AND P1, PT, R195, UR4, PT ;  /* 0x00000004c3007c0c */ /* 0x000fe2000bf26270 */
[----:B-1----:R-:W-:Y:S01]  /*20c0*/  IMAD.WIDE.U32 R96, R206, R94, R16 ;  /* 0x0000005ece607225 */ /* 0x002fe200078e0010 */
[----:B------:R-:W-:Y:S01]  /*20d0*/  ISETP.GE.AND P0, PT, R16, UR4, PT ;  /* 0x0000000410007c0c */ /* 0x000fe2000bf06270 */
[----:B------:R-:W1:Y:S01]  /*20e0*/  S2R R158, SR_TID.X ;  /* 0x00000000009e7919 */ /* 0x000e620000002100 */
[----:B------:R-:W-:Y:S01]  /*20f0*/  SEL R6, RZ, 0xffffffff, P1 ;  /* 0xffffffffff067807 */ /* 0x000fe20000800000 */
[----:B------:R-:W-:Y:S01]  /*2100*/  IMAD.SHL.U32 R102, R94, 0x40, RZ ;  /* 0x000000405e667824 */ /* 0x000fe200078e00ff */
[----:B------:R-:W-:Y:S01]  /*2110*/  SEL R3, RZ, 0x1, P0 ;  /* 0x00000001ff037807 */ /* 0x000fe20000000000 */
[----:B------:R-:W-:Y:S01]  /*2120*/  IMAD.IADD R121, R121, 0x1, R26 ;  /* 0x0000000179797824 */ /* 0x000fe200078e021a */
[----:B------:R-:W-:Y:S01]  /*2130*/  ISETP.GE.AND P0, PT, R194, UR4, PT ;  /* 0x00000004c2007c0c */ /* 0x000fe2000bf06270 */
[----:B------:R-:W-:Y:S01]  /*2140*/  IMAD.SHL.U32 R6, R6, 0x2, RZ ;  /* 0x0000000206067824 */ /* 0x000fe200078e00ff */
[----:B------:R-:W-:Y:S01]  /*2150*/  ISETP.GE.AND P1, PT, R192, UR4, PT ;  /* 0x00000004c0007c0c */ /* 0x000fe2000bf26270 */
[----:B--2---:R-:W-:Y:S01]  /*2160*/  IMAD.SHL.U32 R118, R15, 0x2, RZ ;  /* 0x000000020f767824 */ /* 0x004fe200078e00ff */
[----:B------:R-:W-:-:S02]  /*2170*/  SHF.R.S32.HI R7, RZ, 0x1f, R206 ;  /* 0x0000001fff077819 */ /* 0x000fc400000114ce */
[----:B------:R-:W-:Y:S01]  /*2180*/  LOP3.LUT R3, R6, 0x2, R3, 0xe2, !PT ;  /* 0x0000000206037812 */ /* 0x000fe200078ee203 */
[----:B0-----:R-:W-:Y:S01]  /*2190*/  VIADD R6, R8, 0xffffff80 ;  /* 0xffffff8008067836 */ /* 0x001fe20000000000 */
[----:B----4-:R-:W-:Y:S01]  /*21a0*/  SEL R4, RZ, 0x4, P0 ;  /* 0x00000004ff047807 */ /* 0x010fe20000000000 */
[----:B---3--:R-:W-:Y:S01]  /*21b0*/  IMAD.WIDE.U32 R90, R206, R88, R16 ;  /* 0x00000058ce5a7225 */ /* 0x008fe200078e0010 */
[----:B------:R-:W-:Y:S02]  /*21c0*/  SEL R5, RZ, 0x8, P1 ;  /* 0x00000008ff057807 */ /* 0x000fe40000800000 */
[----:B------:R-:W-:Y:S01]  /*21d0*/  ISETP.GE.AND P0, PT, R23, UR4, PT ;  /* 0x0000000417007c0c */ /* 0x000fe2000bf06270 */
[----:B------:R-:W-:Y:S01]  /*21e0*/  IMAD R123, R89, 0x60, RZ ;  /* 0x00000060597b7824 */ /* 0x000fe200078e02ff */
[----:B------:R-:W-:Y:S01]  /*21f0*/  SHF.R.S32.HI R197, RZ, 0x1f, R196 ;  /* 0x0000001fffc57819 */ /* 0x000fe200000114c4 */
[----:B------:R-:W-:Y:S01]  /*2200*/  IMAD.SHL.U32 R104, R88, 0x40, RZ ;  /* 0x0000004058687824 */ /* 0x000fe200078e00ff */
[----:B------:R-:W-:Y:S01]  /*2210*/  LOP3.LUT R3, R5, R3, R4, 0xfe, !PT ;  /* 0x0000000305037212 */ /* 0x000fe200078efe04 */
[-C--:B------:R-:W-:Y:S01]  /*2220*/  IMAD R4, R7, R94.reuse, RZ ;  /* 0x0000005e07047224 */ /* 0x080fe200078e02ff */
[----:B------:R-:W-:Y:S01]  /*2230*/  SEL R8, RZ, 0x10, P0 ;  /* 0x00000010ff087807 */ /* 0x000fe20000000000 */
[----:B------:R-:W-:Y:S01]  /*2240*/  IMAD.WIDE.U32 R98, R206, R94, R196 ;  /* 0x0000005ece627225 */ /* 0x000fe200078e00c4 */
[----:B------:R-:W-:-:S02]  /*2250*/  ISETP.GE.AND P0, PT, R16, R15, PT ;  /* 0x0000000f1000720c */ /* 0x000fc40003f06270 */
[----:B------:R-:W-:Y:S01]  /*2260*/  ISETP.GE.AND P1, PT, R195, R15, PT ;  /* 0x0000000fc300720c */ /* 0x000fe20003f26270 */
[C---:B------:R-:W-:Y:S01]  /*2270*/  IMAD R5, R206.reuse, R95, R4 ;  /* 0x0000005fce057224 */ /* 0x040fe200078e0204 */
[----:B------:R-:W-:Y:S01]  /*2280*/  LOP3.LUT R8, R3, R8, RZ, 0xfc, !PT ;  /* 0x0000000803087212 */ /* 0x000fe200078efcff */
[-C--:B------:R-:W-:Y:S01]  /*2290*/  IMAD R7, R7, R88.reuse, RZ ;  /* 0x0000005807077224 */ /* 0x080fe200078e02ff */
[----:B------:R-:W-:Y:S01]  /*22a0*/  SHF.R.S32.HI R9, RZ, 0x1f, R6 ;  /* 0x0000001fff097819 */ /* 0x000fe20000011406 */
[----:B------:R-:W-:Y:S01]  /*22b0*/  IMAD.IADD R99, R99, 0x1, R5 ;  /* 0x0000000163637824 */ /* 0x000fe200078e0205 */
[----:B------:R-:W-:Y:S01]  /*22c0*/  SEL R3, R15, RZ, P0 ;  /* 0x000000ff0f037207 */ /* 0x000fe20000000000 */
[----:B------:R-:W-:Y:S01]  /*22d0*/  IMAD.IADD R97, R5, 0x1, R97 ;  /* 0x0000000105617824 */ /* 0x000fe200078e0261 */
[----:B------:R-:W-:Y:S01]  /*22e0*/  SEL R4, R15, RZ, P1 ;  /* 0x000000ff0f047207 */ /* 0x000fe20000800000 */
[----:B------:R-:W-:Y:S01]  /*22f0*/  IMAD.WIDE.U32 R92, R206, R88, R196 ;  /* 0x00000058ce5c7225 */ /* 0x000fe200078e00c4 */
[----:B------:R-:W-:-:S02]  /*2300*/  LEA.HI R9, R9, R6, RZ, 0x2 ;  /* 0x0000000609097211 */ /* 0x000fc400078f10ff */
[----:B------:R-:W-:Y:S01]  /*2310*/  ISETP.GE.AND P2, PT, R194, R15, PT ;  /* 0x0000000fc200720c */ /* 0x000fe20003f46270 */
[----:B------:R-:W-:Y:S01]  /*2320*/  IMAD R5, R206, R89, R7 ;  /* 0x00000059ce057224 */ /* 0x000fe200078e0207 */
[----:B------:R-:W-:Y:S01]  /*2330*/  LOP3.LUT R9, R9, 0xfffffffc, RZ, 0xc0, !PT ;  /* 0xfffffffc09097812 */ /* 0x000fe200078ec0ff */
[----:B------:R-:W-:Y:S01]  /*2340*/  IMAD.IADD R3, R16, 0x1, R3 ;  /* 0x0000000110037824 */ /* 0x000fe200078e0203 */
[----:B------:R-:W-:Y:S01]  /*2350*/  SEL R7, R15, RZ, P2 ;  /* 0x000000ff0f077207 */ /* 0x000fe20001000000 */
[----:B------:R-:W-:Y:S01]  /*2360*/  IMAD.IADD R93, R93, 0x1, R5 ;  /* 0x000000015d5d7824 */ /* 0x000fe200078e0205 */
[----:B------:R-:W-:Y:S01]  /*2370*/  SHF.R.U32.HI R20, RZ, 0x3, R213 ;  /* 0x00000003ff147819 */ /* 0x000fe200000116d5 */
[----:B------:R-:W-:Y:S01]  /*2380*/  IMAD.IADD R91, R5, 0x1, R91 ;  /* 0x00000001055b7824 */ /* 0x000fe200078e025b */
[----:B-----5:R-:W-:Y:S01]  /*2390*/  SHF.R.S32.HI R13, RZ, 0x1f, R133 ;  /* 0x0000001fff0d7819 */ /* 0x020fe20000011485 */
[----:B------:R-:W-:Y:S01]  /*23a0*/  IMAD.IADD R5, R195, 0x1, R4 ;  /* 0x00000001c3057824 */ /* 0x000fe200078e0204 */
[----:B------:R-:W-:Y:S01]  /*23b0*/  SHF.R.S32.HI R4, RZ, 0x1f, R3 ;  /* 0x0000001fff047819 */ /* 0x000fe20000011403 */
[----:B------:R-:W-:Y:S01]  /*23c0*/  IMAD.IADD R21, R6, 0x1, -R9 ;  /* 0x0000000106157824 */ /* 0x000fe200078e0a09 */
[----:B------:R-:W-:Y:S01]  /*23d0*/  LOP3.LUT R19, R19, 0xfffffffe, RZ, 0xc0, !PT ;  /* 0xfffffffe13137812 */ /* 0x000fe200078ec0ff */
[----:B------:R-:W-:Y:S01]  /*23e0*/  IMAD.IADD R11, R194, 0x1, R7 ;  /* 0x00000001c20b7824 */ /* 0x000fe200078e0207 */
[----:B------:R-:W-:Y:S01]  /*23f0*/  SHF.R.S32.HI R10, RZ, 0x1f, R5 ;  /* 0x0000001fff0a7819 */ /* 0x000fe20000011405 */
[----:B------:R-:W-:Y:S01]  /*2400*/  IMAD.WIDE.U32 R98, R133, R94, R98 ;  /* 0x0000005e85627225 */ /* 0x000fe200078e0062 */
[----:B------:R-:W-:-:S02]  /*2410*/  LEA.HI R6, R4, R3, RZ, 0x3 ;  /* 0x0000000304067211 */ /* 0x000fc400078f18ff */
[----:B------:R-:W-:Y:S01]  /*2420*/  LEA.HI R3, R4, R3, RZ, 0x6 ;  /* 0x0000000304037211 */ /* 0x000fe200078f30ff */
[C---:B------:R-:W-:Y:S01]  /*2430*/  IMAD.WIDE.U32 R96, R133.reuse, R94, R96 ;  /* 0x0000005e85607225 */ /* 0x040fe200078e0060 */
[CC--:B------:R-:W-:Y:S02]  /*2440*/  LEA.HI R7, R10.reuse, R5.reuse, RZ, 0x6 ;  /* 0x000000050a077211 */ /* 0x0c0fe400078f30ff */
[----:B------:R-:W-:Y:S01]  /*2450*/  LEA.HI R10, R10, R5, RZ, 0x3 ;  /* 0x000000050a0a7211 */ /* 0x000fe200078f18ff */
[CC--:B------:R-:W-:Y:S01]  /*2460*/  IMAD.WIDE.U32 R92, R133.reuse, R88.reuse, R92 ;  /* 0x00000058855c7225 */ /* 0x0c0fe200078e005c */
[----:B------:R-:W-:Y:S02]  /*2470*/  SHF.R.S32.HI R4, RZ, 0x6, R3 ;  /* 0x00000006ff047819 */ /* 0x000fe40000011403 */
[----:B------:R-:W-:Y:S01]  /*2480*/  SHF.R.S32.HI R7, RZ, 0x6, R7 ;  /* 0x00000006ff077819 */ /* 0x000fe20000011407 */
[----:B------:R-:W-:Y:S01]  /*2490*/  IMAD.WIDE.U32 R90, R133, R88, R90 ;  /* 0x00000058855a7225 */ /* 0x000fe200078e005a */
[----:B------:R-:W-:-:S02]  /*24a0*/  LOP3.LUT R5, R215, 0x38, R10, 0xf8, !PT ;  /* 0x00000038d7057812 */ /* 0x000fc400078ef80a */
[--C-:B------:R-:W-:Y:S01]  /*24b0*/  LOP3.LUT R9, R213, 0x38, R6.reuse, 0xf8, !PT ;  /* 0x00000038d5097812 */ /* 0x100fe200078ef806 */
[C---:B------:R-:W-:Y:S01]  /*24c0*/  IMAD R130, R4.reuse, 0x1800, R217 ;  /* 0x0000180004827824 */ /* 0x040fe200078e02d9 */
[----:B------:R-:W-:Y:S01]  /*24d0*/  LOP3.LUT R3, R215, 0x38, R6, 0xf8, !PT ;  /* 0x00000038d7037812 */ /* 0x000fe200078ef806 */
[--C-:B------:R-:W-:Y:S01]  /*24e0*/  IMAD R128, R4, 0x1800, R218.reuse ;  /* 0x0000180004807824 */ /* 0x100fe200078e02da */
[----:B------:R-:W-:Y:S01]  /*24f0*/  SHF.R.S32.HI R12, RZ, 0x1f, R11 ;  /* 0x0000001fff0c7819 */ /* 0x000fe2000001140b */
[----:B------:R-:W-:Y:S01]  /*2500*/  IMAD R129, R7, 0x1800, R217 ;  /* 0x0000180007817824 */ /* 0x000fe200078e02d9 */
[----:B------:R-:W-:Y:S01]  /*2510*/  LOP3.LUT R4, R5, R216, RZ, 0x3c, !PT ;  /* 0x000000d805047212 */ /* 0x000fe200078e3cff */
[----:B------:R-:W-:Y:S01]  /*2520*/  IMAD R126, R7, 0x1800, R218 ;  /* 0x00001800077e7824 */ /* 0x000fe200078e02da */
[----:B------:R-:W-:Y:S01]  /*2530*/  LOP3.LUT R9, R9, R20, RZ, 0x3c, !PT ;  /* 0x0000001409097212 */ /* 0x000fe200078e3cff */
[----:B------:R-:W-:Y:S01]  /*2540*/  IMAD R108, R21, 0x40, R206 ;  /* 0x00000040156c7824 */ /* 0x000fe200078e02ce */
[----:B------:R-:W-:Y:S01]  /*2550*/  LOP3.LUT R3, R3, R216, RZ, 0x3c, !PT ;  /* 0x000000d803037212 */ /* 0x000fe200078e3cff */
[----:B------:R-:W-:Y:S01]  /*2560*/  IMAD.IADD R129, R129, 0x1, R4 ;  /* 0x0000000181817824 */ /* 0x000fe200078e0204 */
[-C--:B------:R-:W-:Y:S01]  /*2570*/  LEA.HI R14, R12, R11.reuse, RZ, 0x3 ;  /* 0x0000000b0c0e7211 */ /* 0x080fe200078f18ff */
[----:B------:R-:W-:Y:S01]  /*2580*/  IMAD.IADD R128, R128, 0x1, R9 ;  /* 0x0000000180807824 */ /* 0x000fe200078e0209 */
[----:B------:R-:W-:Y:S01]  /*2590*/  LEA.HI R11, R12, R11, RZ, 0x6 ;  /* 0x0000000b0c0b7211 */ /* 0x000fe200078f30ff */
[----:B------:R-:W-:Y:S01]  /*25a0*/  IMAD.IADD R130, R130, 0x1, R3 ;  /* 0x0000000182827824 */ /* 0x000fe200078e0203 */
[----:B------:R-:W-:-:S02]  /*25b0*/  LOP3.LUT R4, R213, 0x38, R10, 0xf8, !PT ;  /* 0x00000038d5047812 */ /* 0x000fc400078ef80a */
[--C-:B------:R-:W-:Y:S02]  /*25c0*/  LOP3.LUT R9, R213, 0x38, R14.reuse, 0xf8, !PT ;  /* 0x00000038d5097812 */ /* 0x100fe400078ef80e */
[----:B------:R-:W-:Y:S02]  /*25d0*/  SHF.R.S32.HI R11, RZ, 0x6, R11 ;  /* 0x00000006ff0b7819 */ /* 0x000fe4000001140b */
[----:B------:R-:W-:Y:S02]  /*25e0*/  LOP3.LUT R3, R215, 0x38, R14, 0xf8, !PT ;  /* 0x00000038d7037812 */ /* 0x000fe400078ef80e */
[-C--:B------:R-:W-:Y:S01]  /*25f0*/  LOP3.LUT R5, R4, R20.reuse, RZ, 0x3c, !PT ;  /* 0x0000001404057212 */ /* 0x080fe200078e3cff */
[----:B------:R-:W-:Y:S01]  /*2600*/  IMAD R127, R11, 0x1800, R217 ;  /* 0x000018000b7f7824 */ /* 0x000fe200078e02d9 */
[----:B------:R-:W-:Y:S01]  /*2610*/  LOP3.LUT R12, R9, R20, RZ, 0x3c, !PT ;  /* 0x00000014090c7212 */ /* 0x000fe200078e3cff */
[----:B------:R-:W-:Y:S01]  /*2620*/  IMAD R20, R13, R94, RZ ;  /* 0x0000005e0d147224 */ /* 0x000fe200078e02ff */
[----:B------:R-:W-:Y:S01]  /*2630*/  LOP3.LUT R4, R3, R216, RZ, 0x3c, !PT ;  /* 0x000000d803047212 */ /* 0x000fe200078e3cff */
[----:B------:R-:W-:Y:S01]  /*2640*/  IMAD.IADD R126, R126, 0x1, R5 ;  /* 0x000000017e7e7824 */ /* 0x000fe200078e0205 */
[----:B------:R-:W-:Y:S01]  /*2650*/  @P2 LOP3.LUT R19, R19, 0x1, RZ, 0xfc, !PT ;  /* 0x0000000113132812 */ /* 0x000fe200078efcff */
[----:B------:R-:W-:Y:S01]  /*2660*/  IMAD R5, R95, 0x60, RZ ;  /* 0x000000605f057824 */ /* 0x000fe200078e02ff */
[----:B------:R-:W-:Y:S01]  /*2670*/  LOP3.LUT P3, RZ, R224, 0x4, RZ, 0xc0, !PT ;  /* 0x00000004e0ff7812 */ /* 0x000fe2000786c0ff */
[----:B------:R-:W-:Y:S01]  /*2680*/  IMAD R7, R133, R95, R20 ;  /* 0x0000005f85077224 */ /* 0x000fe200078e0214 */
[----:B------:R-:W-:Y:S01]  /*2690*/  ISETP.GE.AND P2, PT, R193, UR4, PT ;  /* 0x00000004c1007c0c */ /* 0x000fe2000bf46270 */
[----:B------:R-:W-:Y:S01]  /*26a0*/  IMAD.IADD R127, R127, 0x1, R4 ;  /* 0x000000017f7f7824 */ /* 0x000fe200078e0204 */
[C---:B------:R-:W-:Y:S01]  /*26b0*/  SHF.L.U64.HI R101, R94.reuse, 0x6, R95 ;  /* 0x000000065e657819 */ /* 0x040fe2000001025f */
[----:B------:R-:W-:Y:S01]  /*26c0*/  IMAD.WIDE.U32 R94, R94, 0x60, RZ ;  /* 0x000000605e5e7825 */ /* 0x000fe200078e00ff */
[----:B------:R-:W-:-:S02]  /*26d0*/  LOP3.LUT R3, R215, 0x18, R16, 0xf8, !PT ;  /* 0x00000018d7037812 */ /* 0x000fc400078ef810 */
[----:B------:R-:W-:Y:S01]  /*26e0*/  SEL R9, RZ, 0x20, P2 ;  /* 0x00000020ff097807 */ /* 0x000fe20001000000 */
[----:B------:R-:W-:Y:S01]  /*26f0*/  IMAD R4, R13, R88, RZ ;  /* 0x000000580d047224 */ /* 0x000fe200078e02ff */
[----:B------:R-:W-:Y:S01]  /*2700*/  LOP3.LUT R124, R3, R216, RZ, 0x3c, !PT ;  /* 0x000000d8037c7212 */ /* 0x000fe200078e3cff */
[----:B------:R-:W-:Y:S01]  /*2710*/  IMAD R125, R11, 0x1800, R218 ;  /* 0x000018000b7d7824 */ /* 0x000fe200078e02da */
[----:B------:R-:W-:Y:S01]  /*2720*/  SHF.L.U64.HI R103, R88, 0x6, R89 ;  /* 0x0000000658677819 */ /* 0x000fe20000010259 */
[----:B------:R-:W-:Y:S01]  /*2730*/  IMAD.IADD R122, R95, 0x1, R5 ;  /* 0x000000015f7a7824 */ /* 0x000fe200078e0205 */
[----:B------:R-:W-:Y:S01]  /*2740*/  SHF.R.S32.HI R111, RZ, 0x3, R6 ;  /* 0x00000003ff6f7819 */ /* 0x000fe20000011406 */
[----:B------:R-:W-:Y:S01]  /*2750*/  IMAD R11, R133, R89, R4 ;  /* 0x00000059850b7224 */ /* 0x000fe200078e0204 */
[----:B------:R-:W-:Y:S01]  /*2760*/  LOP3.LUT R5, R6, 0xfffffff8, RZ, 0xc0, !PT ;  /* 0xfffffff806057812 */ /* 0x000fe200078ec0ff */
[----:B------:R-:W-:Y:S01]  /*2770*/  IMAD.IADD R100, R99, 0x1, R7 ;  /* 0x0000000163647824 */ /* 0x000fe200078e0207 */
[----:B------:R-:W-:Y:S01]  /*2780*/  LOP3.LUT R25, R8, R9, RZ, 0xfc, !PT ;  /* 0x0000000908197212 */ /* 0x000fe200078efcff */
[----:B------:R-:W-:Y:S01]  /*2790*/  IMAD.IADD R3, R7, 0x1, R97 ;  /* 0x0000000107037824 */ /* 0x000fe200078e0261 */
[----:B------:R-:W-:Y:S01]  /*27a0*/  LOP3.LUT R19, R19, 0xfffffffb, RZ, 0xc0, !PT ;  /* 0xfffffffb13137812 */ /* 0x000fe200078ec0ff */
[----:B------:R-:W-:Y:S01]  /*27b0*/  IMAD.WIDE.U32 R88, R88, 0x60, RZ ;  /* 0x0000006058587825 */ /* 0x000fe200078e00ff */
[----:B------:R-:W-:-:S02]  /*27c0*/  LOP3.LUT R6, R10, 0xfffffff8, RZ, 0xc0, !PT ;  /* 0xfffffff80a067812 */ /* 0x000fc400078ec0ff */
[----:B------:R-:W-:Y:S01]  /*27d0*/  LOP3.LUT R7, R14, 0xfffffff8, RZ, 0xc0, !PT ;  /* 0xfffffff80e077812 */ /* 0x000fe200078ec0ff */
[----:B------:R-:W-:Y:S01]  /*27e0*/  IMAD.IADD R125, R125, 0x1, R12 ;  /* 0x000000017d7d7824 */ /* 0x000fe200078e020c */
[----:B------:R-:W-:Y:S01]  /*27f0*/  SHF.R.S32.HI R110, RZ, 0x3, R10 ;  /* 0x00000003ff6e7819 */ /* 0x000fe2000001140a */
[----:B------:R-:W-:Y:S01]  /*2800*/  IMAD.IADD R124, R217, 0x1, R124 ;  /* 0x00000001d97c7824 */ /* 0x000fe200078e027c */
[----:B------:R-:W-:Y:S01]  /*2810*/  LOP3.LUT R9, R25, 0x2, RZ, 0xc0, !PT ;  /* 0x0000000219097812 */ /* 0x000fe200078ec0ff */
[----:B------:R-:W-:Y:S01]  /*2820*/  IMAD.IADD R123, R89, 0x1, R123 ;  /* 0x00000001597b7824 */ /* 0x000fe200078e027b */
[----:B------:R-:W-:Y:S01]  /*2830*/  LOP3.LUT R10, R25, 0x4, RZ, 0xc0, !PT ;  /* 0x00000004190a7812 */ /* 0x000fe200078ec0ff */
[----:B------:R-:W-:Y:S01]  /*2840*/  IMAD.IADD R87, R93, 0x1, R11 ;  /* 0x000000015d577824 */ /* 0x000fe200078e020b */
[----:B------:R-:W-:Y:S01]  /*2850*/  LOP3.LUT R20, R25, 0x8, RZ, 0xc0, !PT ;  /* 0x0000000819147812 */ /* 0x000fe200078ec0ff */
[----:B------:R-:W-:Y:S01]  /*2860*/  IMAD.IADD R4, R11, 0x1, R91 ;  /* 0x000000010b047824 */ /* 0x000fe200078e025b */
[----:B------:R-:W-:-:S02]  /*2870*/  LOP3.LUT R21, R25, 0x10, RZ, 0xc0, !PT ;  /* 0x0000001019157812 */ /* 0x000fc400078ec0ff */
[----:B------:R-:W-:Y:S02]  /*2880*/  @P3 LOP3.LUT R19, R19, 0x4, RZ, 0xfc, !PT ;  /* 0x0000000413133812 */ /* 0x000fe400078efcff */
[----:B-1----:R-:W-:Y:S02]  /*2890*/  LEA.HI R158, R158, 0x8, RZ, 0x19 ;  /* 0x000000089e9e7811 */ /* 0x002fe400078fc8ff */
[----:B------:R-:W-:Y:S02]  /*28a0*/  SHF.R.S32.HI R109, RZ, 0x3, R14 ;  /* 0x00000003ff6d7819 */ /* 0x000fe4000001140e */
[----:B------:R-:W-:Y:S02]  /*28b0*/  LOP3.LUT R8, R8, 0x1, RZ, 0xc0, !PT ;  /* 0x0000000108087812 */ /* 0x000fe400078ec0ff */
[----:B------:R-:W-:Y:S02]  /*28c0*/  SHF.R.S32.HI R107, RZ, 0x1f, R5 ;  /* 0x0000001fff6b7819 */ /* 0x000fe40000011405 */
[----:B------:R-:W-:-:S02]  /*28d0*/  SHF.R.S32.HI R106, RZ, 0x1f, R6 ;  /* 0x0000001fff6a7819 */ /* 0x000fc40000011406 */
[----:B------:R-:W-:Y:S02]  /*28e0*/  SHF.R.S32.HI R105, RZ, 0x1f, R7 ;  /* 0x0000001fff697819 */ /* 0x000fe40000011407 */
[----:B------:R-:W-:Y:S02]  /*28f0*/  LOP3.LUT R25, R25, 0x20, RZ, 0xc0, !PT ;  /* 0x0000002019197812 */ /* 0x000fe400078ec0ff */
[----:B------:R-:W-:-:S07]  /*2900*/  SHF.R.S32.HI R120, RZ, 0x1f, R0 ;  /* 0x0000001fff787819 */ /* 0x000fce0000011400 */
.L_x_2773:
[----:B------:R-:W0:Y:S01]  /*2910*/  LDC R28, c[0x0][0x430] ;  /* 0x00010c00ff1c7b82 */ /* 0x000e220000000800 */
[----:B------:R-:W-:Y:S01]  /*2920*/  VIADD R2, R2, 0xffffffff ;  /* 0xffffffff02027836 */ /* 0x000fe20000000000 */
[----:B------:R-:W-:-:S03]  /*2930*/  ULDC.64 UR4, c[0x0][0x208] ;  /* 0x0000820000047ab9 */ /* 0x000fc60000000a00 */
[----:B------:R-:W-:-:S03]  /*2940*/  IMAD R11, R2, 0x60, R108 ;  /* 0x00000060020b7824 */ /* 0x000fc600078e026c */
[----:B-1----:R-:W1:Y:S01]  /*2950*/  LDC R117, c[0x0][0x3f4] ;  /* 0x0000fd00ff757b82 */ /* 0x002e620000000800 */
[----:B--2---:R-:W-:Y:S01]  /*2960*/  IMAD.IADD R31, R121, 0x1, R11 ;  /* 0x00000001791f7824 */ /* 0x004fe200078e020b */
[----:B------:R-:W-:-:S03]  /*2970*/  ISETP.GE.AND P2, PT, R11, R24, PT ;  /* 0x000000180b00720c */ /* 0x000fc60003f46270 */
[----:B------:R-:W-:Y:S01]  /*2980*/  IMAD.MOV.U32 R11, RZ, RZ, R31 ;  /* 0x000000ffff0b7224 */ /* 0x000fe200078e001f */
[----:B------:R-:W-:Y:S02]  /*2990*/  ISETP.GT.OR P2, PT, R108, 0x5f, P2 ;  /* 0x0000005f6c00780c */ /* 0x000fe40001744670 */
[----:B0-----:R-:W-:-:S11]  /*29a0*/  ISETP.NE.AND P3, PT, R28, 0x1, PT ;  /* 0x000000011c00780c */ /* 0x001fd60003f65270 */
[----:B------:R-:W0:Y:S08]  /*29b0*/  @!P2 LDC.64 R14, c[0x0][0x428] ;  /* 0x00010a00ff0eab82 */ /* 0x000e300000000a00 */
[----:B------:R-:W2:Y:S08]  /*29c0*/  @!P2 LDC.64 R12, c[0x0][0x418] ;  /* 0x00010600ff0cab82 */ /* 0x000eb00000000a00 */
[----:B------:R-:W3:Y:S08]  /*29d0*/  @P3 LDC R26, c[0x0][0x434] ;  /* 0x00010d00ff1a3b82 */ /* 0x000ef00000000800 */
[----:B------:R-:W4:Y:S01]  /*29e0*/  @P3 LDC R27, c[0x0][0x438] ;  /* 0x00010e00ff1b3b82 */ /* 0x000f220000000800 */
[----:B---3--:R-:W-:-:S05]  /*29f0*/  @P3 IMAD.HI.U32 R26, R31, R26, RZ ;  /* 0x0000001a1f1a3227 */ /* 0x008fca00078e00ff */
[----:B----4-:R-:W-:Y:S01]  /*2a00*/  @P3 SHF.R.U32.HI R11, RZ, R27, R26 ;  /* 0x0000001bff0b3219 */ /* 0x010fe2000001161a */
[----:B0-----:R-:W-:-:S03]  /*2a10*/  @!P2 IMAD R26, R120, R14, RZ ;  /* 0x0000000e781aa224 */ /* 0x001fc600078e02ff */
[--C-:B------:R-:W-:Y:S01]  /*2a20*/  @!P2 SHF.R.S32.HI R27, RZ, 0x1f, R11.reuse ;  /* 0x0000001fff1ba819 */ /* 0x100fe2000001140b */
[----:B------:R-:W-:Y:S02]  /*2a30*/  @!P2 IMAD R29, R0, R15, R26 ;  /* 0x0000000f001da224 */ /* 0x000fe400078e021a */
[----:B------:R-:W-:-:S04]  /*2a40*/  @!P2 IMAD.MOV.U32 R26, RZ, RZ, R11 ;  /* 0x000000ffff1aa224 */ /* 0x000fc800078e000b */
[----:B------:R-:W-:-:S04]  /*2a50*/  @!P2 IMAD.WIDE.U32 R14, R0, R14, R26 ;  /* 0x0000000e000ea225 */ /* 0x000fc800078e001a */
[----:B------:R-:W-:Y:S01]  /*2a60*/  @!P2 IMAD.IADD R15, R15, 0x1, R29 ;  /* 0x000000010f0fa824 */ /* 0x000fe200078e021d */
[----:B--2---:R-:W-:Y:S01]  /*2a70*/  @!P2 LEA R12, P3, R14, R12, 0x2 ;  /* 0x0000000c0e0ca211 */ /* 0x004fe200078610ff */
[----:B------:R-:W-:-:S03]  /*2a80*/  IMAD.MOV.U32 R26, RZ, RZ, RZ ;  /* 0x000000ffff1a7224 */ /* 0x000fc600078e00ff */
        /* <DEDUP_REMOVED lines=11> */
[----:B------:R-:W-:Y:S01]  /*2b40*/  @P2 LOP3.LUT R19, R19, 0x2, RZ, 0xfc, !PT ;  /* 0x0000000213132812 */ /* 0x000fe200078efcff */
[----:B------:R-:W-:Y:S01]  /*2b50*/  IMAD R80, R15, 0x2, R112 ;  /* 0x000000020f507824 */ /* 0x000fe200078e0270 */
[----:B-1----:R-:W-:-:S02]  /*2b60*/  ISETP.GE.AND P2, PT, R117, 0x1, PT ;  /* 0x000000017500780c */ /* 0x002fc40003f46270 */
[----:B------:R-:W-:-:S04]  /*2b70*/  @P4 VIADD R81, R15, 0xffffffe0 ;  /* 0xffffffe00f514836 */ /* 0x000fc80000000000 */
[----:B------:R-:W-:-:S07]  /*2b80*/  IMAD R81, R81, 0x2, R112 ;  /* 0x0000000251517824 */ /* 0x000fce00078e0270 */
[----:B0-----:R-:W-:Y:S05]  /*2b90*/  @!P2 BRA `(.L_x_2669) ;  /* 0x00000078004ca947 */ /* 0x001fea0003800000 */
[----:B------:R-:W-:Y:S01]  /*2ba0*/  SHF.R.S32.HI R82, RZ, 0x1f, R27 ;  /* 0x0000001fff527819 */ /* 0x000fe2000001141b */
[----:B------:R-:W-:Y:S01]  /*2bb0*/  ULDC.64 UR4, c[0x0][0x300] ;  /* 0x0000c00000047ab9 */ /* 0x000fe20000000a00 */
[----:B-----5:R-:W-:Y:S01]  /*2bc0*/  SHF.R.S32.HI R83, RZ, 0x1f, R26 ;  /* 0x0000001fff537819 */ /* 0x020fe2000001141a */
[C---:B------:R-:W-:Y:S01]  /*2bd0*/  IMAD.WIDE.U32 R12, R27.reuse, UR4, RZ ;  /* 0x000000041b0c7c25 */ /* 0x040fe2000f8e00ff */
[----:B------:R-:W-:Y:S02]  /*2be0*/  ULDC.U8 UR6, c[0x0][0x410] ;  /* 0x0001040000067ab9 */ /* 0x000fe40000000000 */
[----:B------:R-:W-:Y:S01]  /*2bf0*/  ISETP.NE.AND P2, PT, RZ, UR6, PT ;  /* 0x00000006ff007c0c */ /* 0x000fe2000bf45270 */
[----:B------:R-:W-:Y:S02]  /*2c00*/  IMAD R14, R82, UR4, RZ ;  /* 0x00000004520e7c24 */ /* 0x000fe4000f8e02ff */
[----:B------:R-:W-:Y:S02]  /*2c10*/  IMAD R84, R2, -0x60, R24 ;  /* 0xffffffa002547824 */ /* 0x000fe400078e0218 */
[----:B------:R-:W-:Y:S01]  /*2c20*/  IMAD R11, R27, UR5, R14 ;  /* 0x000000051b0b7c24 */ /* 0x000fe2000f8e020e */
[----:B------:R-:W-:Y:S01]  /*2c30*/  ULDC.64 UR4, c[0x0][0x310] ;  /* 0x0000c40000047ab9 */ /* 0x000fe20000000a00 */
[----:B------:R-:W-:Y:S01]  /*2c40*/  IMAD R14, R122, R2, RZ ;  /* 0x000000027a0e7224 */ /* 0x000fe200078e02ff */
[----:B------:R-:W-:Y:S01]  /*2c50*/  VIMNMX R84, R84, 0x60, PT ;  /* 0x0000006054547848 */ /* 0x000fe20003fe0100 */
[----:B------:R-:W-:-:S02]  /*2c60*/  IMAD R15, R83, UR4, RZ ;  /* 0x00000004530f7c24 */ /* 0x000fc4000f8e02ff */
[----:B------:R-:W-:Y:S01]  /*2c70*/  IMAD.IADD R13, R13, 0x1, R11 ;  /* 0x000000010d0d7824 */ /* 0x000fe200078e020b */
[----:B------:R-:W-:Y:S01]  /*2c80*/  SHF.R.S32.HI R11, RZ, 0x1f, R2 ;  /* 0x0000001fff0b7819 */ /* 0x000fe20000011402 */
[C---:B------:R-:W-:Y:S02]  /*2c90*/  IMAD R15, R26.reuse, UR5, R15 ;  /* 0x000000051a0f7c24 */ /* 0x040fe4000f8e020f */
[----:B------:R-:W-:Y:S01]  /*2ca0*/  IMAD.WIDE.U32 R12, R26, UR4, R12 ;  /* 0x000000041a0c7c25 */ /* 0x000fe2000f8e000c */
[----:B------:R-:W-:-:S03]  /*2cb0*/  ULDC.64 UR4, c[0x0][0x308] ;  /* 0x0000c20000047ab9 */ /* 0x000fc60000000a00 */
[----:B------:R-:W-:Y:S02]  /*2cc0*/  IMAD.IADD R13, R13, 0x1, R15 ;  /* 0x000000010d0d7824 */ /* 0x000fe400078e020f */
        /* <DEDUP_REMOVED lines=33> */
[----:B------:R-:W-:Y:S01]  /*2ee0*/  ULDC.64 UR6, c[0x0][0x208] ;  /* 0x0000820000067ab9 */ /* 0x000fe20000000a00 */
        /* <DEDUP_REMOVED lines=36> */
.L_x_2672:
[----:B------:R-:W-:Y:S05]  /*3130*/  BSYNC B1 ;  /* 0x0000000000017941 */ /* 0x000fea0003800000 */
.L_x_2671:
        /* <DEDUP_REMOVED lines=20> */
[----:B------:R-:W-:Y:S01]  /*3280*/  IADD3.X R13, R100, R11, R101, P2, P5 ;  /* 0x0000000b640d7210 */ /* 0x000fe200017ea465 */
[----:B------:R-:W-:Y:S01]  /*3290*/  ULDC.64 UR6, c[0x0][0x208] ;  /* 0x0000820000067ab9 */ /* 0x000fe20000000a00 */
        /* <DEDUP_REMOVED lines=35> */
.L_x_2674:
[----:B------:R-:W-:Y:S05]  /*34d0*/  BSYNC B1 ;  /* 0x0000000000017941 */ /* 0x000fea0003800000 */
.L_x_2673:
[----:B0-----:R-:W-:Y:S01]  /*34e0*/  IMAD.MOV.U32 R12, RZ, RZ, R56 ;  /* 0x000000ffff0c7224 */ /* 0x001fe200078e0038 */
[----:B------:R-:W-:Y:S01]  /*34f0*/  ULOP3.LUT UR4, UR60, 0x1, URZ, 0xfc, !UPT ;  /* 0x000000013c047892 */ /* 0x000fe2000f8efc3f */
        /* <DEDUP_REMOVED lines=20> */
[----:B------:R-:W-:Y:S01]  /*3640*/  UISETP.NE.AND UP0, UPT, UR4, 0x3, UPT ;  /* 0x000000030400788c */ /* 0x000fe2000bf05270 */
[----:B------:R-:W-:Y:S01]  /*3650*/  IMAD.MOV.U32 R14, RZ, RZ, R73 ;  /* 0x000000ffff0e7224 */ /* 0x000fe200078e0049 */
[----:B------:R-:W-:Y:S01]  /*3660*/  PRMT R147, R12, 0x5410, R11 ;  /* 0x000054100c937816 */ /* 0x000fe2000000000b */
[----:B------:R-:W-:Y:S01]  /*3670*/  IMAD.MOV.U32 R12, RZ, RZ, R58 ;  /* 0x000000ffff0c7224 */ /* 0x000fe200078e003a */
[----:B------:R-:W-:Y:S01]  /*3680*/  PRMT R137, R137, 0x5410, R13 ;  /* 0x0000541089897816 */ /* 0x000fe2000000000d */
[----:B------:R-:W-:Y:S01]  /*3690*/  IMAD.MOV.U32 R11, RZ, RZ, R59 ;  /* 0x000000ffff0b7224 */ /* 0x000fe200078e003b */
[----:B------:R-:W-:-:S02]  /*36a0*/  PLOP3.LUT P2, PT, PT, PT, UP0, 0x80, 0x0 ;  /* 0x000000000000781c */ /* 0x000fc40003f4f008 */
[----:B------:R-:W-:Y:S01]  /*36b0*/  PRMT R149, R12, 0x7610, R149 ;  /* 0x000076100c957816 */ /* 0x000fe20000000095 */
[----:B------:R-:W-:Y:S01]  /*36c0*/  IMAD.MOV.U32 R12, RZ, RZ, R63 ;  /* 0x000000ffff0c7224 */ /* 0x000fe200078e003f */
[----:B------:R-:W-:Y:S01]  /*36d0*/  PRMT R148, R11, 0x7610, R148 ;  /* 0x000076100b947816 */ /* 0x000fe20000000094 */
        /* <DEDUP_REMOVED lines=45> */
[----:B------:R-:W-:-:S04]  /*39b0*/  PRMT R115, R12, 0x7610, R115 ;  /* 0x000076100c737816 */ /* 0x000fc80000000073 */
        /* <DEDUP_REMOVED lines=13> */
.L_x_2675:
[----:B------:R-:W-:Y:S01]  /*3a90*/  IMAD R85, R22, 0x8, R18 ;  /* 0x0000000816557824 */ /* 0x000fe200078e0212 */
[----:B------:R-:W-:Y:S01]  /*3aa0*/  SHF.L.U32 R86, R207, 0x1f, RZ ;  /* 0x0000001fcf567819 */ /* 0x000fe200000006ff */
[----:B------:R-:W-:Y:S03]  /*3ab0*/  BSSY B1, `(.L_x_2676) ;  /* 0x0000003000017945 */ /* 0x000fe60003800000 */
[----:B------:R-:W0:Y:S02]  /*3ac0*/  SYNCS.PHASECHK.TRANS64.TRYWAIT P5, [R85+URZ+0x30890], R86 ;  /* 0x03089056550075a7 */ /* 0x000e2400080a017f */
[----:B0-----:R-:W-:Y:S05]  /*3ad0*/  @!P5 BRA `(.L_x_2677) ;  /* 0x000002380070d947 */ /* 0x001fea0003800000 */
.L_x_3029:
[----:B------:R-:W-:Y:S05]  /*3ae0*/  BSYNC B1 ;  /* 0x0000000000017941 */ /* 0x000fea0003800000 */
.L_x_2676:
[----:B------:R-:W-:-:S03]  /*3af0*/  UMOV UR4, 0xffffffff ;  /* 0xffffffff00047882 */ /* 0x000fc60000000000 */
[----:B------:R-:W-:Y:S05]  /*3b00*/  BRA.DIV UR4, `(.L_x_2678) ;  /* 0x0000023a04787947 */ /* 0x000fea000b800000 */
[----:B------:R1:W2:Y:S04]  /*3b10*/  SHFL.IDX PT, R76, R113, RZ, 0x1c1f ;  /* 0x001c1fff714c7589 */ /* 0x0002a800000e0000 */
[----:B------:R1:W3:Y:S02]  /*3b20*/  SHFL.IDX PT, R11, R116, RZ, 0x1c1f ;  /* 0x001c1fff740b7589 */ /* 0x0002e400000e0000 */
.L_x_3033:
        /* <DEDUP_REMOVED lines=13> */
[----:B------:R-:W-:Y:S02]  /*3c00*/  PRMT R75, R137, 0x5410, R73 ;  /* 0x00005410894b7816 */ /* 0x000fe40000000049 */
[----:B------:R-:W-:-:S02]  /*3c10*/  PRMT R136, R138, 0x5432, R136 ;  /* 0x000054328a887816 */ /* 0x000fc40000000088 */
[----:B------:R-:W-:Y:S02]  /*3c20*/  PRMT R73, R139, 0x5432, R74 ;  /* 0x000054328b497816 */ /* 0x000fe4000000004a */
[----:B------:R-:W-:Y:S01]  /*3c30*/  PRMT R72, R137, 0x5432, R72 ;  /* 0x0000543289487816 */ /* 0x000fe20000000048 */
[C---:B0-----:R-:W-:Y:S01]  /*3c40*/  IMAD.U32 R137, R13.reuse, 0x10000, RZ ;  /* 0x000100000d897824 */ /* 0x041fe200078e00ff */
[----:B------:R-:W-:Y:S02]  /*3c50*/  LOP3.LUT R139, R13, 0xffff0000, RZ, 0xc0, !PT ;  /* 0xffff00000d8b7812 */ /* 0x000fe400078ec0ff */
[C---:B------:R-:W-:Y:S01]  /*3c60*/  LOP3.LUT R138, R75.reuse, 0xffff0000, RZ, 0xc0, !PT ;  /* 0xffff00004b8a7812 */ /* 0x040fe200078ec0ff */
[----:B------:R-:W-:Y:S01]  /*3c70*/  IMAD.U32 R75, R75, 0x10000, RZ ;  /* 0x000100004b4b7824 */ /* 0x000fe200078e00ff */
[C---:B------:R-:W-:Y:S01]  /*3c80*/  LOP3.LUT R13, R72.reuse, 0xffff0000, RZ, 0xc0, !PT ;  /* 0xffff0000480d7812 */ /* 0x040fe200078ec0ff */
[----:B------:R-:W-:Y:S02]  /*3c90*/  IMAD.U32 R72, R72, 0x10000, RZ ;  /* 0x0001000048487824 */ /* 0x000fe400078e00ff */
[----:B------:R-:W-:-:S04]  /*3ca0*/  FMUL.FTZ R74, R139, R138 ;  /* 0x0000008a8b4a7220 */ /* 0x000fc80000410000 */
        /* <DEDUP_REMOVED lines=32> */
.L_x_2684:
[----:B------:R-:W-:Y:S05]  /*3eb0*/  BSYNC B3 ;  /* 0x0000000000037941 */ /* 0x000fea0003800000 */
.L_x_2683:
[----:B---3--:R-:W-:Y:S01]  /*3ec0*/  LEA R72, P3, R16, R11, 0x1 ;  /* 0x0000000b10487211 */ /* 0x008fe200078608ff */
[----:B------:R-:W-:-:S03]  /*3ed0*/  ULDC.64 UR4, c[0x0][0x208] ;  /* 0x0000820000047ab9 */ /* 0x000fc60000000a00 */
[----:B--2---:R-:W-:-:S05]  /*3ee0*/  LEA.HI.X R73, R16, R76, R17, 0x1, P3 ;  /* 0x0000004c10497211 */ /* 0x004fca00018f0c11 */
[----:B0-----:R4:W-:Y:S04]  /*3ef0*/  ST.E.128 desc[UR4][R72.64], R12 ;  /* 0x0000000c48007985 */ /* 0x0019e8000c101d04 */
.L_x_2682:
[----:B------:R-:W-:Y:S05]  /*3f00*/  BSYNC B2 ;  /* 0x0000000000027941 */ /* 0x000fea0003800000 */
.L_x_2681:
        /* <DEDUP_REMOVED lines=54> */
.L_x_2688:
[----:B------:R-:W-:Y:S05]  /*4270*/  BSYNC B3 ;  /* 0x0000000000037941 */ /* 0x000fea0003800000 */
.L_x_2687:
[----:B------:R-:W-:Y:S01]  /*4280*/  IMAD.SHL.U32 R70, R200, 0x8, RZ ;  /* 0x00000008c8467824 */ /* 0x000fe200078e00ff */
[----:B------:R-:W-:Y:S01]  /*4290*/  ULDC.64 UR4, c[0x0][0x208] ;  /* 0x0000820000047ab9 */ /* 0x000fe20000000a00 */
[----:B---3--:R-:W-:Y:S02]  /*42a0*/  IMAD.MOV.U32 R68, RZ, RZ, R11 ;  /* 0x000000ffff447224 */ /* 0x008fe400078e000b */
[----:B--2---:R-:W-:Y:S02]  /*42b0*/  IMAD.MOV.U32 R69, RZ, RZ, R76 ;  /* 0x000000ffff457224 */ /* 0x004fe400078e004c */
[----:B------:R-:W-:-:S05]  /*42c0*/  IMAD.WIDE R68, R70, 0x2, R68 ;  /* 0x0000000246447825 */ /* 0x000fca00078e0244 */
[----:B0-----:R0:W-:Y:S02]  /*42d0*/  ST.E.128 desc[UR4][R68.64], R12 ;  /* 0x0000000c44007985 */ /* 0x0011e4000c101d04 */
.L_x_2686:
[----:B------:R-:W-:Y:S05]  /*42e0*/  BSYNC B2 ;  /* 0x0000000000027941 */ /* 0x000fea0003800000 */
.L_x_2685:
        /* <DEDUP_REMOVED lines=54> */
.L_x_2692:
[----:B------:R-:W-:Y:S05]  /*4650*/  BSYNC B3 ;  /* 0x0000000000037941 */ /* 0x000fea0003800000 */
.L_x_2691:
[----:B------:R-:W-:Y:S01]  /*4660*/  IMAD.SHL.U32 R66, R201, 0x8, RZ ;  /* 0x00000008c9427824 */ /* 0x000fe200078e00ff */
[----:B------:R-:W-:Y:S01]  /*4670*/  ULDC.64 UR4, c[0x0][0x208] ;  /* 0x0000820000047ab9 */ /* 0x000fe20000000a00 */
[----:B---3--:R-:W-:Y:S02]  /*4680*/  IMAD.MOV.U32 R64, RZ, RZ, R11 ;  /* 0x000000ffff407224 */ /* 0x008fe400078e000b */
[----:B--2---:R-:W-:Y:S02]  /*4690*/  IMAD.MOV.U32 R65, RZ, RZ, R76 ;  /* 0x000000ffff417224 */ /* 0x004fe400078e004c */
[----:B------:R-:W-:-:S05]  /*46a0*/  IMAD.WIDE R64, R66, 0x2, R64 ;  /* 0x0000000242407825 */ /* 0x000fca00078e0240 */
[----:B----4-:R0:W-:Y:S02]  /*46b0*/  ST.E.128 desc[UR4][R64.64], R12 ;  /* 0x0000000c40007985 */ /* 0x0101e4000c101d04 */
.L_x_2690:
[----:B------:R-:W-:Y:S05]  /*46c0*/  BSYNC B2 ;  /* 0x0000000000027941 */ /* 0x000fea0003800000 */
.L_x_2689:
[----:B------:R-:W-:Y:S01]  /*46d0*/  ISETP.NE.AND P3, PT, R20, RZ, PT ;  /* 0x000000ff1400720c */ /* 0x000fe20003f65270 */
[----:B------:R-:W-:-:S12]  /*46e0*/  BSSY B2, `(.L_x_2693) ;  /* 0x000003b000027945 */ /* 0x000fd80003800000 */
[----:B------:R-:W-:Y:S05]  /*46f0*/  @!P3 BRA `(.L_x_2694) ;  /* 0x0000000000e4b947 */ /* 0x000fea0003800000 */
[----:B0---4-:R0:W4:Y:S01]  /*4700*/  LDS.128 R12, [R81+0x21000] ;  /* 0x02100000510c7984 */ /* 0x0111220000000c00 */
[----:B------:R-:W-:Y:S01]  /*4710*/  ISETP.GE.AND P3, PT, R210, R117, PT ;  /* 0x00000075d200720c */ /* 0x000fe20003f66270 */
[----:B------:R-:W-:-:S12]  /*4720*/  BSSY B3, `(.L_x_2695) ;  /* 0x0000032000037945 */ /* 0x000fd80003800000 */
        /* <DEDUP_REMOVED lines=14> */
[-C--:B------:R-:W-:Y:S02]  /*4810*/  FMUL.FTZ R13, R68, R62.reuse ;  /* 0x0000003e440d7220 */ /* 0x080fe40000410000 */
[----:B------:R-:W-:-:S02]  /*4820*/  FFMA.FTZ R62, R61, R62, -R67 ;  /* 0x0000003e3d3e7223 */ /* 0x000fc40000010843 */
[----:B------:R-:W-:Y:S01]  /*4830*/  FFMA.FTZ R61, R61, R66, R13 ;  /* 0x000000423d3d7223 */ /* 0x000fe2000001000d */
[C---:B------:R-:W-:Y:S02]  /*4840*/  PRMT R13, R150.reuse, 0x5432, R64 ;  /* 0x00005432960d7816 */ /* 0x040fe40000000040 */
[----:B------:R-:W-:Y:S02]  /*4850*/  PRMT R64, R150, 0x5410, R65 ;  /* 0x0000541096407816 */ /* 0x000fe40000000041 */
[----:B------:R-:W-:Y:S01]  /*4860*/  LOP3.LUT R66, R14, 0xffff0000, RZ, 0xc0, !PT ;  /* 0xffff00000e427812 */ /* 0x000fe200078ec0ff */
        /* <DEDUP_REMOVED lines=29> */
.L_x_2696:
[----:B------:R-:W-:Y:S05]  /*4a40*/  BSYNC B3 ;  /* 0x0000000000037941 */ /* 0x000fea0003800000 */
.L_x_2695:
[----:B---3--:R-:W-:Y:S01]  /*4a50*/  LEA R60, P3, R192, R11, 0x1 ;  /* 0x0000000bc03c7211 */ /* 0x008fe200078608ff */
[----:B------:R-:W-:-:S03]  /*4a60*/  ULDC.64 UR4, c[0x0][0x208] ;  /* 0x0000820000047ab9 */ /* 0x000fc60000000a00 */
[----:B--2---:R-:W-:-:S05]  /*4a70*/  LEA.HI.X R61, R192, R76, R205, 0x1, P3 ;  /* 0x0000004cc03d7211 */ /* 0x004fca00018f0ccd */
[----:B----4-:R0:W-:Y:S04]  /*4a80*/  ST.E.128 desc[UR4][R60.64], R12 ;  /* 0x0000000c3c007985 */ /* 0x0101e8000c101d04 */
.L_x_2694:
[----:B------:R-:W-:Y:S05]  /*4a90*/  BSYNC B2 ;  /* 0x0000000000027941 */ /* 0x000fea0003800000 */
.L_x_2693:
        /* <DEDUP_REMOVED lines=57> */
.L_x_2700:
[----:B------:R-:W-:Y:S05]  /*4e30*/  BSYNC B3 ;  /* 0x0000000000037941 */ /* 0x000fea0003800000 */
.L_x_2699:
[----:B------:R-:W-:Y:S02]  /*4e40*/  ULDC.64 UR4, c[0x0][0x208] ;  /* 0x0000820000047ab9 */ /* 0x000fe40000000a00 */
[----:B----4-:R0:W-:Y:S03]  /*4e50*/  ST.E.128 desc[UR4][R60.64], R12 ;  /* 0x0000000c3c007985 */ /* 0x0101e6000c101d04 */
.L_x_2698:
[----:B------:R-:W-:Y:S05]  /*4e60*/  BSYNC B2 ;  /* 0x0000000000027941 */ /* 0x000fea0003800000 */
.L_x_2697:
        /* <DEDUP_REMOVED lines=10> */
[----:B------:R-:W-:Y:S02]  /*4f10*/  PRMT R11, R147, 0x5410, R11 ;  /* 0x00005410930b7816 */ /* 0x000fe4000000000b */
        /* <DEDUP_REMOVED lines=10> */
[----:B------:R-:W-:Y:S01]  /*4fc0*/  PRMT R54, R147, 0x5432, R54 ;  /* 0x0000543293367816 */ /* 0x000fe20000000036 */
[-C--:B------:R-:W-:Y:S01]  /*4fd0*/  FMUL.FTZ R60, R60, R58.reuse ;  /* 0x0000003a3c3c7220 */ /* 0x080fe20000410000 */
[----:B------:R-:W-:Y:S01]  /*4fe0*/  PRMT R53, R146, 0x5432, R53 ;  /* 0x0000543292357816 */ /* 0x000fe20000000035 */
[C---:B------:R-:W-:Y:S01]  /*4ff0*/  FFMA.FTZ R59, R13.reuse, R58, -R59 ;  /* 0x0000003a0d3b7223 */ /* 0x040fe2000001083b */
[----:B------:R-:W-:Y:S01]  /*5000*/  LOP3.LUT R61, R14, 0xffff0000, RZ, 0xc0, !PT ;  /* 0xffff00000e3d7812 */ /* 0x000fe200078ec0ff */
[----:B------:R-:W-:Y:S01]  /*5010*/  FFMA.FTZ R60, R13, R55, R60 ;  /* 0x000000370d3c7223 */ /* 0x000fe2000001003c */
[C---:B------:R-:W-:Y:S01]  /*5020*/  IMAD.U32 R55, R54.reuse, 0x10000, RZ ;  /* 0x0001000036377824 */ /* 0x040fe200078e00ff */
[----:B------:R-:W-:Y:S01]  /*5030*/  LOP3.LUT R54, R54, 0xffff0000, RZ, 0xc0, !PT ;  /* 0xffff000036367812 */ /* 0x000fe200078ec0ff */
[C---:B------:R-:W-:Y:S01]  /*5040*/  IMAD.U32 R58, R53.reuse, 0x10000, RZ ;  /* 0x00010000353a7824 */ /* 0x040fe200078e00ff */
[----:B------:R-:W-:Y:S01]  /*5050*/  LOP3.LUT R53, R53, 0xffff0000, RZ, 0xc0, !PT ;  /* 0xffff000035357812 */ /* 0x000fe200078ec0ff */
[----:B------:R-:W-:-:S02]  /*5060*/  IMAD.U32 R13, R14, 0x10000, RZ ;  /* 0x000100000e0d7824 */ /* 0x000fc400078e00ff */
        /* <DEDUP_REMOVED lines=23> */
.L_x_2702:
[----:B------:R-:W-:Y:S05]  /*51e0*/  BSYNC B2 ;  /* 0x0000000000027941 */ /* 0x000fea0003800000 */
.L_x_2701:
[----:B------:R-:W-:Y:S02]  /*51f0*/  ULDC.64 UR4, c[0x0][0x208] ;  /* 0x0000820000047ab9 */ /* 0x000fe40000000a00 */
[----:B----4-:R0:W-:Y:S03]  /*5200*/  ST.E.128 desc[UR4][R56.64], R12 ;  /* 0x0000000c38007985 */ /* 0x0101e6000c101d04 */
.L_x_2680:
[----:B------:R-:W-:Y:S05]  /*5210*/  BSYNC B1 ;  /* 0x0000000000017941 */ /* 0x000fea0003800000 */
.L_x_2679:
[----:B------:R-:W-:-:S03]  /*5220*/  UMOV UR4, 0xffffffff ;  /* 0xffffffff00047882 */ /* 0x000fc60000000000 */
[----:B------:R-:W-:Y:S05]  /*5230*/  BRA.DIV UR4, `(.L_x_2703) ;  /* 0x0000022204f87947 */ /* 0x000fea000b800000 */
[----:B-1----:R-:W1:Y:S04]  /*5240*/  SHFL.IDX PT, R113, R113, 0x1, 0x1c1f ;  /* 0x003c1f0071717f89 */ /* 0x002e6800000e0000 */
[----:B------:R-:W0:Y:S02]  /*5250*/  SHFL.IDX PT, R116, R116, 0x1, 0x1c1f ;  /* 0x003c1f0074747f89 */ /* 0x000e2400000e0000 */
.L_x_3037:
        /* <DEDUP_REMOVED lines=12> */
[--C-:B------:R-:W-:Y:S01]  /*5320*/  SHF.R.U64 R48, R50, 0x10, R51.reuse ;  /* 0x0000001032307819 */ /* 0x100fe20000001233 */
[----:B------:R-:W-:Y:S01]  /*5330*/  IMAD.U32 R54, R14, 0x10000, RZ ;  /* 0x000100000e367824 */ /* 0x000fe200078e00ff */
[----:B------:R-:W-:Y:S01]  /*5340*/  SHF.R.U32.HI R51, RZ, 0x10, R51 ;  /* 0x00000010ff337819 */ /* 0x000fe20000011633 */
[----:B------:R-:W-:Y:S01]  /*5350*/  IMAD.U32 R55, R12, 0x10000, RZ ;  /* 0x000100000c377824 */ /* 0x000fe200078e00ff */
[----:B------:R-:W-:Y:S02]  /*5360*/  PRMT R48, R145, 0x5410, R48 ;  /* 0x0000541091307816 */ /* 0x000fe40000000030 */
[----:B------:R-:W-:Y:S02]  /*5370*/  SHF.R.U32.HI R49, RZ, 0x10, R49 ;  /* 0x00000010ff317819 */ /* 0x000fe40000011631 */
[----:B------:R-:W-:Y:S01]  /*5380*/  LOP3.LUT R50, R15, 0xffff0000, RZ, 0xc0, !PT ;  /* 0xffff00000f327812 */ /* 0x000fe200078ec0ff */
[C---:B------:R-:W-:Y:S01]  /*5390*/  IMAD.U32 R15, R13.reuse, 0x10000, RZ ;  /* 0x000100000d0f7824 */ /* 0x040fe200078e00ff */
[----:B------:R-:W-:-:S02]  /*53a0*/  LOP3.LUT R13, R13, 0xffff0000, RZ, 0xc0, !PT ;  /* 0xffff00000d0d7812 */ /* 0x000fc400078ec0ff */
[C---:B------:R-:W-:Y:S01]  /*53b0*/  LOP3.LUT R57, R48.reuse, 0xffff0000, RZ, 0xc0, !PT ;  /* 0xffff000030397812 */ /* 0x040fe200078ec0ff */
[----:B------:R-:W-:Y:S01]  /*53c0*/  IMAD.U32 R48, R48, 0x10000, RZ ;  /* 0x0001000030307824 */ /* 0x000fe200078e00ff */
[C---:B------:R-:W-:Y:S02]  /*53d0*/  PRMT R11, R144.reuse, 0x5410, R11 ;  /* 0x00005410900b7816 */ /* 0x040fe4000000000b */
[----:B------:R-:W-:Y:S01]  /*53e0*/  PRMT R51, R145, 0x5432, R51 ;  /* 0x0000543291337816 */ /* 0x000fe20000000033 */
[----:B------:R-:W-:Y:S01]  /*53f0*/  FMUL.FTZ R58, R13, R57 ;  /* 0x000000390d3a7220 */ /* 0x000fe20000410000 */
[----:B------:R-:W-:Y:S02]  /*5400*/  PRMT R49, R144, 0x5432, R49 ;  /* 0x0000543290317816 */ /* 0x000fe40000000031 */
[----:B------:R-:W-:Y:S01]  /*5410*/  LOP3.LUT R60, R11, 0xffff0000, RZ, 0xc0, !PT ;  /* 0xffff00000b3c7812 */ /* 0x000fe200078ec0ff */
[----:B------:R-:W-:Y:S01]  /*5420*/  IMAD.U32 R59, R51, 0x10000, RZ ;  /* 0x00010000333b7824 */ /* 0x000fe200078e00ff */
[----:B------:R-:W-:Y:S01]  /*5430*/  LOP3.LUT R14, R14, 0xffff0000, RZ, 0xc0, !PT ;  /* 0xffff00000e0e7812 */ /* 0x000fe200078ec0ff */
[----:B------:R-:W-:Y:S01]  /*5440*/  IMAD.U32 R61, R49, 0x10000, RZ ;  /* 0x00010000313d7824 */ /* 0x000fe200078e00ff */
[----:B------:R-:W-:Y:S01]  /*5450*/  LOP3.LUT R51, R51, 0xffff0000, RZ, 0xc0, !PT ;  /* 0xffff000033337812 */ /* 0x000fe200078ec0ff */
[-C--:B------:R-:W-:Y:S01]  /*5460*/  FMUL.FTZ R13, R13, R60.reuse ;  /* 0x0000003c0d0d7220 */ /* 0x080fe20000410000 */
[----:B------:R-:W-:Y:S01]  /*5470*/  FFMA.FTZ R58, R15, R60, -R58 ;  /* 0x0000003c0f3a7223 */ /* 0x000fe2000001083a */
[C---:B------:R-:W-:Y:S01]  /*5480*/  FMUL.FTZ R60, R14.reuse, R59 ;  /* 0x0000003b0e3c7220 */ /* 0x040fe20000410000 */
[----:B------:R-:W-:Y:S01]  /*5490*/  FMUL.FTZ R14, R14, R61 ;  /* 0x0000003d0e0e7220 */ /* 0x000fe20000410000 */
[----:B------:R-:W-:Y:S01]  /*54a0*/  LOP3.LUT R49, R49, 0xffff0000, RZ, 0xc0, !PT ;  /* 0xffff000031317812 */ /* 0x000fe200078ec0ff */
[----:B------:R-:W-:Y:S01]  /*54b0*/  IMAD.U32 R11, R11, 0x10000, RZ ;  /* 0x000100000b0b7824 */ /* 0x000fe200078e00ff */
[----:B------:R-:W-:Y:S01]  /*54c0*/  LOP3.LUT R12, R12, 0xffff0000, RZ, 0xc0, !PT ;  /* 0xffff00000c0c7812 */ /* 0x000fe200078ec0ff */
[----:B------:R-:W-:Y:S01]  /*54d0*/  FFMA.FTZ R13, R15, R57, R13 ;  /* 0x000000390f0d7223 */ /* 0x000fe2000001000d */
[C---:B------:R-:W-:Y:S01]  /*54e0*/  FFMA.FTZ R60, R54.reuse, R61, -R60 ;  /* 0x0000003d363c7223 */ /* 0x040fe2000001083c */
[----:B------:R-:W-:Y:S01]  /*54f0*/  FFMA.FTZ R14, R54, R59, R14 ;  /* 0x0000003b360e7223 */ /* 0x000fe2000001000e */
        /* <DEDUP_REMOVED lines=12> */
.L_x_2708:
[----:B------:R-:W-:Y:S05]  /*55c0*/  BSYNC B2 ;  /* 0x0000000000027941 */ /* 0x000fea0003800000 */
.L_x_2707:
[----:B------:R-:W-:Y:S02]  /*55d0*/  ULDC.64 UR4, c[0x0][0x208] ;  /* 0x0000820000047ab9 */ /* 0x000fe40000000a00 */
[----:B----4-:R0:W-:Y:S03]  /*55e0*/  ST.E.128 desc[UR4][R52.64], R12 ;  /* 0x0000000c34007985 */ /* 0x0101e6000c101d04 */
.L_x_2706:
[----:B------:R-:W-:Y:S05]  /*55f0*/  BSYNC B1 ;  /* 0x0000000000017941 */ /* 0x000fea0003800000 */
.L_x_2705:
        /* <DEDUP_REMOVED lines=16> */
[----:B------:R-:W-:Y:S02]  /*5700*/  PRMT R44, R143, 0x5410, R44 ;  /* 0x000054108f2c7816 */ /* 0x000fe4000000002c */
[----:B------:R-:W-:Y:S02]  /*5710*/  SHF.R.U32.HI R45, RZ, 0x10, R45 ;  /* 0x00000010ff2d7819 */ /* 0x000fe4000001162d */
[----:B------:R-:W-:-:S02]  /*5720*/  PRMT R11, R142, 0x5410, R11 ;  /* 0x000054108e0b7816 */ /* 0x000fc4000000000b */
[----:B------:R-:W-:Y:S01]  /*5730*/  PRMT R143, R143, 0x5432, R50 ;  /* 0x000054328f8f7816 */ /* 0x000fe20000000032 */
[C---:B------:R-:W-:Y:S01]  /*5740*/  IMAD.U32 R50, R13.reuse, 0x10000, RZ ;  /* 0x000100000d327824 */ /* 0x040fe200078e00ff */
[----:B------:R-:W-:Y:S02]  /*5750*/  LOP3.LUT R56, R13, 0xffff0000, RZ, 0xc0, !PT ;  /* 0xffff00000d387812 */ /* 0x000fe400078ec0ff */
[----:B------:R-:W-:Y:S01]  /*5760*/  LOP3.LUT R13, R44, 0xffff0000, RZ, 0xc0, !PT ;  /* 0xffff00002c0d7812 */ /* 0x000fe200078ec0ff */
[----:B------:R-:W-:Y:S01]  /*5770*/  IMAD.U32 R53, R143, 0x10000, RZ ;  /* 0x000100008f357824 */ /* 0x000fe200078e00ff */
[----:B------:R-:W-:Y:S02]  /*5780*/  PRMT R45, R142, 0x5432, R45 ;  /* 0x000054328e2d7816 */ /* 0x000fe4000000002d */
[----:B------:R-:W-:Y:S01]  /*5790*/  LOP3.LUT R51, R11, 0xffff0000, RZ, 0xc0, !PT ;  /* 0xffff00000b337812 */ /* 0x000fe200078ec0ff */
[----:B------:R-:W-:Y:S01]  /*57a0*/  FMUL.FTZ R55, R56, R13 ;  /* 0x0000000d38377220 */ /* 0x000fe20000410000 */
[----:B------:R-:W-:Y:S01]  /*57b0*/  LOP3.LUT R14, R14, 0xffff0000, RZ, 0xc0, !PT ;  /* 0xffff00000e0e7812 */ /* 0x000fe200078ec0ff */
[----:B------:R-:W-:Y:S01]  /*57c0*/  IMAD.U32 R54, R45, 0x10000, RZ ;  /* 0x000100002d367824 */ /* 0x000fe200078e00ff */
[----:B------:R-:W-:Y:S01]  /*57d0*/  LOP3.LUT R46, R15, 0xffff0000, RZ, 0xc0, !PT ;  /* 0xffff00000f2e7812 */ /* 0x000fe200078ec0ff */
[----:B------:R-:W-:Y:S01]  /*57e0*/  FMUL.FTZ R56, R56, R51 ;  /* 0x0000003338387220 */ /* 0x000fe20000410000 */
[----:B------:R-:W-:Y:S01]  /*57f0*/  LOP3.LUT R12, R12, 0xffff0000, RZ, 0xc0, !PT ;  /* 0xffff00000c0c7812 */ /* 0x000fe200078ec0ff */
[C---:B------:R-:W-:Y:S01]  /*5800*/  FMUL.FTZ R57, R14.reuse, R53 ;  /* 0x000000350e397220 */ /* 0x040fe20000410000 */
[----:B------:R-:W-:Y:S01]  /*5810*/  FMUL.FTZ R14, R14, R54 ;  /* 0x000000360e0e7220 */ /* 0x000fe20000410000 */
[----:B------:R-:W-:Y:S01]  /*5820*/  FFMA.FTZ R56, R50, R13, R56 ;  /* 0x0000000d32387223 */ /* 0x000fe20000010038 */
[----:B------:R-:W-:Y:S01]  /*5830*/  LOP3.LUT R143, R143, 0xffff0000, RZ, 0xc0, !PT ;  /* 0xffff00008f8f7812 */ /* 0x000fe200078ec0ff */
[----:B------:R-:W-:Y:S01]  /*5840*/  IMAD.U32 R13, R44, 0x10000, RZ ;  /* 0x000100002c0d7824 */ /* 0x000fe200078e00ff */
[----:B------:R-:W-:Y:S01]  /*5850*/  LOP3.LUT R45, R45, 0xffff0000, RZ, 0xc0, !PT ;  /* 0xffff00002d2d7812 */ /* 0x000fe200078ec0ff */
[----:B------:R-:W-:-:S02]  /*5860*/  IMAD.U32 R11, R11, 0x10000, RZ ;  /* 0x000100000b0b7824 */ /* 0x000fc400078e00ff */
[C---:B------:R-:W-:Y:S01]  /*5870*/  FFMA.FTZ R57, R47.reuse, R54, -R57 ;  /* 0x000000362f397223 */ /* 0x040fe20000010839 */
[----:B------:R-:W-:Y:S01]  /*5880*/  FFMA.FTZ R14, R47, R53, R14 ;  /* 0x000000352f0e7223 */ /* 0x000fe2000001000e */
[----:B------:R-:W-:Y:S02]  /*5890*/  IMAD.U32 R15, R15, 0x10000, RZ ;  /* 0x000100000f0f7824 */ /* 0x000fe400078e00ff */
[----:B------:R-:W-:Y:S01]  /*58a0*/  FMUL.FTZ R44, R46, R143 ;  /* 0x0000008f2e2c7220 */ /* 0x000fe20000410000 */
[----:B------:R-:W-:Y:S01]  /*58b0*/  FMUL.FTZ R47, R12, R13 ;  /* 0x0000000d0c2f7220 */ /* 0x000fe20000410000 */
[----:B------:R-:W-:Y:S01]  /*58c0*/  FMUL.FTZ R46, R46, R45 ;  /* 0x0000002d2e2e7220 */ /* 0x000fe20000410000 */
[----:B------:R-:W-:Y:S01]  /*58d0*/  FMUL.FTZ R12, R12, R11 ;  /* 0x0000000b0c0c7220 */ /* 0x000fe20000410000 */
[C---:B------:R-:W-:Y:S01]  /*58e0*/  FFMA.FTZ R44, R15.reuse, R45, -R44 ;  /* 0x0000002d0f2c7223 */ /* 0x040fe2000001082c */
[----:B------:R-:W-:Y:S01]  /*58f0*/  FFMA.FTZ R55, R50, R51, -R55 ;  /* 0x0000003332377223 */ /* 0x000fe20000010837 */
[----:B------:R-:W-:Y:S01]  /*5900*/  FFMA.FTZ R15, R15, R143, R46 ;  /* 0x0000008f0f0f7223 */ /* 0x000fe2000001002e */
[C---:B------:R-:W-:Y:S01]  /*5910*/  FFMA.FTZ R47, R52.reuse, R11, -R47 ;  /* 0x0000000b342f7223 */ /* 0x040fe2000001082f */
[----:B------:R-:W-:Y:S01]  /*5920*/  FFMA.FTZ R12, R52, R13, R12 ;  /* 0x0000000d340c7223 */ /* 0x000fe2000001000c */
[----:B------:R-:W-:-:S02]  /*5930*/  F2FP.BF16.F32.PACK_AB R14, R14, R57 ;  /* 0x000000390e0e723e */ /* 0x000fc400000010ff */
[----:B------:R-:W-:Y:S02]  /*5940*/  F2FP.BF16.F32.PACK_AB R13, R56, R55 ;  /* 0x00000037380d723e */ /* 0x000fe400000010ff */
[----:B------:R-:W-:Y:S02]  /*5950*/  F2FP.BF16.F32.PACK_AB R15, R15, R44 ;  /* 0x0000002c0f0f723e */ /* 0x000fe400000010ff */
[----:B------:R-:W-:-:S07]  /*5960*/  F2FP.BF16.F32.PACK_AB R12, R12, R47 ;  /* 0x0000002f0c0c723e */ /* 0x000fce00000010ff */
.L_x_2712:
[----:B------:R-:W-:Y:S05]  /*5970*/  BSYNC B2 ;  /* 0x0000000000027941 */ /* 0x000fea0003800000 */
.L_x_2711:
[----:B------:R-:W-:Y:S02]  /*5980*/  ULDC.64 UR4, c[0x0][0x208] ;  /* 0x0000820000047ab9 */ /* 0x000fe40000000a00 */
[----:B----4-:R0:W-:Y:S03]  /*5990*/  ST.E.128 desc[UR4][R48.64], R12 ;  /* 0x0000000c30007985 */ /* 0x0101e6000c101d04 */
.L_x_2710:
[----:B------:R-:W-:Y:S05]  /*59a0*/  BSYNC B1 ;  /* 0x0000000000017941 */ /* 0x000fea0003800000 */
.L_x_2709:
        /* <DEDUP_REMOVED lines=56> */
.L_x_2716:
[----:B------:R-:W-:Y:S05]  /*5d30*/  BSYNC B2 ;  /* 0x0000000000027941 */ /* 0x000fea0003800000 */
.L_x_2715:
[----:B------:R-:W-:Y:S02]  /*5d40*/  ULDC.64 UR4, c[0x0][0x208] ;  /* 0x0000820000047ab9 */ /* 0x000fe40000000a00 */
[----:B----4-:R0:W-:Y:S03]  /*5d50*/  ST.E.128 desc[UR4][R44.64], R12 ;  /* 0x0000000c2c007985 */ /* 0x0101e6000c101d04 */
.L_x_2714:
[----:B------:R-:W-:Y:S05]  /*5d60*/  BSYNC B1 ;  /* 0x0000000000017941 */ /* 0x000fea0003800000 */
.L_x_2713:
        /* <DEDUP_REMOVED lines=13> */
[----:B------:R-:W-:Y:S01]  /*5e40*/  SHF.R.U32.HI R44, RZ, 0x10, R37 ;  /* 0x00000010ff2c7819 */ /* 0x000fe20000011625 */
[----:B------:R-:W-:Y:S01]  /*5e50*/  IMAD.U32 R37, R13, 0x10000, RZ ;  /* 0x000100000d257824 */ /* 0x000fe200078e00ff */
[----:B------:R-:W-:Y:S01]  /*5e60*/  LOP3.LUT R39, R14, 0xffff0000, RZ, 0xc0, !PT ;  /* 0xffff00000e277812 */ /* 0x000fe200078ec0ff */
[C---:B------:R-:W-:Y:S01]  /*5e70*/  IMAD.U32 R14, R15.reuse, 0x10000, RZ ;  /* 0x000100000f0e7824 */ /* 0x040fe200078e00ff */
[----:B---3--:R-:W-:-:S02]  /*5e80*/  LOP3.LUT R11, R15, 0xffff0000, RZ, 0xc0, !PT ;  /* 0xffff00000f0b7812 */ /* 0x008fc400078ec0ff */
[C---:B------:R-:W-:Y:S02]  /*5e90*/  PRMT R15, R131.reuse, 0x5410, R46 ;  /* 0x00005410830f7816 */ /* 0x040fe4000000002e */
[----:B------:R-:W-:Y:S02]  /*5ea0*/  PRMT R131, R131, 0x5432, R38 ;  /* 0x0000543283837816 */ /* 0x000fe40000000026 */
[C---:B------:R-:W-:Y:S02]  /*5eb0*/  PRMT R43, R115.reuse, 0x5432, R44 ;  /* 0x00005432732b7816 */ /* 0x040fe4000000002c */
[----:B------:R-:W-:Y:S01]  /*5ec0*/  PRMT R115, R115, 0x5410, R42 ;  /* 0x0000541073737816 */ /* 0x000fe2000000002a */
[----:B------:R-:W-:Y:S01]  /*5ed0*/  IMAD.U32 R46, R131, 0x10000, RZ ;  /* 0x00010000832e7824 */ /* 0x000fe200078e00ff */
[----:B------:R-:W-:Y:S01]  /*5ee0*/  LOP3.LUT R38, R13, 0xffff0000, RZ, 0xc0, !PT ;  /* 0xffff00000d267812 */ /* 0x000fe200078ec0ff */
[----:B------:R-:W-:Y:S01]  /*5ef0*/  IMAD.U32 R44, R43, 0x10000, RZ ;  /* 0x000100002b2c7824 */ /* 0x000fe200078e00ff */
[----:B------:R-:W-:Y:S01]  /*5f00*/  LOP3.LUT R45, R115, 0xffff0000, RZ, 0xc0, !PT ;  /* 0xffff0000732d7812 */ /* 0x000fe200078ec0ff */
[C---:B------:R-:W-:Y:S01]  /*5f10*/  IMAD.U32 R13, R12.reuse, 0x10000, RZ ;  /* 0x000100000c0d7824 */ /* 0x040fe200078e00ff */
[----:B------:R-:W-:Y:S01]  /*5f20*/  LOP3.LUT R42, R15, 0xffff0000, RZ, 0xc0, !PT ;  /* 0xffff00000f2a7812 */ /* 0x000fe200078ec0ff */
[C---:B------:R-:W-:Y:S01]  /*5f30*/  FMUL.FTZ R47, R39.reuse, R46 ;  /* 0x0000002e272f7220 */ /* 0x040fe20000410000 */
[----:B------:R-:W-:Y:S01]  /*5f40*/  LOP3.LUT R12, R12, 0xffff0000, RZ, 0xc0, !PT ;  /* 0xffff00000c0c7812 */ /* 0x000fe200078ec0ff */
[----:B------:R-:W-:Y:S01]  /*5f50*/  FMUL.FTZ R39, R39, R44 ;  /* 0x0000002c27277220 */ /* 0x000fe20000410000 */
[----:B------:R-:W-:Y:S01]  /*5f60*/  FMUL.FTZ R48, R38, R45 ;  /* 0x0000002d26307220 */ /* 0x000fe20000410000 */
[----:B------:R-:W-:-:S02]  /*5f70*/  IMAD.U32 R115, R115, 0x10000, RZ ;  /* 0x0001000073737824 */ /* 0x000fc400078e00ff */
[----:B------:R-:W-:Y:S01]  /*5f80*/  FMUL.FTZ R38, R38, R42 ;  /* 0x0000002a26267220 */ /* 0x000fe20000410000 */
[----:B------:R-:W-:Y:S01]  /*5f90*/  LOP3.LUT R131, R131, 0xffff0000, RZ, 0xc0, !PT ;  /* 0xffff000083837812 */ /* 0x000fe200078ec0ff */
[----:B------:R-:W-:Y:S01]  /*5fa0*/  IMAD.U32 R15, R15, 0x10000, RZ ;  /* 0x000100000f0f7824 */ /* 0x000fe200078e00ff */
[----:B------:R-:W-:Y:S01]  /*5fb0*/  LOP3.LUT R43, R43, 0xffff0000, RZ, 0xc0, !PT ;  /* 0xffff00002b2b7812 */ /* 0x000fe200078ec0ff */
[C---:B------:R-:W-:Y:S01]  /*5fc0*/  FFMA.FTZ R47, R36.reuse, R44, -R47 ;  /* 0x0000002c242f7223 */ /* 0x040fe2000001082f */
[----:B------:R-:W-:Y:S01]  /*5fd0*/  FFMA.FTZ R46, R36, R46, R39 ;  /* 0x0000002e242e7223 */ /* 0x000fe20000010027 */
[C---:B------:R-:W-:Y:S01]  /*5fe0*/  FFMA.FTZ R48, R37.reuse, R42, -R48 ;  /* 0x0000002a25307223 */ /* 0x040fe20000010830 */
[C---:B------:R-:W-:Y:S01]  /*5ff0*/  FMUL.FTZ R36, R12.reuse, R115 ;  /* 0x000000730c247220 */ /* 0x040fe20000410000 */
[----:B------:R-:W-:Y:S01]  /*6000*/  FFMA.FTZ R37, R37, R45, R38 ;  /* 0x0000002d25257223 */ /* 0x000fe20000010026 */
        /* <DEDUP_REMOVED lines=12> */
.L_x_2720:
[----:B------:R-:W-:Y:S05]  /*60d0*/  BSYNC B2 ;  /* 0x0000000000027941 */ /* 0x000fea0003800000 */
.L_x_2719:
[----:B------:R-:W-:Y:S02]  /*60e0*/  ULDC.64 UR4, c[0x0][0x208] ;  /* 0x0000820000047ab9 */ /* 0x000fe40000000a00 */
[----:B----4-:R0:W-:Y:S03]  /*60f0*/  ST.E.128 desc[UR4][R40.64], R12 ;  /* 0x0000000c28007985 */ /* 0x0101e6000c101d04 */
.L_x_2718:
[----:B------:R-:W-:Y:S05]  /*6100*/  BSYNC B1 ;  /* 0x0000000000017941 */ /* 0x000fea0003800000 */
.L_x_2717:
        /* <DEDUP_REMOVED lines=13> */
[----:B------:R-:W-:Y:S02]  /*61e0*/  PRMT R35, R79, 0x5410, R40 ;  /* 0x000054104f237816 */ /* 0x000fe40000000028 */
[----:B------:R-:W-:Y:S02]  /*61f0*/  SHF.R.U32.HI R38, RZ, 0x10, R33 ;  /* 0x00000010ff267819 */ /* 0x000fe40000011621 */
[----:B------:R-:W-:-:S02]  /*6200*/  PRMT R40, R114, 0x5410, R39 ;  /* 0x0000541072287816 */ /* 0x000fc40000000027 */
[----:B------:R-:W-:Y:S01]  /*6210*/  LOP3.LUT R33, R14, 0xffff0000, RZ, 0xc0, !PT ;  /* 0xffff00000e217812 */ /* 0x000fe200078ec0ff */
[C---:B------:R-:W-:Y:S01]  /*6220*/  IMAD.U32 R14, R15.reuse, 0x10000, RZ ;  /* 0x000100000f0e7824 */ /* 0x040fe200078e00ff */
[----:B------:R-:W-:Y:S01]  /*6230*/  LOP3.LUT R34, R15, 0xffff0000, RZ, 0xc0, !PT ;  /* 0xffff00000f227812 */ /* 0x000fe200078ec0ff */
[----:B------:R-:W-:Y:S01]  /*6240*/  IMAD.U32 R15, R13, 0x10000, RZ ;  /* 0x000100000d0f7824 */ /* 0x000fe200078e00ff */
[----:B------:R-:W-:Y:S02]  /*6250*/  PRMT R79, R79, 0x5432, R38 ;  /* 0x000054324f4f7816 */ /* 0x000fe40000000026 */
[----:B------:R-:W-:Y:S02]  /*6260*/  LOP3.LUT R13, R13, 0xffff0000, RZ, 0xc0, !PT ;  /* 0xffff00000d0d7812 */ /* 0x000fe400078ec0ff */
[----:B------:R-:W-:Y:S01]  /*6270*/  LOP3.LUT R42, R40, 0xffff0000, RZ, 0xc0, !PT ;  /* 0xffff0000282a7812 */ /* 0x000fe200078ec0ff */
[----:B------:R-:W-:Y:S01]  /*6280*/  IMAD.U32 R39, R79, 0x10000, RZ ;  /* 0x000100004f277824 */ /* 0x000fe200078e00ff */
[----:B------:R-:W-:Y:S01]  /*6290*/  PRMT R114, R114, 0x5432, R11 ;  /* 0x0000543272727816 */ /* 0x000fe2000000000b */
[----:B------:R-:W-:Y:S01]  /*62a0*/  IMAD.U32 R11, R12, 0x10000, RZ ;  /* 0x000100000c0b7824 */ /* 0x000fe200078e00ff */
[----:B------:R-:W-:Y:S01]  /*62b0*/  LOP3.LUT R38, R35, 0xffff0000, RZ, 0xc0, !PT ;  /* 0xffff000023267812 */ /* 0x000fe200078ec0ff */
[----:B------:R-:W-:Y:S01]  /*62c0*/  FMUL.FTZ R44, R13, R42 ;  /* 0x0000002a0d2c7220 */ /* 0x000fe20000410000 */
[----:B------:R-:W-:Y:S01]  /*62d0*/  LOP3.LUT R79, R79, 0xffff0000, RZ, 0xc0, !PT ;  /* 0xffff00004f4f7812 */ /* 0x000fe200078ec0ff */
[----:B------:R-:W-:Y:S01]  /*62e0*/  IMAD.U32 R41, R114, 0x10000, RZ ;  /* 0x0001000072297824 */ /* 0x000fe200078e00ff */
[----:B------:R-:W-:Y:S01]  /*62f0*/  LOP3.LUT R12, R12, 0xffff0000, RZ, 0xc0, !PT ;  /* 0xffff00000c0c7812 */ /* 0x000fe200078ec0ff */
[-C--:B------:R-:W-:Y:S01]  /*6300*/  FMUL.FTZ R13, R13, R38.reuse ;  /* 0x000000260d0d7220 */ /* 0x080fe20000410000 */
[----:B------:R-:W-:Y:S01]  /*6310*/  FFMA.FTZ R44, R15, R38, -R44 ;  /* 0x000000260f2c7223 */ /* 0x000fe2000001082c */
[C---:B------:R-:W-:Y:S01]  /*6320*/  FMUL.FTZ R45, R33.reuse, R41 ;  /* 0x00000029212d7220 */ /* 0x040fe20000410000 */
[----:B------:R-:W-:Y:S01]  /*6330*/  FMUL.FTZ R33, R33, R39 ;  /* 0x0000002721217220 */ /* 0x000fe20000410000 */
[----:B------:R-:W-:Y:S01]  /*6340*/  FFMA.FTZ R43, R15, R42, R13 ;  /* 0x0000002a0f2b7223 */ /* 0x000fe2000001000d */
[----:B------:R-:W-:Y:S01]  /*6350*/  LOP3.LUT R13, R114, 0xffff0000, RZ, 0xc0, !PT ;  /* 0xffff0000720d7812 */ /* 0x000fe200078ec0ff */
[----:B------:R-:W-:-:S02]  /*6360*/  IMAD.U32 R40, R40, 0x10000, RZ ;  /* 0x0001000028287824 */ /* 0x000fc400078e00ff */
[C---:B------:R-:W-:Y:S01]  /*6370*/  FFMA.FTZ R38, R32.reuse, R41, R33 ;  /* 0x0000002920267223 */ /* 0x040fe20000010021 */
[----:B------:R-:W-:Y:S02]  /*6380*/  IMAD.U32 R35, R35, 0x10000, RZ ;  /* 0x0001000023237824 */ /* 0x000fe400078e00ff */
        /* <DEDUP_REMOVED lines=13> */
[----:B------:R-:W-:-:S07]  /*6460*/  IMAD.MOV.U32 R15, RZ, RZ, R33 ;  /* 0x000000ffff0f7224 */ /* 0x000fce00078e0021 */
.L_x_2724:
[----:B------:R-:W-:Y:S05]  /*6470*/  BSYNC B2 ;  /* 0x0000000000027941 */ /* 0x000fea0003800000 */
.L_x_2723:
[----:B------:R-:W-:Y:S02]  /*6480*/  ULDC.64 UR4, c[0x0][0x208] ;  /* 0x0000820000047ab9 */ /* 0x000fe40000000a00 */
[----:B----4-:R0:W-:Y:S03]  /*6490*/  ST.E.128 desc[UR4][R36.64], R12 ;  /* 0x0000000c24007985 */ /* 0x0101e6000c101d04 */
.L_x_2722:
[----:B------:R-:W-:Y:S05]  /*64a0*/  BSYNC B1 ;  /* 0x0000000000017941 */ /* 0x000fea0003800000 */
.L_x_2721:
        /* <DEDUP_REMOVED lines=54> */
.L_x_2726:
[----:B------:R-:W-:Y:S05]  /*6810*/  BSYNC B1 ;  /* 0x0000000000017941 */ /* 0x000fea0003800000 */
.L_x_2725:
[----:B------:R-:W-:Y:S02]  /*6820*/  ULDC.64 UR4, c[0x0][0x208] ;  /* 0x0000820000047ab9 */ /* 0x000fe40000000a00 */
[----:B----4-:R0:W-:Y:S01]  /*6830*/  ST.E.128 desc[UR4][R32.64], R12 ;  /* 0x0000000c20007985 */ /* 0x0101e2000c101d04 */
[----:B------:R-:W-:Y:S05]  /*6840*/  BRA `(.L_x_2704) ;  /* 0x0000004000f87947 */ /* 0x000fea0003800000 */
.L_x_2670:
        /* <DEDUP_REMOVED lines=22> */
[C---:B------:R-:W-:Y:S02]  /*69b0*/  LEA R52, P2, R28.reuse, UR4, 0x1 ;  /* 0x000000041c347c11 */ /* 0x040fe4000f8408ff */
[----:B------:R-:W-:Y:S01]  /*69c0*/  CS2R R48, SRZ ;  /* 0x0000000000307805 */ /* 0x000fe2000001ff00 */
[----:B------:R-:W-:Y:S01]  /*69d0*/  ULDC.64 UR6, c[0x0][0x208] ;  /* 0x0000820000067ab9 */ /* 0x000fe20000000a00 */
        /* <DEDUP_REMOVED lines=23> */
.L_x_2728:
[----:B------:R-:W-:Y:S05]  /*6b50*/  BSYNC B1 ;  /* 0x0000000000017941 */ /* 0x000fea0003800000 */
.L_x_2727:
        /* <DEDUP_REMOVED lines=23> */
[----:B------:R-:W-:Y:S01]  /*6cd0*/  CS2R R72, SRZ ;  /* 0x0000000000487805 */ /* 0x000fe2000001ff00 */
[----:B------:R-:W-:Y:S01]  /*6ce0*/  ULDC.64 UR6, c[0x0][0x208] ;  /* 0x0000820000067ab9 */ /* 0x000fe20000000a00 */
        /* <DEDUP_REMOVED lines=23> */
.L_x_2730:
[----:B------:R-:W-:Y:S05]  /*6e60*/  BSYNC B1 ;  /* 0x0000000000017941 */ /* 0x000fea0003800000 */
.L_x_2729:
[----:B0-----:R-:W-:Y:S01]  /*6e70*/  IMAD.MOV.U32 R12, RZ, RZ, R28 ;  /* 0x000000ffff0c7224 */ /* 0x001fe200078e001c */
[----:B------:R-:W-:Y:S01]  /*6e80*/  ULOP3.LUT UR4, UR60, 0x1, URZ, 0xfc, !UPT ;  /* 0x000000013c047892 */ /* 0x000fe2000f8efc3f */
[----:B------:R-:W-:Y:S02]  /*6e90*/  IMAD.MOV.U32 R11, RZ, RZ, R29 ;  /* 0x000000ffff0b7224 */ /* 0x000fe400078e001d */
[----:B------:R-:W-:Y:S01]  /*6ea0*/  IMAD.MOV.U32 R13, RZ, RZ, R31 ;  /* 0x000000ffff0d7224 */ /* 0x000fe200078e001f */
[----:B------:R-:W-:Y:S01]  /*6eb0*/  UISETP.NE.AND UP0, UPT, UR4, 0x3, UPT ;  /* 0x000000030400788c */ /* 0x000fe2000bf05270 */
[----:B------:R-:W-:Y:S01]  /*6ec0*/  IMAD.MOV.U32 R14, RZ, RZ, R34 ;  /* 0x000000ffff0e7224 */ /* 0x000fe200078e0022 */
[----:B------:R-:W-:Y:S01]  /*6ed0*/  PRMT R155, R12, 0x5410, R11 ;  /* 0x000054100c9b7816 */ /* 0x000fe2000000000b */
[----:B------:R-:W-:Y:S01]  /*6ee0*/  IMAD.MOV.U32 R11, RZ, RZ, R32 ;  /* 0x000000ffff0b7224 */ /* 0x000fe200078e0020 */
[----:B------:R-:W-:Y:S01]  /*6ef0*/  PRMT R154, R77, 0x5410, R13 ;  /* 0x000054104d9a7816 */ /* 0x000fe2000000000d */
[----:B------:R-:W-:Y:S01]  /*6f00*/  IMAD.MOV.U32 R12, RZ, RZ, R33 ;  /* 0x000000ffff0c7224 */ /* 0x000fe200078e0021 */
[----:B------:R-:W-:Y:S01]  /*6f10*/  PLOP3.LUT P2, PT, PT, PT, UP0, 0x80, 0x0 ;  /* 0x000000000000781c */ /* 0x000fe20003f4f008 */
[----:B------:R-:W-:Y:S01]  /*6f20*/  IMAD.MOV.U32 R13, RZ, RZ, R35 ;  /* 0x000000ffff0d7224 */ /* 0x000fe200078e0023 */
[----:B------:R-:W-:Y:S01]  /*6f30*/  PRMT R162, R162, 0x5410, R11 ;  /* 0x00005410a2a27816 */ /* 0x000fe2000000000b */
[----:B------:R-:W-:Y:S01]  /*6f40*/  IMAD.MOV.U32 R11, RZ, RZ, R38 ;  /* 0x000000ffff0b7224 */ /* 0x000fe200078e0026 */
[----:B------:R-:W-:Y:S01]  /*6f50*/  PRMT R160, R12, 0x7610, R160 ;  /* 0x000076100ca07816 */ /* 0x000fe200000000a0 */
[----:B------:R-:W-:Y:S01]  /*6f60*/  IMAD.MOV.U32 R12, RZ, RZ, R39 ;  /* 0x000000ffff0c7224 */ /* 0x000fe200078e0027 */
[----:B------:R-:W-:Y:S01]  /*6f70*/  PRMT R159, R14, 0x5410, R13 ;  /* 0x000054100e9f7816 */ /* 0x000fe2000000000d */
[----:B------:R-:W-:-:S02]  /*6f80*/  IMAD.MOV.U32 R13, RZ, RZ, R36 ;  /* 0x000000ffff0d7224 */ /* 0x000fc400078e0024 */
[----:B------:R-:W-:Y:S01]  /*6f90*/  IMAD.MOV.U32 R14, RZ, RZ, R37 ;  /* 0x000000ffff0e7224 */ /* 0x000fe200078e0025 */
[----:B------:R-:W-:Y:S01]  /*6fa0*/  PRMT R147, R12, 0x5410, R11 ;  /* 0x000054100c937816 */ /* 0x000fe2000000000b */
[----:B------:R-:W-:Y:S02]  /*6fb0*/  IMAD.MOV.U32 R12, RZ, RZ, R42 ;  /* 0x000000ffff0c7224 */ /* 0x000fe400078e002a */
[----:B------:R-:W-:Y:S01]  /*6fc0*/  IMAD.MOV.U32 R11, RZ, RZ, R43 ;  /* 0x000000ffff0b7224 */ /* 0x000fe200078e002b */
[----:B------:R-:W-:-:S04]  /*6fd0*/  PRMT R145, R14, 0x5410, R13 ;  /* 0x000054100e917816 */ /* 0x000fc8000000000d */
        /* <DEDUP_REMOVED lines=61> */
.L_x_2731:
[----:B------:R-:W-:Y:S01]  /*73b0*/  IMAD R85, R22, 0x8, R18 ;  /* 0x0000000816557824 */ /* 0x000fe200078e0212 */
[----:B------:R-:W-:Y:S01]  /*73c0*/  SHF.L.U32 R86, R207, 0x1f, RZ ;  /* 0x0000001fcf567819 */ /* 0x000fe200000006ff */
[----:B------:R-:W-:Y:S03]  /*73d0*/  BSSY B1, `(.L_x_2732) ;  /* 0x0000003000017945 */ /* 0x000fe60003800000 */
[----:B------:R-:W0:Y:S02]  /*73e0*/  SYNCS.PHASECHK.TRANS64.TRYWAIT P5, [R85+URZ+0x30890], R86 ;  /* 0x03089056550075a7 */ /* 0x000e2400080a017f */
[----:B0-----:R-:W-:Y:S05]  /*73f0*/  @!P5 BRA `(.L_x_2733) ;  /* 0x0000020000d4d947 */ /* 0x001fea0003800000 */
.L_x_3038:
[----:B------:R-:W-:Y:S05]  /*7400*/  BSYNC B1 ;  /* 0x0000000000017941 */ /* 0x000fea0003800000 */
.L_x_2732:
[----:B------:R-:W1:Y:S01]  /*7410*/  LDC R131, c[0x0][0x2f4] ;  /* 0x0000bd00ff837b82 */ /* 0x000e620000000800 */
[----:B------:R-:W-:Y:S01]  /*7420*/  UMOV UR4, 0xffffffff ;  /* 0xffffffff00047882 */ /* 0x000fe20000000000 */
[----:B-1----:R-:W-:Y:S02]  /*7430*/  IMAD.IADD R132, R131, 0x1, -R118 ;  /* 0x0000000183847824 */ /* 0x002fe400078e0a76 */
[----:B------:R-:W-:Y:S05]  /*7440*/  BRA.DIV UR4, `(.L_x_2734) ;  /* 0x0000020204d47947 */ /* 0x000fea000b800000 */
[----:B------:R1:W2:Y:S04]  /*7450*/  SHFL.IDX PT, R115, R113, RZ, 0x1c1f ;  /* 0x001c1fff71737589 */ /* 0x0002a800000e0000 */
[----:B------:R1:W3:Y:S02]  /*7460*/  SHFL.IDX PT, R11, R116, RZ, 0x1c1f ;  /* 0x001c1fff740b7589 */ /* 0x0002e400000e0000 */
.L_x_3042:
        /* <DEDUP_REMOVED lines=29> */
[C---:B------:R-:W-:Y:S02]  /*7640*/  PRMT R36, R145.reuse, 0x5432, R36 ;  /* 0x0000543291247816 */ /* 0x040fe40000000024 */
[----:B------:R-:W-:Y:S02]  /*7650*/  PRMT R37, R145, 0x5410, R37 ;  /* 0x0000541091257816 */ /* 0x000fe40000000025 */
[----:B------:R-:W-:Y:S02]  /*7660*/  SHF.R.U32.HI R146, RZ, 0x10, R49 ;  /* 0x00000010ff927819 */ /* 0x000fe40000011631 */
[----:B------:R-:W-:-:S02]  /*7670*/  SHF.R.U64 R38, R38, 0x10, R39 ;  /* 0x0000001026267819 */ /* 0x000fc40000001227 */
[----:B------:R-:W-:Y:S02]  /*7680*/  SHF.R.U32.HI R145, RZ, 0x10, R39 ;  /* 0x00000010ff917819 */ /* 0x000fe40000011627 */
[----:B------:R-:W-:Y:S02]  /*7690*/  SHF.R.U64 R39, R48, 0x10, R49 ;  /* 0x0000001030277819 */ /* 0x000fe40000001231 */
[--C-:B------:R-:W-:Y:S02]  /*76a0*/  SHF.R.U64 R48, R50, 0x10, R51.reuse ;  /* 0x0000001032307819 */ /* 0x100fe40000001233 */
[----:B------:R-:W-:Y:S01]  /*76b0*/  SHF.R.U32.HI R50, RZ, 0x10, R51 ;  /* 0x00000010ff327819 */ /* 0x000fe20000011633 */
[----:B------:R-:W-:Y:S01]  /*76c0*/  IMAD.U32 R51, R37, 0x10000, RZ ;  /* 0x0001000025337824 */ /* 0x000fe200078e00ff */
[----:B------:R-:W-:Y:S02]  /*76d0*/  PRMT R146, R164, 0x5432, R146 ;  /* 0x00005432a4927816 */ /* 0x000fe40000000092 */
[----:B------:R-:W-:-:S02]  /*76e0*/  PRMT R39, R148, 0x5410, R39 ;  /* 0x0000541094277816 */ /* 0x000fc40000000027 */
[----:B------:R-:W-:Y:S01]  /*76f0*/  PRMT R48, R148, 0x5432, R48 ;  /* 0x0000543294307816 */ /* 0x000fe20000000030 */
[C---:B------:R-:W-:Y:S01]  /*7700*/  IMAD.U32 R148, R146.reuse, 0x10000, RZ ;  /* 0x0001000092947824 */ /* 0x040fe200078e00ff */
[----:B------:R-:W-:Y:S01]  /*7710*/  PRMT R50, R149, 0x5432, R50 ;  /* 0x0000543295327816 */ /* 0x000fe20000000032 */
[----:B---3--:R-:W-:Y:S01]  /*7720*/  IMAD.U32 R149, R77, 0x10000, RZ ;  /* 0x000100004d957824 */ /* 0x008fe200078e00ff */
[C---:B------:R-:W-:Y:S02]  /*7730*/  PRMT R49, R147.reuse, 0x5432, R38 ;  /* 0x0000543293317816 */ /* 0x040fe40000000026 */
        /* <DEDUP_REMOVED lines=12> */
[----:B------:R-:W-:Y:S01]  /*7800*/  FMUL.FTZ R13, R77, R146 ;  /* 0x000000924d0d7220 */ /* 0x000fe20000410000 */
[C---:B------:R-:W-:Y:S01]  /*7810*/  IMAD.U32 R148, R50.reuse, 0x10000, RZ ;  /* 0x0001000032947824 */ /* 0x040fe200078e00ff */
[----:B------:R-:W-:-:S02]  /*7820*/  LOP3.LUT R50, R50, 0xffff0000, RZ, 0xc0, !PT ;  /* 0xffff000032327812 */ /* 0x000fc400078ec0ff */
[-C--:B------:R-:W-:Y:S01]  /*7830*/  FFMA.FTZ R13, R147, R37.reuse, -R13 ;  /* 0x00000025930d7223 */ /* 0x080fe2000001080d */
[----:B------:R-:W-:Y:S01]  /*7840*/  FMUL.FTZ R37, R77, R37 ;  /* 0x000000254d257220 */ /* 0x000fe20000410000 */
[----:B------:R-:W-:-:S03]  /*7850*/  FMUL.FTZ R77, R149, R148 ;  /* 0x00000094954d7220 */ /* 0x000fc60000410000 */
[----:B------:R-:W-:Y:S01]  /*7860*/  FFMA.FTZ R37, R147, R146, R37 ;  /* 0x0000009293257223 */ /* 0x000fe20000010025 */
[C---:B------:R-:W-:Y:S01]  /*7870*/  IMAD.U32 R147, R15.reuse, 0x10000, RZ ;  /* 0x000100000f937824 */ /* 0x040fe200078e00ff */
[----:B------:R-:W-:Y:S01]  /*7880*/  LOP3.LUT R15, R15, 0xffff0000, RZ, 0xc0, !PT ;  /* 0xffff00000f0f7812 */ /* 0x000fe200078ec0ff */
[C---:B------:R-:W-:Y:S01]  /*7890*/  IMAD.U32 R146, R38.reuse, 0x10000, RZ ;  /* 0x0001000026927824 */ /* 0x040fe200078e00ff */
[----:B------:R-:W-:Y:S02]  /*78a0*/  LOP3.LUT R38, R38, 0xffff0000, RZ, 0xc0, !PT ;  /* 0xffff000026267812 */ /* 0x000fe400078ec0ff */
[----:B------:R-:W-:Y:S01]  /*78b0*/  F2FP.BF16.F32.PACK_AB R37, R37, R51 ;  /* 0x000000332525723e */ /* 0x000fe200000010ff */
[-C--:B------:R-:W-:Y:S01]  /*78c0*/  FFMA.FTZ R77, R147, R146.reuse, -R77 ;  /* 0x00000092934d7223 */ /* 0x080fe2000001084d */
[----:B------:R-:W-:Y:S01]  /*78d0*/  FMUL.FTZ R146, R149, R146 ;  /* 0x0000009295927220 */ /* 0x000fe20000410000 */
[----:B------:R-:W-:Y:S01]  /*78e0*/  IMAD.U32 R51, R76, 0x10000, RZ ;  /* 0x000100004c337824 */ /* 0x000fe200078e00ff */
[----:B------:R-:W-:-:S02]  /*78f0*/  F2FP.BF16.F32.PACK_AB R13, R13, R145 ;  /* 0x000000910d0d723e */ /* 0x000fc400000010ff */
        /* <DEDUP_REMOVED lines=12> */
[-C--:B------:R-:W-:Y:S01]  /*79c0*/  FMUL.FTZ R51, R51, R77.reuse ;  /* 0x0000004d33337220 */ /* 0x080fe20000410000 */
        /* <DEDUP_REMOVED lines=35> */
.L_x_2740:
[----:B------:R-:W-:Y:S05]  /*7c00*/  BSYNC B3 ;  /* 0x0000000000037941 */ /* 0x000fea0003800000 */
.L_x_2739:
[----:B------:R-:W-:Y:S01]  /*7c10*/  LEA R36, P3, R5, R11, 0x1 ;  /* 0x0000000b05247211 */ /* 0x000fe200078608ff */
[----:B------:R-:W-:-:S03]  /*7c20*/  ULDC.64 UR4, c[0x0][0x208] ;  /* 0x0000820000047ab9 */ /* 0x000fc60000000a00 */
[----:B--2---:R-:W-:Y:S02]  /*7c30*/  LEA.HI.X R37, R5, R115, R107, 0x1, P3 ;  /* 0x0000007305257211 */ /* 0x004fe400018f0c6b */
[----:B------:R-:W-:-:S03]  /*7c40*/  ISETP.GE.AND P3, PT, R140, R131, PT ;  /* 0x000000838c00720c */ /* 0x000fc60003f66270 */
[----:B----4-:R2:W-:Y:S10]  /*7c50*/  ST.E.128 desc[UR4][R36.64], R12 ;  /* 0x0000000c24007985 */ /* 0x0105f4000c101d04 */
[----:B--2---:R-:W-:-:S05]  /*7c60*/  @!P3 IMAD.WIDE R12, R140, 0x2, R114 ;  /* 0x000000028c0cb825 */ /* 0x004fca00078e0272 */
[----:B---3--:R3:W-:Y:S02]  /*7c70*/  @!P3 ST.E.128 desc[UR4][R12.64], R76 ;  /* 0x0000004c0c00b985 */ /* 0x0087e4000c101d04 */
.L_x_2738:
[----:B------:R-:W-:Y:S05]  /*7c80*/  BSYNC B2 ;  /* 0x0000000000027941 */ /* 0x000fea0003800000 */
.L_x_2737:
        /* <DEDUP_REMOVED lines=36> */
[----:B------:R-:W-:Y:S02]  /*7ed0*/  PRMT R45, R159, 0x5410, R34 ;  /* 0x000054109f2d7816 */ /* 0x000fe40000000022 */
        /* <DEDUP_REMOVED lines=81> */
.L_x_2744:
[----:B------:R-:W-:Y:S05]  /*83f0*/  BSYNC B3 ;  /* 0x0000000000037941 */ /* 0x000fea0003800000 */
.L_x_2743:
[----:B------:R-:W-:Y:S01]  /*8400*/  LEA R32, P3, R6, R11, 0x1 ;  /* 0x0000000b06207211 */ /* 0x000fe200078608ff */
[----:B------:R-:W-:-:S03]  /*8410*/  ULDC.64 UR4, c[0x0][0x208] ;  /* 0x0000820000047ab9 */ /* 0x000fc60000000a00 */
[----:B--2---:R-:W-:Y:S02]  /*8420*/  LEA.HI.X R33, R6, R115, R106, 0x1, P3 ;  /* 0x0000007306217211 */ /* 0x004fe400018f0c6a */
[----:B------:R-:W-:-:S03]  /*8430*/  ISETP.GE.AND P3, PT, R48, R131, PT ;  /* 0x000000833000720c */ /* 0x000fc60003f66270 */
[----:B----4-:R2:W-:Y:S10]  /*8440*/  ST.E.128 desc[UR4][R32.64], R12 ;  /* 0x0000000c20007985 */ /* 0x0105f4000c101d04 */
[----:B--2---:R-:W-:-:S05]  /*8450*/  @!P3 IMAD.WIDE R12, R48, 0x2, R114 ;  /* 0x00000002300cb825 */ /* 0x004fca00078e0272 */
[----:B---3--:R4:W-:Y:S02]  /*8460*/  @!P3 ST.E.128 desc[UR4][R12.64], R36 ;  /* 0x000000240c00b985 */ /* 0x0089e4000c101d04 */
.L_x_2742:
[----:B------:R-:W-:Y:S05]  /*8470*/  BSYNC B2 ;  /* 0x0000000000027941 */ /* 0x000fea0003800000 */
.L_x_2741:
[----:B------:R-:W-:-:S13]  /*8480*/  ISETP.NE.AND P3, PT, R10, RZ, PT ;  /* 0x000000ff0a00720c */ /* 0x000fda0003f65270 */
[----:B------:R-:W-:Y:S05]  /*8490*/  @!P3 BRA `(.L_x_2736) ;  /* 0x0000000400f0b947 */ /* 0x000fea0003800000 */
[----:B------:R-:W-:Y:S01]  /*84a0*/  LOP3.LUT P5, RZ, R19, 0x1, RZ, 0xc0, !PT ;  /* 0x0000000113ff7812 */ /* 0x000fe200078ac0ff */
[----:B------:R-:W-:Y:S01]  /*84b0*/  BSSY B2, `(.L_x_2745) ;  /* 0x0000075000027945 */ /* 0x000fe20003800000 */
[C---:B----4-:R-:W-:Y:S02]  /*84c0*/  LEA R36, P3, R7.reuse, R11, 0x1 ;  /* 0x0000000b07247211 */ /* 0x050fe400078608ff */
[----:B------:R-:W-:Y:S02]  /*84d0*/  SEL R11, R118, R132, !P5 ;  /* 0x00000084760b7207 */ /* 0x000fe40006800000 */
[----:B--2---:R-:W-:Y:S02]  /*84e0*/  LEA.HI.X R37, R7, R115, R105, 0x1, P3 ;  /* 0x0000007307257211 */ /* 0x004fe400018f0c69 */
[----:B---3--:R-:W-:Y:S02]  /*84f0*/  SHF.R.S32.HI R12, RZ, 0x1f, R11 ;  /* 0x0000001fff0c7819 */ /* 0x008fe4000001140b */
[----:B------:R-:W-:-:S02]  /*8500*/  ISETP.GE.AND P3, PT, R194, R117, PT ;  /* 0x00000075c200720c */ /* 0x000fc40003f66270 */
        /* <DEDUP_REMOVED lines=17> */
[--C-:B------:R-:W-:Y:S01]  /*8620*/  SHF.R.U64 R28, R28, 0x10, R29.reuse ;  /* 0x000000101c1c7819 */ /* 0x100fe2000000121d */
[----:B--2---:R-:W-:Y:S01]  /*8630*/  IMAD.U32 R45, R35, 0x10000, RZ ;  /* 0x00010000232d7824 */ /* 0x004fe200078e00ff */
[----:B------:R-:W-:Y:S02]  /*8640*/  SHF.R.U32.HI R38, RZ, 0x10, R29 ;  /* 0x00000010ff267819 */ /* 0x000fe4000001161d */
[----:B------:R-:W-:Y:S02]  /*8650*/  SHF.R.U64 R29, R30, 0x10, R31 ;  /* 0x000000101e1d7819 */ /* 0x000fe4000000121f */
[--C-:B------:R-:W-:Y:S02]  /*8660*/  SHF.R.U64 R30, R40, 0x10, R41.reuse ;  /* 0x00000010281e7819 */ /* 0x100fe40000001229 */
[----:B------:R-:W-:Y:S02]  /*8670*/  SHF.R.U32.HI R40, RZ, 0x10, R41 ;  /* 0x00000010ff287819 */ /* 0x000fe40000011629 */
[----:B------:R-:W-:-:S02]  /*8680*/  SHF.R.U64 R39, R42, 0x10, R43 ;  /* 0x000000102a277819 */ /* 0x000fc4000000122b */
[----:B------:R-:W-:Y:S02]  /*8690*/  PRMT R30, R157, 0x5410, R30 ;  /* 0x000054109d1e7816 */ /* 0x000fe4000000001e */
[----:B------:R-:W-:Y:S01]  /*86a0*/  SHF.R.U32.HI R42, RZ, 0x10, R43 ;  /* 0x00000010ff2a7819 */ /* 0x000fe2000001162b */
[----:B------:R-:W-:Y:S01]  /*86b0*/  IMAD.U32 R43, R33, 0x10000, RZ ;  /* 0x00010000212b7824 */ /* 0x000fe200078e00ff */
[----:B------:R-:W-:Y:S01]  /*86c0*/  PRMT R157, R157, 0x5432, R40 ;  /* 0x000054329d9d7816 */ /* 0x000fe20000000028 */
[----:B---3--:R-:W-:Y:S01]  /*86d0*/  IMAD.U32 R40, R13, 0x10000, RZ ;  /* 0x000100000d287824 */ /* 0x008fe200078e00ff */
[----:B------:R-:W-:Y:S02]  /*86e0*/  PRMT R38, R155, 0x5432, R38 ;  /* 0x000054329b267816 */ /* 0x000fe40000000026 */
[C---:B------:R-:W-:Y:S02]  /*86f0*/  PRMT R39, R156.reuse, 0x5410, R39 ;  /* 0x000054109c277816 */ /* 0x040fe40000000027 */
[----:B------:R-:W-:Y:S01]  /*8700*/  PRMT R156, R156, 0x5432, R42 ;  /* 0x000054329c9c7816 */ /* 0x000fe2000000002a */
[C---:B------:R-:W-:Y:S01]  /*8710*/  IMAD.U32 R42, R157.reuse, 0x10000, RZ ;  /* 0x000100009d2a7824 */ /* 0x040fe200078e00ff */
[----:B------:R-:W-:Y:S01]  /*8720*/  LOP3.LUT R157, R157, 0xffff0000, RZ, 0xc0, !PT ;  /* 0xffff00009d9d7812 */ /* 0x000fe200078ec0ff */
[C---:B------:R-:W-:Y:S01]  /*8730*/  IMAD.U32 R41, R38.reuse, 0x10000, RZ ;  /* 0x0001000026297824 */ /* 0x040fe200078e00ff */
[----:B------:R-:W-:Y:S01]  /*8740*/  LOP3.LUT R38, R38, 0xffff0000, RZ, 0xc0, !PT ;  /* 0xffff000026267812 */ /* 0x000fe200078ec0ff */
[CC--:B------:R-:W-:Y:S01]  /*8750*/  FMUL.FTZ R44, R43.reuse, R42.reuse ;  /* 0x0000002a2b2c7220 */ /* 0x0c0fe20000410000 */
[----:B------:R-:W-:Y:S01]  /*8760*/  SHF.R.U32.HI R31, RZ, 0x10, R31 ;  /* 0x00000010ff1f7819 */ /* 0x000fe2000001161f */
[-C--:B------:R-:W-:Y:S01]  /*8770*/  FMUL.FTZ R43, R43, R41.reuse ;  /* 0x000000292b2b7220 */ /* 0x080fe20000410000 */
[----:B------:R-:W-:Y:S01]  /*8780*/  LOP3.LUT R13, R13, 0xffff0000, RZ, 0xc0, !PT ;  /* 0xffff00000d0d7812 */ /* 0x000fe200078ec0ff */
[----:B------:R-:W-:Y:S01]  /*8790*/  FFMA.FTZ R41, R40, R41, -R44 ;  /* 0x0000002928297223 */ /* 0x000fe2000001082c */
[----:B------:R-:W-:Y:S01]  /*87a0*/  PRMT R31, R154, 0x5432, R31 ;  /* 0x000054329a1f7816 */ /* 0x000fe2000000001f */
[----:B------:R-:W-:Y:S01]  /*87b0*/  FFMA.FTZ R40, R40, R42, R43 ;  /* 0x0000002a28287223 */ /* 0x000fe2000001002b */
[----:B------:R-:W-:Y:S01]  /*87c0*/  LOP3.LUT R42, R33, 0xffff0000, RZ, 0xc0, !PT ;  /* 0xffff0000212a7812 */ /* 0x000fe200078ec0ff */
[C---:B------:R-:W-:Y:S01]  /*87d0*/  IMAD.U32 R44, R156.reuse, 0x10000, RZ ;  /* 0x000100009c2c7824 */ /* 0x040fe200078e00ff */
[----:B------:R-:W-:Y:S01]  /*87e0*/  LOP3.LUT R156, R156, 0xffff0000, RZ, 0xc0, !PT ;  /* 0xffff00009c9c7812 */ /* 0x000fe200078ec0ff */
[----:B------:R-:W-:Y:S01]  /*87f0*/  IMAD.U32 R43, R15, 0x10000, RZ ;  /* 0x000100000f2b7824 */ /* 0x000fe200078e00ff */
[----:B------:R-:W-:Y:S01]  /*8800*/  LOP3.LUT R35, R35, 0xffff0000, RZ, 0xc0, !PT ;  /* 0xffff000023237812 */ /* 0x000fe200078ec0ff */
[C---:B------:R-:W-:Y:S01]  /*8810*/  FMUL.FTZ R33, R42.reuse, R157 ;  /* 0x0000009d2a217220 */ /* 0x040fe20000410000 */
[----:B------:R-:W-:Y:S01]  /*8820*/  FMUL.FTZ R42, R42, R38 ;  /* 0x000000262a2a7220 */ /* 0x000fe20000410000 */
[----:B------:R-:W-:-:S02]  /*8830*/  LOP3.LUT R15, R15, 0xffff0000, RZ, 0xc0, !PT ;  /* 0xffff00000f0f7812 */ /* 0x000fc400078ec0ff */
[C---:B------:R-:W-:Y:S01]  /*8840*/  FFMA.FTZ R33, R13.reuse, R38, -R33 ;  /* 0x000000260d217223 */ /* 0x040fe20000010821 */
[----:B------:R-:W-:Y:S01]  /*8850*/  FFMA.FTZ R13, R13, R157, R42 ;  /* 0x0000009d0d0d7223 */ /* 0x000fe2000001002a */
[----:B------:R-:W-:Y:S02]  /*8860*/  IMAD.U32 R38, R31, 0x10000, RZ ;  /* 0x000100001f267824 */ /* 0x000fe400078e00ff */
[----:B------:R-:W-:Y:S01]  /*8870*/  FMUL.FTZ R42, R45, R44 ;  /* 0x0000002c2d2a7220 */ /* 0x000fe20000410000 */
[----:B------:R-:W-:Y:S02]  /*8880*/  PRMT R28, R155, 0x5410, R28 ;  /* 0x000054109b1c7816 */ /* 0x000fe4000000001c */
[----:B------:R-:W-:Y:S01]  /*8890*/  PRMT R29, R154, 0x5410, R29 ;  /* 0x000054109a1d7816 */ /* 0x000fe2000000001d */
[-C--:B------:R-:W-:Y:S01]  /*88a0*/  FFMA.FTZ R42, R43, R38.reuse, -R42 ;  /* 0x000000262b2a7223 */ /* 0x080fe2000001082a */
[----:B------:R-:W-:Y:S01]  /*88b0*/  FMUL.FTZ R38, R45, R38 ;  /* 0x000000262d267220 */ /* 0x000fe20000410000 */
[C---:B------:R-:W-:Y:S01]  /*88c0*/  IMAD.U32 R45, R28.reuse, 0x10000, RZ ;  /* 0x000100001c2d7824 */ /* 0x040fe200078e00ff */
[----:B------:R-:W-:-:S02]  /*88d0*/  LOP3.LUT R28, R28, 0xffff0000, RZ, 0xc0, !PT ;  /* 0xffff00001c1c7812 */ /* 0x000fc400078ec0ff */
[----:B------:R-:W-:Y:S01]  /*88e0*/  FFMA.FTZ R38, R43, R44, R38 ;  /* 0x0000002c2b267223 */ /* 0x000fe20000010026 */
[----:B------:R-:W-:Y:S01]  /*88f0*/  LOP3.LUT R43, R31, 0xffff0000, RZ, 0xc0, !PT ;  /* 0xffff00001f2b7812 */ /* 0x000fe200078ec0ff */
[-C--:B------:R-:W-:Y:S01]  /*8900*/  FMUL.FTZ R31, R35, R156.reuse ;  /* 0x0000009c231f7220 */ /* 0x080fe20000410000 */
[C---:B------:R-:W-:Y:S01]  /*8910*/  IMAD.U32 R44, R32.reuse, 0x10000, RZ ;  /* 0x00010000202c7824 */ /* 0x040fe200078e00ff */
[----:B------:R-:W-:Y:S02]  /*8920*/  LOP3.LUT R32, R32, 0xffff0000, RZ, 0xc0, !PT ;  /* 0xffff000020207812 */ /* 0x000fe400078ec0ff */
[-C--:B------:R-:W-:Y:S01]  /*8930*/  FFMA.FTZ R31, R15, R43.reuse, -R31 ;  /* 0x0000002b0f1f7223 */ /* 0x080fe2000001081f */
[----:B------:R-:W-:Y:S01]  /*8940*/  FMUL.FTZ R35, R35, R43 ;  /* 0x0000002b23237220 */ /* 0x000fe20000410000 */
[C---:B------:R-:W-:Y:S01]  /*8950*/  IMAD.U32 R43, R30.reuse, 0x10000, RZ ;  /* 0x000100001e2b7824 */ /* 0x040fe200078e00ff */
[----:B------:R-:W-:Y:S02]  /*8960*/  LOP3.LUT R30, R30, 0xffff0000, RZ, 0xc0, !PT ;  /* 0xffff00001e1e7812 */ /* 0x000fe400078ec0ff */
[----:B------:R-:W-:Y:S01]  /*8970*/  FFMA.FTZ R15, R15, R156, R35 ;  /* 0x0000009c0f0f7223 */ /* 0x000fe20000010023 */
[----:B------:R-:W-:Y:S01]  /*8980*/  FMUL.FTZ R46, R44, R43 ;  /* 0x0000002b2c2e7220 */ /* 0x000fe20000410000 */
[----:B------:R-:W-:-:S02]  /*8990*/  IMAD.U32 R35, R12, 0x10000, RZ ;  /* 0x000100000c237824 */ /* 0x000fc400078e00ff */
[----:B------:R-:W-:Y:S01]  /*89a0*/  FMUL.FTZ R44, R44, R45 ;  /* 0x0000002d2c2c7220 */ /* 0x000fe20000410000 */
[----:B------:R-:W-:Y:S01]  /*89b0*/  F2FP.BF16.F32.PACK_AB R33, R33, R41 ;  /* 0x000000292121723e */ /* 0x000fe200000010ff */
[C---:B------:R-:W-:Y:S02]  /*89c0*/  FFMA.FTZ R46, R35.reuse, R45, -R46 ;  /* 0x0000002d232e7223 */ /* 0x040fe4000001082e */
        /* <DEDUP_REMOVED lines=19> */
[C---:B------:R-:W-:Y:S01]  /*8b00*/  FMUL.FTZ R30, R34.reuse, R39 ;  /* 0x00000027221e7220 */ /* 0x040fe20000410000 */
[-C--:B------:R-:W-:Y:S01]  /*8b10*/  FMUL.FTZ R34, R34, R29.reuse ;  /* 0x0000001d22227220 */ /* 0x080fe20000410000 */
[----:B------:R-:W-:Y:S01]  /*8b20*/  F2FP.BF16.F32.PACK_AB R40, R13, R40 ;  /* 0x000000280d28723e */ /* 0x000fe200000010ff */
[----:B------:R-:W-:Y:S02]  /*8b30*/  IMAD.MOV.U32 R13, RZ, RZ, R33 ;  /* 0x000000ffff0d7224 */ /* 0x000fe400078e0021 */
[C---:B------:R-:W-:Y:S01]  /*8b40*/  FFMA.FTZ R30, R14.reuse, R29, -R30 ;  /* 0x0000001d0e1e7223 */ /* 0x040fe2000001081e */
[----:B------:R-:W-:Y:S01]  /*8b50*/  FFMA.FTZ R34, R14, R39, R34 ;  /* 0x000000270e227223 */ /* 0x000fe20000010022 */
[----:B------:R-:W-:Y:S01]  /*8b60*/  F2FP.BF16.F32.PACK_AB R38, R15, R38 ;  /* 0x000000260f26723e */ /* 0x000fe200000010ff */
[----:B------:R-:W-:Y:S01]  /*8b70*/  IMAD.MOV.U32 R33, RZ, RZ, R40 ;  /* 0x000000ffff217224 */ /* 0x000fe200078e0028 */
[----:B------:R-:W-:Y:S01]  /*8b80*/  F2FP.BF16.F32.PACK_AB R28, R28, R44 ;  /* 0x0000002c1c1c723e */ /* 0x000fe200000010ff */
[----:B------:R-:W-:Y:S01]  /*8b90*/  IMAD.MOV.U32 R15, RZ, RZ, R31 ;  /* 0x000000ffff0f7224 */ /* 0x000fe200078e001f */
[----:B------:R-:W-:-:S02]  /*8ba0*/  F2FP.BF16.F32.PACK_AB R30, R30, R45 ;  /* 0x0000002d1e1e723e */ /* 0x000fc400000010ff */
[----:B------:R-:W-:Y:S01]  /*8bb0*/  F2FP.BF16.F32.PACK_AB R34, R34, R35 ;  /* 0x000000232222723e */ /* 0x000fe200000010ff */
[----:B------:R-:W-:Y:S01]  /*8bc0*/  IMAD.MOV.U32 R32, RZ, RZ, R28 ;  /* 0x000000ffff207224 */ /* 0x000fe200078e001c */
[----:B------:R-:W-:Y:S01]  /*8bd0*/  F2FP.BF16.F32.PACK_AB R12, R12, R46 ;  /* 0x0000002e0c0c723e */ /* 0x000fe200000010ff */
[----:B------:R-:W-:Y:S02]  /*8be0*/  IMAD.MOV.U32 R14, RZ, RZ, R30 ;  /* 0x000000ffff0e7224 */ /* 0x000fe400078e001e */
[----:B------:R-:W-:-:S07]  /*8bf0*/  IMAD.MOV.U32 R35, RZ, RZ, R38 ;  /* 0x000000ffff237224 */ /* 0x000fce00078e0026 */
.L_x_2746:
[----:B------:R-:W-:Y:S05]  /*8c00*/  BSYNC B2 ;  /* 0x0000000000027941 */ /* 0x000fea0003800000 */
.L_x_2745:
[C---:B------:R-:W-:Y:S01]  /*8c10*/  ISETP.GE.AND P3, PT, R11.reuse, R131, PT ;  /* 0x000000830b00720c */ /* 0x040fe20003f66270 */
[----:B------:R-:W-:Y:S02]  /*8c20*/  ULDC.64 UR4, c[0x0][0x208] ;  /* 0x0000820000047ab9 */ /* 0x000fe40000000a00 */
[----:B---3--:R3:W-:Y:S10]  /*8c30*/  ST.E.128 desc[UR4][R36.64], R12 ;  /* 0x0000000c24007985 */ /* 0x0087f4000c101d04 */
[----:B------:R-:W-:-:S05]  /*8c40*/  @!P3 IMAD.WIDE R114, R11, 0x2, R114 ;  /* 0x000000020b72b825 */ /* 0x000fca00078e0272 */
[----:B--2---:R3:W-:Y:S02]  /*8c50*/  @!P3 ST.E.128 desc[UR4][R114.64], R32 ;  /* 0x000000207200b985 */ /* 0x0047e4000c101d04 */
.L_x_2736:
[----:B------:R-:W-:Y:S05]  /*8c60*/  BSYNC B1 ;  /* 0x0000000000017941 */ /* 0x000fea0003800000 */
.L_x_2735:
[----:B------:R-:W-:-:S03]  /*8c70*/  UMOV UR4, 0xffffffff ;  /* 0xffffffff00047882 */ /* 0x000fc60000000000 */
[----:B------:R-:W-:Y:S05]  /*8c80*/  BRA.DIV UR4, `(.L_x_2747) ;  /* 0x000001ee04107947 */ /* 0x000fea000b800000 */
[----:B-1----:R-:W1:Y:S04]  /*8c90*/  SHFL.IDX PT, R113, R113, 0x1, 0x1c1f ;  /* 0x003c1f0071717f89 */ /* 0x002e6800000e0000 */
[----:B------:R-:W0:Y:S02]  /*8ca0*/  SHFL.IDX PT, R116, R116, 0x1, 0x1c1f ;  /* 0x003c1f0074747f89 */ /* 0x000e2400000e0000 */
.L_x_3046:
[----:B------:R-:W-:Y:S05]  /*8cb0*/  @P4 BRA `(.L_x_2704) ;  /* 0x0000001c00dc4947 */ /* 0x000fea0003800000 */
[----:B------:R-:W-:Y:S01]  /*8cc0*/  ISETP.NE.AND P3, PT, R8, RZ, PT ;  /* 0x000000ff0800720c */ /* 0x000fe20003f65270 */
[----:B------:R-:W-:Y:S01]  /*8cd0*/  BSSY B1, `(.L_x_2748) ;  /* 0x000007f000017945 */ /* 0x000fe20003800000 */
[----:B0--3--:R-:W-:Y:S02]  /*8ce0*/  IMAD.MOV.U32 R32, RZ, RZ, R116 ;  /* 0x000000ffff207224 */ /* 0x009fe400078e0074 */
[----:B-1----:R-:W-:-:S09]  /*8cf0*/  IMAD.MOV.U32 R33, RZ, RZ, R113 ;  /* 0x000000ffff217224 */ /* 0x002fd200078e0071 */
[----:B------:R-:W-:Y:S05]  /*8d00*/  @!P3 BRA `(.L_x_2749) ;  /* 0x0000000400ecb947 */ /* 0x000fea0003800000 */
[----:B------:R-:W-:Y:S01]  /*8d10*/  SEL R11, R118, R132, !P0 ;  /* 0x00000084760b7207 */ /* 0x000fe20004000000 */
[----:B------:R-:W-:Y:S01]  /*8d20*/  BSSY B2, `(.L_x_2750) ;  /* 0x0000075000027945 */ /* 0x000fe20003800000 */
[----:B----4-:R-:W-:Y:S02]  /*8d30*/  SHF.R.U32.HI R13, RZ, 0x3, R213 ;  /* 0x00000003ff0d7819 */ /* 0x010fe400000116d5 */
[----:B------:R-:W-:Y:S02]  /*8d40*/  SHF.R.S32.HI R12, RZ, 0x1f, R11 ;  /* 0x0000001fff0c7819 */ /* 0x000fe4000001140b */
[----:B------:R-:W-:Y:S02]  /*8d50*/  ISETP.GE.AND P4, PT, R16, R117, PT ;  /* 0x000000751000720c */ /* 0x000fe40003f86270 */
[----:B------:R-:W-:Y:S02]  /*8d60*/  LEA.HI R12, R12, R11, RZ, 0x4 ;  /* 0x0000000b0c0c7211 */ /* 0x000fe400078f20ff */
[----:B------:R-:W-:-:S02]  /*8d70*/  LEA R34, P3, R5, R116, 0x1 ;  /* 0x0000007405227211 */ /* 0x000fc400078608ff */
[----:B------:R-:W-:Y:S02]  /*8d80*/  LEA.HI.SX32 R36, R12, R111, 0x1c ;  /* 0x0000006f0c247211 */ /* 0x000fe400078fe2ff */
[----:B------:R-:W-:Y:S02]  /*8d90*/  LEA.HI.X R35, R5, R113, R107, 0x1, P3 ;  /* 0x0000007105237211 */ /* 0x000fe400018f0c6b */
[----:B------:R-:W-:-:S04]  /*8da0*/  SHF.R.S32.HI R12, RZ, 0x1f, R36 ;  /* 0x0000001fff0c7819 */ /* 0x000fc80000011424 */
[----:B------:R-:W-:Y:S01]  /*8db0*/  LEA.HI R12, R12, R36, RZ, 0x3 ;  /* 0x000000240c0c7211 */ /* 0x000fe200078f18ff */
[----:B------:R-:W-:-:S03]  /*8dc0*/  IMAD.SHL.U32 R36, R36, 0x8, RZ ;  /* 0x0000000824247824 */ /* 0x000fc600078e00ff */
[----:B------:R-:W-:Y:S02]  /*8dd0*/  SHF.R.S32.HI R12, RZ, 0x3, R12 ;  /* 0x00000003ff0c7819 */ /* 0x000fe4000001140c */
[----:B------:R-:W-:Y:S02]  /*8de0*/  LOP3.LUT R11, R213, 0x38, R36, 0xf8, !PT ;  /* 0x00000038d50b7812 */ /* 0x000fe400078ef824 */
[----:B------:R-:W-:Y:S01]  /*8df0*/  ISETP.GE.AND P3, PT, R36, R131, PT ;  /* 0x000000832400720c */ /* 0x000fe20003f66270 */
        /* <DEDUP_REMOVED lines=27> */
[----:B------:R-:W-:Y:S01]  /*8fb0*/  FFMA.FTZ R38, R37, R38, -R42 ;  /* 0x0000002625267223 */ /* 0x000fe2000001082a */
        /* <DEDUP_REMOVED lines=43> */
[C---:B------:R-:W-:Y:S01]  /*9270*/  FMUL.FTZ R15, R28.reuse, R72 ;  /* 0x000000481c0f7220 */ /* 0x040fe20000410000 */
[-C--:B------:R-:W-:Y:S01]  /*9280*/  FMUL.FTZ R28, R28, R60.reuse ;  /* 0x0000003c1c1c7220 */ /* 0x080fe20000410000 */
[----:B------:R-:W-:Y:S01]  /*9290*/  IMAD.U32 R29, R74, 0x10000, RZ ;  /* 0x000100004a1d7824 */ /* 0x000fe200078e00ff */
[----:B------:R-:W-:Y:S01]  /*92a0*/  LOP3.LUT R30, R30, 0xffff0000, RZ, 0xc0, !PT ;  /* 0xffff00001e1e7812 */ /* 0x000fe200078ec0ff */
[----:B------:R-:W-:Y:S02]  /*92b0*/  IMAD.U32 R39, R62, 0x10000, RZ ;  /* 0x000100003e277824 */ /* 0x000fe400078e00ff */
[C---:B------:R-:W-:Y:S01]  /*92c0*/  FFMA.FTZ R15, R12.reuse, R60, -R15 ;  /* 0x0000003c0c0f7223 */ /* 0x040fe2000001080f */
        /* <DEDUP_REMOVED lines=26> */
.L_x_2751:
[----:B------:R-:W-:Y:S05]  /*9470*/  BSYNC B2 ;  /* 0x0000000000027941 */ /* 0x000fea0003800000 */
.L_x_2750:
[----:B------:R-:W-:Y:S01]  /*9480*/  @!P3 IMAD.WIDE R36, R36, 0x2, R32 ;  /* 0x000000022424b825 */ /* 0x000fe200078e0220 */
[----:B------:R-:W-:Y:S02]  /*9490*/  ULDC.64 UR4, c[0x0][0x208] ;  /* 0x0000820000047ab9 */ /* 0x000fe40000000a00 */
[----:B0-----:R0:W-:Y:S04]  /*94a0*/  ST.E.128 desc[UR4][R34.64], R12 ;  /* 0x0000000c22007985 */ /* 0x0011e8000c101d04 */
[----:B-1----:R0:W-:Y:S02]  /*94b0*/  @!P3 ST.E.128 desc[UR4][R36.64], R28 ;  /* 0x0000001c2400b985 */ /* 0x0021e4000c101d04 */
.L_x_2749:
[----:B------:R-:W-:Y:S05]  /*94c0*/  BSYNC B1 ;  /* 0x0000000000017941 */ /* 0x000fea0003800000 */
.L_x_2748:
[----:B------:R-:W-:Y:S01]  /*94d0*/  ISETP.NE.AND P3, PT, R9, RZ, PT ;  /* 0x000000ff0900720c */ /* 0x000fe20003f65270 */
[----:B------:R-:W-:-:S12]  /*94e0*/  BSSY B1, `(.L_x_2752) ;  /* 0x000007d000017945 */ /* 0x000fd80003800000 */
[----:B------:R-:W-:Y:S05]  /*94f0*/  @!P3 BRA `(.L_x_2753) ;  /* 0x0000000400ecb947 */ /* 0x000fea0003800000 */
[----:B------:R-:W-:Y:S01]  /*9500*/  SEL R11, R118, R132, !P1 ;  /* 0x00000084760b7207 */ /* 0x000fe20004800000 */
[----:B------:R-:W-:Y:S01]  /*9510*/  BSSY B2, `(.L_x_2754) ;  /* 0x0000076000027945 */ /* 0x000fe20003800000 */
[----:B0-----:R-:W-:Y:S02]  /*9520*/  SHF.R.U32.HI R14, RZ, 0x3, R213 ;  /* 0x00000003ff0e7819 */ /* 0x001fe400000116d5 */
[----:B----4-:R-:W-:Y:S02]  /*9530*/  SHF.R.S32.HI R12, RZ, 0x1f, R11 ;  /* 0x0000001fff0c7819 */ /* 0x010fe4000001140b */
        /* <DEDUP_REMOVED lines=11> */
[----:B------:R-:W-:Y:S01]  /*95f0*/  ISETP.GE.AND P3, PT, R36, R131, PT ;  /* 0x000000832400720c */ /* 0x000fe20003f66270 */
[----:B------:R-:W-:-:S04]  /*9600*/  IMAD R12, R13, 0x1800, R218 ;  /* 0x000018000d0c7824 */ /* 0x000fc800078e02da */
[----:B------:R-:W-:Y:S02]  /*9610*/  IMAD.IADD R13, R12, 0x1, R11 ;  /* 0x000000010c0d7824 */ /* 0x000fe400078e020b */
[C---:B------:R-:W-:Y:S02]  /*9620*/  IMAD R11, R22.reuse, 0x4800, R126 ;  /* 0x00004800160b7824 */ /* 0x040fe400078e027e */
[----:B------:R-:W-:Y:S02]  /*9630*/  IMAD R13, R22, 0x4800, R13 ;  /* 0x00004800160d7824 */ /* 0x000fe400078e020d */
[--C-:B------:R-:W-:Y:S02]  /*9640*/  IMAD R11, R11, 0x2, R18.reuse ;  /* 0x000000020b0b7824 */ /* 0x100fe400078e0212 */
[----:B------:R-:W-:Y:S02]  /*9650*/  IMAD R28, R13, 0x2, R18 ;  /* 0x000000020d1c7824 */ /* 0x000fe400078e0212 */
[----:B------:R-:W-:Y:S01]  /*9660*/  @!P3 IMAD.WIDE R36, R36, 0x2, R32 ;  /* 0x000000022424b825 */ /* 0x000fe200078e0220 */
[----:B------:R0:W1:Y:S04]  /*9670*/  LDS.128 R12, [R11+0x1e400] ;  /* 0x01e400000b0c7984 */ /* 0x0000680000000c00 */
[----:B------:R-:W3:Y:S01]  /*9680*/  LDS.128 R28, [R28+0x1e400] ;  /* 0x01e400001c1c7984 */ /* 0x000ee20000000c00 */
[----:B------:R-:W-:Y:S05]  /*9690*/  @P4 BRA `(.L_x_2755) ;  /* 0x0000000400744947 */ /* 0x000fea0003800000 */
[----:B------:R-:W-:Y:S01]  /*96a0*/  SHF.R.U64 R39, R68, 0x10, R69 ;  /* 0x0000001044277819 */ /* 0x000fe20000001245 */
[----:B---3--:R-:W-:Y:S01]  /*96b0*/  IMAD.U32 R43, R29, 0x10000, RZ ;  /* 0x000100001d2b7824 */ /* 0x008fe200078e00ff */
[----:B0-----:R-:W-:Y:S01]  /*96c0*/  SHF.R.U64 R11, R56, 0x10, R57 ;  /* 0x00000010380b7819 */ /* 0x001fe20000001239 */
[----:B-1----:R-:W-:Y:S01]  /*96d0*/  IMAD.U32 R41, R13, 0x10000, RZ ;  /* 0x000100000d297824 */ /* 0x002fe200078e00ff */
        /* <DEDUP_REMOVED lines=12> */
[----:B------:R-:W-:-:S02]  /*97a0*/  SHF.R.U32.HI R70, RZ, 0x10, R71 ;  /* 0x00000010ff467819 */ /* 0x000fc40000011647 */
[----:B------:R-:W-:Y:S02]  /*97b0*/  SHF.R.U32.HI R58, RZ, 0x10, R59 ;  /* 0x00000010ff3a7819 */ /* 0x000fe4000001163b */
[----:B------:R-:W-:Y:S01]  /*97c0*/  LOP3.LUT R44, R29, 0xffff0000, RZ, 0xc0, !PT ;  /* 0xffff00001d2c7812 */ /* 0x000fe200078ec0ff */
[----:B------:R-:W-:Y:S01]  /*97d0*/  IMAD.U32 R29, R28, 0x10000, RZ ;  /* 0x000100001c1d7824 */ /* 0x000fe200078e00ff */
[----:B------:R-:W-:Y:S01]  /*97e0*/  PRMT R51, R143, 0x5410, R40 ;  /* 0x000054108f337816 */ /* 0x000fe20000000028 */
[CC--:B------:R-:W-:Y:S01]  /*97f0*/  FMUL.FTZ R40, R43.reuse, R49.reuse ;  /* 0x000000312b287220 */ /* 0x0c0fe20000410000 */
[----:B------:R-:W-:Y:S01]  /*9800*/  LOP3.LUT R68, R68, 0xffff0000, RZ, 0xc0, !PT ;  /* 0xffff000044447812 */ /* 0x000fe200078ec0ff */
[-C--:B------:R-:W-:Y:S01]  /*9810*/  FMUL.FTZ R43, R43, R50.reuse ;  /* 0x000000322b2b7220 */ /* 0x080fe20000410000 */
[----:B------:R-:W-:Y:S01]  /*9820*/  PRMT R70, R143, 0x5432, R70 ;  /* 0x000054328f467816 */ /* 0x000fe20000000046 */
[----:B------:R-:W-:Y:S01]  /*9830*/  FFMA.FTZ R40, R41, R50, -R40 ;  /* 0x0000003229287223 */ /* 0x000fe20000010828 */
[----:B------:R-:W-:Y:S01]  /*9840*/  PRMT R58, R141, 0x5432, R58 ;  /* 0x000054328d3a7816 */ /* 0x000fe2000000003a */
[----:B------:R-:W-:Y:S01]  /*9850*/  FMUL.FTZ R57, R44, R68 ;  /* 0x000000442c397220 */ /* 0x000fe20000410000 */
[----:B------:R-:W-:Y:S01]  /*9860*/  LOP3.LUT R42, R13, 0xffff0000, RZ, 0xc0, !PT ;  /* 0xffff00000d2a7812 */ /* 0x000fe200078ec0ff */
[----:B------:R-:W-:Y:S01]  /*9870*/  IMAD.U32 R50, R70, 0x10000, RZ ;  /* 0x0001000046327824 */ /* 0x000fe200078e00ff */
[----:B------:R-:W-:Y:S01]  /*9880*/  LOP3.LUT R56, R56, 0xffff0000, RZ, 0xc0, !PT ;  /* 0xffff000038387812 */ /* 0x000fe200078ec0ff */
[----:B------:R-:W-:Y:S01]  /*9890*/  FFMA.FTZ R43, R41, R49, R43 ;  /* 0x00000031292b7223 */ /* 0x000fe2000001002b */
[----:B------:R-:W-:Y:S01]  /*98a0*/  IMAD.U32 R41, R58, 0x10000, RZ ;  /* 0x000100003a297824 */ /* 0x000fe200078e00ff */
[----:B------:R-:W-:Y:S01]  /*98b0*/  PRMT R39, R144, 0x5410, R39 ;  /* 0x0000541090277816 */ /* 0x000fe20000000027 */
[----:B------:R-:W-:-:S02]  /*98c0*/  IMAD.U32 R13, R12, 0x10000, RZ ;  /* 0x000100000c0d7824 */ /* 0x000fc400078e00ff */
[----:B------:R-:W-:Y:S01]  /*98d0*/  FFMA.FTZ R59, R42, R56, -R57 ;  /* 0x000000382a3b7223 */ /* 0x000fe20000010839 */
[C---:B------:R-:W-:Y:S01]  /*98e0*/  FMUL.FTZ R57, R47.reuse, R50 ;  /* 0x000000322f397220 */ /* 0x040fe20000410000 */
[-C--:B------:R-:W-:Y:S01]  /*98f0*/  FMUL.FTZ R47, R47, R41.reuse ;  /* 0x000000292f2f7220 */ /* 0x080fe20000410000 */
[----:B------:R-:W-:Y:S01]  /*9900*/  LOP3.LUT R31, R31, 0xffff0000, RZ, 0xc0, !PT ;  /* 0xffff00001f1f7812 */ /* 0x000fe200078ec0ff */
[----:B------:R-:W-:Y:S01]  /*9910*/  FMUL.FTZ R49, R44, R56 ;  /* 0x000000382c317220 */ /* 0x000fe20000410000 */
[----:B------:R-:W-:Y:S01]  /*9920*/  LOP3.LUT R70, R70, 0xffff0000, RZ, 0xc0, !PT ;  /* 0xffff000046467812 */ /* 0x000fe200078ec0ff */
[----:B------:R-:W-:Y:S01]  /*9930*/  FFMA.FTZ R57, R46, R41, -R57 ;  /* 0x000000292e397223 */ /* 0x000fe20000010839 */
[----:B------:R-:W-:Y:S01]  /*9940*/  LOP3.LUT R58, R58, 0xffff0000, RZ, 0xc0, !PT ;  /* 0xffff00003a3a7812 */ /* 0x000fe200078ec0ff */
[----:B------:R-:W-:Y:S01]  /*9950*/  FFMA.FTZ R47, R46, R50, R47 ;  /* 0x000000322e2f7223 */ /* 0x000fe2000001002f */
[----:B------:R-:W-:Y:S01]  /*9960*/  PRMT R11, R142, 0x5410, R11 ;  /* 0x000054108e0b7816 */ /* 0x000fe2000000000b */
[----:B------:R-:W-:Y:S01]  /*9970*/  IMAD.U32 R46, R39, 0x10000, RZ ;  /* 0x00010000272e7824 */ /* 0x000fe200078e00ff */
[----:B------:R-:W-:Y:S01]  /*9980*/  LOP3.LUT R15, R15, 0xffff0000, RZ, 0xc0, !PT ;  /* 0xffff00000f0f7812 */ /* 0x000fe200078ec0ff */
[C---:B------:R-:W-:Y:S01]  /*9990*/  FMUL.FTZ R56, R31.reuse, R70 ;  /* 0x000000461f387220 */ /* 0x040fe20000410000 */
[----:B------:R-:W-:Y:S01]  /*99a0*/  LOP3.LUT R28, R28, 0xffff0000, RZ, 0xc0, !PT ;  /* 0xffff00001c1c7812 */ /* 0x000fe200078ec0ff */
[-C--:B------:R-:W-:Y:S01]  /*99b0*/  FMUL.FTZ R50, R31, R58.reuse ;  /* 0x0000003a1f327220 */ /* 0x080fe20000410000 */
[----:B------:R-:W-:Y:S01]  /*99c0*/  LOP3.LUT R39, R39, 0xffff0000, RZ, 0xc0, !PT ;  /* 0xffff000027277812 */ /* 0x000fe200078ec0ff */
[C---:B------:R-:W-:Y:S01]  /*99d0*/  IMAD.U32 R44, R11.reuse, 0x10000, RZ ;  /* 0x000100000b2c7824 */ /* 0x040fe200078e00ff */
[----:B------:R-:W-:Y:S01]  /*99e0*/  LOP3.LUT R11, R11, 0xffff0000, RZ, 0xc0, !PT ;  /* 0xffff00000b0b7812 */ /* 0x000fe200078ec0ff */
[C---:B------:R-:W-:Y:S01]  /*99f0*/  FFMA.FTZ R58, R15.reuse, R58, -R56 ;  /* 0x0000003a0f3a7223 */ /* 0x040fe20000010838 */
[----:B------:R-:W-:Y:S01]  /*9a00*/  LOP3.LUT R12, R12, 0xffff0000, RZ, 0xc0, !PT ;  /* 0xffff00000c0c7812 */ /* 0x000fe200078ec0ff */
[----:B------:R-:W-:Y:S01]  /*9a10*/  FFMA.FTZ R50, R15, R70, R50 ;  /* 0x000000460f327223 */ /* 0x000fe20000010032 */
[C---:B------:R-:W-:Y:S01]  /*9a20*/  FMUL.FTZ R15, R28.reuse, R39 ;  /* 0x000000271c0f7220 */ /* 0x040fe20000410000 */
[C---:B------:R-:W-:Y:S01]  /*9a30*/  FMUL.FTZ R56, R29.reuse, R46 ;  /* 0x0000002e1d387220 */ /* 0x040fe20000410000 */
[-C--:B------:R-:W-:Y:S01]  /*9a40*/  FMUL.FTZ R29, R29, R44.reuse ;  /* 0x0000002c1d1d7220 */ /* 0x080fe20000410000 */
[----:B------:R-:W-:Y:S01]  /*9a50*/  PRMT R38, R141, 0x5410, R38 ;  /* 0x000054108d267816 */ /* 0x000fe20000000026 */
[-C--:B------:R-:W-:Y:S01]  /*9a60*/  FMUL.FTZ R31, R28, R11.reuse ;  /* 0x0000000b1c1f7220 */ /* 0x080fe20000410000 */
[----:B------:R-:W-:Y:S01]  /*9a70*/  FFMA.FTZ R11, R12, R11, -R15 ;  /* 0x0000000b0c0b7223 */ /* 0x000fe2000001080f */
[----:B------:R-:W-:Y:S01]  /*9a80*/  FFMA.FTZ R44, R13, R44, -R56 ;  /* 0x0000002c0d2c7223 */ /* 0x000fe20000010838 */
[----:B------:R-:W-:Y:S01]  /*9a90*/  IMAD.U32 R15, R51, 0x10000, RZ ;  /* 0x00010000330f7824 */ /* 0x000fe200078e00ff */
[----:B------:R-:W-:Y:S01]  /*9aa0*/  LOP3.LUT R30, R30, 0xffff0000, RZ, 0xc0, !PT ;  /* 0xffff00001e1e7812 */ /* 0x000fe200078ec0ff */
[----:B------:R-:W-:Y:S01]  /*9ab0*/  FFMA.FTZ R13, R13, R46, R29 ;  /* 0x0000002e0d0d7223 */ /* 0x000fe2000001001d */
[----:B------:R-:W-:Y:S01]  /*9ac0*/  LOP3.LUT R51, R51, 0xffff0000, RZ, 0xc0, !PT ;  /* 0xffff000033337812 */ /* 0x000fe200078ec0ff */
[C---:B------:R-:W-:Y:S01]  /*9ad0*/  IMAD.U32 R28, R38.reuse, 0x10000, RZ ;  /* 0x00010000261c7824 */ /* 0x040fe200078e00ff */
[----:B------:R-:W-:Y:S01]  /*9ae0*/  LOP3.LUT R29, R38, 0xffff0000, RZ, 0xc0, !PT ;  /* 0xffff0000261d7812 */ /* 0x000fe200078ec0ff */
[----:B------:R-:W-:Y:S01]  /*9af0*/  FFMA.FTZ R12, R12, R39, R31 ;  /* 0x000000270c0c7223 */ /* 0x000fe2000001001f */
[----:B------:R-:W-:Y:S01]  /*9b00*/  LOP3.LUT R14, R14, 0xffff0000, RZ, 0xc0, !PT ;  /* 0xffff00000e0e7812 */ /* 0x000fe200078ec0ff */
[----:B------:R-:W-:Y:S01]  /*9b10*/  FMUL.FTZ R38, R48, R15 ;  /* 0x0000000f30267220 */ /* 0x000fe20000410000 */
[----:B------:R-:W-:Y:S01]  /*9b20*/  FMUL.FTZ R31, R30, R51 ;  /* 0x000000331e1f7220 */ /* 0x000fe20000410000 */
[-C--:B------:R-:W-:Y:S01]  /*9b30*/  FMUL.FTZ R48, R48, R28.reuse ;  /* 0x0000001c30307220 */ /* 0x080fe20000410000 */
[-C--:B------:R-:W-:Y:S01]  /*9b40*/  FMUL.FTZ R30, R30, R29.reuse ;  /* 0x0000001d1e1e7220 */ /* 0x080fe20000410000 */
[C---:B------:R-:W-:Y:S01]  /*9b50*/  FFMA.FTZ R28, R45.reuse, R28, -R38 ;  /* 0x0000001c2d1c7223 */ /* 0x040fe20000010826 */
[C---:B------:R-:W-:Y:S01]  /*9b60*/  FFMA.FTZ R31, R14.reuse, R29, -R31 ;  /* 0x0000001d0e1f7223 */ /* 0x040fe2000001081f */
[----:B------:R-:W-:Y:S01]  /*9b70*/  FFMA.FTZ R15, R45, R15, R48 ;  /* 0x0000000f2d0f7223 */ /* 0x000fe20000010030 */
[----:B------:R-:W-:Y:S01]  /*9b80*/  FFMA.FTZ R30, R14, R51, R30 ;  /* 0x000000330e1e7223 */ /* 0x000fe2000001001e */
        /* <DEDUP_REMOVED lines=14> */
.L_x_2755:
[----:B------:R-:W-:Y:S05]  /*9c70*/  BSYNC B2 ;  /* 0x0000000000027941 */ /* 0x000fea0003800000 */
.L_x_2754:
[----:B------:R-:W-:Y:S02]  /*9c80*/  ULDC.64 UR4, c[0x0][0x208] ;  /* 0x0000820000047ab9 */ /* 0x000fe40000000a00 */
[----:B-1----:R1:W-:Y:S04]  /*9c90*/  ST.E.128 desc[UR4][R34.64], R12 ;  /* 0x0000000c22007985 */ /* 0x0023e8000c101d04 */
[----:B---3--:R1:W-:Y:S02]  /*9ca0*/  @!P3 ST.E.128 desc[UR4][R36.64], R28 ;  /* 0x0000001c2400b985 */ /* 0x0083e4000c101d04 */
.L_x_2753:
[----:B------:R-:W-:Y:S05]  /*9cb0*/  BSYNC B1 ;  /* 0x0000000000017941 */ /* 0x000fea0003800000 */
.L_x_2752:
[----:B------:R-:W-:-:S13]  /*9cc0*/  ISETP.NE.AND P3, PT, R10, RZ, PT ;  /* 0x000000ff0a00720c */ /* 0x000fda0003f65270 */
[----:B------:R-:W-:Y:S05]  /*9cd0*/  @!P3 BRA `(.L_x_2704) ;  /* 0x0000000c00d4b947 */ /* 0x000fea0003800000 */
[----:B------:R-:W-:Y:S01]  /*9ce0*/  LOP3.LUT P4, RZ, R19, 0x1, RZ, 0xc0, !PT ;  /* 0x0000000113ff7812 */ /* 0x000fe2000788c0ff */
[----:B------:R-:W-:Y:S01]  /*9cf0*/  BSSY B1, `(.L_x_2756) ;  /* 0x0000075000017945 */ /* 0x000fe20003800000 */
[----:B01----:R-:W-:Y:S02]  /*9d00*/  SHF.R.U32.HI R14, RZ, 0x3, R213 ;  /* 0x00000003ff0e7819 */ /* 0x003fe400000116d5 */
[----:B------:R-:W-:Y:S02]  /*9d10*/  SEL R132, R118, R132, !P4 ;  /* 0x0000008476847207 */ /* 0x000fe40006000000 */
[C---:B------:R-:W-:Y:S02]  /*9d20*/  LEA R34, P3, R7.reuse, R116, 0x1 ;  /* 0x0000007407227211 */ /* 0x040fe400078608ff */
[----:B------:R-:W-:Y:S02]  /*9d30*/  SHF.R.S32.HI R11, RZ, 0x1f, R132 ;  /* 0x0000001fff0b7819 */ /* 0x000fe40000011484 */
[----:B------:R-:W-:-:S02]  /*9d40*/  LEA.HI.X R35, R7, R113, R105, 0x1, P3 ;  /* 0x0000007107237211 */ /* 0x000fc400018f0c69 */
[----:B------:R-:W-:Y:S02]  /*9d50*/  LEA.HI R132, R11, R132, RZ, 0x4 ;  /* 0x000000840b847211 */ /* 0x000fe400078f20ff */
[----:B------:R-:W-:Y:S02]  /*9d60*/  ISETP.GE.AND P3, PT, R194, R117, PT ;  /* 0x00000075c200720c */ /* 0x000fe40003f66270 */
[----:B------:R-:W-:-:S04]  /*9d70*/  LEA.HI.SX32 R132, R132, R109, 0x1c ;  /* 0x0000006d84847211 */ /* 0x000fc800078fe2ff */
[----:B------:R-:W-:Y:S01]  /*9d80*/  SHF.R.S32.HI R11, RZ, 0x1f, R132 ;  /* 0x0000001fff0b7819 */ /* 0x000fe20000011484 */
[----:B----4-:R-:W-:-:S03]  /*9d90*/  IMAD.SHL.U32 R36, R132, 0x8, RZ ;  /* 0x0000000884247824 */ /* 0x010fc600078e00ff */
[----:B------:R-:W-:-:S04]  /*9da0*/  LEA.HI R11, R11, R132, RZ, 0x3 ;  /* 0x000000840b0b7211 */ /* 0x000fc800078f18ff */
        /* <DEDUP_REMOVED lines=8> */
[----:B------:R-:W-:-:S03]  /*9e30*/  IMAD R28, R13, 0x2, R18 ;  /* 0x000000020d1c7824 */ /* 0x000fc600078e0212 */
[----:B------:R0:W1:Y:S04]  /*9e40*/  LDS.128 R12, [R11+0x1e400] ;  /* 0x01e400000b0c7984 */ /* 0x0000680000000c00 */
[----:B------:R-:W3:Y:S01]  /*9e50*/  LDS.128 R28, [R28+0x1e400] ;  /* 0x01e400001c1c7984 */ /* 0x000ee20000000c00 */
[----:B------:R-:W-:Y:S05]  /*9e60*/  @P3 BRA `(.L_x_2757) ;  /* 0x0000000400743947 */ /* 0x000fea0003800000 */
[----:B------:R-:W-:Y:S01]  /*9e70*/  SHF.R.U64 R41, R52, 0x10, R53 ;  /* 0x0000001034297819 */ /* 0x000fe20000001235 */
[----:B---3--:R-:W-:Y:S01]  /*9e80*/  IMAD.U32 R47, R29, 0x10000, RZ ;  /* 0x000100001d2f7824 */ /* 0x008fe200078e00ff */
[----:B------:R-:W-:Y:S01]  /*9e90*/  SHF.R.U64 R48, R54, 0x10, R55 ;  /* 0x0000001036307819 */ /* 0x000fe20000001237 */
[----:B-1----:R-:W-:Y:S01]  /*9ea0*/  IMAD.U32 R42, R13, 0x10000, RZ ;  /* 0x000100000d2a7824 */ /* 0x002fe200078e00ff */
[--C-:B------:R-:W-:Y:S01]  /*9eb0*/  SHF.R.U64 R45, R64, 0x10, R65.reuse ;  /* 0x00000010402d7819 */ /* 0x100fe20000001241 */
[----:B------:R-:W-:Y:S01]  /*9ec0*/  IMAD.U32 R46, R31, 0x10000, RZ ;  /* 0x000100001f2e7824 */ /* 0x000fe200078e00ff */
[----:B------:R-:W-:Y:S01]  /*9ed0*/  SHF.R.U32.HI R65, RZ, 0x10, R65 ;  /* 0x00000010ff417819 */ /* 0x000fe20000011641 */
[----:B------:R-:W-:Y:S01]  /*9ee0*/  IMAD.U32 R39, R15, 0x10000, RZ ;  /* 0x000100000f277824 */ /* 0x000fe200078e00ff */
[----:B------:R-:W-:Y:S01]  /*9ef0*/  SHF.R.U32.HI R53, RZ, 0x10, R53 ;  /* 0x00000010ff357819 */ /* 0x000fe20000011635 */
[----:B0-----:R-:W-:Y:S01]  /*9f00*/  IMAD.U32 R11, R12, 0x10000, RZ ;  /* 0x000100000c0b7824 */ /* 0x001fe200078e00ff */
[----:B------:R-:W-:-:S02]  /*9f10*/  PRMT R40, R138, 0x5432, R41 ;  /* 0x000054328a287816 */ /* 0x000fc40000000029 */
[----:B------:R-:W-:Y:S02]  /*9f20*/  PRMT R41, R139, 0x5432, R48 ;  /* 0x000054328b297816 */ /* 0x000fe40000000030 */
[----:B------:R-:W-:Y:S02]  /*9f30*/  PRMT R48, R136, 0x5410, R65 ;  /* 0x0000541088307816 */ /* 0x000fe40000000041 */
[----:B------:R-:W-:Y:S02]  /*9f40*/  PRMT R138, R138, 0x5410, R53 ;  /* 0x000054108a8a7816 */ /* 0x000fe40000000035 */
[--C-:B------:R-:W-:Y:S01]  /*9f50*/  SHF.R.U64 R44, R66, 0x10, R67.reuse ;  /* 0x00000010422c7819 */ /* 0x100fe20000001243 */
[----:B------:R-:W-:Y:S01]  /*9f60*/  IMAD.U32 R49, R48, 0x10000, RZ ;  /* 0x0001000030317824 */ /* 0x000fe200078e00ff */
[----:B------:R-:W-:Y:S02]  /*9f70*/  SHF.R.U32.HI R66, RZ, 0x10, R67 ;  /* 0x00000010ff427819 */ /* 0x000fe40000011643 */
[----:B------:R-:W-:Y:S01]  /*9f80*/  PRMT R136, R136, 0x5432, R45 ;  /* 0x0000543288887816 */ /* 0x000fe2000000002d */
[----:B------:R-:W-:Y:S01]  /*9f90*/  IMAD.U32 R45, R138, 0x10000, RZ ;  /* 0x000100008a2d7824 */ /* 0x000fe200078e00ff */
[----:B------:R-:W-:Y:S01]  /*9fa0*/  SHF.R.U32.HI R54, RZ, 0x10, R55 ;  /* 0x00000010ff367819 */ /* 0x000fe20000011637 */
[----:B------:R-:W-:Y:S01]  /*9fb0*/  FMUL.FTZ R51, R47, R49 ;  /* 0x000000312f337220 */ /* 0x000fe20000410000 */
[----:B------:R-:W-:Y:S01]  /*9fc0*/  PRMT R44, R137, 0x5432, R44 ;  /* 0x00005432892c7816 */ /* 0x000fe2000000002c */
[-C--:B------:R-:W-:Y:S01]  /*9fd0*/  FMUL.FTZ R47, R47, R45.reuse ;  /* 0x0000002d2f2f7220 */ /* 0x080fe20000410000 */
[----:B------:R-:W-:Y:S01]  /*9fe0*/  LOP3.LUT R43, R29, 0xffff0000, RZ, 0xc0, !PT ;  /* 0xffff00001d2b7812 */ /* 0x000fe200078ec0ff */
[C---:B------:R-:W-:Y:S01]  /*9ff0*/  FFMA.FTZ R45, R42.reuse, R45, -R51 ;  /* 0x0000002d2a2d7223 */ /* 0x040fe20000010833 */
[----:B------:R-:W-:Y:S01]  /*a000*/  PRMT R137, R137, 0x5410, R66 ;  /* 0x0000541089897816 */ /* 0x000fe20000000042 */
[----:B------:R-:W-:Y:S01]  /*a010*/  FFMA.FTZ R42, R42, R49, R47 ;  /* 0x000000312a2a7223 */ /* 0x000fe2000001002f */
[----:B------:R-:W-:-:S02]  /*a020*/  LOP3.LUT R50, R48, 0xffff0000, RZ, 0xc0, !PT ;  /* 0xffff000030327812 */ /* 0x000fc400078ec0ff */
[----:B------:R-:W-:Y:S01]  /*a030*/  PRMT R139, R139, 0x5410, R54 ;  /* 0x000054108b8b7816 */ /* 0x000fe20000000036 */
[----:B------:R-:W-:Y:S01]  /*a040*/  IMAD.U32 R51, R137, 0x10000, RZ ;  /* 0x0001000089337824 */ /* 0x000fe200078e00ff */
[----:B------:R-:W-:Y:S01]  /*a050*/  LOP3.LUT R48, R138, 0xffff0000, RZ, 0xc0, !PT ;  /* 0xffff00008a307812 */ /* 0x000fe200078ec0ff */
[----:B------:R-:W-:Y:S01]  /*a060*/  FMUL.FTZ R53, R43, R50 ;  /* 0x000000322b357220 */ /* 0x000fe20000410000 */
[----:B------:R-:W-:Y:S01]  /*a070*/  LOP3.LUT R38, R13, 0xffff0000, RZ, 0xc0, !PT ;  /* 0xffff00000d267812 */ /* 0x000fe200078ec0ff */
[----:B------:R-:W-:Y:S02]  /*a080*/  IMAD.U32 R47, R139, 0x10000, RZ ;  /* 0x000100008b2f7824 */ /* 0x000fe400078e00ff */
[C---:B------:R-:W-:Y:S01]  /*a090*/  FMUL.FTZ R52, R46.reuse, R51 ;  /* 0x000000332e347220 */ /* 0x040fe20000410000 */
[----:B------:R-:W-:Y:S01]  /*a0a0*/  FMUL.FTZ R43, R43, R48 ;  /* 0x000000302b2b7220 */ /* 0x000fe20000410000 */
[----:B------:R-:W-:Y:S01]  /*a0b0*/  LOP3.LUT R31, R31, 0xffff0000, RZ, 0xc0, !PT ;  /* 0xffff00001f1f7812 */ /* 0x000fe200078ec0ff */
[-C--:B------:R-:W-:Y:S01]  /*a0c0*/  FMUL.FTZ R46, R46, R47.reuse ;  /* 0x0000002f2e2e7220 */ /* 0x080fe20000410000 */
[----:B------:R-:W-:Y:S01]  /*a0d0*/  LOP3.LUT R54, R137, 0xffff0000, RZ, 0xc0, !PT ;  /* 0xffff000089367812 */ /* 0x000fe200078ec0ff */
[C---:B------:R-:W-:Y:S01]  /*a0e0*/  FFMA.FTZ R43, R38.reuse, R50, R43 ;  /* 0x00000032262b7223 */ /* 0x040fe2000001002b */
[----:B------:R-:W-:Y:S01]  /*a0f0*/  LOP3.LUT R50, R139, 0xffff0000, RZ, 0xc0, !PT ;  /* 0xffff00008b327812 */ /* 0x000fe200078ec0ff */
[----:B------:R-:W-:Y:S01]  /*a100*/  FFMA.FTZ R48, R38, R48, -R53 ;  /* 0x0000003026307223 */ /* 0x000fe20000010835 */
[----:B------:R-:W-:Y:S01]  /*a110*/  FFMA.FTZ R38, R39, R47, -R52 ;  /* 0x0000002f27267223 */ /* 0x000fe20000010834 */
[----:B------:R-:W-:-:S02]  /*a120*/  IMAD.U32 R13, R28, 0x10000, RZ ;  /* 0x000100001c0d7824 */ /* 0x000fc400078e00ff */
[----:B------:R-:W-:Y:S01]  /*a130*/  FFMA.FTZ R39, R39, R51, R46 ;  /* 0x0000003327277223 */ /* 0x000fe2000001002e */
[----:B------:R-:W-:Y:S02]  /*a140*/  IMAD.U32 R52, R136, 0x10000, RZ ;  /* 0x0001000088347824 */ /* 0x000fe400078e00ff */
[C---:B------:R-:W-:Y:S01]  /*a150*/  FMUL.FTZ R56, R31.reuse, R54 ;  /* 0x000000361f387220 */ /* 0x040fe20000410000 */
[C---:B------:R-:W-:Y:S02]  /*a160*/  IMAD.U32 R46, R40.reuse, 0x10000, RZ ;  /* 0x00010000282e7824 */ /* 0x040fe400078e00ff */
        /* <DEDUP_REMOVED lines=8> */
[----:B------:R-:W-:Y:S01]  /*a1f0*/  FFMA.FTZ R52, R11, R52, R13 ;  /* 0x000000340b347223 */ /* 0x000fe2000001000d */
[----:B------:R-:W-:Y:S01]  /*a200*/  LOP3.LUT R37, R14, 0xffff0000, RZ, 0xc0, !PT ;  /* 0xffff00000e257812 */ /* 0x000fe200078ec0ff */
[----:B------:R-:W-:Y:S01]  /*a210*/  IMAD.U32 R14, R30, 0x10000, RZ ;  /* 0x000100001e0e7824 */ /* 0x000fe200078e00ff */
[----:B------:R-:W-:Y:S01]  /*a220*/  LOP3.LUT R12, R12, 0xffff0000, RZ, 0xc0, !PT ;  /* 0xffff00000c0c7812 */ /* 0x000fe200078ec0ff */
[C---:B------:R-:W-:Y:S01]  /*a230*/  FFMA.FTZ R51, R29.reuse, R50, -R56 ;  /* 0x000000321d337223 */ /* 0x040fe20000010838 */
[----:B------:R-:W-:Y:S01]  /*a240*/  FFMA.FTZ R58, R29, R54, R58 ;  /* 0x000000361d3a7223 */ /* 0x000fe2000001003a */
[----:B------:R-:W-:Y:S01]  /*a250*/  FFMA.FTZ R40, R11, R46, -R40 ;  /* 0x0000002e0b287223 */ /* 0x000fe20000010828 */
[----:B------:R-:W-:Y:S01]  /*a260*/  IMAD.U32 R13, R44, 0x10000, RZ ;  /* 0x000100002c0d7824 */ /* 0x000fe200078e00ff */
[----:B------:R-:W-:Y:S01]  /*a270*/  LOP3.LUT R30, R30, 0xffff0000, RZ, 0xc0, !PT ;  /* 0xffff00001e1e7812 */ /* 0x000fe200078ec0ff */
[C---:B------:R-:W-:Y:S01]  /*a280*/  FMUL.FTZ R29, R28.reuse, R47 ;  /* 0x0000002f1c1d7220 */ /* 0x040fe20000410000 */
[-C--:B------:R-:W-:Y:S01]  /*a290*/  FMUL.FTZ R49, R28, R31.reuse ;  /* 0x0000001f1c317220 */ /* 0x080fe20000410000 */
[C---:B------:R-:W-:Y:S01]  /*a2a0*/  IMAD.U32 R11, R41.reuse, 0x10000, RZ ;  /* 0x00010000290b7824 */ /* 0x040fe200078e00ff */
[----:B------:R-:W-:Y:S01]  /*a2b0*/  LOP3.LUT R44, R44, 0xffff0000, RZ, 0xc0, !PT ;  /* 0xffff00002c2c7812 */ /* 0x000fe200078ec0ff */
[C---:B------:R-:W-:Y:S01]  /*a2c0*/  FFMA.FTZ R29, R12.reuse, R31, -R29 ;  /* 0x0000001f0c1d7223 */ /* 0x040fe2000001081d */
[----:B------:R-:W-:Y:S01]  /*a2d0*/  LOP3.LUT R41, R41, 0xffff0000, RZ, 0xc0, !PT ;  /* 0xffff000029297812 */ /* 0x000fe200078ec0ff */
[----:B------:R-:W-:Y:S01]  /*a2e0*/  FFMA.FTZ R49, R12, R47, R49 ;  /* 0x0000002f0c317223 */ /* 0x000fe20000010031 */
[----:B------:R-:W-:Y:S01]  /*a2f0*/  FMUL.FTZ R12, R14, R13 ;  /* 0x0000000d0e0c7220 */ /* 0x000fe20000410000 */
        /* <DEDUP_REMOVED lines=20> */
.L_x_2757:
[----:B------:R-:W-:Y:S05]  /*a440*/  BSYNC B1 ;  /* 0x0000000000017941 */ /* 0x000fea0003800000 */
.L_x_2756:
[----:B------:R-:W-:Y:S01]  /*a450*/  ISETP.GE.AND P3, PT, R36, R131, PT ;  /* 0x000000832400720c */ /* 0x000fe20003f66270 */
[----:B------:R-:W-:Y:S02]  /*a460*/  ULDC.64 UR4, c[0x0][0x208] ;  /* 0x0000820000047ab9 */ /* 0x000fe40000000a00 */
[----:B-1----:R1:W-:Y:S10]  /*a470*/  ST.E.128 desc[UR4][R34.64], R12 ;  /* 0x0000000c22007985 */ /* 0x0023f4000c101d04 */
[----:B------:R-:W-:Y:S05]  /*a480*/  @P3 BRA `(.L_x_2704) ;  /* 0x0000000400e83947 */ /* 0x000fea0003800000 */
[----:B------:R-:W-:Y:S01]  /*a490*/  IMAD.WIDE R32, R36, 0x2, R32 ;  /* 0x0000000224207825 */ /* 0x000fe200078e0220 */
[----:B------:R-:W-:-:S04]  /*a4a0*/  ULDC.64 UR4, c[0x0][0x208] ;  /* 0x0000820000047ab9 */ /* 0x000fc80000000a00 */
[----:B---3--:R3:W-:Y:S01]  /*a4b0*/  ST.E.128 desc[UR4][R32.64], R28 ;  /* 0x0000001c20007985 */ /* 0x0087e2000c101d04 */
[----:B------:R-:W-:Y:S05]  /*a4c0*/  BRA `(.L_x_2704) ;  /* 0x0000000400d87947 */ /* 0x000fea0003800000 */
.L_x_2669:
[----:B------:R-:W-:-:S04]  /*a4d0*/  ULOP3.LUT UR4, UR60, 0x1, URZ, 0xfc, !UPT ;  /* 0x000000013c047892 */ /* 0x000fc8000f8efc3f */
[----:B------:R-:W-:-:S06]  /*a4e0*/  UISETP.NE.AND UP0, UPT, UR4, 0x3, UPT ;  /* 0x000000030400788c */ /* 0x000fcc000bf05270 */
[----:B------:R-:W-:-:S13]  /*a4f0*/  PLOP3.LUT P2, PT, PT, PT, UP0, 0x80, 0x0 ;  /* 0x000000000000781c */ /* 0x000fda0003f4f008 */
[----:B------:R-:W-:Y:S05]  /*a500*/  @!P2 BRA `(.L_x_2758) ;  /* 0x000000000004a947 */ /* 0x000fea0003800000 */
[----:B------:R-:W-:Y:S01]  /*a510*/  BPT.TRAP 0x1 ;  /* 0x000000040000795c */ /* 0x000fe20000300000 */
.L_x_2758:
[----:B------:R-:W-:Y:S01]  /*a520*/  IMAD R85, R22, 0x8, R18 ;  /* 0x0000000816557824 */ /* 0x000fe200078e0212 */
[----:B------:R-:W-:Y:S01]  /*a530*/  SHF.L.U32 R86, R207, 0x1f, RZ ;  /* 0x0000001fcf567819 */ /* 0x000fe200000006ff */
[----:B------:R-:W-:Y:S01]  /*a540*/  BSSY B1, `(.L_x_2759) ;  /* 0x0000004000017945 */ /* 0x000fe20003800000 */
[----:B------:R-:W-:Y:S02]  /*a550*/  SHF.R.S32.HI R82, RZ, 0x1f, R27 ;  /* 0x0000001fff527819 */ /* 0x000fe4000001141b */
[----:B------:R-:W0:Y:S02]  /*a560*/  SYNCS.PHASECHK.TRANS64.TRYWAIT P3, [R85+URZ+0x30890], R86 ;  /* 0x03089056550075a7 */ /* 0x000e24000806017f */
[----:B0-----:R-:W-:Y:S05]  /*a570*/  @!P3 BRA `(.L_x_2760) ;  /* 0x000001d40020b947 */ /* 0x001fea0003800000 */
.L_x_3047:
[----:B------:R-:W-:Y:S05]  /*a580*/  BSYNC B1 ;  /* 0x0000000000017941 */ /* 0x000fea0003800000 */
.L_x_2759:
        /* <DEDUP_REMOVED lines=25> */
.L_x_3051:
[----:B------:R-:W-:Y:S04]  /*a720*/  BSSY B1, `(.L_x_2762) ;  /* 0x0000026000017945 */ /* 0x000fe80003800000 */
[----:B------:R-:W-:Y:S05]  /*a730*/  @!P3 BRA `(.L_x_2763) ;  /* 0x000000000090b947 */ /* 0x000fea0003800000 */
[----:B------:R-:W-:Y:S01]  /*a740*/  ULDC UR4, c[0x0][0x2f4] ;  /* 0x0000bd0000047ab9 */ /* 0x000fe20000000800 */
[----:B------:R-:W-:Y:S01]  /*a750*/  ULDC.64 UR6, c[0x0][0x208] ;  /* 0x0000820000067ab9 */ /* 0x000fe20000000a00 */
        /* <DEDUP_REMOVED lines=34> */
.L_x_2763:
[----:B------:R-:W-:Y:S05]  /*a980*/  BSYNC B1 ;  /* 0x0000000000017941 */ /* 0x000fea0003800000 */
.L_x_2762:
[----:B------:R-:W-:-:S03]  /*a990*/  UMOV UR4, 0xffffffff ;  /* 0xffffffff00047882 */ /* 0x000fc60000000000 */
[----:B------:R-:W-:Y:S05]  /*a9a0*/  BRA.DIV UR4, `(.L_x_2764) ;  /* 0x000001d204747947 */ /* 0x000fea000b800000 */
[----:B--2---:R2:W0:Y:S04]  /*a9b0*/  SHFL.IDX PT, R36, R37, 0x1, 0x1c1f ;  /* 0x003c1f0025247f89 */ /* 0x00442800000e0000 */
[----:B---3--:R2:W3:Y:S02]  /*a9c0*/  SHFL.IDX PT, R35, R34, 0x1, 0x1c1f ;  /* 0x003c1f0022237f89 */ /* 0x0084e400000e0000 */
.L_x_3055:
[----:B------:R-:W-:-:S13]  /*a9d0*/  ISETP.GE.AND P3, PT, R38, 0x41, PT ;  /* 0x000000412600780c */ /* 0x000fda0003f66270 */
[----:B------:R-:W-:Y:S05]  /*a9e0*/  @!P3 BRA `(.L_x_2704) ;  /* 0x000000000090b947 */ /* 0x000fea0003800000 */
[----:B------:R-:W-:Y:S01]  /*a9f0*/  ULDC UR4, c[0x0][0x2f4] ;  /* 0x0000bd0000047ab9 */ /* 0x000fe20000000800 */
[----:B------:R-:W-:Y:S01]  /*aa00*/  ULDC.64 UR6, c[0x0][0x208] ;  /* 0x0000820000067ab9 */ /* 0x000fe20000000a00 */
[----:B------:R-:W-:Y:S02]  /*aa10*/  ISETP.GE.AND P5, PT, R16, UR4, PT ;  /* 0x0000000410007c0c */ /* 0x000fe4000bfa6270 */
[----:B------:R-:W-:-:S11]  /*aa20*/  ISETP.GE.AND P4, PT, R192, UR4, PT ;  /* 0x00000004c0007c0c */ /* 0x000fd6000bf86270 */
[----:B----4-:R-:W4:Y:S01]  /*aa30*/  @!P5 LDS.128 R12, [R80+0x20000] ;  /* 0x02000000500cd984 */ /* 0x010f220000000c00 */
[----:B---3--:R-:W-:-:S04]  /*aa40*/  @!P5 LEA R32, P3, R16, R35, 0x1 ;  /* 0x000000231020d211 */ /* 0x008fc800078608ff */
        /* <DEDUP_REMOVED lines=10> */
[----:B0-----:R-:W-:Y:S02]  /*aaf0*/  @!P5 IMAD.MOV.U32 R32, RZ, RZ, R35 ;  /* 0x000000ffff20d224 */ /* 0x001fe400078e0023 */
[----:B------:R-:W-:Y:S02]  /*ab00*/  @!P5 IMAD.MOV.U32 R33, RZ, RZ, R36 ;  /* 0x000000ffff21d224 */ /* 0x000fe400078e0024 */
[----:B------:R-:W-:-:S05]  /*ab10*/  @!P5 IMAD.WIDE R32, R11, 0x2, R32 ;  /* 0x000000020b20d825 */ /* 0x000fca00078e0220 */
[----:B---3--:R0:W-:Y:S01]  /*ab20*/  @!P5 ST.E.128 desc[UR6][R32.64], R12 ;  /* 0x0000000c2000d985 */ /* 0x0081e2000c101d06 */
[----:B------:R-:W-:-:S13]  /*ab30*/  ISETP.GE.AND P5, PT, R194, UR4, PT ;  /* 0x00000004c2007c0c */ /* 0x000fda000bfa6270 */
[----:B------:R-:W3:Y:S01]  /*ab40*/  @!P5 LDS.128 R12, [R80+0x23000] ;  /* 0x02300000500cd984 */ /* 0x000ee20000000c00 */
[----:B------:R-:W-:Y:S02]  /*ab50*/  @!P5 IMAD.SHL.U32 R11, R201, 0x8, RZ ;  /* 0x00000008c90bd824 */ /* 0x000fe400078e00ff */
[----:B0-----:R-:W-:Y:S02]  /*ab60*/  @!P5 IMAD.MOV.U32 R32, RZ, RZ, R35 ;  /* 0x000000ffff20d224 */ /* 0x001fe400078e0023 */
[----:B------:R-:W-:Y:S02]  /*ab70*/  @!P5 IMAD.MOV.U32 R33, RZ, RZ, R36 ;  /* 0x000000ffff21d224 */ /* 0x000fe400078e0024 */
[----:B------:R-:W-:-:S05]  /*ab80*/  @!P5 IMAD.WIDE R32, R11, 0x2, R32 ;  /* 0x000000020b20d825 */ /* 0x000fca00078e0220 */
[----:B---3--:R0:W-:Y:S01]  /*ab90*/  @!P5 ST.E.128 desc[UR6][R32.64], R12 ;  /* 0x0000000c2000d985 */ /* 0x0081e2000c101d06 */
[----:B------:R-:W-:-:S03]  /*aba0*/  ISETP.GE.AND P5, PT, R193, UR4, PT ;  /* 0x00000004c1007c0c */ /* 0x000fc6000bfa6270 */
[----:B------:R-:W3:Y:S10]  /*abb0*/  @!P4 LDS.128 R12, [R81+0x23000] ;  /* 0x02300000510cc984 */ /* 0x000ef40000000c00 */
[----:B0-----:R-:W-:-:S04]  /*abc0*/  @!P5 LEA R32, P6, R193, R35, 0x1 ;  /* 0x00000023c120d211 */ /* 0x001fc800078c08ff */
[----:B------:R-:W-:Y:S01]  /*abd0*/  @!P5 LEA.HI.X R33, R193, R36, R203, 0x1, P6 ;  /* 0x00000024c121d211 */ /* 0x000fe200030f0ccb */
[----:B---3--:R-:W-:Y:S04]  /*abe0*/  @!P4 ST.E.128 desc[UR6][R30.64], R12 ;  /* 0x0000000c1e00c985 */ /* 0x008fe8000c101d06 */
[----:B------:R-:W0:Y:S04]  /*abf0*/  @!P3 LDS.128 R12, [R80+0x26000] ;  /* 0x02600000500cb984 */ /* 0x000e280000000c00 */
[----:B0-----:R-:W-:Y:S04]  /*ac00*/  @!P3 ST.E.128 desc[UR6][R28.64], R12 ;  /* 0x0000000c1c00b985 */ /* 0x001fe8000c101d06 */
[----:B------:R-:W0:Y:S04]  /*ac10*/  @!P5 LDS.128 R12, [R81+0x26000] ;  /* 0x02600000510cd984 */ /* 0x000e280000000c00 */
[----:B0-----:R0:W-:Y:S02]  /*ac20*/  @!P5 ST.E.128 desc[UR6][R32.64], R12 ;  /* 0x0000000c2000d985 */ /* 0x0011e4000c101d06 */
.L_x_2704:
[----:B------:R-:W-:Y:S05]  /*ac30*/  BSYNC B0 ;  /* 0x0000000000007941 */ /* 0x000fea0003800000 */
.L_x_2668:
        /* <DEDUP_REMOVED lines=17> */
.L_x_2766:
[----:B------:R-:W-:Y:S05]  /*ad50*/  BSYNC B0 ;  /* 0x0000000000007941 */ /* 0x000fea0003800000 */
.L_x_2765:
[----:B------:R-:W3:Y:S01]  /*ad60*/  SYNCS.PHASECHK.TRANS64.TRYWAIT P2, [R85+URZ+0x308b0], R86 ;  /* 0x0308b056550075a7 */ /* 0x000ee2000804017f */
[----:B------:R-:W-:Y:S01]  /*ad70*/  ULDC UR61, c[0x0][0x2f4] ;  /* 0x0000bd00003d7ab9 */ /* 0x000fe20000000800 */
[----:B------:R-:W-:Y:S04]  /*ad80*/  BSSY B0, `(.L_x_2767) ;  /* 0x0000002000007945 */ /* 0x000fe80003800000 */
[----:B---3--:R-:W-:Y:S05]  /*ad90*/  @!P2 BRA `(.L_x_2768) ;  /* 0x000001cc00c4a947 */ /* 0x008fea0003800000 */
.L_x_3056:
[----:B------:R-:W-:Y:S05]  /*ada0*/  BSYNC B0 ;  /* 0x0000000000007941 */ /* 0x000fea0003800000 */
.L_x_2767:
[----:B------:R-:W-:Y:S01]  /*adb0*/  ULDC.64 UR4, c[0x0][0x328] ;  /* 0x0000ca0000047ab9 */ /* 0x000fe20000000a00 */
[----:B------:R-:W-:Y:S01]  /*adc0*/  ULDC.64 UR6, c[0x0][0x318] ;  /* 0x0000c60000067ab9 */ /* 0x000fe20000000a00 */
[----:B------:R-:W-:Y:S01]  /*add0*/  IMAD R82, R82, UR4, RZ ;  /* 0x0000000452527c24 */ /* 0x000fe2000f8e02ff */
[----:B------:R-:W-:Y:S01]  /*ade0*/  BSSY B0, `(.L_x_2769) ;  /* 0x0000034000007945 */ /* 0x000fe20003800000 */
[----:B-1--4-:R-:W-:-:S04]  /*adf0*/  IMAD.WIDE.U32 R12, R27, UR4, RZ ;  /* 0x000000041b0c7c25 */ /* 0x012fc8000f8e00ff */
[----:B------:R-:W-:Y:S01]  /*ae00*/  IMAD R27, R27, UR5, R82 ;  /* 0x000000051b1b7c24 */ /* 0x000fe2000f8e0252 */
[----:B------:R-:W-:Y:S01]  /*ae10*/  ULDC.64 UR4, c[0x0][0x338] ;  /* 0x0000ce0000047ab9 */ /* 0x000fe20000000a00 */
[----:B------:R-:W-:Y:S02]  /*ae20*/  IMAD.IADD R84, R84, 0x1, -R206 ;  /* 0x0000000154547824 */ /* 0x000fe400078e0ace */
[----:B------:R-:W-:Y:S02]  /*ae30*/  IMAD R83, R83, UR4, RZ ;  /* 0x0000000453537c24 */ /* 0x000fe4000f8e02ff */
[----:B------:R-:W-:Y:S02]  /*ae40*/  IMAD.IADD R13, R13, 0x1, R27 ;  /* 0x000000010d0d7824 */ /* 0x000fe400078e021b */
[C---:B------:R-:W-:Y:S02]  /*ae50*/  IMAD R83, R26.reuse, UR5, R83 ;  /* 0x000000051a537c24 */ /* 0x040fe4000f8e0253 */
[----:B------:R-:W-:Y:S01]  /*ae60*/  IMAD.WIDE.U32 R12, R26, UR4, R12 ;  /* 0x000000041a0c7c25 */ /* 0x000fe2000f8e000c */
[----:B------:R-:W-:-:S03]  /*ae70*/  ULDC.64 UR4, c[0x0][0x330] ;  /* 0x0000cc0000047ab9 */ /* 0x000fc60000000a00 */
[----:B------:R-:W-:Y:S02]  /*ae80*/  IMAD.IADD R13, R13, 0x1, R83 ;  /* 0x000000010d0d7824 */ /* 0x000fe400078e0253 */
[----:B------:R-:W-:-:S04]  /*ae90*/  IMAD.WIDE.U32 R12, R199, UR4, R12 ;  /* 0x00000004c70c7c25 */ /* 0x000fc8000f8e000c */
[----:B0-----:R-:W-:Y:S01]  /*aea0*/  IMAD R11, R199, UR5, R13 ;  /* 0x00000005c70b7c24 */ /* 0x001fe2000f8e020d */
[----:B--2---:R-:W-:-:S04]  /*aeb0*/  LEA R34, P2, R12, UR6, 0x1 ;  /* 0x000000060c227c11 */ /* 0x004fc8000f8408ff */
[----:B------:R-:W-:Y:S01]  /*aec0*/  LEA.HI.X R11, R12, UR7, R11, 0x1, P2 ;  /* 0x000000070c0b7c11 */ /* 0x000fe200090f0c0b */
[----:B------:R0:W1:Y:S01]  /*aed0*/  SHFL.IDX PT, R30, R34, RZ, 0x1c1f ;  /* 0x001c1fff221e7589 */ /* 0x00006200000e0000 */
[----:B------:R-:W-:-:S03]  /*aee0*/  ISETP.GE.AND P2, PT, R84, 0x1, PT ;  /* 0x000000015400780c */ /* 0x000fc60003f46270 */
[----:B------:R0:W2:Y:S10]  /*aef0*/  SHFL.IDX PT, R31, R11, RZ, 0x1c1f ;  /* 0x001c1fff0b1f7589 */ /* 0x0000b400000e0000 */
[----:B0-----:R-:W-:Y:S05]  /*af00*/  @!P2 BRA `(.L_x_2770) ;  /* 0x000000000084a947 */ /* 0x001fea0003800000 */
[----:B------:R-:W-:Y:S01]  /*af10*/  ISETP.GE.AND P5, PT, R16, UR61, PT ;  /* 0x0000003d10007c0c */ /* 0x000fe2000bfa6270 */
[----:B------:R-:W-:Y:S01]  /*af20*/  ULDC.64 UR4, c[0x0][0x208] ;  /* 0x0000820000047ab9 */ /* 0x000fe20000000a00 */
        /* <DEDUP_REMOVED lines=31> */
.L_x_2770:
[----:B------:R-:W-:Y:S05]  /*b120*/  BSYNC B0 ;  /* 0x0000000000007941 */ /* 0x000fea0003800000 */
.L_x_2769:
[----:B------:R-:W-:Y:S01]  /*b130*/  ISETP.GE.AND P2, PT, R84, 0x41, PT ;  /* 0x000000415400780c */ /* 0x000fe20003f46270 */
[----:B0-2---:R0:W2:Y:S01]  /*b140*/  SHFL.IDX PT, R31, R11, 0x1, 0x1c1f ;  /* 0x003c1f000b1f7f89 */ /* 0x0050a200000e0000 */
[----:B------:R-:W-:Y:S03]  /*b150*/  BSSY B0, `(.L_x_2771) ;  /* 0x0000024000007945 */ /* 0x000fe60003800000 */
[----:B-1----:R0:W1:Y:S08]  /*b160*/  SHFL.IDX PT, R30, R34, 0x1, 0x1c1f ;  /* 0x003c1f00221e7f89 */ /* 0x00207000000e0000 */
[----:B0-----:R-:W-:Y:S05]  /*b170*/  @!P2 BRA `(.L_x_2772) ;  /* 0x000000000084a947 */ /* 0x001fea0003800000 */
[----:B------:R-:W-:Y:S01]  /*b180*/  ISETP.GE.AND P5, PT, R16, UR61, PT ;  /* 0x0000003d10007c0c */ /* 0x000fe2000bfa6270 */
[----:B------:R-:W-:Y:S01]  /*b190*/  ULDC.64 UR4, c[0x0][0x208] ;  /* 0x0000820000047ab9 */ /* 0x000fe20000000a00 */
        /* <DEDUP_REMOVED lines=31> */
.L_x_2772:
[----:B------:R-:W-:Y:S05]  /*b390*/  BSYNC B0 ;  /* 0x0000000000007941 */ /* 0x000fea0003800000 */
.L_x_2771:
[----:B------:R-:W-:Y:S01]  /*b3a0*/  @!PT LDS RZ, [RZ] ;  /* 0x00000000fffff984 */ /* 0x000fe20000000800 */
[----:B------:R-:W-:Y:S01]  /*b3b0*/  @!PT LDS RZ, [RZ] ;  /* 0x00000000fffff984 */ /* 0x000fe20000000800 */
[----:B------:R-:W-:Y:S01]  /*b3c0*/  @!PT LDS RZ, [RZ] ;  /* 0x00000000fffff984 */ /* 0x000fe20000000800 */
[----:B------:R-:W-:Y:S01]  /*b3d0*/  @!PT LDS RZ, [RZ] ;  /* 0x00000000fffff984 */ /* 0x000fe20000000800 */
[----:B------:R4:W-:Y:S06]  /*b3e0*/  MEMBAR.ALL.CTA ;  /* 0x0000000000007992 */ /* 0x0009ec0000008000 */
[----:B----4-:R-:W4:Y:S01]  /*b3f0*/  FENCE.VIEW.ASYNC.S ;  /* 0x00000000000073c6 */ /* 0x010f220000000000 */
[----:B---3--:R-:W-:Y:S01]  /*b400*/  @!P3 VIADD R85, R85, 0x308c0 ;  /* 0x000308c05555b836 */ /* 0x008fe20000000000 */
[----:B----4-:R3:W-:Y:S01]  /*b410*/  BAR.SYNC.DEFER_BLOCKING R158, 0x80 ;  /* 0x0002009e0000751d */ /* 0x0107e20000010000 */
[----:B------:R-:W-:Y:S01]  /*b420*/  LOP3.LUT P4, RZ, R19, 0x2, RZ, 0xc0, !PT ;  /* 0x0000000213ff7812 */ /* 0x000fe2000788c0ff */
[----:B------:R-:W-:-:S02]  /*b430*/  VIADD R22, R22, 0x1 ;  /* 0x0000000116167836 */ /* 0x000fc40000000000 */
[----:B------:R-:W-:Y:S02]  /*b440*/  @!P3 PRMT R85, RZ, 0x654, R85 ;  /* 0x00000654ff55b816 */ /* 0x000fe40000000055 */
[----:B------:R-:W-:Y:S02]  /*b450*/  PLOP3.LUT P2, PT, PT, PT, PT, 0x8, 0x0 ;  /* 0x000000000000781c */ /* 0x000fe40003f4e170 */
[----:B------:R3:W-:Y:S01]  /*b460*/  @!P3 SYNCS.ARRIVE.TRANS64.RED.A1T0 RZ, [R85+URZ], RZ ;  /* 0x000000ff55ffb9a7 */ /* 0x0007e2000810043f */
[----:B------:R-:W-:-:S04]  /*b470*/  ISETP.NE.AND P3, PT, R22, 0x2, PT ;  /* 0x000000021600780c */ /* 0x000fc80003f65270 */
[----:B0-----:R-:W-:Y:S02]  /*b480*/  SEL R12, RZ, 0x1, P3 ;  /* 0x00000001ff0c7807 */ /* 0x001fe40001800000 */
[----:B------:R-:W-:Y:S02]  /*b490*/  SEL R22, R22, RZ, P3 ;  /* 0x000000ff16167207 */ /* 0x000fe40001800000 */
[----:B------:R-:W-:Y:S01]  /*b4a0*/  LOP3.LUT R207, R207, R12, RZ, 0x3c, !PT ;  /* 0x0000000ccfcf7212 */ /* 0x000fe200078e3cff */
[----:B---3--:R-:W-:Y:S06]  /*b4b0*/  @P4 BRA `(.L_x_2773) ;  /* 0xffffff7400144947 */ /* 0x008fec000383ffff */
.L_x_2663:
[----:B------:R-:W0:Y:S01]  /*b4c0*/  LDC R0, c[0x0][0x448] ;  /* 0x00011200ff007b82 */ /* 0x000e220000000800 */
[----:B------:R-:W-:Y:S01]  /*b4d0*/  VIADD R3, R220, 0x7f ;  /* 0x0000007fdc037836 */ /* 0x000fe20000000000 */
[----:B------:R-:W-:Y:S01]  /*b4e0*/  BSSY B0, `(.L_x_2774) ;  /* 0x0000010000007945 */ /* 0x000fe20003800000 */
[----:B------:R-:W-:Y:S01]  /*b4f0*/  IMAD.MOV.U32 R2, RZ, RZ, RZ ;  /* 0x000000ffff027224 */ /* 0x000fe200078e00ff */
[----:B0-----:R-:W-:-:S13]  /*b500*/  ISETP.NE.AND P0, PT, R0, 0x1, PT ;  /* 0x000000010000780c */ /* 0x001fda0003f05270 */
[----:B------:R-:W0:Y:S08]  /*b510*/  @P0 LDC R0, c[0x0][0x44c] ;  /* 0x00011300ff000b82 */ /* 0x000e300000000800 */
[----:B------:R-:W3:Y:S01]  /*b520*/  @P0 LDC R5, c[0x0][0x450] ;  /* 0x00011400ff050b82 */ /* 0x000ee20000000800 */
[----:B0-----:R-:W-:-:S05]  /*b530*/  @P0 IMAD.HI.U32 R0, R3, R0, RZ ;  /* 0x0000000003000227 */ /* 0x001fca00078e00ff */
[----:B---3--:R-:W-:-:S05]  /*b540*/  @P0 SHF.R.U32.HI R3, RZ, R5, R0 ;  /* 0x00000005ff030219 */ /* 0x008fca0000011600 */
[----:B------:R-:W-:-:S04]  /*b550*/  IMAD.IADD R3, R134, 0x1, R3 ;  /* 0x0000000186037824 */ /* 0x000fc800078e0203 */
[----:B------:R-:W-:-:S05]  /*b560*/  IMAD.HI R3, R3, 0x2aaaaaab, RZ ;  /* 0x2aaaaaab03037827 */ /* 0x000fca00078e02ff */
[----:B------:R-:W-:-:S04]  /*b570*/  SHF.R.U32.HI R0, RZ, 0x1f, R3 ;  /* 0x0000001fff007819 */ /* 0x000fc80000011603 */
[----:B------:R-:W-:-:S04]  /*b580*/  LEA.HI.SX32 R0, R3, R0, 0x1c ;  /* 0x0000000003007211 */ /* 0x000fc800078fe2ff */
[----:B------:R-:W-:-:S04]  /*b590*/  VIMNMX R135, R135, R0, PT ;  /* 0x0000000087877248 */ /* 0x000fc80003fe0100 */
[----:B------:R-:W-:Y:S01]  /*b5a0*/  ISETP.GE.AND P0, PT, R135, 0x1, PT ;  /* 0x000000018700780c */ /* 0x000fe20003f06270 */
[----:B------:R-:W-:-:S12]  /*b5b0*/  @P2 BRA `(.L_x_2775) ;  /* 0x0000000000082947 */ /* 0x000fd80003800000 */
[----:B------:R-:W0:Y:S02]  /*b5c0*/  FENCE.VIEW.ASYNC.G ;  /* 0x00000000000073c6 */ /* 0x000e240000000100 */
[----:B0-----:R-:W-:Y:S06]  /*b5d0*/  BAR.ARV 0xc, 0x180 ;  /* 0x0306000000007b1d */ /* 0x001fec0000002000 */
.L_x_2775:
[----:B------:R-:W-:Y:S05]  /*b5e0*/  BSYNC B0 ;  /* 0x0000000000007941 */ /* 0x000fea0003800000 */
.L_x_2774:
[----:B------:R-:W-:Y:S04]  /*b5f0*/  BSSY B0, `(.L_x_2776) ;  /* 0x0000020000007945 */ /* 0x000fe80003800000 */
[----:B------:R-:W-:Y:S05]  /*b600*/  @!P0 BRA `(.L_x_2777) ;  /* 0x0000000000788947 */ /* 0x000fea0003800000 */
        /* <DEDUP_REMOVED lines=12> */
[----:B------:R0:W3:Y:S01]  /*b6d0*/  F2I.FTZ.U32.TRUNC.NTZ R3, R2 ;  /* 0x0000000200037305 */ /* 0x0000e2000021f000 */
[----:B------:R-:W-:Y:S01]  /*b6e0*/  ISETP.GE.AND P2, PT, R0, RZ, PT ;  /* 0x000000ff0000720c */ /* 0x000fe20003f46270 */
[----:B0-----:R-:W-:Y:S02]  /*b6f0*/  IMAD.MOV.U32 R2, RZ, RZ, RZ ;  /* 0x000000ffff027224 */ /* 0x001fe400078e00ff */
[----:B---3--:R-:W-:-:S04]  /*b700*/  IMAD.MOV R8, RZ, RZ, -R3 ;  /* 0x000000ffff087224 */ /* 0x008fc800078e0a03 */
        /* <DEDUP_REMOVED lines=14> */
.L_x_2777:
[----:B------:R-:W-:Y:S05]  /*b7f0*/  BSYNC B0 ;  /* 0x0000000000007941 */ /* 0x000fea0003800000 */
.L_x_2776:
        /* <DEDUP_REMOVED lines=47> */
[----:B-12---:R-:W-:Y:S02]  /*baf0*/  CS2R R30, SRZ ;  /* 0x00000000001e7805 */ /* 0x006fe4000001ff00 */
[----:B------:R-:W-:-:S02]  /*bb00*/  CS2R R28, SRZ ;  /* 0x00000000001c7805 */ /* 0x000fc4000001ff00 */
[----:B------:R-:W-:Y:S02]  /*bb10*/  CS2R R26, SRZ ;  /* 0x00000000001a7805 */ /* 0x000fe4000001ff00 */
[----:B------:R-:W-:Y:S01]  /*bb20*/  CS2R R24, SRZ ;  /* 0x0000000000187805 */ /* 0x000fe2000001ff00 */
[----:B---3--:R-:W-:-:S05]  /*bb30*/  IMAD R219, R0, R2, RZ ;  /* 0x0000000200db7224 */ /* 0x008fca00078e02ff */
[----:B------:R-:W-:-:S04]  /*bb40*/  VIADDMNMX R2, R219, R2, R135, PT ;  /* 0x00000002db027246 */ /* 0x000fc80003800187 */
[----:B------:R-:W-:-:S13]  /*bb50*/  ISETP.GT.AND P1, PT, R2, R219, PT ;  /* 0x000000db0200720c */ /* 0x000fda0003f24270 */
[----:B------:R-:W-:Y:S05]  /*bb60*/  @!P1 BRA `(.L_x_2778) ;  /* 0x000000fc00009947 */ /* 0x000fea0003800000 */
        /* <DEDUP_REMOVED lines=33> */
.L_x_2779:
        /* <DEDUP_REMOVED lines=13> */
.L_x_2783:
[----:B-1----:R1:W2:Y:S02]  /*be50*/  SYNCS.PHASECHK.TRANS64.TRYWAIT P0, [R18+URZ+0x30800], R3 ;  /* 0x03080003120075a7 */ /* 0x0022a4000800017f */
[----:B--2---:R-:W-:Y:S05]  /*be60*/  @!P0 NANOSLEEP.SYNCS 0x989680 ;  /* 0x009896800000895d */ /* 0x004fea0003900000 */
[----:B------:R-:W2:Y:S02]  /*be70*/  @!P0 SYNCS.PHASECHK.TRANS64 P0, [R18+URZ+0x30800], R3 ;  /* 0x03080003120085a7 */ /* 0x000ea4000800007f */
[----:B--2---:R-:W-:Y:S05]  /*be80*/  @!P0 BRA `(.L_x_2783) ;  /* 0xfffffffc00f08947 */ /* 0x004fea000383ffff */
.L_x_2782:
[----:B------:R-:W-:Y:S05]  /*be90*/  BSYNC B0 ;  /* 0x0000000000007941 */ /* 0x000fea0003800000 */
.L_x_2781:
[----:B------:R-:W-:Y:S05]  /*bea0*/  BRA `(.L_x_2784) ;  /* 0x0000007800547947 */ /* 0x000fea0003800000 */
.L_x_2780:
[----:B------:R-:W2:Y:S01]  /*beb0*/  LDL R0, [R1+0x38] ;  /* 0x0000380001007983 */ /* 0x000ea20000100800 */
[----:B------:R-:W-:Y:S02]  /*bec0*/  ULDC.64 UR6, c[0x0][0x408] ;  /* 0x0001020000067ab9 */ /* 0x000fe40000000a00 */
[----:B-----5:R-:W-:Y:S01]  /*bed0*/  IMAD.WIDE.U32 R26, R133, UR6, RZ ;  /* 0x00000006851a7c25 */ /* 0x020fe2000f8e00ff */
[----:B--2---:R-:W-:Y:S02]  /*bee0*/  R2UR UR4, R0 ;  /* 0x00000000000472ca */ /* 0x004fe400000e0000 */
[----:B------:R-:W-:-:S11]  /*bef0*/  SHF.R.S32.HI R0, RZ, 0x1f, R133 ;  /* 0x0000001fff007819 */ /* 0x000fd60000011485 */
[----:B------:R-:W-:-:S03]  /*bf00*/  ULOP3.LUT UP0, URZ, UR4, 0x3ff, URZ, 0xc0, !UPT ;  /* 0x000003ff043f7892 */ /* 0x000fc6000f80c03f */
[----:B------:R-:W-:Y:S02]  /*bf10*/  ULDC.64 UR4, c[0x0][0x3f8] ;  /* 0x0000fe0000047ab9 */ /* 0x000fe40000000a00 */
[C---:B------:R-:W-:Y:S01]  /*bf20*/  IMAD R4, R0.reuse, UR4, RZ ;  /* 0x0000000400047c24 */ /* 0x040fe2000f8e02ff */
[----:B------:R-:W-:Y:S01]  /*bf30*/  PLOP3.LUT P0, PT, PT, PT, UP0, 0x80, 0x0 ;  /* 0x000000000000781c */ /* 0x000fe20003f0f008 */
[----:B------:R-:W-:Y:S02]  /*bf40*/  IMAD R0, R0, UR6, RZ ;  /* 0x0000000600007c24 */ /* 0x000fe4000f8e02ff */
[----:B------:R-:W-:-:S04]  /*bf50*/  IMAD.WIDE.U32 R24, R133, UR4, RZ ;  /* 0x0000000485187c25 */ /* 0x000fc8000f8e00ff */
[C---:B------:R-:W-:Y:S02]  /*bf60*/  IMAD R29, R133.reuse, UR5, R4 ;  /* 0x00000005851d7c24 */ /* 0x040fe4000f8e0204 */
[----:B------:R-:W-:Y:S02]  /*bf70*/  IMAD R31, R133, UR7, R0 ;  /* 0x00000007851f7c24 */ /* 0x000fe4000f8e0200 */
        /* <DEDUP_REMOVED lines=19> */
.L_x_2785:
[----:B------:R-:W-:Y:S01]  /*c0b0*/  ULDC.U8 UR4, c[0x0][0x410] ;  /* 0x0001040000047ab9 */ /* 0x000fe20000000000 */
[----:B------:R-:W-:Y:S01]  /*c0c0*/  BSSY B0, `(.L_x_2786) ;  /* 0x000076b000007945 */ /* 0x000fe20003800000 */
[----:B------:R-:W-:Y:S01]  /*c0d0*/  ISETP.NE.AND P0, PT, RZ, UR4, PT ;  /* 0x00000004ff007c0c */ /* 0x000fe2000bf05270 */
[----:B------:R-:W-:-:S12]  /*c0e0*/  IMAD.IADD R64, R206, 0x1, R220 ;  /* 0x00000001ce407824 */ /* 0x000fd800078e02dc */
        /* <DEDUP_REMOVED lines=38> */
.L_x_3062:
        /* <DEDUP_REMOVED lines=18> */
[----:B------:R-:W-:Y:S01]  /*c470*/  ISETP.GE.AND P3, PT, R211, UR4, PT ;  /* 0x00000004d3007c0c */ /* 0x000fe2000bf66270 */
[----:B------:R-:W-:Y:S01]  /*c480*/  ULDC.64 UR6, c[0x0][0x208] ;  /* 0x0000820000067ab9 */ /* 0x000fe20000000a00 */
[----:B------:R-:W-:Y:S02]  /*c490*/  ISETP.GE.AND P2, PT, R209, UR4, PT ;  /* 0x00000004d1007c0c */ /* 0x000fe4000bf46270 */
[----:B------:R-:W-:Y:S02]  /*c4a0*/  ISETP.GE.AND P1, PT, R210, UR4, PT ;  /* 0x00000004d2007c0c */ /* 0x000fe4000bf26270 */
[----:B------:R-:W-:Y:S02]  /*c4b0*/  SHF.R.S32.HI R12, RZ, 0x1f, R211 ;  /* 0x0000001fff0c7819 */ /* 0x000fe400000114d3 */
[----:B------:R-:W-:-:S05]  /*c4c0*/  ISETP.GE.AND P4, PT, R196, UR4, PT ;  /* 0x00000004c4007c0c */ /* 0x000fca000bf86270 */
[C---:B------:R-:W-:Y:S01]  /*c4d0*/  @!P3 IMAD.SHL.U32 R27, R211.reuse, 0x2, RZ ;  /* 0x00000002d31bb824 */ /* 0x040fe200078e00ff */
[----:B------:R-:W-:Y:S01]  /*c4e0*/  @!P3 SHF.L.U64.HI R12, R211, 0x1, R12 ;  /* 0x00000001d30cb819 */ /* 0x000fe2000001020c */
[C---:B------:R-:W-:Y:S01]  /*c4f0*/  @!P2 IMAD.SHL.U32 R21, R209.reuse, 0x2, RZ ;  /* 0x00000002d115a824 */ /* 0x040fe200078e00ff */
[----:B------:R-:W-:Y:S02]  /*c500*/  SHF.R.S32.HI R10, RZ, 0x1f, R209 ;  /* 0x0000001fff0a7819 */ /* 0x000fe400000114d1 */
[-C--:B--2---:R-:W-:Y:S01]  /*c510*/  @!P3 IADD3 R28, P6, R8, R27.reuse, RZ ;  /* 0x0000001b081cb210 */ /* 0x084fe20007fde0ff */
[----:B------:R-:W-:Y:S01]  /*c520*/  @!P1 IMAD.SHL.U32 R13, R210, 0x2, RZ ;  /* 0x00000002d20d9824 */ /* 0x000fe200078e00ff */
[----:B------:R-:W-:Y:S01]  /*c530*/  ISETP.GE.AND P0, PT, R208, UR4, PT ;  /* 0x00000004d0007c0c */ /* 0x000fe2000bf06270 */
[----:B------:R-:W-:Y:S01]  /*c540*/  @!P4 IMAD.MOV.U32 R4, RZ, RZ, R8 ;  /* 0x000000ffff04c224 */ /* 0x000fe200078e0008 */
[----:B------:R-:W-:Y:S01]  /*c550*/  @!P2 SHF.L.U64.HI R10, R209, 0x1, R10 ;  /* 0x00000001d10aa819 */ /* 0x000fe2000001020a */
[----:B-1----:R-:W-:Y:S01]  /*c560*/  @!P3 IMAD.X R29, R3, 0x1, R12, P6 ;  /* 0x00000001031db824 */ /* 0x002fe200030e060c */
[----:B----4-:R-:W-:Y:S01]  /*c570*/  @!P3 IADD3 R26, P5, R30, R27, RZ ;  /* 0x0000001b1e1ab210 */ /* 0x010fe20007fbe0ff */
[----:B------:R-:W-:Y:S01]  /*c580*/  @!P4 IMAD.MOV.U32 R5, RZ, RZ, R3 ;  /* 0x000000ffff05c224 */ /* 0x000fe200078e0003 */
[----:B------:R-:W-:-:S02]  /*c590*/  @!P2 IADD3 R24, P6, R8, R21, RZ ;  /* 0x000000150818a210 */ /* 0x000fc40007fde0ff */
[----:B------:R-:W-:Y:S01]  /*c5a0*/  SHF.R.S32.HI R7, RZ, 0x1f, R210 ;  /* 0x0000001fff077819 */ /* 0x000fe200000114d2 */
[----:B---3--:R-:W-:Y:S01]  /*c5b0*/  @!P3 IMAD.X R27, R9, 0x1, R12, P5 ;  /* 0x00000001091bb824 */ /* 0x008fe200028e060c */
[----:B------:R-:W-:Y:S01]  /*c5c0*/  @!P2 IADD3 R20, P5, R30, R21, RZ ;  /* 0x000000151e14a210 */ /* 0x000fe20007fbe0ff */
[----:B------:R-:W-:Y:S01]  /*c5d0*/  @!P2 IMAD.X R25, R3, 0x1, R10, P6 ;  /* 0x000000010319a824 */ /* 0x000fe200030e060a */
[----:B------:R-:W-:Y:S01]  /*c5e0*/  @!P1 SHF.L.U64.HI R6, R210, 0x1, R7 ;  /* 0x00000001d2069819 */ /* 0x000fe20000010207 */
[----:B------:R-:W-:Y:S01]  /*c5f0*/  @!P4 IMAD.WIDE R4, R196, 0x2, R4 ;  /* 0x00000002c404c825 */ /* 0x000fe200078e0204 */
[----:B------:R-:W-:-:S03]  /*c600*/  @!P1 IADD3 R14, P6, R8, R13, RZ ;  /* 0x0000000d080e9210 */ /* 0x000fc60007fde0ff */
[----:B------:R-:W-:Y:S01]  /*c610*/  @!P2 IMAD.X R21, R9, 0x1, R10, P5 ;  /* 0x000000010915a824 */ /* 0x000fe200028e060a */
[----:B------:R-:W-:Y:S01]  /*c620*/  ISETP.GE.AND P5, PT, R212, UR4, PT ;  /* 0x00000004d4007c0c */ /* 0x000fe2000bfa6270 */
[--C-:B------:R-:W-:Y:S01]  /*c630*/  @!P1 IMAD.X R15, R3, 0x1, R6.reuse, P6 ;  /* 0x00000001030f9824 */ /* 0x100fe200030e0606 */
[----:B------:R-:W-:Y:S01]  /*c640*/  @!P1 IADD3 R12, P6, R30, R13, RZ ;  /* 0x0000000d1e0c9210 */ /* 0x000fe20007fde0ff */
[----:B------:R1:W5:Y:S01]  /*c650*/  @!P4 LD.E.64 R58, desc[UR6][R4.64] ;  /* 0x00000006043ac980 */ /* 0x000362000c101b00 */
[----:B------:R-:W-:Y:S01]  /*c660*/  @!P0 IMAD.SHL.U32 R31, R208, 0x2, RZ ;  /* 0x00000002d01f8824 */ /* 0x000fe200078e00ff */
[----:B------:R-:W-:Y:S02]  /*c670*/  CS2R R60, SRZ ;  /* 0x00000000003c7805 */ /* 0x000fe4000001ff00 */
[----:B------:R-:W-:Y:S02]  /*c680*/  @!P1 IMAD.X R13, R9, 0x1, R6, P6 ;  /* 0x00000001090d9824 */ /* 0x000fe400030e0606 */
[----:B------:R-:W-:-:S02]  /*c690*/  @!P0 IADD3 R10, P6, R8, R31, RZ ;  /* 0x0000001f080a8210 */ /* 0x000fc40007fde0ff */
[----:B-1----:R-:W-:Y:S01]  /*c6a0*/  SHF.R.S32.HI R5, RZ, 0x1f, R208 ;  /* 0x0000001fff057819 */ /* 0x002fe200000114d0 */
[----:B------:R-:W-:-:S03]  /*c6b0*/  @!P4 IMAD.MOV.U32 R4, RZ, RZ, R30 ;  /* 0x000000ffff04c224 */ /* 0x000fc600078e001e */
[----:B------:R-:W-:Y:S01]  /*c6c0*/  @!P0 SHF.L.U64.HI R34, R208, 0x1, R5 ;  /* 0x00000001d0228819 */ /* 0x000fe20000010205 */
[----:B------:R-:W-:Y:S02]  /*c6d0*/  @!P4 IMAD.MOV.U32 R5, RZ, RZ, R9 ;  /* 0x000000ffff05c224 */ /* 0x000fe400078e0009 */
[----:B------:R-:W-:Y:S01]  /*c6e0*/  @!P4 IMAD.WIDE R6, R196, 0x2, R4 ;  /* 0x00000002c406c825 */ /* 0x000fe200078e0204 */
[----:B------:R-:W-:-:S03]  /*c6f0*/  SHF.R.S32.HI R5, RZ, 0x1f, R212 ;  /* 0x0000001fff057819 */ /* 0x000fc600000114d4 */
[--C-:B------:R-:W-:Y:S01]  /*c700*/  @!P0 IMAD.X R11, R3, 0x1, R34.reuse, P6 ;  /* 0x00000001030b8824 */ /* 0x100fe200030e0622 */
[----:B------:R-:W-:Y:S01]  /*c710*/  @!P0 IADD3 R4, P6, R30, R31, RZ ;  /* 0x0000001f1e048210 */ /* 0x000fe20007fde0ff */
[C---:B------:R-:W-:Y:S01]  /*c720*/  @!P5 IMAD.SHL.U32 R31, R212.reuse, 0x2, RZ ;  /* 0x00000002d41fd824 */ /* 0x040fe200078e00ff */
[----:B------:R1:W5:Y:S01]  /*c730*/  @!P4 LD.E.64 R60, desc[UR6][R6.64] ;  /* 0x00000006063cc980 */ /* 0x000362000c101b00 */
[----:B------:R-:W-:Y:S02]  /*c740*/  @!P5 SHF.L.U64.HI R32, R212, 0x1, R5 ;  /* 0x00000001d420d819 */ /* 0x000fe40000010205 */
[----:B------:R-:W-:Y:S01]  /*c750*/  CS2R R54, SRZ ;  /* 0x0000000000367805 */ /* 0x000fe2000001ff00 */
[----:B------:R-:W-:Y:S01]  /*c760*/  @!P0 IMAD.X R5, R9, 0x1, R34, P6 ;  /* 0x0000000109058824 */ /* 0x000fe200030e0622 */
[----:B------:R-:W-:Y:S02]  /*c770*/  CS2R R56, SRZ ;  /* 0x0000000000387805 */ /* 0x000fe4000001ff00 */
[----:B------:R-:W-:-:S02]  /*c780*/  CS2R R50, SRZ ;  /* 0x0000000000327805 */ /* 0x000fc4000001ff00 */
[-C--:B-1----:R-:W-:Y:S02]  /*c790*/  @!P5 IADD3 R6, P4, R8, R31.reuse, RZ ;  /* 0x0000001f0806d210 */ /* 0x082fe40007f9e0ff */
[----:B------:R-:W-:Y:S02]  /*c7a0*/  CS2R R52, SRZ ;  /* 0x0000000000347805 */ /* 0x000fe4000001ff00 */
[----:B------:R-:W-:Y:S02]  /*c7b0*/  @!P5 IADD3 R8, P6, R30, R31, RZ ;  /* 0x0000001f1e08d210 */ /* 0x000fe40007fde0ff */
[----:B------:R-:W-:Y:S02]  /*c7c0*/  CS2R R46, SRZ ;  /* 0x00000000002e7805 */ /* 0x000fe4000001ff00 */
[----:B------:R-:W-:Y:S02]  /*c7d0*/  CS2R R48, SRZ ;  /* 0x0000000000307805 */ /* 0x000fe4000001ff00 */
[----:B------:R-:W-:-:S02]  /*c7e0*/  CS2R R44, SRZ ;  /* 0x00000000002c7805 */ /* 0x000fc4000001ff00 */
[----:B------:R-:W-:Y:S02]  /*c7f0*/  CS2R R42, SRZ ;  /* 0x00000000002a7805 */ /* 0x000fe4000001ff00 */
[----:B------:R-:W-:Y:S02]  /*c800*/  CS2R R34, SRZ ;  /* 0x0000000000227805 */ /* 0x000fe4000001ff00 */
[----:B------:R-:W-:Y:S01]  /*c810*/  CS2R R36, SRZ ;  /* 0x0000000000247805 */ /* 0x000fe2000001ff00 */
[--C-:B------:R-:W-:Y:S01]  /*c820*/  @!P5 IMAD.X R7, R3, 0x1, R32.reuse, P4 ;  /* 0x000000010307d824 */ /* 0x100fe200020e0620 */
[----:B------:R1:W5:Y:S01]  /*c830*/  @!P3 LD.E.64 R54, desc[UR6][R28.64] ;  /* 0x000000061c36b980 */ /* 0x000362000c101b00 */
[----:B------:R-:W-:-:S03]  /*c840*/  @!P5 IMAD.X R9, R9, 0x1, R32, P6 ;  /* 0x000000010909d824 */ /* 0x000fc600030e0620 */
        /* <DEDUP_REMOVED lines=9> */
.L_x_2790:
[----:B------:R-:W-:Y:S05]  /*c8e0*/  BSYNC B1 ;  /* 0x0000000000017941 */ /* 0x000fea0003800000 */
.L_x_2789:
[----:B-1---5:R-:W-:Y:S01]  /*c8f0*/  IMAD.MOV.U32 R3, RZ, RZ, R46 ;  /* 0x000000ffff037224 */ /* 0x022fe200078e002e */
[----:B------:R-:W-:Y:S01]  /*c900*/  UMOV UR4, 0xffffffff ;  /* 0xffffffff00047882 */ /* 0x000fe20000000000 */
[----:B------:R-:W-:Y:S01]  /*c910*/  IMAD.MOV.U32 R4, RZ, RZ, R47 ;  /* 0x000000ffff047224 */ /* 0x000fe200078e002f */
[----:B--23--:R-:W-:Y:S01]  /*c920*/  CS2R R8, SRZ ;  /* 0x0000000000087805 */ /* 0x00cfe2000001ff00 */
        /* <DEDUP_REMOVED lines=51> */
.L_x_3068:
[----:B------:R-:W-:Y:S01]  /*cc60*/  VIADD R64, R64, 0x40 ;  /* 0x0000004040407836 */ /* 0x000fe20000000000 */
[----:B------:R-:W-:Y:S01]  /*cc70*/  LOP3.LUT R3, R215, 0x18, R16, 0xf8, !PT ;  /* 0x00000018d7037812 */ /* 0x000fe200078ef810 */
[----:B------:R-:W-:Y:S01]  /*cc80*/  BSSY B1, `(.L_x_2792) ;  /* 0x000005b000017945 */ /* 0x000fe20003800000 */
[----:B------:R-:W-:Y:S02]  /*cc90*/  LOP3.LUT P0, RZ, R224, 0x4, RZ, 0xc0, !PT ;  /* 0x00000004e0ff7812 */ /* 0x000fe4000780c0ff */
[----:B------:R-:W-:Y:S02]  /*cca0*/  CS2R R12, SRZ ;  /* 0x00000000000c7805 */ /* 0x000fe4000001ff00 */
[----:B------:R-:W-:Y:S02]  /*ccb0*/  ISETP.GE.AND P1, PT, R64, R67, PT ;  /* 0x000000434000720c */ /* 0x000fe40003f26270 */
[----:B------:R-:W-:Y:S02]  /*ccc0*/  CS2R R20, SRZ ;  /* 0x0000000000147805 */ /* 0x000fe4000001ff00 */
[----:B------:R-:W-:-:S02]  /*ccd0*/  LOP3.LUT R4, R3, R216, RZ, 0x3c, !PT ;  /* 0x000000d803047212 */ /* 0x000fc400078e3cff */
[----:B------:R-:W-:Y:S02]  /*cce0*/  CS2R R26, SRZ ;  /* 0x00000000001a7805 */ /* 0x000fe4000001ff00 */
[----:B----4-:R-:W-:Y:S02]  /*ccf0*/  CS2R R30, SRZ ;  /* 0x00000000001e7805 */ /* 0x010fe4000001ff00 */
[----:B------:R-:W-:Y:S02]  /*cd00*/  CS2R R38, SRZ ;  /* 0x0000000000267805 */ /* 0x000fe4000001ff00 */
[----:B------:R-:W-:Y:S01]  /*cd10*/  CS2R R40, SRZ ;  /* 0x0000000000287805 */ /* 0x000fe2000001ff00 */
[----:B------:R-:W-:Y:S01]  /*cd20*/  IMAD.IADD R3, R217, 0x1, R4 ;  /* 0x00000001d9037824 */ /* 0x000fe200078e0204 */
[----:B------:R-:W-:Y:S02]  /*cd30*/  CS2R R32, SRZ ;  /* 0x0000000000207805 */ /* 0x000fe4000001ff00 */
[----:B------:R-:W-:-:S02]  /*cd40*/  CS2R R28, SRZ ;  /* 0x00000000001c7805 */ /* 0x000fc4000001ff00 */
[----:B------:R-:W-:Y:S02]  /*cd50*/  CS2R R24, SRZ ;  /* 0x0000000000187805 */ /* 0x000fe4000001ff00 */
[----:B------:R-:W-:Y:S01]  /*cd60*/  CS2R R14, SRZ ;  /* 0x00000000000e7805 */ /* 0x000fe2000001ff00 */
[----:B------:R-:W-:Y:S01]  /*cd70*/  IMAD R3, R3, 0x2, R18 ;  /* 0x0000000203037824 */ /* 0x000fe200078e0212 */
[----:B------:R-:W-:Y:S01]  /*cd80*/  CS2R R10, SRZ ;  /* 0x00000000000a7805 */ /* 0x000fe2000001ff00 */
[----:B------:R-:W-:Y:S06]  /*cd90*/  @P1 BRA `(.L_x_2793) ;  /* 0x0000000400241947 */ /* 0x000fec0003800000 */
[----:B------:R-:W-:Y:S01]  /*cda0*/  ULDC UR4, c[0x0][0x3f4] ;  /* 0x0000fd0000047ab9 */ /* 0x000fe20000000800 */
[----:B------:R-:W-:Y:S02]  /*cdb0*/  SHF.R.S32.HI R4, RZ, 0x1f, R211 ;  /* 0x0000001fff047819 */ /* 0x000fe400000114d3 */
[----:B------:R-:W-:Y:S02]  /*cdc0*/  CS2R R40, SRZ ;  /* 0x0000000000287805 */ /* 0x000fe4000001ff00 */
[----:B------:R-:W-:Y:S02]  /*cdd0*/  ISETP.GE.AND P4, PT, R211, UR4, PT ;  /* 0x00000004d3007c0c */ /* 0x000fe4000bf86270 */
[----:B------:R-:W-:Y:S02]  /*cde0*/  CS2R R38, SRZ ;  /* 0x0000000000267805 */ /* 0x000fe4000001ff00 */
[----:B------:R-:W-:Y:S01]  /*cdf0*/  ISETP.GE.AND P3, PT, R209, UR4, PT ;  /* 0x00000004d1007c0c */ /* 0x000fe2000bf66270 */
[----:B------:R-:W-:Y:S01]  /*ce00*/  ULDC.64 UR6, c[0x0][0x208] ;  /* 0x0000820000067ab9 */ /* 0x000fe20000000a00 */
        /* <DEDUP_REMOVED lines=10> */
[-C--:B-1----:R-:W-:Y:S01]  /*ceb0*/  @!P4 IADD3 R26, P5, R63, R24.reuse, RZ ;  /* 0x000000183f1ac210 */ /* 0x082fe20007fbe0ff */
[----:B------:R-:W-:Y:S01]  /*cec0*/  @!P1 IMAD.SHL.U32 R4, R208, 0x2, RZ ;  /* 0x00000002d0049824 */ /* 0x000fe200078e00ff */
[----:B---3--:R-:W-:-:S02]  /*ced0*/  @!P4 IADD3 R24, P6, R65, R24, RZ ;  /* 0x000000184118c210 */ /* 0x008fc40007fde0ff */
[----:B------:R-:W-:Y:S01]  /*cee0*/  @!P2 SHF.L.U64.HI R9, R210, 0x1, R9 ;  /* 0x00000001d209a819 */ /* 0x000fe20000010209 */
[--C-:B0-----:R-:W-:Y:S01]  /*cef0*/  @!P4 IMAD.X R27, R62, 0x1, R5.reuse, P5 ;  /* 0x000000013e1bc824 */ /* 0x101fe200028e0605 */
[-C--:B------:R-:W-:Y:S01]  /*cf00*/  @!P3 IADD3 R20, P5, R63, R14.reuse, RZ ;  /* 0x0000000e3f14b210 */ /* 0x080fe20007fbe0ff */
[----:B--2---:R-:W-:Y:S01]  /*cf10*/  @!P4 IMAD.X R25, R0, 0x1, R5, P6 ;  /* 0x000000010019c824 */ /* 0x004fe200030e0605 */
[----:B------:R-:W-:Y:S02]  /*cf20*/  @!P3 IADD3 R14, P6, R65, R14, RZ ;  /* 0x0000000e410eb210 */ /* 0x000fe40007fde0ff */
        /* <DEDUP_REMOVED lines=48> */
.L_x_2793:
[----:B------:R-:W-:Y:S05]  /*d230*/  BSYNC B1 ;  /* 0x0000000000017941 */ /* 0x000fea0003800000 */
.L_x_2792:
[----:B------:R-:W3:Y:S01]  /*d240*/  LDL R64, [R1+0x30] ;  /* 0x0000300001407983 */ /* 0x000ee20000100800 */
[----:B----45:R-:W-:Y:S01]  /*d250*/  IMAD.MOV.U32 R5, RZ, RZ, R8 ;  /* 0x000000ffff057224 */ /* 0x030fe200078e0008 */
[----:B------:R-:W-:Y:S01]  /*d260*/  VIADDMNMX R67, R67, -R220, 0x80, PT ;  /* 0x0000008043437446 */ /* 0x000fe200038009dc */
[C---:B------:R-:W-:Y:S01]  /*d270*/  VIADD R6, R3.reuse, 0x12400 ;  /* 0x0001240003067836 */ /* 0x040fe20000000000 */
[----:B------:R-:W-:Y:S01]  /*d280*/  BSSY B1, `(.L_x_2794) ;  /* 0x0000037000017945 */ /* 0x000fe20003800000 */
[----:B--2---:R-:W-:Y:S01]  /*d290*/  VIADD R0, R3, 0x12440 ;  /* 0x0001244003007836 */ /* 0x004fe20000000000 */
[----:B-1----:R-:W-:Y:S01]  /*d2a0*/  PRMT R63, R5, 0x7610, R63 ;  /* 0x00007610053f7816 */ /* 0x002fe2000000003f */
[----:B------:R-:W-:Y:S01]  /*d2b0*/  IMAD.MOV.U32 R5, RZ, RZ, R9 ;  /* 0x000000ffff057224 */ /* 0x000fe200078e0009 */
[----:B------:R-:W-:Y:S01]  /*d2c0*/  ISETP.GE.AND P1, PT, R206, R67, PT ;  /* 0x00000043ce00720c */ /* 0x000fe20003f26270 */
[----:B------:R-:W-:Y:S02]  /*d2d0*/  @P0 VIADD R0, R6, 0xffffffc0 ;  /* 0xffffffc006000836 */ /* 0x000fe40000000000 */
[----:B------:R-:W-:Y:S01]  /*d2e0*/  IMAD.MOV.U32 R6, RZ, RZ, R12 ;  /* 0x000000ffff067224 */ /* 0x000fe200078e000c */
[----:B0-----:R-:W-:Y:S01]  /*d2f0*/  PRMT R62, R5, 0x7610, R62 ;  /* 0x00007610053e7816 */ /* 0x001fe2000000003e */
        /* <DEDUP_REMOVED lines=23> */
[----:B------:R-:W-:Y:S02]  /*d470*/  PRMT R74, R7, 0x7610, R74 ;  /* 0x00007610074a7816 */ /* 0x000fe4000000004a */
[----:B---3--:R-:W-:-:S04]  /*d480*/  LEA.HI R4, R64, R64, RZ, 0x1 ;  /* 0x0000004040047211 */ /* 0x008fc800078f08ff */
[----:B------:R-:W-:-:S05]  /*d490*/  LOP3.LUT R4, R4, 0xfffffffe, RZ, 0xc0, !PT ;  /* 0xfffffffe04047812 */ /* 0x000fca00078ec0ff */
[----:B------:R-:W-:Y:S02]  /*d4a0*/  IMAD.IADD R4, R64, 0x1, -R4 ;  /* 0x0000000140047824 */ /* 0x000fe400078e0a04 */
[----:B------:R-:W-:-:S03]  /*d4b0*/  IMAD.MOV.U32 R64, RZ, RZ, R26 ;  /* 0x000000ffff407224 */ /* 0x000fc600078e001a */
        /* <DEDUP_REMOVED lines=15> */
[----:B------:R-:W-:-:S04]  /*d5b0*/  PRMT R75, R64, 0x7610, R75 ;  /* 0x00007610404b7816 */ /* 0x000fc8000000004b */
[----:B------:R-:W-:Y:S01]  /*d5c0*/  PRMT R82, R4, 0x7610, R82 ;  /* 0x0000761004527816 */ /* 0x000fe20000000052 */
[----:B------:R-:W-:Y:S01]  /*d5d0*/  IMAD.MOV.U32 R4, RZ, RZ, R10 ;  /* 0x000000ffff047224 */ /* 0x000fe200078e000a */
[----:B0-----:R-:W-:Y:S06]  /*d5e0*/  @!P0 BRA `(.L_x_2795) ;  /* 0x000001a800ac8947 */ /* 0x001fec0003800000 */
.L_x_3069:
[----:B------:R-:W-:Y:S05]  /*d5f0*/  BSYNC B1 ;  /* 0x0000000000017941 */ /* 0x000fea0003800000 */
.L_x_2794:
        /* <DEDUP_REMOVED lines=14> */
[----:B------:R-:W-:Y:S02]  /*d6e0*/  SHF.R.U32.HI R111, RZ, 0x10, R59 ;  /* 0x00000010ff6f7819 */ /* 0x000fe4000001163b */
[----:B------:R-:W-:Y:S02]  /*d6f0*/  SHF.R.U32.HI R110, RZ, 0x10, R61 ;  /* 0x00000010ff6e7819 */ /* 0x000fe4000001163d */
[----:B------:R-:W-:Y:S02]  /*d700*/  PRMT R111, R108, 0x5410, R111 ;  /* 0x000054106c6f7816 */ /* 0x000fe4000000006f */
[----:B------:R-:W-:Y:S02]  /*d710*/  SHF.R.U64 R113, R58, 0x10, R59 ;  /* 0x000000103a717819 */ /* 0x000fe4000000123b */
[----:B------:R-:W-:Y:S01]  /*d720*/  PRMT R108, R109, 0x5410, R110 ;  /* 0x000054106d6c7816 */ /* 0x000fe2000000006e */
[----:B------:R-:W-:Y:S01]  /*d730*/  IMAD.U32 R112, R111, 0x10000, RZ ;  /* 0x000100006f707824 */ /* 0x000fe200078e00ff */
[----:B------:R-:W-:-:S02]  /*d740*/  SHF.R.U64 R60, R60, 0x10, R61 ;  /* 0x000000103c3c7819 */ /* 0x000fc4000000123d */
[----:B------:R-:W-:Y:S01]  /*d750*/  PRMT R58, R66, 0x5432, R113 ;  /* 0x00005432423a7816 */ /* 0x000fe20000000071 */
[C---:B------:R-:W-:Y:S01]  /*d760*/  IMAD.U32 R113, R108.reuse, 0x10000, RZ ;  /* 0x000100006c717824 */ /* 0x040fe200078e00ff */
[----:B------:R-:W-:Y:S02]  /*d770*/  LOP3.LUT R114, R111, 0xffff0000, RZ, 0xc0, !PT ;  /* 0xffff00006f727812 */ /* 0x000fe400078ec0ff */
[----:B------:R-:W-:Y:S02]  /*d780*/  PRMT R60, R69, 0x5432, R60 ;  /* 0x00005432453c7816 */ /* 0x000fe4000000003c */
[----:B------:R-:W-:Y:S02]  /*d790*/  LOP3.LUT R108, R108, 0xffff0000, RZ, 0xc0, !PT ;  /* 0xffff00006c6c7812 */ /* 0x000fe400078ec0ff */
[C---:B0-----:R-:W-:Y:S01]  /*d7a0*/  LOP3.LUT R61, R6.reuse, 0xffff0000, RZ, 0xc0, !PT ;  /* 0xffff0000063d7812 */ /* 0x041fe200078ec0ff */
[----:B------:R-:W-:Y:S01]  /*d7b0*/  IMAD.U32 R110, R6, 0x10000, RZ ;  /* 0x00010000066e7824 */ /* 0x000fe200078e00ff */
[C---:B------:R-:W-:Y:S01]  /*d7c0*/  LOP3.LUT R109, R7.reuse, 0xffff0000, RZ, 0xc0, !PT ;  /* 0xffff0000076d7812 */ /* 0x040fe200078ec0ff */
[----:B------:R-:W-:Y:S01]  /*d7d0*/  IMAD.U32 R59, R7, 0x10000, RZ ;  /* 0x00010000073b7824 */ /* 0x000fe200078e00ff */
[C---:B------:R-:W-:Y:S01]  /*d7e0*/  LOP3.LUT R7, R4.reuse, 0xffff0000, RZ, 0xc0, !PT ;  /* 0xffff000004077812 */ /* 0x040fe200078ec0ff */
[----:B------:R-:W-:Y:S01]  /*d7f0*/  FMUL.FTZ R111, R61, R113 ;  /* 0x000000713d6f7220 */ /* 0x000fe20000410000 */
[----:B------:R-:W-:-:S02]  /*d800*/  IMAD.U32 R6, R4, 0x10000, RZ ;  /* 0x0001000004067824 */ /* 0x000fc400078e00ff */
[-C--:B------:R-:W-:Y:S01]  /*d810*/  FMUL.FTZ R116, R61, R112.reuse ;  /* 0x000000703d747220 */ /* 0x080fe20000410000 */
[C---:B------:R-:W-:Y:S01]  /*d820*/  IMAD.U32 R4, R5.reuse, 0x10000, RZ ;  /* 0x0001000005047824 */ /* 0x040fe200078e00ff */
[----:B------:R-:W-:Y:S01]  /*d830*/  LOP3.LUT R61, R5, 0xffff0000, RZ, 0xc0, !PT ;  /* 0xffff0000053d7812 */ /* 0x000fe200078ec0ff */
[----:B------:R-:W-:Y:S01]  /*d840*/  FFMA.FTZ R5, R110, R112, -R111 ;  /* 0x000000706e057223 */ /* 0x000fe2000001086f */
[C---:B------:R-:W-:Y:S01]  /*d850*/  FMUL.FTZ R118, R109.reuse, R108 ;  /* 0x0000006c6d767220 */ /* 0x040fe20000410000 */
[-C--:B------:R-:W-:Y:S01]  /*d860*/  FMUL.FTZ R112, R109, R114.reuse ;  /* 0x000000726d707220 */ /* 0x080fe20000410000 */
[C---:B------:R-:W-:Y:S01]  /*d870*/  IMAD.U32 R111, R60.reuse, 0x10000, RZ ;  /* 0x000100003c6f7824 */ /* 0x040fe200078e00ff */
[----:B------:R-:W-:Y:S01]  /*d880*/  LOP3.LUT R60, R60, 0xffff0000, RZ, 0xc0, !PT ;  /* 0xffff00003c3c7812 */ /* 0x000fe200078ec0ff */
[C---:B------:R-:W-:Y:S01]  /*d890*/  IMAD.U32 R109, R58.reuse, 0x10000, RZ ;  /* 0x000100003a6d7824 */ /* 0x040fe200078e00ff */
[----:B------:R-:W-:Y:S01]  /*d8a0*/  LOP3.LUT R58, R58, 0xffff0000, RZ, 0xc0, !PT ;  /* 0xffff00003a3a7812 */ /* 0x000fe200078ec0ff */
[----:B------:R-:W-:Y:S01]  /*d8b0*/  FFMA.FTZ R110, R110, R113, R116 ;  /* 0x000000716e6e7223 */ /* 0x000fe20000010074 */
        /* <DEDUP_REMOVED lines=15> */
.L_x_2799:
[----:B------:R-:W-:Y:S05]  /*d9b0*/  BSYNC B2 ;  /* 0x0000000000027941 */ /* 0x000fea0003800000 */
.L_x_2798:
        /* <DEDUP_REMOVED lines=48> */
.L_x_2801:
[----:B------:R-:W-:Y:S05]  /*dcc0*/  BSYNC B2 ;  /* 0x0000000000027941 */ /* 0x000fea0003800000 */
.L_x_2800:
        /* <DEDUP_REMOVED lines=48> */
.L_x_2803:
[----:B------:R-:W-:Y:S05]  /*dfd0*/  BSYNC B2 ;  /* 0x0000000000027941 */ /* 0x000fea0003800000 */
.L_x_2802:
        /* <DEDUP_REMOVED lines=48> */
.L_x_2805:
[----:B------:R-:W-:Y:S05]  /*e2e0*/  BSYNC B2 ;  /* 0x0000000000027941 */ /* 0x000fea0003800000 */
.L_x_2804:
        /* <DEDUP_REMOVED lines=48> */
.L_x_2807:
[----:B------:R-:W-:Y:S05]  /*e5f0*/  BSYNC B2 ;  /* 0x0000000000027941 */ /* 0x000fea0003800000 */
.L_x_2806:
        /* <DEDUP_REMOVED lines=19> */
[-C--:B------:R-:W-:Y:S01]  /*e730*/  FMUL.FTZ R45, R35, R43.reuse ;  /* 0x0000002b232d7220 */ /* 0x080fe20000410000 */
[----:B------:R-:W-:Y:S01]  /*e740*/  FMUL.FTZ R35, R37, R70 ;  /* 0x0000004625237220 */ /* 0x000fe20000410000 */
[----:B------:R-:W-:Y:S02]  /*e750*/  IMAD.U32 R6, R4, 0x10000, RZ ;  /* 0x0001000004067824 */ /* 0x000fe400078e00ff */
[C---:B------:R-:W-:Y:S01]  /*e760*/  FFMA.FTZ R47, R34.reuse, R43, R44 ;  /* 0x0000002b222f7223 */ /* 0x040fe2000001002c */
[----:B------:R-:W-:Y:S02]  /*e770*/  IMAD.U32 R7, R5, 0x10000, RZ ;  /* 0x0001000005077824 */ /* 0x000fe400078e00ff */
[----:B------:R-:W-:Y:S01]  /*e780*/  FFMA.FTZ R46, R34, R42, -R45 ;  /* 0x0000002a222e7223 */ /* 0x000fe2000001082d */
[-C--:B------:R-:W-:Y:S01]  /*e790*/  FMUL.FTZ R43, R37, R66.reuse ;  /* 0x00000042252b7220 */ /* 0x080fe20000410000 */
[----:B------:R-:W-:Y:S01]  /*e7a0*/  LOP3.LUT R4, R4, 0xffff0000, RZ, 0xc0, !PT ;  /* 0xffff000004047812 */ /* 0x000fe200078ec0ff */
[C---:B------:R-:W-:Y:S01]  /*e7b0*/  FFMA.FTZ R66, R36.reuse, R66, -R35 ;  /* 0x0000004224427223 */ /* 0x040fe20000010823 */
        /* <DEDUP_REMOVED lines=19> */
.L_x_2797:
[----:B------:R-:W-:Y:S05]  /*e8f0*/  BSYNC B1 ;  /* 0x0000000000017941 */ /* 0x000fea0003800000 */
.L_x_2796:
        /* <DEDUP_REMOVED lines=58> */
.L_x_2810:
[----:B------:R-:W-:Y:S05]  /*eca0*/  BSYNC B1 ;  /* 0x0000000000017941 */ /* 0x000fea0003800000 */
.L_x_2809:
        /* <DEDUP_REMOVED lines=48> */
.L_x_2812:
[----:B------:R-:W-:Y:S05]  /*efb0*/  BSYNC B1 ;  /* 0x0000000000017941 */ /* 0x000fea0003800000 */
.L_x_2811:
        /* <DEDUP_REMOVED lines=48> */
.L_x_2814:
[----:B------:R-:W-:Y:S05]  /*f2c0*/  BSYNC B1 ;  /* 0x0000000000017941 */ /* 0x000fea0003800000 */
.L_x_2813:
        /* <DEDUP_REMOVED lines=48> */
.L_x_2816:
[----:B------:R-:W-:Y:S05]  /*f5d0*/  BSYNC B1 ;  /* 0x0000000000017941 */ /* 0x000fea0003800000 */
.L_x_2815:
        /* <DEDUP_REMOVED lines=48> */
.L_x_2818:
[----:B------:R-:W-:Y:S05]  /*f8e0*/  BSYNC B1 ;  /* 0x0000000000017941 */ /* 0x000fea0003800000 */
.L_x_2817:
        /* <DEDUP_REMOVED lines=18> */
[C---:B------:R-:W-:Y:S01]  /*fa10*/  FMUL.FTZ R13, R9.reuse, R12 ;  /* 0x0000000c090d7220 */ /* 0x040fe20000410000 */
[-C--:B------:R-:W-:Y:S01]  /*fa20*/  FMUL.FTZ R9, R9, R11.reuse ;  /* 0x0000000b09097220 */ /* 0x080fe20000410000 */
[C---:B------:R-:W-:Y:S01]  /*fa30*/  FMUL.FTZ R15, R7.reuse, R62 ;  /* 0x0000003e070f7220 */ /* 0x040fe20000410000 */
[----:B------:R-:W-:Y:S02]  /*fa40*/  IMAD.U32 R3, R4, 0x10000, RZ ;  /* 0x0001000004037824 */ /* 0x000fe400078e00ff */
[C---:B------:R-:W-:Y:S01]  /*fa50*/  FFMA.FTZ R13, R8.reuse, R11, -R13 ;  /* 0x0000000b080d7223 */ /* 0x040fe2000001080d */
[----:B------:R-:W-:Y:S01]  /*fa60*/  FFMA.FTZ R14, R8, R12, R9 ;  /* 0x0000000c080e7223 */ /* 0x000fe20000010009 */
[-C--:B------:R-:W-:Y:S01]  /*fa70*/  FMUL.FTZ R9, R7, R65.reuse ;  /* 0x0000004107097220 */ /* 0x080fe20000410000 */
[----:B------:R-:W-:Y:S01]  /*fa80*/  IMAD.U32 R6, R5, 0x10000, RZ ;  /* 0x0001000005067824 */ /* 0x000fe200078e00ff */
        /* <DEDUP_REMOVED lines=22> */
.L_x_2787:
        /* <DEDUP_REMOVED lines=37> */
.L_x_3075:
        /* <DEDUP_REMOVED lines=27> */
[----:B------:R-:W-:Y:S01]  /*fff0*/  ULDC.64 UR6, c[0x0][0x208] ;  /* 0x0000820000067ab9 */ /* 0x000fe20000000a00 */
        /* <DEDUP_REMOVED lines=26> */
.L_x_2821:
[----:B------:R-:W-:Y:S05]  /*101a0*/  BSYNC B1 ;  /* 0x0000000000017941 */ /* 0x000fea0003800000 */
.L_x_2820:
        /* <DEDUP_REMOVED lines=55> */
.L_x_3081:
        /* <DEDUP_REMOVED lines=28> */
[----:B------:R-:W-:Y:S01]  /*106e0*/  ULDC.64 UR6, c[0x0][0x208] ;  /* 0x0000820000067ab9 */ /* 0x000fe20000000a00 */
        /* <DEDUP_REMOVED lines=25> */
.L_x_2824:
[----:B------:R-:W-:Y:S05]  /*10880*/  BSYNC B1 ;  /* 0x0000000000017941 */ /* 0x000fea0003800000 */
.L_x_2823:
[----:B--2-4-:R-:W3:Y:S01]  /*10890*/  LDL R61, [R1+0x30] ;  /* 0x00003000013d7983 */ /* 0x014ee20000100800 */
[----:B0----5:R-:W-:Y:S01]  /*108a0*/  IMAD.MOV.U32 R21, RZ, RZ, R5 ;  /* 0x000000ffff157224 */ /* 0x021fe200078e0005 */
[----:B------:R-:W-:Y:S01]  /*108b0*/  BSSY B1, `(.L_x_2825) ;  /* 0x0000035000017945 */ /* 0x000fe20003800000 */
[----:B------:R-:W-:Y:S02]  /*108c0*/  IMAD.MOV.U32 R60, RZ, RZ, R7 ;  /* 0x000000ffff3c7224 */ /* 0x000fe400078e0007 */
[----:B-1----:R-:W-:Y:S01]  /*108d0*/  IMAD.MOV.U32 R20, RZ, RZ, R4 ;  /* 0x000000ffff147224 */ /* 0x002fe200078e0004 */
        /* <DEDUP_REMOVED lines=22> */
[----:B------:R-:W-:-:S04]  /*10a40*/  PRMT R73, R63, 0x7610, R73 ;  /* 0x000076103f497816 */ /* 0x000fc80000000049 */
[----:B------:R-:W-:Y:S01]  /*10a50*/  PRMT R106, R60, 0x7610, R106 ;  /* 0x000076103c6a7816 */ /* 0x000fe2000000006a */
[----:B------:R-:W-:-:S05]  /*10a60*/  IMAD.MOV.U32 R60, RZ, RZ, R54 ;  /* 0x000000ffff3c7224 */ /* 0x000fca00078e0036 */
[----:B------:R-:W-:Y:S01]  /*10a70*/  PRMT R84, R60, 0x7610, R84 ;  /* 0x000076103c547816 */ /* 0x000fe20000000054 */
[----:B------:R-:W-:Y:S01]  /*10a80*/  IMAD.MOV.U32 R60, RZ, RZ, R58 ;  /* 0x000000ffff3c7224 */ /* 0x000fe200078e003a */
        /* <DEDUP_REMOVED lines=13> */
[----:B------:R-:W-:Y:S02]  /*10b60*/  PRMT R71, R3, 0x7610, R71 ;  /* 0x0000761003477816 */ /* 0x000fe40000000047 */
[----:B------:R-:W-:Y:S01]  /*10b70*/  PRMT R104, R61, 0x7610, R104 ;  /* 0x000076103d687816 */ /* 0x000fe20000000068 */
[----:B------:R-:W-:Y:S01]  /*10b80*/  IMAD.MOV.U32 R61, RZ, RZ, R52 ;  /* 0x000000ffff3d7224 */ /* 0x000fe200078e0034 */
[----:B------:R-:W-:-:S04]  /*10b90*/  VIADDMNMX R3, R65, -R220, 0x80, PT ;  /* 0x0000008041037446 */ /* 0x000fc800038009dc */
[----:B------:R-:W-:Y:S01]  /*10ba0*/  PRMT R82, R61, 0x7610, R82 ;  /* 0x000076103d527816 */ /* 0x000fe20000000052 */
[----:B------:R-:W-:Y:S01]  /*10bb0*/  IMAD.MOV.U32 R61, RZ, RZ, R55 ;  /* 0x000000ffff3d7224 */ /* 0x000fe200078e0037 */
[----:B------:R-:W-:-:S04]  /*10bc0*/  ISETP.GE.AND P1, PT, R206, R3, PT ;  /* 0x00000003ce00720c */ /* 0x000fc80003f26270 */
[----:B------:R-:W-:Y:S01]  /*10bd0*/  PRMT R85, R61, 0x7610, R85 ;  /* 0x000076103d557816 */ /* 0x000fe20000000055 */
[----:B------:R-:W-:Y:S01]  /*10be0*/  IMAD.MOV.U32 R61, RZ, RZ, R59 ;  /* 0x000000ffff3d7224 */ /* 0x000fe200078e003b */
[----:B0-----:R-:W-:Y:S07]  /*10bf0*/  @!P0 BRA `(.L_x_2826) ;  /* 0x0000017800248947 */ /* 0x001fee0003800000 */
.L_x_3082:
[----:B------:R-:W-:Y:S05]  /*10c00*/  BSYNC B1 ;  /* 0x0000000000017941 */ /* 0x000fea0003800000 */
.L_x_2825:
        /* <DEDUP_REMOVED lines=8> */
[----:B------:R-:W-:-:S09]  /*10c90*/  ISETP.GE.AND P2, PT, R194, R21, PT ;  /* 0x00000015c200720c */ /* 0x000fd20003f46270 */
[----:B------:R-:W-:Y:S05]  /*10ca0*/  @P0 BRA `(.L_x_2830) ;  /* 0x0000000400a80947 */ /* 0x000fea0003800000 */
[----:B------:R-:W-:Y:S02]  /*10cb0*/  LEA.HI R62, R21, R0, RZ, 0x1d ;  /* 0x00000000153e7211 */ /* 0x000fe400078fe8ff */
[----:B------:R-:W-:Y:S02]  /*10cc0*/  LOP3.LUT R61, R215, 0x38, R16, 0xf8, !PT ;  /* 0x00000038d73d7812 */ /* 0x000fe400078ef810 */
[----:B------:R-:W-:Y:S01]  /*10cd0*/  SHF.R.S32.HI R63, RZ, 0x1f, R62 ;  /* 0x0000001fff3f7819 */ /* 0x000fe2000001143e */
[----:B------:R-:W-:Y:S01]  /*10ce0*/  IMAD.SHL.U32 R64, R62, 0x8, RZ ;  /* 0x000000083e407824 */ /* 0x000fe200078e00ff */
[----:B------:R-:W-:Y:S02]  /*10cf0*/  LOP3.LUT R60, R61, R216, RZ, 0x3c, !PT ;  /* 0x000000d83d3c7212 */ /* 0x000fe400078e3cff */
[----:B------:R-:W-:Y:S02]  /*10d00*/  LEA.HI R62, R63, R62, RZ, 0x3 ;  /* 0x0000003e3f3e7211 */ /* 0x000fe400078f18ff */
[----:B------:R-:W-:Y:S01]  /*10d10*/  LOP3.LUT R63, R215, 0x38, R64, 0xf8, !PT ;  /* 0x00000038d73f7812 */ /* 0x000fe200078ef840 */
[----:B------:R-:W-:Y:S01]  /*10d20*/  IMAD.IADD R61, R217, 0x1, R60 ;  /* 0x00000001d93d7824 */ /* 0x000fe200078e023c */
        /* <DEDUP_REMOVED lines=11> */
[----:B------:R-:W-:-:S02]  /*10de0*/  SHF.R.U64 R96, R46, 0x10, R47 ;  /* 0x000000102e607819 */ /* 0x000fc4000000122f */
[----:B------:R-:W-:Y:S02]  /*10df0*/  SHF.R.U32.HI R97, RZ, 0x10, R33 ;  /* 0x00000010ff617819 */ /* 0x000fe40000011621 */
[----:B------:R-:W1:Y:S01]  /*10e00*/  LDS.128 R64, [R77+0x12400] ;  /* 0x012400004d407984 */ /* 0x000e620000000c00 */
[----:B------:R-:W-:Y:S02]  /*10e10*/  SHF.R.U32.HI R95, RZ, 0x10, R35 ;  /* 0x00000010ff5f7819 */ /* 0x000fe40000011623 */
[----:B------:R-:W-:Y:S02]  /*10e20*/  PRMT R46, R69, 0x5432, R34 ;  /* 0x00005432452e7816 */ /* 0x000fe40000000022 */
[----:B------:R-:W-:Y:S02]  /*10e30*/  PRMT R35, R73, 0x5432, R32 ;  /* 0x0000543249237816 */ /* 0x000fe40000000020 */
[----:B------:R-:W-:Y:S01]  /*10e40*/  PRMT R34, R70, 0x5432, R45 ;  /* 0x0000543246227816 */ /* 0x000fe2000000002d */
[----:B------:R-:W-:Y:S01]  /*10e50*/  IMAD.U32 R121, R46, 0x10000, RZ ;  /* 0x000100002e797824 */ /* 0x000fe200078e00ff */
[----:B------:R-:W-:Y:S01]  /*10e60*/  SHF.R.U32.HI R33, RZ, 0x10, R47 ;  /* 0x00000010ff217819 */ /* 0x000fe2000001162f */
[----:B------:R-:W-:Y:S01]  /*10e70*/  IMAD.U32 R123, R35, 0x10000, RZ ;  /* 0x00010000237b7824 */ /* 0x000fe200078e00ff */
[----:B------:R-:W-:Y:S01]  /*10e80*/  PRMT R32, R74, 0x5432, R97 ;  /* 0x000054324a207816 */ /* 0x000fe20000000061 */
[----:B------:R-:W-:Y:S01]  /*10e90*/  IMAD.U32 R119, R34, 0x10000, RZ ;  /* 0x0001000022777824 */ /* 0x000fe200078e00ff */
[----:B------:R-:W-:-:S02]  /*10ea0*/  PRMT R33, R72, 0x5432, R33 ;  /* 0x0000543248217816 */ /* 0x000fc40000000021 */
[----:B------:R-:W-:Y:S01]  /*10eb0*/  PRMT R94, R94, 0x5410, R95 ;  /* 0x000054105e5e7816 */ /* 0x000fe2000000005f */
[----:B------:R-:W-:Y:S01]  /*10ec0*/  IMAD.U32 R122, R32, 0x10000, RZ ;  /* 0x00010000207a7824 */ /* 0x000fe200078e00ff */
[----:B------:R-:W-:Y:S02]  /*10ed0*/  PRMT R45, R71, 0x5432, R96 ;  /* 0x00005432472d7816 */ /* 0x000fe40000000060 */
[----:B------:R-:W-:Y:S01]  /*10ee0*/  PRMT R44, R75, 0x5432, R98 ;  /* 0x000054324b2c7816 */ /* 0x000fe20000000062 */
[C---:B------:R-:W-:Y:S01]  /*10ef0*/  IMAD.U32 R120, R94.reuse, 0x10000, RZ ;  /* 0x000100005e787824 */ /* 0x040fe200078e00ff */
[----:B------:R-:W-:Y:S01]  /*10f00*/  LOP3.LUT R94, R94, 0xffff0000, RZ, 0xc0, !PT ;  /* 0xffff00005e5e7812 */ /* 0x000fe200078ec0ff */
[C---:B0-----:R-:W-:Y:S01]  /*10f10*/  IMAD.U32 R47, R61.reuse, 0x10000, RZ ;  /* 0x000100003d2f7824 */ /* 0x041fe200078e00ff */
[----:B------:R-:W-:Y:S01]  /*10f20*/  LOP3.LUT R96, R61, 0xffff0000, RZ, 0xc0, !PT ;  /* 0xffff00003d607812 */ /* 0x000fe200078ec0ff */
[----:B------:R-:W-:Y:S01]  /*10f30*/  IMAD.U32 R98, R60, 0x10000, RZ ;  /* 0x000100003c627824 */ /* 0x000fe200078e00ff */
[C---:B------:R-:W-:Y:S01]  /*10f40*/  LOP3.LUT R61, R62.reuse, 0xffff0000, RZ, 0xc0, !PT ;  /* 0xffff00003e3d7812 */ /* 0x040fe200078ec0ff */
[----:B------:R-:W-:Y:S01]  /*10f50*/  IMAD.U32 R95, R62, 0x10000, RZ ;  /* 0x000100003e5f7824 */ /* 0x000fe200078e00ff */
        /* <DEDUP_REMOVED lines=10> */
[----:B------:R-:W-:Y:S01]  /*11000*/  IMAD.U32 R117, R67, 0x10000, RZ ;  /* 0x0001000043757824 */ /* 0x000fe200078e00ff */
[----:B------:R-:W-:Y:S01]  /*11010*/  LOP3.LUT R64, R66, 0xffff0000, RZ, 0xc0, !PT ;  /* 0xffff000042407812 */ /* 0x000fe200078ec0ff */
[----:B------:R-:W-:-:S02]  /*11020*/  IMAD.U32 R118, R33, 0x10000, RZ ;  /* 0x0001000021767824 */ /* 0x000fc400078e00ff */
[-C--:B------:R-:W-:Y:S01]  /*11030*/  FMUL.FTZ R126, R116, R122.reuse ;  /* 0x0000007a747e7220 */ /* 0x080fe20000410000 */
[----:B------:R-:W-:Y:S01]  /*11040*/  IMAD.U32 R65, R66, 0x10000, RZ ;  /* 0x0001000042417824 */ /* 0x000fe200078e00ff */
[----:B------:R-:W-:Y:S01]  /*11050*/  LOP3.LUT R66, R67, 0xffff0000, RZ, 0xc0, !PT ;  /* 0xffff000043427812 */ /* 0x000fe200078ec0ff */
[C---:B------:R-:W-:Y:S01]  /*11060*/  FFMA.FTZ R67, R98.reuse, R123, -R125 ;  /* 0x0000007b62437223 */ /* 0x040fe2000001087d */
[----:B------:R-:W-:Y:S01]  /*11070*/  FFMA.FTZ R116, R47, R122, -R124 ;  /* 0x0000007a2f747223 */ /* 0x000fe2000001087c */
[----:B------:R-:W-:Y:S01]  /*11080*/  FFMA.FTZ R98, R98, R121, R127 ;  /* 0x0000007962627223 */ /* 0x000fe2000001007f */
[C---:B------:R-:W-:Y:S01]  /*11090*/  FMUL.FTZ R122, R117.reuse, R118 ;  /* 0x00000076757a7220 */ /* 0x040fe20000410000 */
[----:B------:R-:W-:Y:S01]  /*110a0*/  LOP3.LUT R121, R46, 0xffff0000, RZ, 0xc0, !PT ;  /* 0xffff00002e797812 */ /* 0x000fe200078ec0ff */
[-C--:B------:R-:W-:Y:S01]  /*110b0*/  FMUL.FTZ R123, R117, R120.reuse ;  /* 0x00000078757b7220 */ /* 0x080fe20000410000 */
[----:B------:R-:W-:Y:S01]  /*110c0*/  FFMA.FTZ R119, R47, R119, R126 ;  /* 0x000000772f777223 */ /* 0x000fe2000001007e */
[----:B------:R-:W-:Y:S01]  /*110d0*/  FFMA.FTZ R47, R97, R120, -R122 ;  /* 0x00000078612f7223 */ /* 0x000fe2000001087a */
        /* <DEDUP_REMOVED lines=12> */
[C---:B------:R-:W-:Y:S01]  /*111a0*/  FMUL.FTZ R60, R65.reuse, R34 ;  /* 0x00000022413c7220 */ /* 0x040fe20000410000 */
[C---:B------:R-:W-:Y:S01]  /*111b0*/  FFMA.FTZ R35, R96.reuse, R35, -R117 ;  /* 0x0000002360237223 */ /* 0x040fe20000010875 */
[----:B------:R-:W-:Y:S01]  /*111c0*/  FFMA.FTZ R46, R96, R46, R107 ;  /* 0x0000002e602e7223 */ /* 0x000fe2000001006b */
[-C--:B------:R-:W-:Y:S01]  /*111d0*/  FMUL.FTZ R96, R65, R62.reuse ;  /* 0x0000003e41607220 */ /* 0x080fe20000410000 */
[----:B------:R-:W-:Y:S01]  /*111e0*/  LOP3.LUT R45, R45, 0xffff0000, RZ, 0xc0, !PT ;  /* 0xffff00002d2d7812 */ /* 0x000fe200078ec0ff */
[----:B------:R-:W-:Y:S01]  /*111f0*/  FFMA.FTZ R62, R95, R62, -R60 ;  /* 0x0000003e5f3e7223 */ /* 0x000fe2000001083c */
[----:B------:R-:W-:Y:S01]  /*11200*/  LOP3.LUT R33, R33, 0xffff0000, RZ, 0xc0, !PT ;  /* 0xffff000021217812 */ /* 0x000fe200078ec0ff */
[----:B------:R-:W-:Y:S01]  /*11210*/  FFMA.FTZ R95, R95, R34, R96 ;  /* 0x000000225f5f7223 */ /* 0x000fe20000010060 */
[----:B------:R-:W-:Y:S01]  /*11220*/  LOP3.LUT R44, R44, 0xffff0000, RZ, 0xc0, !PT ;  /* 0xffff00002c2c7812 */ /* 0x000fe200078ec0ff */
[----:B------:R-:W-:Y:S01]  /*11230*/  FMUL.FTZ R34, R64, R45 ;  /* 0x0000002d40227220 */ /* 0x000fe20000410000 */
[----:B------:R-:W-:Y:S01]  /*11240*/  F2FP.BF16.F32.PACK_AB R32, R32, R67 ;  /* 0x000000432020723e */ /* 0x000fe200000010ff */
[CC--:B------:R-:W-:Y:S01]  /*11250*/  FMUL.FTZ R60, R66.reuse, R33.reuse ;  /* 0x00000021423c7220 */ /* 0x0c0fe20000410000 */
[----:B------:R-:W-:Y:S01]  /*11260*/  FMUL.FTZ R66, R66, R94 ;  /* 0x0000005e42427220 */ /* 0x000fe20000410000 */
        /* <DEDUP_REMOVED lines=11> */
[----:B------:R0:W-:Y:S01]  /*11320*/  STS.128 [R76+0x12400], R32 ;  /* 0x012400204c007388 */ /* 0x0001e20000000c00 */
[----:B------:R-:W-:-:S05]  /*11330*/  F2FP.BF16.F32.PACK_AB R47, R66, R97 ;  /* 0x00000061422f723e */ /* 0x000fca00000010ff */
[----:B------:R0:W-:Y:S02]  /*11340*/  STS.128 [R77+0x12400], R44 ;  /* 0x0124002c4d007388 */ /* 0x0001e40000000c00 */
.L_x_2830:
[----:B------:R-:W-:Y:S05]  /*11350*/  BSYNC B2 ;  /* 0x0000000000027941 */ /* 0x000fea0003800000 */
.L_x_2829:
[----:B------:R-:W-:Y:S04]  /*11360*/  BSSY B2, `(.L_x_2831) ;  /* 0x0000073000027945 */ /* 0x000fe80003800000 */
[----:B------:R-:W-:Y:S05]  /*11370*/  @P1 BRA `(.L_x_2832) ;  /* 0x0000000400c41947 */ /* 0x000fea0003800000 */
[----:B0-----:R-:W2:Y:S01]  /*11380*/  LDL R32, [R1+0x38] ;  /* 0x0000380001207983 */ /* 0x001ea20000100800 */
        /* <DEDUP_REMOVED lines=11> */
[----:B------:R-:W-:Y:S02]  /*11440*/  IADD3 R35, R35, R44, R217 ;  /* 0x0000002c23237210 */ /* 0x000fe40007ffe0d9 */
[----:B------:R-:W-:-:S02]  /*11450*/  SHF.R.U32.HI R28, RZ, 0x10, R29 ;  /* 0x00000010ff1c7819 */ /* 0x000fc4000001161d */
[----:B------:R-:W-:Y:S02]  /*11460*/  SHF.R.U64 R29, R42, 0x10, R43 ;  /* 0x000000102a1d7819 */ /* 0x000fe4000000122b */
[----:B------:R-:W-:Y:S02]  /*11470*/  PRMT R108, R108, 0x5410, R31 ;  /* 0x000054106c6c7816 */ /* 0x000fe4000000001f */
[----:B------:R-:W-:Y:S02]  /*11480*/  PRMT R113, R113, 0x5410, R28 ;  /* 0x0000541071717816 */ /* 0x000fe4000000001c */
[----:B------:R-:W-:Y:S01]  /*11490*/  PRMT R110, R110, 0x5410, R29 ;  /* 0x000054106e6e7816 */ /* 0x000fe2000000001d */
[----:B------:R-:W-:Y:S01]  /*114a0*/  IMAD.U32 R66, R108, 0x10000, RZ ;  /* 0x000100006c427824 */ /* 0x000fe200078e00ff */
[----:B------:R-:W-:Y:S02]  /*114b0*/  SHF.R.U32.HI R40, RZ, 0x10, R41 ;  /* 0x00000010ff287819 */ /* 0x000fe40000011629 */
[----:B------:R-:W-:-:S02]  /*114c0*/  PRMT R112, R112, 0x5410, R65 ;  /* 0x0000541070707816 */ /* 0x000fc40000000041 */
[----:B------:R-:W-:Y:S02]  /*114d0*/  SHF.R.U32.HI R42, RZ, 0x10, R43 ;  /* 0x00000010ff2a7819 */ /* 0x000fe4000001162b */
[----:B------:R-:W-:Y:S01]  /*114e0*/  PRMT R109, R109, 0x5410, R40 ;  /* 0x000054106d6d7816 */ /* 0x000fe20000000028 */
[----:B------:R-:W-:Y:S01]  /*114f0*/  IMAD.U32 R64, R112, 0x10000, RZ ;  /* 0x0001000070407824 */ /* 0x000fe200078e00ff */
[----:B------:R-:W-:Y:S02]  /*11500*/  PRMT R115, R115, 0x5410, R30 ;  /* 0x0000541073737816 */ /* 0x000fe4000000001e */
[----:B------:R-:W-:Y:S01]  /*11510*/  PRMT R111, R111, 0x5410, R42 ;  /* 0x000054106f6f7816 */ /* 0x000fe2000000002a */
[----:B------:R-:W-:Y:S01]  /*11520*/  IMAD.U32 R67, R109, 0x10000, RZ ;  /* 0x000100006d437824 */ /* 0x000fe200078e00ff */
[----:B------:R-:W-:Y:S01]  /*11530*/  PRMT R114, R114, 0x5410, R63 ;  /* 0x0000541072727816 */ /* 0x000fe2000000003f */
[----:B------:R-:W-:Y:S01]  /*11540*/  IMAD.U32 R63, R115, 0x10000, RZ ;  /* 0x00010000733f7824 */ /* 0x000fe200078e00ff */
[----:B------:R-:W-:-:S02]  /*11550*/  LOP3.LUT R65, R108, 0xffff0000, RZ, 0xc0, !PT ;  /* 0xffff00006c417812 */ /* 0x000fc400078ec0ff */
[----:B------:R-:W-:Y:S02]  /*11560*/  LOP3.LUT R109, R109, 0xffff0000, RZ, 0xc0, !PT ;  /* 0xffff00006d6d7812 */ /* 0x000fe400078ec0ff */
[----:B------:R-:W-:Y:S02]  /*11570*/  LOP3.LUT R115, R115, 0xffff0000, RZ, 0xc0, !PT ;  /* 0xffff000073737812 */ /* 0x000fe400078ec0ff */
[----:B--2---:R-:W-:Y:S02]  /*11580*/  R2UR UR4, R32 ;  /* 0x00000000200472ca */ /* 0x004fe400000e0000 */
[----:B------:R-:W-:-:S04]  /*11590*/  LEA.HI R32, R21, R200, RZ, 0x1d ;  /* 0x000000c815207211 */ /* 0x000fc800078fe8ff */
[----:B------:R-:W-:-:S04]  /*115a0*/  SHF.R.S32.HI R33, RZ, 0x1f, R32 ;  /* 0x0000001fff217819 */ /* 0x000fc80000011420 */
[----:B------:R-:W-:Y:S01]  /*115b0*/  LEA.HI R34, R33, R32, RZ, 0x3 ;  /* 0x0000002021227211 */ /* 0x000fe200078f18ff */
[----:B------:R-:W-:Y:S02]  /*115c0*/  IMAD.SHL.U32 R32, R32, 0x8, RZ ;  /* 0x0000000820207824 */ /* 0x000fe400078e00ff */
[----:B------:R-:W-:Y:S02]  /*115d0*/  LEA R60, R35, UR4, 0x1 ;  /* 0x00000004233c7c11 */ /* 0x000fe4000f8e08ff */
[----:B------:R-:W-:Y:S01]  /*115e0*/  IMAD.SHL.U32 R34, R34, 0x400, RZ ;  /* 0x0000040022227824 */ /* 0x000fe200078e00ff */
[----:B------:R-:W-:-:S04]  /*115f0*/  LOP3.LUT R33, R215, 0x38, R32, 0xf8, !PT ;  /* 0x00000038d7217812 */ /* 0x000fc800078ef820 */
[----:B------:R-:W-:Y:S02]  /*11600*/  LOP3.LUT R33, R33, R216, RZ, 0x3c, !PT ;  /* 0x000000d821217212 */ /* 0x000fe400078e3cff */
[----:B------:R-:W-:-:S04]  /*11610*/  LOP3.LUT R34, R34, 0x7fffe000, RZ, 0xc0, !PT ;  /* 0x7fffe00022227812 */ /* 0x000fc800078ec0ff */
        /* <DEDUP_REMOVED lines=24> */
[C---:B------:R-:W-:Y:S01]  /*117a0*/  FMUL.FTZ R76, R42.reuse, R67 ;  /* 0x000000432a4c7220 */ /* 0x040fe20000410000 */
[----:B------:R-:W-:Y:S02]  /*117b0*/  IMAD.U32 R64, R111, 0x10000, RZ ;  /* 0x000100006f407824 */ /* 0x000fe400078e00ff */
[----:B------:R-:W-:Y:S01]  /*117c0*/  FFMA.FTZ R41, R41, R66, R94 ;  /* 0x0000004229297223 */ /* 0x000fe2000001005e */
[-C--:B------:R-:W-:Y:S01]  /*117d0*/  FMUL.FTZ R66, R42, R47.reuse ;  /* 0x0000002f2a427220 */ /* 0x080fe20000410000 */
[----:B------:R-:W-:Y:S01]  /*117e0*/  FFMA.FTZ R42, R43, R47, -R76 ;  /* 0x0000002f2b2a7223 */ /* 0x000fe2000001084c */
[CC--:B------:R-:W-:Y:S01]  /*117f0*/  FMUL.FTZ R77, R45.reuse, R64.reuse ;  /* 0x000000402d4d7220 */ /* 0x0c0fe20000410000 */
[----:B------:R-:W-:Y:S01]  /*11800*/  FMUL.FTZ R45, R45, R63 ;  /* 0x0000003f2d2d7220 */ /* 0x000fe20000410000 */
[----:B------:R-:W-:Y:S01]  /*11810*/  FFMA.FTZ R47, R43, R67, R66 ;  /* 0x000000432b2f7223 */ /* 0x000fe20000010042 */
[----:B------:R-:W-:Y:S01]  /*11820*/  FMUL.FTZ R67, R40, R65 ;  /* 0x0000004128437220 */ /* 0x000fe20000410000 */
[----:B------:R-:W-:Y:S01]  /*11830*/  FFMA.FTZ R43, R62, R63, -R77 ;  /* 0x0000003f3e2b7223 */ /* 0x000fe2000001084d */
[----:B------:R-:W-:Y:S01]  /*11840*/  LOP3.LUT R63, R112, 0xffff0000, RZ, 0xc0, !PT ;  /* 0xffff0000703f7812 */ /* 0x000fe200078ec0ff */
[----:B------:R-:W-:Y:S01]  /*11850*/  FFMA.FTZ R45, R62, R64, R45 ;  /* 0x000000403e2d7223 */ /* 0x000fe2000001002d */
[----:B------:R-:W-:Y:S01]  /*11860*/  LOP3.LUT R113, R113, 0xffff0000, RZ, 0xc0, !PT ;  /* 0xffff000071717812 */ /* 0x000fe200078ec0ff */
[C---:B------:R-:W-:Y:S01]  /*11870*/  IMAD.U32 R62, R110.reuse, 0x10000, RZ ;  /* 0x000100006e3e7824 */ /* 0x040fe200078e00ff */
[----:B------:R-:W-:Y:S01]  /*11880*/  LOP3.LUT R110, R110, 0xffff0000, RZ, 0xc0, !PT ;  /* 0xffff00006e6e7812 */ /* 0x000fe200078ec0ff */
[-C--:B------:R-:W-:Y:S01]  /*11890*/  FMUL.FTZ R77, R40, R63.reuse ;  /* 0x0000003f284d7220 */ /* 0x080fe20000410000 */
[----:B------:R-:W-:Y:S01]  /*118a0*/  FFMA.FTZ R64, R30, R63, -R67 ;  /* 0x0000003f1e407223 */ /* 0x000fe20000010843 */
[C---:B------:R-:W-:Y:S01]  /*118b0*/  FMUL.FTZ R63, R44.reuse, R109 ;  /* 0x0000006d2c3f7220 */ /* 0x040fe20000410000 */
[----:B------:R-:W-:Y:S01]  /*118c0*/  FMUL.FTZ R44, R44, R113 ;  /* 0x000000712c2c7220 */ /* 0x000fe20000410000 */
[----:B------:R-:W-:-:S02]  /*118d0*/  IMAD.U32 R40, R114, 0x10000, RZ ;  /* 0x0001000072287824 */ /* 0x000fc400078e00ff */
[C---:B------:R-:W-:Y:S01]  /*118e0*/  FMUL.FTZ R66, R33.reuse, R62 ;  /* 0x0000003e21427220 */ /* 0x040fe20000410000 */
[C---:B------:R-:W-:Y:S01]  /*118f0*/  FFMA.FTZ R63, R32.reuse, R113, -R63 ;  /* 0x00000071203f7223 */ /* 0x040fe2000001083f */
[----:B------:R-:W-:Y:S01]  /*11900*/  FFMA.FTZ R44, R32, R109, R44 ;  /* 0x0000006d202c7223 */ /* 0x000fe2000001002c */
[-C--:B------:R-:W-:Y:S01]  /*11910*/  FMUL.FTZ R32, R33, R40.reuse ;  /* 0x0000002821207220 */ /* 0x080fe20000410000 */
[----:B------:R-:W-:Y:S01]  /*11920*/  LOP3.LUT R111, R111, 0xffff0000, RZ, 0xc0, !PT ;  /* 0xffff00006f6f7812 */ /* 0x000fe200078ec0ff */
[C---:B------:R-:W-:Y:S01]  /*11930*/  FFMA.FTZ R66, R29.reuse, R40, -R66 ;  /* 0x000000281d427223 */ /* 0x040fe20000010842 */
[----:B------:R-:W-:Y:S01]  /*11940*/  LOP3.LUT R114, R114, 0xffff0000, RZ, 0xc0, !PT ;  /* 0xffff000072727812 */ /* 0x000fe200078ec0ff */
[----:B------:R-:W-:Y:S01]  /*11950*/  FFMA.FTZ R62, R29, R62, R32 ;  /* 0x0000003e1d3e7223 */ /* 0x000fe20000010020 */
[C---:B------:R-:W-:Y:S01]  /*11960*/  FMUL.FTZ R29, R31.reuse, R110 ;  /* 0x0000006e1f1d7220 */ /* 0x040fe20000410000 */
[C---:B------:R-:W-:Y:S01]  /*11970*/  FMUL.FTZ R67, R46.reuse, R111 ;  /* 0x0000006f2e437220 */ /* 0x040fe20000410000 */
[----:B------:R-:W-:Y:S01]  /*11980*/  FMUL.FTZ R46, R46, R115 ;  /* 0x000000732e2e7220 */ /* 0x000fe20000410000 */
[-C--:B------:R-:W-:Y:S01]  /*11990*/  FMUL.FTZ R33, R31, R114.reuse ;  /* 0x000000721f217220 */ /* 0x080fe20000410000 */
[----:B------:R-:W-:Y:S01]  /*119a0*/  FFMA.FTZ R30, R30, R65, R77 ;  /* 0x000000411e1e7223 */ /* 0x000fe2000001004d */
        /* <DEDUP_REMOVED lines=14> */
.L_x_2832:
[----:B------:R-:W-:Y:S05]  /*11a90*/  BSYNC B2 ;  /* 0x0000000000027941 */ /* 0x000fea0003800000 */
.L_x_2831:
[----:B------:R-:W-:Y:S05]  /*11aa0*/  @P2 BRA `(.L_x_2828) ;  /* 0x0000000400c42947 */ /* 0x000fea0003800000 */
[----:B-1----:R-:W2:Y:S01]  /*11ab0*/  LDL R28, [R1+0x38] ;  /* 0x00003800011c7983 */ /* 0x002ea20000100800 */
[----:B------:R-:W-:Y:S02]  /*11ac0*/  LEA.HI R21, R21, R201, RZ, 0x1d ;  /* 0x000000c915157211 */ /* 0x000fe400078fe8ff */
[----:B------:R-:W-:Y:S02]  /*11ad0*/  SHF.R.S32.HI R29, RZ, 0x1f, R194 ;  /* 0x0000001fff1d7819 */ /* 0x000fe400000114c2 */
[--C-:B------:R-:W-:Y:S02]  /*11ae0*/  SHF.R.U64 R41, R26, 0x10, R27.reuse ;  /* 0x000000101a297819 */ /* 0x100fe4000000121b */
[CC--:B------:R-:W-:Y:S02]  /*11af0*/  LEA.HI R31, R29.reuse, R194.reuse, RZ, 0x6 ;  /* 0x000000c21d1f7211 */ /* 0x0c0fe400078f30ff */
[----:B------:R-:W-:Y:S02]  /*11b00*/  LEA.HI R30, R29, R194, RZ, 0x3 ;  /* 0x000000c21d1e7211 */ /* 0x000fe400078f18ff */
[----:B------:R-:W-:Y:S01]  /*11b10*/  SHF.R.U32.HI R26, RZ, 0x10, R27 ;  /* 0x00000010ff1a7819 */ /* 0x000fe2000001161b */
[----:B0-----:R-:W-:Y:S01]  /*11b20*/  IMAD.SHL.U32 R32, R31, 0x80, RZ ;  /* 0x000000801f207824 */ /* 0x001fe200078e00ff */
[----:B------:R-:W-:-:S02]  /*11b30*/  LOP3.LUT R31, R215, 0x38, R30, 0xf8, !PT ;  /* 0x00000038d71f7812 */ /* 0x000fc400078ef81e */
[----:B------:R-:W-:Y:S02]  /*11b40*/  SHF.R.U64 R27, R36, 0x10, R37 ;  /* 0x00000010241b7819 */ /* 0x000fe40000001225 */
[----:B------:R-:W-:Y:S02]  /*11b50*/  LOP3.LUT R32, R32, 0xffffe000, RZ, 0xc0, !PT ;  /* 0xffffe00020207812 */ /* 0x000fe400078ec0ff */
[----:B------:R-:W-:Y:S02]  /*11b60*/  LOP3.LUT R31, R31, R216, RZ, 0x3c, !PT ;  /* 0x000000d81f1f7212 */ /* 0x000fe400078e3cff */
[----:B------:R-:W-:Y:S02]  /*11b70*/  SHF.R.U64 R43, R24, 0x10, R25 ;  /* 0x00000010182b7819 */ /* 0x000fe40000001219 */
[----:B------:R-:W-:Y:S02]  /*11b80*/  IADD3 R31, R31, R32, R217 ;  /* 0x000000201f1f7210 */ /* 0x000fe40007ffe0d9 */
[----:B------:R-:W-:-:S02]  /*11b90*/  PRMT R86, R86, 0x5410, R27 ;  /* 0x0000541056567816 */ /* 0x000fc4000000001b */
[----:B------:R-:W-:Y:S02]  /*11ba0*/  SHF.R.U32.HI R36, RZ, 0x10, R37 ;  /* 0x00000010ff247819 */ /* 0x000fe40000011625 */
[----:B------:R-:W-:Y:S02]  /*11bb0*/  SHF.R.U32.HI R24, RZ, 0x10, R25 ;  /* 0x00000010ff187819 */ /* 0x000fe40000011619 */
[----:B------:R-:W-:Y:S01]  /*11bc0*/  PRMT R90, R90, 0x5410, R43 ;  /* 0x000054105a5a7816 */ /* 0x000fe2000000002b */
[----:B------:R-:W-:Y:S01]  /*11bd0*/  IMAD.U32 R43, R86, 0x10000, RZ ;  /* 0x00010000562b7824 */ /* 0x000fe200078e00ff */
[--C-:B------:R-:W-:Y:S02]  /*11be0*/  SHF.R.U64 R25, R38, 0x10, R39.reuse ;  /* 0x0000001026197819 */ /* 0x100fe40000001227 */
[----:B------:R-:W-:Y:S02]  /*11bf0*/  SHF.R.U32.HI R38, RZ, 0x10, R39 ;  /* 0x00000010ff267819 */ /* 0x000fe40000011627 */
[----:B------:R-:W-:-:S02]  /*11c00*/  PRMT R87, R87, 0x5410, R36 ;  /* 0x0000541057577816 */ /* 0x000fc40000000024 */
[----:B------:R-:W-:Y:S02]  /*11c10*/  PRMT R89, R89, 0x5410, R38 ;  /* 0x0000541059597816 */ /* 0x000fe40000000026 */
[----:B------:R-:W-:Y:S01]  /*11c20*/  PRMT R91, R91, 0x5410, R24 ;  /* 0x000054105b5b7816 */ /* 0x000fe20000000018 */
[----:B------:R-:W-:Y:S01]  /*11c30*/  IMAD.U32 R44, R87, 0x10000, RZ ;  /* 0x00010000572c7824 */ /* 0x000fe200078e00ff */
[----:B------:R-:W-:Y:S02]  /*11c40*/  PRMT R88, R88, 0x5410, R25 ;  /* 0x0000541058587816 */ /* 0x000fe40000000019 */
[----:B------:R-:W-:Y:S02]  /*11c50*/  PRMT R92, R92, 0x5410, R41 ;  /* 0x000054105c5c7816 */ /* 0x000fe40000000029 */
[----:B------:R-:W-:Y:S02]  /*11c60*/  PRMT R93, R93, 0x5410, R26 ;  /* 0x000054105d5d7816 */ /* 0x000fe4000000001a */
[----:B------:R-:W-:-:S02]  /*11c70*/  LOP3.LUT R86, R86, 0xffff0000, RZ, 0xc0, !PT ;  /* 0xffff000056567812 */ /* 0x000fc400078ec0ff */
[----:B------:R-:W-:Y:S02]  /*11c80*/  LOP3.LUT R87, R87, 0xffff0000, RZ, 0xc0, !PT ;  /* 0xffff000057577812 */ /* 0x000fe400078ec0ff */
[----:B--2---:R-:W-:Y:S02]  /*11c90*/  R2UR UR4, R28 ;  /* 0x000000001c0472ca */ /* 0x004fe400000e0000 */
[----:B------:R-:W-:-:S04]  /*11ca0*/  SHF.R.S32.HI R28, RZ, 0x1f, R21 ;  /* 0x0000001fff1c7819 */ /* 0x000fc80000011415 */
[----:B------:R-:W-:Y:S01]  /*11cb0*/  LEA.HI R29, R28, R21, RZ, 0x3 ;  /* 0x000000151c1d7211 */ /* 0x000fe200078f18ff */
[----:B------:R-:W-:-:S04]  /*11cc0*/  IMAD.SHL.U32 R28, R21, 0x8, RZ ;  /* 0x00000008151c7824 */ /* 0x000fc800078e00ff */
[----:B------:R-:W-:Y:S01]  /*11cd0*/  IMAD.SHL.U32 R29, R29, 0x400, RZ ;  /* 0x000004001d1d7824 */ /* 0x000fe200078e00ff */
[----:B------:R-:W-:-:S04]  /*11ce0*/  LOP3.LUT R21, R215, 0x38, R28, 0xf8, !PT ;  /* 0x00000038d7157812 */ /* 0x000fc800078ef81c */
[----:B------:R-:W-:Y:S02]  /*11cf0*/  LOP3.LUT R30, R21, R216, RZ, 0x3c, !PT ;  /* 0x000000d8151e7212 */ /* 0x000fe400078e3cff */
[----:B------:R-:W-:Y:S02]  /*11d00*/  LOP3.LUT R28, R29, 0x7fffe000, RZ, 0xc0, !PT ;  /* 0x7fffe0001d1c7812 */ /* 0x000fe400078ec0ff */
[----:B------:R-:W-:Y:S02]  /*11d10*/  LEA R21, R31, UR4, 0x1 ;  /* 0x000000041f157c11 */ /* 0x000fe4000f8e08ff */
[----:B------:R-:W-:-:S03]  /*11d20*/  IADD3 R33, R30, R28, R217 ;  /* 0x0000001c1e217210 */ /* 0x000fc60007ffe0d9 */
[----:B------:R-:W0:Y:S02]  /*11d30*/  LDS.128 R28, [R21] ;  /* 0x00000000151c7984 */ /* 0x000e240000000c00 */
[----:B------:R-:W-:-:S05]  /*11d40*/  IMAD R40, R33, 0x2, R18 ;  /* 0x0000000221287824 */ /* 0x000fca00078e0212 */
[----:B------:R-:W1:Y:S01]  /*11d50*/  LDS.128 R32, [R40+0x12400] ;  /* 0x0124000028207984 */ /* 0x000e620000000c00 */
[C---:B0-----:R-:W-:Y:S01]  /*11d60*/  IMAD.U32 R36, R28.reuse, 0x10000, RZ ;  /* 0x000100001c247824 */ /* 0x041fe200078e00ff */
[----:B------:R-:W-:Y:S01]  /*11d70*/  LOP3.LUT R37, R28, 0xffff0000, RZ, 0xc0, !PT ;  /* 0xffff00001c257812 */ /* 0x000fe200078ec0ff */
[----:B------:R-:W-:Y:S01]  /*11d80*/  IMAD.U32 R28, R90, 0x10000, RZ ;  /* 0x000100005a1c7824 */ /* 0x000fe200078e00ff */
[C---:B------:R-:W-:Y:S01]  /*11d90*/  LOP3.LUT R24, R30.reuse, 0xffff0000, RZ, 0xc0, !PT ;  /* 0xffff00001e187812 */ /* 0x040fe200078ec0ff */
[----:B------:R-:W-:Y:S01]  /*11da0*/  IMAD.U32 R25, R30, 0x10000, RZ ;  /* 0x000100001e197824 */ /* 0x000fe200078e00ff */
[C---:B------:R-:W-:Y:S01]  /*11db0*/  LOP3.LUT R30, R31.reuse, 0xffff0000, RZ, 0xc0, !PT ;  /* 0xffff00001f1e7812 */ /* 0x040fe200078ec0ff */
[----:B------:R-:W-:Y:S01]  /*11dc0*/  IMAD.U32 R39, R31, 0x10000, RZ ;  /* 0x000100001f277824 */ /* 0x000fe200078e00ff */
[C---:B-1----:R-:W-:Y:S01]  /*11dd0*/  LOP3.LUT R31, R32.reuse, 0xffff0000, RZ, 0xc0, !PT ;  /* 0xffff0000201f7812 */ /* 0x042fe200078ec0ff */
[----:B------:R-:W-:Y:S01]  /*11de0*/  IMAD.U32 R27, R32, 0x10000, RZ ;  /* 0x00010000201b7824 */ /* 0x000fe200078e00ff */
[C---:B------:R-:W-:Y:S01]  /*11df0*/  LOP3.LUT R32, R33.reuse, 0xffff0000, RZ, 0xc0, !PT ;  /* 0xffff000021207812 */ /* 0x040fe200078ec0ff */
[----:B------:R-:W-:Y:S01]  /*11e00*/  IMAD.U32 R41, R33, 0x10000, RZ ;  /* 0x0001000021297824 */ /* 0x000fe200078e00ff */
        /* <DEDUP_REMOVED lines=8> */
[----:B------:R-:W-:Y:S01]  /*11e90*/  IMAD.U32 R33, R34, 0x10000, RZ ;  /* 0x0001000022217824 */ /* 0x000fe200078e00ff */
[----:B------:R-:W-:Y:S01]  /*11ea0*/  LOP3.LUT R34, R35, 0xffff0000, RZ, 0xc0, !PT ;  /* 0xffff000023227812 */ /* 0x000fe200078ec0ff */
[----:B------:R-:W-:Y:S02]  /*11eb0*/  IMAD.U32 R38, R29, 0x10000, RZ ;  /* 0x000100001d267824 */ /* 0x000fe400078e00ff */
[----:B------:R-:W-:Y:S01]  /*11ec0*/  FMUL.FTZ R46, R42, R45 ;  /* 0x0000002d2a2e7220 */ /* 0x000fe20000410000 */
[----:B------:R-:W-:Y:S01]  /*11ed0*/  IMAD.U32 R35, R91, 0x10000, RZ ;  /* 0x000100005b237824 */ /* 0x000fe200078e00ff */
[----:B------:R-:W-:Y:S01]  /*11ee0*/  LOP3.LUT R90, R90, 0xffff0000, RZ, 0xc0, !PT ;  /* 0xffff00005a5a7812 */ /* 0x000fe200078ec0ff */
[----:B------:R-:W-:Y:S01]  /*11ef0*/  IMAD.U32 R36, R93, 0x10000, RZ ;  /* 0x000100005d247824 */ /* 0x000fe200078e00ff */
[----:B------:R-:W-:Y:S01]  /*11f00*/  LOP3.LUT R91, R91, 0xffff0000, RZ, 0xc0, !PT ;  /* 0xffff00005b5b7812 */ /* 0x000fe200078ec0ff */
[-C--:B------:R-:W-:Y:S01]  /*11f10*/  FMUL.FTZ R41, R41, R35.reuse ;  /* 0x0000002329297220 */ /* 0x080fe20000410000 */
[----:B------:R-:W-:Y:S01]  /*11f20*/  FFMA.FTZ R61, R38, R35, -R61 ;  /* 0x00000023263d7223 */ /* 0x000fe2000001083d */
[-C--:B------:R-:W-:Y:S01]  /*11f30*/  FMUL.FTZ R42, R42, R36.reuse ;  /* 0x000000242a2a7220 */ /* 0x080fe20000410000 */
[----:B------:R-:W-:Y:S01]  /*11f40*/  FFMA.FTZ R35, R39, R36, -R46 ;  /* 0x0000002427237223 */ /* 0x000fe2000001082e */
[----:B------:R-:W-:Y:S01]  /*11f50*/  FMUL.FTZ R36, R31, R86 ;  /* 0x000000561f247220 */ /* 0x000fe20000410000 */
[----:B------:R-:W-:Y:S01]  /*11f60*/  FFMA.FTZ R41, R38, R44, R41 ;  /* 0x0000002c26297223 */ /* 0x000fe20000010029 */
[----:B------:R-:W-:Y:S01]  /*11f70*/  FFMA.FTZ R39, R39, R45, R42 ;  /* 0x0000002d27277223 */ /* 0x000fe2000001002a */
[-C--:B------:R-:W-:Y:S01]  /*11f80*/  FMUL.FTZ R42, R31, R90.reuse ;  /* 0x0000005a1f2a7220 */ /* 0x080fe20000410000 */
[----:B------:R-:W-:Y:S01]  /*11f90*/  LOP3.LUT R29, R29, 0xffff0000, RZ, 0xc0, !PT ;  /* 0xffff00001d1d7812 */ /* 0x000fe200078ec0ff */
[----:B------:R-:W-:Y:S01]  /*11fa0*/  FFMA.FTZ R90, R37, R90, -R36 ;  /* 0x0000005a255a7223 */ /* 0x000fe20000010824 */
[----:B------:R-:W-:Y:S01]  /*11fb0*/  FMUL.FTZ R44, R32, R87 ;  /* 0x00000057202c7220 */ /* 0x000fe20000410000 */
[----:B------:R-:W-:-:S02]  /*11fc0*/  IMAD.U32 R38, R88, 0x10000, RZ ;  /* 0x0001000058267824 */ /* 0x000fc400078e00ff */
[-C--:B------:R-:W-:Y:S01]  /*11fd0*/  FMUL.FTZ R32, R32, R91.reuse ;  /* 0x0000005b20207220 */ /* 0x080fe20000410000 */
[----:B------:R-:W-:Y:S02]  /*11fe0*/  IMAD.U32 R36, R92, 0x10000, RZ ;  /* 0x000100005c247824 */ /* 0x000fe400078e00ff */
[----:B------:R-:W-:Y:S01]  /*11ff0*/  FFMA.FTZ R37, R37, R86, R42 ;  /* 0x0000005625257223 */ /* 0x000fe2000001002a */
[----:B------:R-:W-:Y:S01]  /*12000*/  FMUL.FTZ R42, R33, R38 ;  /* 0x00000026212a7220 */ /* 0x000fe20000410000 */
[C---:B------:R-:W-:Y:S01]  /*12010*/  FFMA.FTZ R44, R29.reuse, R91, -R44 ;  /* 0x0000005b1d2c7223 */ /* 0x040fe2000001082c */
[----:B------:R-:W-:Y:S01]  /*12020*/  FFMA.FTZ R32, R29, R87, R32 ;  /* 0x000000571d207223 */ /* 0x000fe20000010020 */
[-C--:B------:R-:W-:Y:S01]  /*12030*/  FMUL.FTZ R46, R33, R36.reuse ;  /* 0x00000024212e7220 */ /* 0x080fe20000410000 */
[----:B------:R-:W-:Y:S01]  /*12040*/  LOP3.LUT R31, R88, 0xffff0000, RZ, 0xc0, !PT ;  /* 0xffff0000581f7812 */ /* 0x000fe200078ec0ff */
[C---:B------:R-:W-:Y:S01]  /*12050*/  FFMA.FTZ R42, R25.reuse, R36, -R42 ;  /* 0x00000024192a7223 */ /* 0x040fe2000001082a */
[----:B------:R-:W-:Y:S01]  /*12060*/  LOP3.LUT R29, R92, 0xffff0000, RZ, 0xc0, !PT ;  /* 0xffff00005c1d7812 */ /* 0x000fe200078ec0ff */
[----:B------:R-:W-:Y:S01]  /*12070*/  FFMA.FTZ R46, R25, R38, R46 ;  /* 0x00000026192e7223 */ /* 0x000fe2000001002e */
[----:B------:R-:W-:Y:S01]  /*12080*/  LOP3.LUT R89, R89, 0xffff0000, RZ, 0xc0, !PT ;  /* 0xffff000059597812 */ /* 0x000fe200078ec0ff */
[C---:B------:R-:W-:Y:S01]  /*12090*/  FMUL.FTZ R25, R26.reuse, R31 ;  /* 0x0000001f1a197220 */ /* 0x040fe20000410000 */
[----:B------:R-:W-:Y:S01]  /*120a0*/  LOP3.LUT R93, R93, 0xffff0000, RZ, 0xc0, !PT ;  /* 0xffff00005d5d7812 */ /* 0x000fe200078ec0ff */
[----:B------:R-:W-:Y:S01]  /*120b0*/  FMUL.FTZ R26, R26, R29 ;  /* 0x0000001d1a1a7220 */ /* 0x000fe20000410000 */
[----:B------:R-:W-:Y:S01]  /*120c0*/  F2FP.BF16.F32.PACK_AB R28, R37, R28 ;  /* 0x0000001c251c723e */ /* 0x000fe200000010ff */
[----:B------:R-:W-:Y:S01]  /*120d0*/  FMUL.FTZ R43, R34, R89 ;  /* 0x00000059222b7220 */ /* 0x000fe20000410000 */
[----:B------:R-:W-:Y:S01]  /*120e0*/  FFMA.FTZ R33, R24, R29, -R25 ;  /* 0x0000001d18217223 */ /* 0x000fe20000010819 */
[----:B------:R-:W-:Y:S01]  /*120f0*/  FMUL.FTZ R36, R34, R93 ;  /* 0x0000005d22247220 */ /* 0x000fe20000410000 */
[----:B------:R-:W-:Y:S01]  /*12100*/  FFMA.FTZ R31, R24, R31, R26 ;  /* 0x0000001f181f7223 */ /* 0x000fe2000001001a */
[----:B------:R-:W-:Y:S01]  /*12110*/  FFMA.FTZ R34, R30, R93, -R43 ;  /* 0x0000005d1e227223 */ /* 0x000fe2000001082b */
[----:B------:R-:W-:Y:S01]  /*12120*/  F2FP.BF16.F32.PACK_AB R24, R90, R27 ;  /* 0x0000001b5a18723e */ /* 0x000fe200000010ff */
[----:B------:R-:W-:Y:S01]  /*12130*/  FFMA.FTZ R36, R30, R89, R36 ;  /* 0x000000591e247223 */ /* 0x000fe20000010024 */
[----:B------:R-:W-:-:S02]  /*12140*/  F2FP.BF16.F32.PACK_AB R25, R44, R61 ;  /* 0x0000003d2c19723e */ /* 0x000fc400000010ff */
[----:B------:R-:W-:Y:S02]  /*12150*/  F2FP.BF16.F32.PACK_AB R26, R33, R42 ;  /* 0x0000002a211a723e */ /* 0x000fe400000010ff */
[----:B------:R-:W-:Y:S02]  /*12160*/  F2FP.BF16.F32.PACK_AB R30, R31, R46 ;  /* 0x0000002e1f1e723e */ /* 0x000fe400000010ff */
[----:B------:R-:W-:Y:S02]  /*12170*/  F2FP.BF16.F32.PACK_AB R27, R34, R35 ;  /* 0x00000023221b723e */ /* 0x000fe400000010ff */
[----:B------:R-:W-:Y:S02]  /*12180*/  F2FP.BF16.F32.PACK_AB R29, R32, R41 ;  /* 0x00000029201d723e */ /* 0x000fe400000010ff */
[----:B------:R-:W-:Y:S01]  /*12190*/  F2FP.BF16.F32.PACK_AB R31, R36, R39 ;  /* 0x00000027241f723e */ /* 0x000fe200000010ff */
[----:B------:R2:W-:Y:S04]  /*121a0*/  STS.128 [R21], R24 ;  /* 0x0000001815007388 */ /* 0x0005e80000000c00 */
[----:B------:R2:W-:Y:S02]  /*121b0*/  STS.128 [R40+0x12400], R28 ;  /* 0x0124001c28007388 */ /* 0x0005e40000000c00 */
.L_x_2828:
[----:B------:R-:W-:Y:S05]  /*121c0*/  BSYNC B1 ;  /* 0x0000000000017941 */ /* 0x000fea0003800000 */
.L_x_2827:
[----:B0-2---:R-:W-:-:S05]  /*121d0*/  VIADD R21, R206, 0x40 ;  /* 0x00000040ce157836 */ /* 0x005fca0000000000 */
[----:B------:R-:W-:-:S13]  /*121e0*/  ISETP.GE.AND P0, PT, R21, R3, PT ;  /* 0x000000031500720c */ /* 0x000fda0003f06270 */
[----:B------:R-:W-:Y:S05]  /*121f0*/  @P0 BRA `(.L_x_2808) ;  /* 0x00000014005c0947 */ /* 0x000fea0003800000 */
[----:B------:R0:W5:Y:S01]  /*12200*/  LDL R44, [R1+0x38] ;  /* 0x00003800012c7983 */ /* 0x0001620000100800 */
[----:B------:R-:W2:Y:S01]  /*12210*/  LDC R3, c[0x0][0x3f4] ;  /* 0x0000fd00ff037b82 */ /* 0x000ea20000000800 */
[----:B------:R-:W-:Y:S01]  /*12220*/  BSSY B1, `(.L_x_2833) ;  /* 0x0000070000017945 */ /* 0x000fe20003800000 */
[----:B------:R-:W-:Y:S02]  /*12230*/  SHF.R.U32.HI R42, RZ, 0x3, R213 ;  /* 0x00000003ff2a7819 */ /* 0x000fe400000116d5 */
[-C--:B--2---:R-:W-:Y:S02]  /*12240*/  ISETP.GE.AND P0, PT, R16, R3.reuse, PT ;  /* 0x000000031000720c */ /* 0x084fe40003f06270 */
[-C--:B------:R-:W-:Y:S02]  /*12250*/  ISETP.GE.AND P1, PT, R195, R3.reuse, PT ;  /* 0x00000003c300720c */ /* 0x080fe40003f26270 */
[----:B------:R-:W-:-:S09]  /*12260*/  ISETP.GE.AND P2, PT, R194, R3, PT ;  /* 0x00000003c200720c */ /* 0x000fd20003f46270 */
[----:B0-----:R-:W-:Y:S05]  /*12270*/  @P0 BRA `(.L_x_2834) ;  /* 0x0000000400a80947 */ /* 0x001fea0003800000 */
[----:B------:R-:W-:Y:S02]  /*12280*/  LEA.HI R0, R3, R0, RZ, 0x1d ;  /* 0x0000000003007211 */ /* 0x000fe400078fe8ff */
[----:B-----5:R-:W-:Y:S02]  /*12290*/  R2UR UR4, R44 ;  /* 0x000000002c0472ca */ /* 0x020fe400000e0000 */
[----:B------:R-:W-:Y:S01]  /*122a0*/  SHF.R.S32.HI R21, RZ, 0x1f, R0 ;  /* 0x0000001fff157819 */ /* 0x000fe20000011400 */
[----:B------:R-:W-:Y:S01]  /*122b0*/  IMAD.SHL.U32 R24, R0, 0x8, RZ ;  /* 0x0000000800187824 */ /* 0x000fe200078e00ff */
[----:B------:R-:W-:Y:S02]  /*122c0*/  LOP3.LUT R25, R213, 0x38, R16, 0xf8, !PT ;  /* 0x00000038d5197812 */ /* 0x000fe400078ef810 */
[----:B------:R-:W-:Y:S02]  /*122d0*/  LEA.HI R0, R21, R0, RZ, 0x3 ;  /* 0x0000000015007211 */ /* 0x000fe400078f18ff */
[----:B------:R-:W-:-:S02]  /*122e0*/  LOP3.LUT R21, R213, 0x38, R24, 0xf8, !PT ;  /* 0x00000038d5157812 */ /* 0x000fc400078ef818 */
[----:B------:R-:W-:Y:S01]  /*122f0*/  LOP3.LUT R25, R218, R25, R42, 0xf6, !PT ;  /* 0x00000019da197212 */ /* 0x000fe200078ef62a */
[----:B------:R-:W-:Y:S01]  /*12300*/  IMAD.SHL.U32 R24, R0, 0x400, RZ ;  /* 0x0000040000187824 */ /* 0x000fe200078e00ff */
[----:B------:R-:W-:Y:S02]  /*12310*/  LOP3.LUT R21, R21, R42, RZ, 0x3c, !PT ;  /* 0x0000002a15157212 */ /* 0x000fe400078e3cff */
[----:B------:R-:W-:Y:S02]  /*12320*/  LEA R0, R25, UR4, 0x1 ;  /* 0x0000000419007c11 */ /* 0x000fe4000f8e08ff */
[----:B------:R-:W-:Y:S02]  /*12330*/  LOP3.LUT R24, R24, 0x7fffe000, RZ, 0xc0, !PT ;  /* 0x7fffe00018187812 */ /* 0x000fe400078ec0ff */
[----:B-1----:R-:W-:Y:S02]  /*12340*/  SHF.R.U64 R32, R4, 0x10, R5 ;  /* 0x0000001004207819 */ /* 0x002fe40000001205 */
[----:B------:R-:W-:-:S02]  /*12350*/  IADD3 R21, R21, R24, R218 ;  /* 0x0000001815157210 */ /* 0x000fc40007ffe0da */
[----:B------:R-:W0:Y:S01]  /*12360*/  LDS.128 R24, [R0] ;  /* 0x0000000000187984 */ /* 0x000e220000000c00 */
[----:B------:R-:W-:Y:S02]  /*12370*/  SHF.R.U32.HI R5, RZ, 0x10, R5 ;  /* 0x00000010ff057819 */ /* 0x000fe40000011605 */
[----:B------:R-:W-:Y:S01]  /*12380*/  IMAD R21, R21, 0x2, R18 ;  /* 0x0000000215157824 */ /* 0x000fe200078e0212 */
[--C-:B------:R-:W-:Y:S02]  /*12390*/  SHF.R.U64 R4, R6, 0x10, R7.reuse ;  /* 0x0000001006047819 */ /* 0x100fe40000001207 */
[----:B------:R-:W-:Y:S02]  /*123a0*/  SHF.R.U32.HI R7, RZ, 0x10, R7 ;  /* 0x00000010ff077819 */ /* 0x000fe40000011607 */
[----:B------:R-:W1:Y:S01]  /*123b0*/  LDS.128 R28, [R21+0x12400] ;  /* 0x01240000151c7984 */ /* 0x000e620000000c00 */
[----:B------:R-:W-:Y:S02]  /*123c0*/  SHF.R.U64 R36, R48, 0x10, R49 ;  /* 0x0000001030247819 */ /* 0x000fe40000001231 */
[----:B------:R-:W-:-:S02]  /*123d0*/  PRMT R99, R99, 0x5410, R32 ;  /* 0x0000541063637816 */ /* 0x000fc40000000020 */
[----:B------:R-:W-:Y:S02]  /*123e0*/  PRMT R100, R100, 0x5410, R5 ;  /* 0x0000541064647816 */ /* 0x000fe40000000005 */
[----:B------:R-:W-:Y:S01]  /*123f0*/  PRMT R101, R101, 0x5410, R4 ;  /* 0x0000541065657816 */ /* 0x000fe20000000004 */
[----:B------:R-:W-:Y:S01]  /*12400*/  IMAD.U32 R37, R99, 0x10000, RZ ;  /* 0x0001000063257824 */ /* 0x000fe200078e00ff */
[----:B------:R-:W-:Y:S01]  /*12410*/  PRMT R102, R102, 0x5410, R7 ;  /* 0x0000541066667816 */ /* 0x000fe20000000007 */
[----:B------:R-:W-:Y:S01]  /*12420*/  IMAD.U32 R38, R100, 0x10000, RZ ;  /* 0x0001000064267824 */ /* 0x000fe200078e00ff */
[----:B------:R-:W-:Y:S02]  /*12430*/  PRMT R103, R103, 0x5410, R36 ;  /* 0x0000541067677816 */ /* 0x000fe40000000024 */
[----:B------:R-:W-:Y:S02]  /*12440*/  SHF.R.U32.HI R49, RZ, 0x10, R49 ;  /* 0x00000010ff317819 */ /* 0x000fe40000011631 */
[--C-:B------:R-:W-:Y:S01]  /*12450*/  SHF.R.U64 R34, R50, 0x10, R51.reuse ;  /* 0x0000001032227819 */ /* 0x100fe20000001233 */
[----:B------:R-:W-:Y:S01]  /*12460*/  IMAD.U32 R36, R103, 0x10000, RZ ;  /* 0x0001000067247824 */ /* 0x000fe200078e00ff */
[----:B------:R-:W-:-:S02]  /*12470*/  SHF.R.U32.HI R51, RZ, 0x10, R51 ;  /* 0x00000010ff337819 */ /* 0x000fc40000011633 */
[----:B------:R-:W-:Y:S02]  /*12480*/  PRMT R104, R104, 0x5410, R49 ;  /* 0x0000541068687816 */ /* 0x000fe40000000031 */
[----:B------:R-:W-:Y:S02]  /*12490*/  PRMT R106, R106, 0x5410, R51 ;  /* 0x000054106a6a7816 */ /* 0x000fe40000000033 */
[----:B------:R-:W-:Y:S02]  /*124a0*/  LOP3.LUT R99, R99, 0xffff0000, RZ, 0xc0, !PT ;  /* 0xffff000063637812 */ /* 0x000fe400078ec0ff */
[----:B------:R-:W-:Y:S02]  /*124b0*/  LOP3.LUT R103, R103, 0xffff0000, RZ, 0xc0, !PT ;  /* 0xffff000067677812 */ /* 0x000fe400078ec0ff */
[----:B------:R-:W-:Y:S02]  /*124c0*/  PRMT R105, R105, 0x5410, R34 ;  /* 0x0000541069697816 */ /* 0x000fe40000000022 */
        /* <DEDUP_REMOVED lines=23> */
[C---:B------:R-:W-:Y:S01]  /*12640*/  FFMA.FTZ R43, R6.reuse, R27, -R43 ;  /* 0x0000001b062b7223 */ /* 0x040fe2000001082b */
[C---:B------:R-:W-:Y:S01]  /*12650*/  FMUL.FTZ R27, R35.reuse, R36 ;  /* 0x00000024231b7220 */ /* 0x040fe20000410000 */
[----:B------:R-:W-:Y:S01]  /*12660*/  FFMA.FTZ R33, R6, R38, R33 ;  /* 0x0000002606217223 */ /* 0x000fe20000010021 */
[----:B------:R-:W-:Y:S01]  /*12670*/  FMUL.FTZ R37, R35, R4 ;  /* 0x0000000423257220 */ /* 0x000fe20000410000 */
[----:B------:R-:W-:-:S02]  /*12680*/  IMAD.U32 R34, R30, 0x10000, RZ ;  /* 0x000100001e227824 */ /* 0x000fc400078e00ff */
[----:B------:R-:W-:Y:S01]  /*12690*/  FFMA.FTZ R35, R32, R4, -R27 ;  /* 0x0000000420237223 */ /* 0x000fe2000001081b */
[----:B------:R-:W-:Y:S01]  /*126a0*/  FMUL.FTZ R4, R28, R99 ;  /* 0x000000631c047220 */ /* 0x000fe20000410000 */
[----:B------:R-:W-:Y:S02]  /*126b0*/  IMAD.U32 R6, R101, 0x10000, RZ ;  /* 0x0001000065067824 */ /* 0x000fe400078e00ff */
[----:B------:R-:W-:Y:S01]  /*126c0*/  FFMA.FTZ R37, R32, R36, R37 ;  /* 0x0000002420257223 */ /* 0x000fe20000010025 */
[-C--:B------:R-:W-:Y:S01]  /*126d0*/  FMUL.FTZ R32, R28, R103.reuse ;  /* 0x000000671c207220 */ /* 0x080fe20000410000 */
[----:B------:R-:W-:Y:S01]  /*126e0*/  FFMA.FTZ R28, R5, R103, -R4 ;  /* 0x00000067051c7223 */ /* 0x000fe20000010804 */
[----:B------:R-:W-:Y:S01]  /*126f0*/  LOP3.LUT R30, R30, 0xffff0000, RZ, 0xc0, !PT ;  /* 0xffff00001e1e7812 */ /* 0x000fe200078ec0ff */
[----:B------:R-:W-:Y:S01]  /*12700*/  IMAD.U32 R4, R105, 0x10000, RZ ;  /* 0x0001000069047824 */ /* 0x000fe200078e00ff */
[----:B------:R-:W-:Y:S01]  /*12710*/  LOP3.LUT R31, R31, 0xffff0000, RZ, 0xc0, !PT ;  /* 0xffff00001f1f7812 */ /* 0x000fe200078ec0ff */
[----:B------:R-:W-:Y:S01]  /*12720*/  FMUL.FTZ R36, R34, R6 ;  /* 0x0000000622247220 */ /* 0x000fe20000410000 */
[----:B------:R-:W-:Y:S01]  /*12730*/  LOP3.LUT R101, R101, 0xffff0000, RZ, 0xc0, !PT ;  /* 0xffff000065657812 */ /* 0x000fe200078ec0ff */
[----:B------:R-:W-:Y:S01]  /*12740*/  FFMA.FTZ R32, R5, R99, R32 ;  /* 0x0000006305207223 */ /* 0x000fe20000010020 */
[----:B------:R-:W-:Y:S01]  /*12750*/  LOP3.LUT R102, R102, 0xffff0000, RZ, 0xc0, !PT ;  /* 0xffff000066667812 */ /* 0x000fe200078ec0ff */
[-C--:B------:R-:W-:Y:S01]  /*12760*/  FMUL.FTZ R34, R34, R4.reuse ;  /* 0x0000000422227220 */ /* 0x080fe20000410000 */
[----:B------:R-:W-:Y:S01]  /*12770*/  LOP3.LUT R104, R104, 0xffff0000, RZ, 0xc0, !PT ;  /* 0xffff000068687812 */ /* 0x000fe200078ec0ff */
[----:B------:R-:W-:Y:S01]  /*12780*/  FFMA.FTZ R36, R7, R4, -R36 ;  /* 0x0000000407247223 */ /* 0x000fe20000010824 */
[----:B------:R-:W-:Y:S01]  /*12790*/  LOP3.LUT R105, R105, 0xffff0000, RZ, 0xc0, !PT ;  /* 0xffff000069697812 */ /* 0x000fe200078ec0ff */
[----:B------:R-:W-:Y:S01]  /*127a0*/  FMUL.FTZ R27, R29, R100 ;  /* 0x000000641d1b7220 */ /* 0x000fe20000410000 */
[----:B------:R-:W-:Y:S01]  /*127b0*/  LOP3.LUT R106, R106, 0xffff0000, RZ, 0xc0, !PT ;  /* 0xffff00006a6a7812 */ /* 0x000fe200078ec0ff */
[C---:B------:R-:W-:Y:S01]  /*127c0*/  FMUL.FTZ R4, R30.reuse, R101 ;  /* 0x000000651e047220 */ /* 0x040fe20000410000 */
[----:B------:R-:W-:Y:S01]  /*127d0*/  FMUL.FTZ R5, R31, R102 ;  /* 0x000000661f057220 */ /* 0x000fe20000410000 */
[----:B------:R-:W-:Y:S01]  /*127e0*/  FMUL.FTZ R29, R29, R104 ;  /* 0x000000681d1d7220 */ /* 0x000fe20000410000 */
[-C--:B------:R-:W-:Y:S01]  /*127f0*/  FMUL.FTZ R30, R30, R105.reuse ;  /* 0x000000691e1e7220 */ /* 0x080fe20000410000 */
[----:B------:R-:W-:Y:S01]  /*12800*/  FMUL.FTZ R31, R31, R106 ;  /* 0x0000006a1f1f7220 */ /* 0x000fe20000410000 */
[----:B------:R-:W-:Y:S01]  /*12810*/  FFMA.FTZ R104, R24, R104, -R27 ;  /* 0x0000006818687223 */ /* 0x000fe2000001081b */
[----:B------:R-:W-:Y:S01]  /*12820*/  FFMA.FTZ R105, R25, R105, -R4 ;  /* 0x0000006919697223 */ /* 0x000fe20000010804 */
[----:B------:R-:W-:Y:S01]  /*12830*/  FFMA.FTZ R106, R26, R106, -R5 ;  /* 0x0000006a1a6a7223 */ /* 0x000fe20000010805 */
[----:B------:R-:W-:Y:S01]  /*12840*/  FFMA.FTZ R100, R24, R100, R29 ;  /* 0x0000006418647223 */ /* 0x000fe2000001001d */
        /* <DEDUP_REMOVED lines=13> */
.L_x_2834:
[----:B------:R-:W-:Y:S05]  /*12920*/  BSYNC B1 ;  /* 0x0000000000017941 */ /* 0x000fea0003800000 */
.L_x_2833:
[----:B------:R-:W-:Y:S04]  /*12930*/  BSSY B1, `(.L_x_2835) ;  /* 0x0000072000017945 */ /* 0x000fe80003800000 */
[----:B------:R-:W-:Y:S05]  /*12940*/  @P1 BRA `(.L_x_2836) ;  /* 0x0000000400c01947 */ /* 0x000fea0003800000 */
[----:B0-----:R-:W-:Y:S02]  /*12950*/  SHF.R.S32.HI R4, RZ, 0x1f, R195 ;  /* 0x0000001fff047819 */ /* 0x001fe400000114c3 */
[----:B------:R-:W-:Y:S02]  /*12960*/  LEA.HI R0, R3, R200, RZ, 0x1d ;  /* 0x000000c803007211 */ /* 0x000fe400078fe8ff */
        /* <DEDUP_REMOVED lines=8> */
[-C--:B------:R-:W-:Y:S01]  /*129f0*/  LOP3.LUT R6, R4, R42.reuse, RZ, 0x3c, !PT ;  /* 0x0000002a04067212 */ /* 0x080fe200078e3cff */
[----:B------:R-:W-:Y:S01]  /*12a00*/  IMAD.SHL.U32 R4, R5, 0x400, RZ ;  /* 0x0000040005047824 */ /* 0x000fe200078e00ff */
[----:B------:R-:W-:Y:S02]  /*12a10*/  LOP3.LUT R0, R213, 0x38, R0, 0xf8, !PT ;  /* 0x00000038d5007812 */ /* 0x000fe400078ef800 */
[----:B-----5:R-:W-:Y:S02]  /*12a20*/  R2UR UR4, R44 ;  /* 0x000000002c0472ca */ /* 0x020fe400000e0000 */
[----:B------:R-:W-:-:S02]  /*12a30*/  LOP3.LUT R5, R0, R42, RZ, 0x3c, !PT ;  /* 0x0000002a00057212 */ /* 0x000fc400078e3cff */
[----:B------:R-:W-:Y:S02]  /*12a40*/  LOP3.LUT R4, R4, 0x7fffe000, RZ, 0xc0, !PT ;  /* 0x7fffe00004047812 */ /* 0x000fe400078ec0ff */
[--C-:B------:R-:W-:Y:S02]  /*12a50*/  IADD3 R6, R6, R7, R218.reuse ;  /* 0x0000000706067210 */ /* 0x100fe40007ffe0da */
[----:B------:R-:W-:Y:S02]  /*12a60*/  IADD3 R21, R5, R4, R218 ;  /* 0x0000000405157210 */ /* 0x000fe40007ffe0da */
[----:B-1----:R-:W-:Y:S02]  /*12a70*/  SHF.R.U64 R33, R52, 0x10, R53 ;  /* 0x0000001034217819 */ /* 0x002fe40000001235 */
[----:B------:R-:W-:Y:S01]  /*12a80*/  SHF.R.U64 R29, R8, 0x10, R9 ;  /* 0x00000010081d7819 */ /* 0x000fe20000001209 */
[----:B------:R-:W-:Y:S01]  /*12a90*/  IMAD R21, R21, 0x2, R18 ;  /* 0x0000000215157824 */ /* 0x000fe200078e0212 */
[----:B------:R-:W-:-:S02]  /*12aa0*/  LEA R0, R6, UR4, 0x1 ;  /* 0x0000000406007c11 */ /* 0x000fc4000f8e08ff */
[----:B------:R-:W-:Y:S02]  /*12ab0*/  SHF.R.U32.HI R8, RZ, 0x10, R9 ;  /* 0x00000010ff087819 */ /* 0x000fe40000011609 */
[----:B------:R-:W0:Y:S01]  /*12ac0*/  LDS.128 R24, [R21+0x12400] ;  /* 0x0124000015187984 */ /* 0x000e220000000c00 */
[----:B------:R-:W-:Y:S02]  /*12ad0*/  PRMT R82, R82, 0x5410, R33 ;  /* 0x0000541052527816 */ /* 0x000fe40000000021 */
[----:B------:R-:W-:Y:S01]  /*12ae0*/  PRMT R78, R78, 0x5410, R29 ;  /* 0x000054104e4e7816 */ /* 0x000fe2000000001d */
[----:B------:R-:W1:Y:S01]  /*12af0*/  LDS.128 R4, [R0] ;  /* 0x0000000000047984 */ /* 0x000e620000000c00 */
[----:B------:R-:W-:Y:S01]  /*12b00*/  SHF.R.U32.HI R52, RZ, 0x10, R53 ;  /* 0x00000010ff347819 */ /* 0x000fe20000011635 */
[----:B------:R-:W-:Y:S01]  /*12b10*/  IMAD.U32 R33, R82, 0x10000, RZ ;  /* 0x0001000052217824 */ /* 0x000fe200078e00ff */
[----:B------:R-:W-:Y:S01]  /*12b20*/  SHF.R.U64 R9, R10, 0x10, R11 ;  /* 0x000000100a097819 */ /* 0x000fe2000000120b */
[----:B------:R-:W-:Y:S01]  /*12b30*/  IMAD.U32 R35, R78, 0x10000, RZ ;  /* 0x000100004e237824 */ /* 0x000fe200078e00ff */
[----:B------:R-:W-:-:S02]  /*12b40*/  PRMT R79, R79, 0x5410, R8 ;  /* 0x000054104f4f7816 */ /* 0x000fc40000000008 */
[----:B------:R-:W-:Y:S02]  /*12b50*/  SHF.R.U64 R31, R54, 0x10, R55 ;  /* 0x00000010361f7819 */ /* 0x000fe40000001237 */
[----:B------:R-:W-:Y:S01]  /*12b60*/  SHF.R.U32.HI R10, RZ, 0x10, R11 ;  /* 0x00000010ff0a7819 */ /* 0x000fe2000001160b */
[----:B------:R-:W-:Y:S01]  /*12b70*/  IMAD.U32 R32, R79, 0x10000, RZ ;  /* 0x000100004f207824 */ /* 0x000fe200078e00ff */
[----:B------:R-:W-:Y:S02]  /*12b80*/  SHF.R.U32.HI R54, RZ, 0x10, R55 ;  /* 0x00000010ff367819 */ /* 0x000fe40000011637 */
[----:B------:R-:W-:Y:S02]  /*12b90*/  PRMT R83, R83, 0x5410, R52 ;  /* 0x0000541053537816 */ /* 0x000fe40000000034 */
[----:B------:R-:W-:Y:S02]  /*12ba0*/  PRMT R81, R81, 0x5410, R10 ;  /* 0x0000541051517816 */ /* 0x000fe4000000000a */
[----:B------:R-:W-:-:S02]  /*12bb0*/  PRMT R85, R85, 0x5410, R54 ;  /* 0x0000541055557816 */ /* 0x000fc40000000036 */
[----:B------:R-:W-:Y:S01]  /*12bc0*/  PRMT R80, R80, 0x5410, R9 ;  /* 0x0000541050507816 */ /* 0x000fe20000000009 */
[----:B------:R-:W-:Y:S01]  /*12bd0*/  IMAD.U32 R34, R81, 0x10000, RZ ;  /* 0x0001000051227824 */ /* 0x000fe200078e00ff */
[----:B------:R-:W-:Y:S01]  /*12be0*/  PRMT R84, R84, 0x5410, R31 ;  /* 0x0000541054547816 */ /* 0x000fe2000000001f */
[C---:B0-----:R-:W-:Y:S01]  /*12bf0*/  IMAD.U32 R28, R24.reuse, 0x10000, RZ ;  /* 0x00010000181c7824 */ /* 0x041fe200078e00ff */
[----:B------:R-:W-:Y:S01]  /*12c00*/  LOP3.LUT R24, R24, 0xffff0000, RZ, 0xc0, !PT ;  /* 0xffff000018187812 */ /* 0x000fe200078ec0ff */
[C---:B------:R-:W-:Y:S01]  /*12c10*/  IMAD.U32 R29, R25.reuse, 0x10000, RZ ;  /* 0x00010000191d7824 */ /* 0x040fe200078e00ff */
[----:B------:R-:W-:Y:S01]  /*12c20*/  LOP3.LUT R25, R25, 0xffff0000, RZ, 0xc0, !PT ;  /* 0xffff000019197812 */ /* 0x000fe200078ec0ff */
[----:B-1----:R-:W-:Y:S02]  /*12c30*/  IMAD.U32 R8, R4, 0x10000, RZ ;  /* 0x0001000004087824 */ /* 0x002fe400078e00ff */
[C---:B------:R-:W-:Y:S01]  /*12c40*/  FMUL.FTZ R37, R28.reuse, R35 ;  /* 0x000000231c257220 */ /* 0x040fe20000410000 */
[----:B------:R-:W-:Y:S01]  /*12c50*/  FMUL.FTZ R39, R28, R33 ;  /* 0x000000211c277220 */ /* 0x000fe20000410000 */
[----:B------:R-:W-:-:S02]  /*12c60*/  IMAD.U32 R9, R5, 0x10000, RZ ;  /* 0x0001000005097824 */ /* 0x000fc400078e00ff */
[----:B------:R-:W-:Y:S01]  /*12c70*/  FMUL.FTZ R36, R29, R32 ;  /* 0x000000201d247220 */ /* 0x000fe20000410000 */
[----:B------:R-:W-:Y:S02]  /*12c80*/  IMAD.U32 R28, R83, 0x10000, RZ ;  /* 0x00010000531c7824 */ /* 0x000fe400078e00ff */
[C---:B------:R-:W-:Y:S01]  /*12c90*/  FFMA.FTZ R37, R8.reuse, R33, -R37 ;  /* 0x0000002108257223 */ /* 0x040fe20000010825 */
[----:B------:R-:W-:Y:S02]  /*12ca0*/  IMAD.U32 R31, R27, 0x10000, RZ ;  /* 0x000100001b1f7824 */ /* 0x000fe400078e00ff */
[----:B------:R-:W-:Y:S01]  /*12cb0*/  FFMA.FTZ R39, R8, R35, R39 ;  /* 0x0000002308277223 */ /* 0x000fe20000010027 */
[----:B------:R-:W-:Y:S02]  /*12cc0*/  IMAD.U32 R8, R85, 0x10000, RZ ;  /* 0x0001000055087824 */ /* 0x000fe400078e00ff */
[-C--:B------:R-:W-:Y:S01]  /*12cd0*/  FMUL.FTZ R38, R29, R28.reuse ;  /* 0x0000001c1d267220 */ /* 0x080fe20000410000 */
[----:B------:R-:W-:Y:S01]  /*12ce0*/  FFMA.FTZ R36, R9, R28, -R36 ;  /* 0x0000001c09247223 */ /* 0x000fe20000010824 */
[----:B------:R-:W-:Y:S01]  /*12cf0*/  FMUL.FTZ R28, R31, R34 ;  /* 0x000000221f1c7220 */ /* 0x000fe20000410000 */
[----:B------:R-:W-:Y:S01]  /*12d00*/  IMAD.U32 R11, R7, 0x10000, RZ ;  /* 0x00010000070b7824 */ /* 0x000fe200078e00ff */
[----:B------:R-:W-:Y:S01]  /*12d10*/  LOP3.LUT R29, R78, 0xffff0000, RZ, 0xc0, !PT ;  /* 0xffff00004e1d7812 */ /* 0x000fe200078ec0ff */
[----:B------:R-:W-:Y:S01]  /*12d20*/  FMUL.FTZ R31, R31, R8 ;  /* 0x000000081f1f7220 */ /* 0x000fe20000410000 */
[----:B------:R-:W-:Y:S01]  /*12d30*/  FFMA.FTZ R38, R9, R32, R38 ;  /* 0x0000002009267223 */ /* 0x000fe20000010026 */
[----:B------:R-:W-:Y:S01]  /*12d40*/  LOP3.LUT R9, R82, 0xffff0000, RZ, 0xc0, !PT ;  /* 0xffff000052097812 */ /* 0x000fe200078ec0ff */
[C---:B------:R-:W-:Y:S01]  /*12d50*/  FFMA.FTZ R35, R11.reuse, R8, -R28 ;  /* 0x000000080b237223 */ /* 0x040fe2000001081c */
[----:B------:R-:W-:Y:S01]  /*12d60*/  LOP3.LUT R4, R4, 0xffff0000, RZ, 0xc0, !PT ;  /* 0xffff000004047812 */ /* 0x000fe200078ec0ff */
[----:B------:R-:W-:Y:S01]  /*12d70*/  FFMA.FTZ R40, R11, R34, R31 ;  /* 0x000000220b287223 */ /* 0x000fe2000001001f */
[C---:B------:R-:W-:Y:S01]  /*12d80*/  FMUL.FTZ R11, R24.reuse, R29 ;  /* 0x0000001d180b7220 */ /* 0x040fe20000410000 */
[-C--:B------:R-:W-:Y:S01]  /*12d90*/  FMUL.FTZ R31, R24, R9.reuse ;  /* 0x00000009181f7220 */ /* 0x080fe20000410000 */
[----:B------:R-:W-:Y:S01]  /*12da0*/  IMAD.U32 R30, R26, 0x10000, RZ ;  /* 0x000100001a1e7824 */ /* 0x000fe200078e00ff */
[----:B------:R-:W-:Y:S01]  /*12db0*/  LOP3.LUT R8, R83, 0xffff0000, RZ, 0xc0, !PT ;  /* 0xffff000053087812 */ /* 0x000fe200078ec0ff */
[----:B------:R-:W-:Y:S01]  /*12dc0*/  FFMA.FTZ R24, R4, R9, -R11 ;  /* 0x0000000904187223 */ /* 0x000fe2000001080b */
[----:B------:R-:W-:Y:S01]  /*12dd0*/  LOP3.LUT R28, R79, 0xffff0000, RZ, 0xc0, !PT ;  /* 0xffff00004f1c7812 */ /* 0x000fe200078ec0ff */
[----:B------:R-:W-:-:S02]  /*12de0*/  IMAD.U32 R11, R80, 0x10000, RZ ;  /* 0x00010000500b7824 */ /* 0x000fc400078e00ff */
[----:B------:R-:W-:Y:S01]  /*12df0*/  FFMA.FTZ R32, R4, R29, R31 ;  /* 0x0000001d04207223 */ /* 0x000fe2000001001f */
[----:B------:R-:W-:Y:S01]  /*12e00*/  LOP3.LUT R5, R5, 0xffff0000, RZ, 0xc0, !PT ;  /* 0xffff000005057812 */ /* 0x000fe200078ec0ff */
[----:B------:R-:W-:Y:S02]  /*12e10*/  IMAD.U32 R10, R6, 0x10000, RZ ;  /* 0x00010000060a7824 */ /* 0x000fe400078e00ff */
[----:B------:R-:W-:Y:S01]  /*12e20*/  FMUL.FTZ R29, R30, R11 ;  /* 0x0000000b1e1d7220 */ /* 0x000fe20000410000 */
[----:B------:R-:W-:Y:S02]  /*12e30*/  IMAD.U32 R9, R84, 0x10000, RZ ;  /* 0x0001000054097824 */ /* 0x000fe400078e00ff */
[C---:B------:R-:W-:Y:S01]  /*12e40*/  FMUL.FTZ R34, R25.reuse, R28 ;  /* 0x0000001c19227220 */ /* 0x040fe20000410000 */
        /* <DEDUP_REMOVED lines=32> */
.L_x_2836:
[----:B------:R-:W-:Y:S05]  /*13050*/  BSYNC B1 ;  /* 0x0000000000017941 */ /* 0x000fea0003800000 */
.L_x_2835:
[----:B------:R-:W-:Y:S05]  /*13060*/  @P2 BRA `(.L_x_2808) ;  /* 0x0000000400c02947 */ /* 0x000fea0003800000 */
[----:B0-2---:R-:W-:Y:S02]  /*13070*/  SHF.R.S32.HI R5, RZ, 0x1f, R194 ;  /* 0x0000001fff057819 */ /* 0x005fe400000114c2 */
        /* <DEDUP_REMOVED lines=13> */
[----:B-----5:R-:W-:-:S02]  /*13150*/  R2UR UR4, R44 ;  /* 0x000000002c0472ca */ /* 0x020fc400000e0000 */
[----:B------:R-:W-:Y:S02]  /*13160*/  LOP3.LUT R3, R0, R42, RZ, 0x3c, !PT ;  /* 0x0000002a00037212 */ /* 0x000fe400078e3cff */
[----:B------:R-:W-:Y:S02]  /*13170*/  LOP3.LUT R4, R4, 0x7fffe000, RZ, 0xc0, !PT ;  /* 0x7fffe00004047812 */ /* 0x000fe400078ec0ff */
[----:B------:R-:W-:Y:S02]  /*13180*/  SHF.R.U64 R21, R12, 0x10, R13 ;  /* 0x000000100c157819 */ /* 0x000fe4000000120d */
[----:B------:R-:W-:Y:S02]  /*13190*/  IADD3 R3, R3, R4, R218 ;  /* 0x0000000403037210 */ /* 0x000fe40007ffe0da */
[----:B------:R-:W-:Y:S02]  /*131a0*/  SHF.R.U64 R27, R56, 0x10, R57 ;  /* 0x00000010381b7819 */ /* 0x000fe40000001239 */
[----:B------:R-:W-:Y:S01]  /*131b0*/  SHF.R.U32.HI R12, RZ, 0x10, R13 ;  /* 0x00000010ff0c7819 */ /* 0x000fe2000001160d */
[----:B------:R-:W-:Y:S01]  /*131c0*/  IMAD R3, R3, 0x2, R18 ;  /* 0x0000000203037824 */ /* 0x000fe200078e0212 */
[----:B-1----:R-:W-:-:S02]  /*131d0*/  LEA R32, R5, UR4, 0x1 ;  /* 0x0000000405207c11 */ /* 0x002fc4000f8e08ff */
[----:B------:R-:W-:Y:S02]  /*131e0*/  PRMT R26, R20, 0x5410, R21 ;  /* 0x00005410141a7816 */ /* 0x000fe40000000015 */
[----:B------:R-:W0:Y:S01]  /*131f0*/  LDS.128 R8, [R3+0x12400] ;  /* 0x0124000003087984 */ /* 0x000e220000000c00 */
[----:B------:R-:W-:Y:S02]  /*13200*/  SHF.R.U64 R25, R58, 0x10, R59 ;  /* 0x000000103a197819 */ /* 0x000fe4000000123b */
[----:B------:R-:W-:Y:S01]  /*13210*/  SHF.R.U64 R13, R14, 0x10, R15 ;  /* 0x000000100e0d7819 */ /* 0x000fe2000000120f */
[----:B------:R-:W1:Y:S01]  /*13220*/  LDS.128 R4, [R32] ;  /* 0x0000000020047984 */ /* 0x000e620000000c00 */
[----:B------:R-:W-:Y:S01]  /*13230*/  PRMT R72, R72, 0x5410, R27 ;  /* 0x0000541048487816 */ /* 0x000fe2000000001b */
[----:B------:R-:W-:Y:S01]  /*13240*/  IMAD.U32 R27, R26, 0x10000, RZ ;  /* 0x000100001a1b7824 */ /* 0x000fe200078e00ff */
[----:B------:R-:W-:Y:S02]  /*13250*/  SHF.R.U32.HI R56, RZ, 0x10, R57 ;  /* 0x00000010ff387819 */ /* 0x000fe40000011639 */
[----:B------:R-:W-:-:S02]  /*13260*/  SHF.R.U32.HI R14, RZ, 0x10, R15 ;  /* 0x00000010ff0e7819 */ /* 0x000fc4000001160f */
[----:B------:R-:W-:Y:S02]  /*13270*/  PRMT R69, R69, 0x5410, R12 ;  /* 0x0000541045457816 */ /* 0x000fe4000000000c */
[----:B------:R-:W-:Y:S01]  /*13280*/  PRMT R74, R74, 0x5410, R25 ;  /* 0x000054104a4a7816 */ /* 0x000fe20000000019 */
[----:B------:R-:W-:Y:S01]  /*13290*/  IMAD.U32 R25, R72, 0x10000, RZ ;  /* 0x0001000048197824 */ /* 0x000fe200078e00ff */
[----:B------:R-:W-:Y:S01]  /*132a0*/  PRMT R73, R73, 0x5410, R56 ;  /* 0x0000541049497816 */ /* 0x000fe20000000038 */
[----:B------:R-:W-:Y:S01]  /*132b0*/  IMAD.U32 R29, R69, 0x10000, RZ ;  /* 0x00010000451d7824 */ /* 0x000fe200078e00ff */
[----:B------:R-:W-:Y:S02]  /*132c0*/  SHF.R.U32.HI R58, RZ, 0x10, R59 ;  /* 0x00000010ff3a7819 */ /* 0x000fe4000001163b */
[----:B------:R-:W-:Y:S02]  /*132d0*/  PRMT R71, R71, 0x5410, R14 ;  /* 0x0000541047477816 */ /* 0x000fe4000000000e */
[----:B------:R-:W-:-:S02]  /*132e0*/  PRMT R75, R75, 0x5410, R58 ;  /* 0x000054104b4b7816 */ /* 0x000fc4000000003a */
        /* <DEDUP_REMOVED lines=8> */
[----:B------:R-:W-:Y:S02]  /*13370*/  IMAD.U32 R12, R5, 0x10000, RZ ;  /* 0x00010000050c7824 */ /* 0x000fe400078e00ff */
[----:B------:R-:W-:Y:S01]  /*13380*/  FMUL.FTZ R35, R20, R29 ;  /* 0x0000001d14237220 */ /* 0x000fe20000410000 */
[----:B------:R-:W-:Y:S01]  /*13390*/  FFMA.FTZ R28, R0, R25, -R31 ;  /* 0x00000019001c7223 */ /* 0x000fe2000001081f */
[----:B------:R-:W-:-:S02]  /*133a0*/  IMAD.U32 R15, R73, 0x10000, RZ ;  /* 0x00010000490f7824 */ /* 0x000fc400078e00ff */
[----:B------:R-:W-:Y:S01]  /*133b0*/  FFMA.FTZ R33, R0, R27, R33 ;  /* 0x0000001b00217223 */ /* 0x000fe20000010021 */
[----:B------:R-:W-:Y:S01]  /*133c0*/  IMAD.U32 R24, R11, 0x10000, RZ ;  /* 0x000100000b187824 */ /* 0x000fe200078e00ff */
[----:B------:R-:W-:Y:S01]  /*133d0*/  LOP3.LUT R27, R26, 0xffff0000, RZ, 0xc0, !PT ;  /* 0xffff00001a1b7812 */ /* 0x000fe200078ec0ff */
[----:B------:R-:W-:Y:S02]  /*133e0*/  IMAD.U32 R31, R71, 0x10000, RZ ;  /* 0x00010000471f7824 */ /* 0x000fe400078e00ff */
[-C--:B------:R-:W-:Y:S01]  /*133f0*/  FMUL.FTZ R37, R20, R15.reuse ;  /* 0x0000000f14257220 */ /* 0x080fe20000410000 */
[----:B------:R-:W-:Y:S01]  /*13400*/  FFMA.FTZ R35, R12, R15, -R35 ;  /* 0x0000000f0c237223 */ /* 0x000fe20000010823 */
[----:B------:R-:W-:Y:S02]  /*13410*/  IMAD.U32 R14, R7, 0x10000, RZ ;  /* 0x00010000070e7824 */ /* 0x000fe400078e00ff */
[----:B------:R-:W-:Y:S01]  /*13420*/  FMUL.FTZ R15, R24, R31 ;  /* 0x0000001f180f7220 */ /* 0x000fe20000410000 */
[----:B------:R-:W-:-:S02]  /*13430*/  IMAD.U32 R25, R75, 0x10000, RZ ;  /* 0x000100004b197824 */ /* 0x000fc400078e00ff */
[----:B------:R-:W-:Y:S01]  /*13440*/  FFMA.FTZ R37, R12, R29, R37 ;  /* 0x0000001d0c257223 */ /* 0x000fe20000010025 */
[----:B------:R-:W-:Y:S01]  /*13450*/  LOP3.LUT R12, R69, 0xffff0000, RZ, 0xc0, !PT ;  /* 0xffff0000450c7812 */ /* 0x000fe200078ec0ff */
[----:B------:R-:W-:Y:S02]  /*13460*/  IMAD.U32 R21, R10, 0x10000, RZ ;  /* 0x000100000a157824 */ /* 0x000fe400078e00ff */
[-C--:B------:R-:W-:Y:S01]  /*13470*/  FFMA.FTZ R30, R14, R25.reuse, -R15 ;  /* 0x000000190e1e7223 */ /* 0x080fe2000001080f */
[----:B------:R-:W-:Y:S01]  /*13480*/  LOP3.LUT R15, R72, 0xffff0000, RZ, 0xc0, !PT ;  /* 0xffff0000480f7812 */ /* 0x000fe200078ec0ff */
[----:B------:R-:W-:Y:S01]  /*13490*/  FMUL.FTZ R24, R24, R25 ;  /* 0x0000001918187220 */ /* 0x000fe20000410000 */
[----:B------:R-:W-:Y:S01]  /*134a0*/  LOP3.LUT R4, R4, 0xffff0000, RZ, 0xc0, !PT ;  /* 0xffff000004047812 */ /* 0x000fe200078ec0ff */
[----:B------:R-:W-:Y:S01]  /*134b0*/  FMUL.FTZ R25, R8, R27 ;  /* 0x0000001b08197220 */ /* 0x000fe20000410000 */
[----:B------:R-:W-:Y:S01]  /*134c0*/  LOP3.LUT R0, R73, 0xffff0000, RZ, 0xc0, !PT ;  /* 0xffff000049007812 */ /* 0x000fe200078ec0ff */
[----:B------:R-:W-:Y:S01]  /*134d0*/  FFMA.FTZ R31, R14, R31, R24 ;  /* 0x0000001f0e1f7223 */ /* 0x000fe20000010018 */
[-C--:B------:R-:W-:Y:S01]  /*134e0*/  FMUL.FTZ R29, R8, R15.reuse ;  /* 0x0000000f081d7220 */ /* 0x080fe20000410000 */
[----:B------:R-:W-:Y:S01]  /*134f0*/  IMAD.U32 R14, R70, 0x10000, RZ ;  /* 0x00010000460e7824 */ /* 0x000fe200078e00ff */
[----:B------:R-:W-:Y:S01]  /*13500*/  LOP3.LUT R5, R5, 0xffff0000, RZ, 0xc0, !PT ;  /* 0xffff000005057812 */ /* 0x000fe200078ec0ff */
[C---:B------:R-:W-:Y:S01]  /*13510*/  FMUL.FTZ R24, R9.reuse, R12 ;  /* 0x0000000c09187220 */ /* 0x040fe20000410000 */
[C---:B------:R-:W-:Y:S01]  /*13520*/  FFMA.FTZ R25, R4.reuse, R15, -R25 ;  /* 0x0000000f04197223 */ /* 0x040fe20000010819 */
[----:B------:R-:W-:Y:S01]  /*13530*/  FMUL.FTZ R9, R9, R0 ;  /* 0x0000000009097220 */ /* 0x000fe20000410000 */
[----:B------:R-:W-:Y:S01]  /*13540*/  FFMA.FTZ R20, R4, R27, R29 ;  /* 0x0000001b04147223 */ /* 0x000fe2000001001d */
[----:B------:R-:W-:-:S02]  /*13550*/  IMAD.U32 R13, R6, 0x10000, RZ ;  /* 0x00010000060d7824 */ /* 0x000fc400078e00ff */
[----:B------:R-:W-:Y:S01]  /*13560*/  FMUL.FTZ R4, R21, R14 ;  /* 0x0000000e15047220 */ /* 0x000fe20000410000 */
[----:B------:R-:W-:Y:S02]  /*13570*/  IMAD.U32 R8, R74, 0x10000, RZ ;  /* 0x000100004a087824 */ /* 0x000fe400078e00ff */
[C---:B------:R-:W-:Y:S01]  /*13580*/  FFMA.FTZ R12, R5.reuse, R12, R9 ;  /* 0x0000000c050c7223 */ /* 0x040fe20000010009 */
[----:B------:R-:W-:Y:S01]  /*13590*/  LOP3.LUT R10, R10, 0xffff0000, RZ, 0xc0, !PT ;  /* 0xffff00000a0a7812 */ /* 0x000fe200078ec0ff */
[----:B------:R-:W-:Y:S01]  /*135a0*/  FFMA.FTZ R24, R5, R0, -R24 ;  /* 0x0000000005187223 */ /* 0x000fe20000010818 */
[-C--:B------:R-:W-:Y:S01]  /*135b0*/  FMUL.FTZ R26, R21, R8.reuse ;  /* 0x00000008151a7220 */ /* 0x080fe20000410000 */
[----:B------:R-:W-:Y:S01]  /*135c0*/  FFMA.FTZ R15, R13, R8, -R4 ;  /* 0x000000080d0f7223 */ /* 0x000fe20000010804 */
[----:B------:R-:W-:Y:S02]  /*135d0*/  LOP3.LUT R9, R70, 0xffff0000, RZ, 0xc0, !PT ;  /* 0xffff000046097812 */ /* 0x000fe400078ec0ff */
[----:B------:R-:W-:Y:S01]  /*135e0*/  LOP3.LUT R11, R11, 0xffff0000, RZ, 0xc0, !PT ;  /* 0xffff00000b0b7812 */ /* 0x000fe200078ec0ff */
[----:B------:R-:W-:Y:S01]  /*135f0*/  FFMA.FTZ R26, R13, R14, R26 ;  /* 0x0000000e0d1a7223 */ /* 0x000fe2000001001a */
[----:B------:R-:W-:Y:S01]  /*13600*/  LOP3.LUT R5, R74, 0xffff0000, RZ, 0xc0, !PT ;  /* 0xffff00004a057812 */ /* 0x000fe200078ec0ff */
[----:B------:R-:W-:Y:S01]  /*13610*/  FMUL.FTZ R13, R10, R9 ;  /* 0x000000090a0d7220 */ /* 0x000fe20000410000 */
[----:B------:R-:W-:-:S02]  /*13620*/  LOP3.LUT R4, R71, 0xffff0000, RZ, 0xc0, !PT ;  /* 0xffff000047047812 */ /* 0x000fc400078ec0ff */
        /* <DEDUP_REMOVED lines=20> */
.L_x_2808:
[----:B------:R-:W-:Y:S05]  /*13770*/  BSYNC B0 ;  /* 0x0000000000007941 */ /* 0x000fea0003800000 */
.L_x_2786:
        /* <DEDUP_REMOVED lines=8> */
.L_x_2784:
[----:B------:R-:W-:-:S06]  /*13800*/  ULOP3.LUT UR4, UR60, 0x1, URZ, 0xfc, !UPT ;  /* 0x000000013c047892 */ /* 0x000fcc000f8efc3f */
[----:B0-23--:R-:W-:-:S05]  /*13810*/  IMAD.U32 R0, RZ, RZ, UR4 ;  /* 0x00000004ff007e24 */ /* 0x00dfca000f8e00ff */
[----:B------:R-:W-:-:S13]  /*13820*/  ISETP.NE.AND P0, PT, R0, 0x3, PT ;  /* 0x000000030000780c */ /* 0x000fda0003f05270 */
[----:B------:R-:W-:Y:S05]  /*13830*/  @!P0 BRA `(.L_x_2837) ;  /* 0x0000000000048947 */ /* 0x000fea0003800000 */
[----:B------:R-:W-:Y:S01]  /*13840*/  BPT.TRAP 0x1 ;  /* 0x000000040000795c */ /* 0x000fe20000300000 */
.L_x_2837:
[----:B------:R-:W-:Y:S01]  /*13850*/  IMAD R8, R198, 0x8, R18 ;  /* 0x00000008c6087824 */ /* 0x000fe200078e0212 */
[----:B-1--4-:R-:W-:-:S04]  /*13860*/  SHF.L.U32 R3, R202, 0x1f, RZ ;  /* 0x0000001fca037819 */ /* 0x012fc800000006ff */
[----:B------:R0:W1:Y:S01]  /*13870*/  SYNCS.PHASECHK.TRANS64.TRYWAIT P1, [R8+URZ+0x30830], R3 ;  /* 0x03083003080075a7 */ /* 0x000062000802017f */
[----:B------:R-:W-:Y:S05]  /*13880*/  @!P0 BRA `(.L_x_2838) ;  /* 0x0000000000048947 */ /* 0x000fea0003800000 */
[----:B------:R-:W-:Y:S01]  /*13890*/  BPT.TRAP 0x1 ;  /* 0x000000040000795c */ /* 0x000fe20000300000 */
.L_x_2838:
[----:B-1----:R-:W-:Y:S05]  /*138a0*/  @P1 BRA `(.L_x_2839) ;  /* 0x0000000000081947 */ /* 0x002fea0003800000 */
[----:B------:R-:W1:Y:S02]  /*138b0*/  SYNCS.PHASECHK.TRANS64.TRYWAIT P1, [R8+URZ+0x30830], R3 ;  /* 0x03083003080075a7 */ /* 0x000e64000802017f */
[----:B-1----:R-:W-:Y:S05]  /*138c0*/  @!P1 BRA `(.L_x_2840) ;  /* 0x0000014c00049947 */ /* 0x002fea0003800000 */
.L_x_2839:
[----:B------:R-:W-:Y:S05]  /*138d0*/  WARPSYNC.ALL ;  /* 0x0000000000007948 */ /* 0x000fea0003800000 */
[----:B------:R-:W-:Y:S01]  /*138e0*/  VIADD R0, R18, 0x1e400 ;  /* 0x0001e40012007836 */ /* 0x000fe20000000000 */
        /* <DEDUP_REMOVED lines=39> */
[----:B--2---:R-:W-:Y:S01]  /*13b60*/  IMAD.U32 R10, RZ, RZ, UR8 ;  /* 0x00000008ff0a7e24 */ /* 0x004fe2000f8e00ff */
        /* <DEDUP_REMOVED lines=13> */
[----:B--2---:R-:W-:Y:S02]  /*13c40*/  IMAD.U32 R10, RZ, RZ, UR8 ;  /* 0x00000008ff0a7e24 */ /* 0x004fe4000f8e00ff */
        /* <DEDUP_REMOVED lines=37> */
[----:B--2---:R-:W-:Y:S01]  /*13ea0*/  IMAD.U32 R10, RZ, RZ, UR8 ;  /* 0x00000008ff0a7e24 */ /* 0x004fe2000f8e00ff */
        /* <DEDUP_REMOVED lines=44> */
[----:B--2---:R-:W-:Y:S05]  /*14170*/  @!P0 BRA `(.L_x_2841) ;  /* 0x0000000000048947 */ /* 0x004fea0003800000 */
[----:B------:R-:W-:Y:S01]  /*14180*/  BPT.TRAP 0x1 ;  /* 0x000000040000795c */ /* 0x000fe20000300000 */
.L_x_2841:
[----:B------:R-:W2:Y:S01]  /*14190*/  LDC R0, c[0x0][0x448] ;  /* 0x00011200ff007b82 */ /* 0x000ea20000000800 */
[----:B------:R-:W-:Y:S01]  /*141a0*/  IMAD R6, R2, -0x60, R222 ;  /* 0xffffffa002067824 */ /* 0x000fe200078e02de */
[----:B------:R-:W-:Y:S01]  /*141b0*/  ULDC UR4, c[0x0][0x988] ;  /* 0x0002620000047ab9 */ /* 0x000fe20000000800 */
[----:B------:R-:W-:Y:S01]  /*141c0*/  LOP3.LUT R19, R19, 0xffffffef, RZ, 0xc0, !PT ;  /* 0xffffffef13137812 */ /* 0x000fe200078ec0ff */
[----:B------:R-:W-:Y:S01]  /*141d0*/  BSSY B0, `(.L_x_2842) ;  /* 0x0000425000007945 */ /* 0x000fe20003800000 */
        /* <DEDUP_REMOVED lines=15> */
[----:B--2---:R-:W-:Y:S01]  /*142d0*/  ISETP.NE.AND P4, PT, R0, 0x1, PT ;  /* 0x000000010000780c */ /* 0x004fe20003f85270 */
[----:B------:R-:W-:-:S12]  /*142e0*/  IMAD.IADD R0, R225, 0x1, R220 ;  /* 0x00000001e1007824 */ /* 0x000fd800078e02dc */
[----:B01----:R-:W0:Y:S01]  /*142f0*/  @P4 LDC R3, c[0x0][0x44c] ;  /* 0x00011300ff034b82 */ /* 0x003e220000000800 */
[----:B------:R-:W-:-:S07]  /*14300*/  @P4 LOP3.LUT R19, R19, 0x10, RZ, 0xfc, !PT ;  /* 0x0000001013134812 */ /* 0x000fce00078efcff */
[----:B------:R-:W1:Y:S01]  /*14310*/  @P4 LDC R4, c[0x0][0x450] ;  /* 0x00011400ff044b82 */ /* 0x000e620000000800 */
[----:B0-----:R-:W-:-:S05]  /*14320*/  @P4 IMAD.HI.U32 R3, R0, R3, RZ ;  /* 0x0000000300034227 */ /* 0x001fca00078e00ff */
[----:B-1----:R-:W-:Y:S01]  /*14330*/  @P4 SHF.R.U32.HI R0, RZ, R4, R3 ;  /* 0x00000004ff004219 */ /* 0x002fe20000011603 */
[----:B------:R-:W-:Y:S01]  /*14340*/  IMAD R4, R2, -0x60, RZ ;  /* 0xffffffa002047824 */ /* 0x000fe200078e02ff */
[----:B------:R-:W-:-:S03]  /*14350*/  IADD3 R3, -R223, 0x60, R6 ;  /* 0x00000060df037810 */ /* 0x000fc60007ffe106 */
[----:B------:R-:W0:Y:S01]  /*14360*/  SHFL.IDX PT, R5, R0, 0x1, 0x1c1f ;  /* 0x003c1f0000057f89 */ /* 0x000e2200000e0000 */
[----:B------:R-:W-:-:S03]  /*14370*/  IADD3 R4, -R223, 0x61, R4 ;  /* 0x00000061df047810 */ /* 0x000fc60007ffe104 */
[----:B------:R-:W1:Y:S01]  /*14380*/  SHFL.IDX PT, R0, R0, RZ, 0x1c1f ;  /* 0x001c1fff00007589 */ /* 0x000e6200000e0000 */
[----:B------:R-:W-:-:S04]  /*14390*/  IADD3 R4, -R221, R4, R222 ;  /* 0x00000004dd047210 */ /* 0x000fc80007ffe1de */
        /* <DEDUP_REMOVED lines=73> */
[----:B------:R-:W-:-:S02]  /*14830*/  FMNMX.FTZ R86, R71, R86, !PT ;  /* 0x0000005647567209 */ /* 0x000fc40007810000 */
[C---:B------:R-:W-:Y:S02]  /*14840*/  ISETP.GT.AND P1, PT, R3.reuse, RZ, PT ;  /* 0x000000ff0300720c */ /* 0x040fe40003f24270 */
[C---:B------:R-:W-:Y:S01]  /*14850*/  ISETP.GT.AND P2, PT, R3.reuse, 0x1, PT ;  /* 0x000000010300780c */ /* 0x040fe20003f44270 */
[----:B------:R-:W0:Y:S01]  /*14860*/  SHFL.BFLY PT, R5, R86, 0x2, 0x1f ;  /* 0x0c401f0056057f89 */ /* 0x000e2200000e0000 */
        /* <DEDUP_REMOVED lines=12> */
[----:B0-----:R-:W-:Y:S02]  /*14930*/  FMNMX.FTZ R5, R86, R5, !PT ;  /* 0x0000000556057209 */ /* 0x001fe40007810000 */
[----:B------:R-:W-:Y:S02]  /*14940*/  CS2R R86, SRZ ;  /* 0x0000000000567805 */ /* 0x000fe4000001ff00 */
[----:B------:R-:W-:Y:S02]  /*14950*/  ISETP.GT.AND P3, PT, R3, 0x18, PT ;  /* 0x000000180300780c */ /* 0x000fe40003f64270 */
[----:B------:R-:W-:Y:S01]  /*14960*/  FSEL R33, R33, -INF , P1 ;  /* 0xff80000021217808 */ /* 0x000fe20000800000 */
[----:B------:R-:W0:Y:S01]  /*14970*/  SHFL.BFLY PT, R88, R5, 0x1, 0x1f ;  /* 0x0c201f0005587f89 */ /* 0x000e2200000e0000 */
[----:B------:R-:W-:-:S02]  /*14980*/  FMNMX.FTZ R24, R11, R24, !PT ;  /* 0x000000180b187209 */ /* 0x000fc40007810000 */
[----:B------:R-:W-:Y:S02]  /*14990*/  ISETP.GT.AND P1, PT, R3, 0x19, PT ;  /* 0x000000190300780c */ /* 0x000fe40003f24270 */
[----:B------:R-:W-:Y:S02]  /*149a0*/  FSEL R13, R36, -INF , P3 ;  /* 0xff800000240d7808 */ /* 0x000fe40001800000 */
[----:B------:R-:W-:Y:S02]  /*149b0*/  FMNMX.FTZ R24, R33, R24, !PT ;  /* 0x0000001821187209 */ /* 0x000fe40007810000 */
[----:B------:R-:W-:Y:S02]  /*149c0*/  FSEL R37, R37, -INF , P1 ;  /* 0xff80000025257808 */ /* 0x000fe40000800000 */
[----:B------:R-:W-:Y:S02]  /*149d0*/  FMNMX.FTZ R24, R13, R24, !PT ;  /* 0x000000180d187209 */ /* 0x000fe40007810000 */
[----:B------:R-:W-:-:S02]  /*149e0*/  ISETP.GT.AND P1, PT, R3, 0x21, PT ;  /* 0x000000210300780c */ /* 0x000fc40003f24270 */
[----:B------:R-:W-:Y:S02]  /*149f0*/  FMNMX.FTZ R24, R37, R24, !PT ;  /* 0x0000001825187209 */ /* 0x000fe40007810000 */
[----:B------:R-:W-:Y:S02]  /*14a00*/  FSEL R41, R41, -INF , P1 ;  /* 0xff80000029297808 */ /* 0x000fe40000800000 */
[----:B------:R-:W-:-:S04]  /*14a10*/  ISETP.GT.AND P1, PT, R3, 0x29, PT ;  /* 0x000000290300780c */ /* 0x000fc80003f24270 */
[----:B------:R-:W-:Y:S02]  /*14a20*/  FSEL R45, R45, -INF , P1 ;  /* 0xff8000002d2d7808 */ /* 0x000fe40000800000 */
[----:B0-----:R-:W-:Y:S02]  /*14a30*/  FMNMX.FTZ R4, R5, R88, !PT ;  /* 0x0000005805047209 */ /* 0x001fe40007810000 */
[----:B------:R-:W-:Y:S02]  /*14a40*/  CS2R R88, SRZ ;  /* 0x0000000000587805 */ /* 0x000fe4000001ff00 */
[----:B------:R-:W-:Y:S02]  /*14a50*/  ISETP.GT.AND P1, PT, R3, 0x31, PT ;  /* 0x000000310300780c */ /* 0x000fe40003f24270 */
[C---:B------:R-:W-:Y:S01]  /*14a60*/  FSETP.NEU.FTZ.AND P2, PT, R4.reuse, -INF , PT ;  /* 0xff8000000400780b */ /* 0x040fe20003f5d000 */
[----:B------:R-:W-:Y:S01]  /*14a70*/  FMUL.FTZ R5, R4, R0 ;  /* 0x0000000004057220 */ /* 0x000fe20000410000 */
[----:B------:R-:W-:-:S02]  /*14a80*/  FSEL R49, R49, -INF , P1 ;  /* 0xff80000031317808 */ /* 0x000fc40000800000 */
[----:B------:R-:W-:Y:S02]  /*14a90*/  ISETP.GT.AND P1, PT, R3, 0x39, PT ;  /* 0x000000390300780c */ /* 0x000fe40003f24270 */
[----:B------:R-:W-:Y:S02]  /*14aa0*/  FSEL R5, R5, RZ, P2 ;  /* 0x000000ff05057208 */ /* 0x000fe40001000000 */
[----:B------:R-:W-:Y:S02]  /*14ab0*/  ISETP.GT.AND P2, PT, R3, 0x20, PT ;  /* 0x000000200300780c */ /* 0x000fe40003f44270 */
[----:B------:R-:W-:Y:S01]  /*14ac0*/  FSEL R53, R53, -INF , P1 ;  /* 0xff80000035357808 */ /* 0x000fe20000800000 */
[-CC-:B------:R-:W-:Y:S01]  /*14ad0*/  FFMA.FTZ R32, R30, R0.reuse, -R5.reuse ;  /* 0x000000001e207223 */ /* 0x180fe20000010805 */
[----:B------:R-:W-:Y:S01]  /*14ae0*/  FSEL R15, R40, -INF , P2 ;  /* 0xff800000280f7808 */ /* 0x000fe20001000000 */
[--C-:B------:R-:W-:Y:S01]  /*14af0*/  FFMA.FTZ R187, R38, R0, -R5.reuse ;  /* 0x0000000026bb7223 */ /* 0x100fe20000010805 */
[----:B------:R-:W-:Y:S01]  /*14b00*/  ISETP.GT.AND P2, PT, R3, 0x28, PT ;  /* 0x000000280300780c */ /* 0x000fe20003f44270 */
[----:B------:R-:W0:Y:S01]  /*14b10*/  @P4 LDC R40, c[0x0][0x450] ;  /* 0x00011400ff284b82 */ /* 0x000e220000000800 */
[----:B------:R-:W-:Y:S01]  /*14b20*/  FMNMX.FTZ R28, R15, R24, !PT ;  /* 0x000000180f1c7209 */ /* 0x000fe20007810000 */
[-CC-:B------:R-:W-:Y:S01]  /*14b30*/  FFMA.FTZ R189, R84, R0.reuse, -R5.reuse ;  /* 0x0000000054bd7223 */ /* 0x180fe20000010805 */
[----:B------:R-:W-:Y:S01]  /*14b40*/  FSEL R21, R44, -INF , P2 ;  /* 0xff8000002c157808 */ /* 0x000fe20001000000 */
[--C-:B------:R-:W-:Y:S01]  /*14b50*/  FFMA.FTZ R82, R82, R0, -R5.reuse ;  /* 0x0000000052527223 */ /* 0x100fe20000010805 */
[----:B------:R-:W-:Y:S01]  /*14b60*/  FMNMX.FTZ R28, R41, R28, !PT ;  /* 0x0000001c291c7209 */ /* 0x000fe20007810000 */
[--C-:B------:R-:W-:Y:S01]  /*14b70*/  FFMA.FTZ R191, R80, R0, -R5.reuse ;  /* 0x0000000050bf7223 */ /* 0x100fe20000010805 */
[----:B------:R-:W-:Y:S01]  /*14b80*/  ISETP.GT.AND P2, PT, R3, 0x30, PT ;  /* 0x000000300300780c */ /* 0x000fe20003f44270 */
[----:B------:R-:W-:Y:S01]  /*14b90*/  MUFU.EX2 R189, R189 ;  /* 0x000000bd00bd7308 */ /* 0x000fe20000000800 */
[----:B------:R-:W-:Y:S01]  /*14ba0*/  FMNMX.FTZ R28, R21, R28, !PT ;  /* 0x0000001c151c7209 */ /* 0x000fe20007810000 */
[-CC-:B------:R-:W-:Y:S01]  /*14bb0*/  FFMA.FTZ R185, R34, R0.reuse, -R5.reuse ;  /* 0x0000000022b97223 */ /* 0x180fe20000010805 */
[----:B------:R-:W-:Y:S01]  /*14bc0*/  FSEL R27, R48, -INF , P2 ;  /* 0xff800000301b7808 */ /* 0x000fe20001000000 */
[--C-:B------:R-:W-:Y:S01]  /*14bd0*/  FFMA.FTZ R14, R14, R0, -R5.reuse ;  /* 0x000000000e0e7223 */ /* 0x100fe20000010805 */
[----:B------:R-:W-:Y:S01]  /*14be0*/  FMNMX.FTZ R28, R45, R28, !PT ;  /* 0x0000001c2d1c7209 */ /* 0x000fe20007810000 */
[--C-:B------:R-:W-:Y:S01]  /*14bf0*/  FFMA.FTZ R10, R10, R0, -R5.reuse ;  /* 0x000000000a0a7223 */ /* 0x100fe20000010805 */
[----:B------:R-:W-:Y:S01]  /*14c00*/  ISETP.GT.AND P2, PT, R3, 0x38, PT ;  /* 0x000000380300780c */ /* 0x000fe20003f44270 */
[----:B------:R-:W1:Y:S01]  /*14c10*/  MUFU.EX2 R24, R82 ;  /* 0x0000005200187308 */ /* 0x000e620000000800 */
[----:B------:R-:W-:Y:S01]  /*14c20*/  FMNMX.FTZ R30, R27, R28, !PT ;  /* 0x0000001c1b1e7209 */ /* 0x000fe20007810000 */
[-CC-:B------:R-:W-:Y:S01]  /*14c30*/  FFMA.FTZ R181, R42, R0.reuse, -R5.reuse ;  /* 0x000000002ab57223 */ /* 0x180fe20000010805 */
[----:B------:R-:W-:Y:S01]  /*14c40*/  FSEL R31, R52, -INF , P2 ;  /* 0xff800000341f7808 */ /* 0x000fe20001000000 */
[--C-:B------:R-:W-:Y:S01]  /*14c50*/  FFMA.FTZ R183, R46, R0, -R5.reuse ;  /* 0x000000002eb77223 */ /* 0x100fe20000010805 */
[----:B------:R-:W-:Y:S01]  /*14c60*/  FMNMX.FTZ R30, R49, R30, !PT ;  /* 0x0000001e311e7209 */ /* 0x000fe20007810000 */
[--C-:B------:R-:W-:Y:S01]  /*14c70*/  FFMA.FTZ R177, R50, R0, -R5.reuse ;  /* 0x0000000032b17223 */ /* 0x100fe20000010805 */
[----:B------:R-:W-:Y:S01]  /*14c80*/  ISETP.GT.AND P2, PT, R3, 0x40, PT ;  /* 0x000000400300780c */ /* 0x000fe20003f44270 */
[----:B------:R-:W2:Y:S01]  /*14c90*/  MUFU.EX2 R191, R191 ;  /* 0x000000bf00bf7308 */ /* 0x000ea20000000800 */
[----:B------:R-:W-:Y:S01]  /*14ca0*/  FMNMX.FTZ R30, R31, R30, !PT ;  /* 0x0000001e1f1e7209 */ /* 0x000fe20007810000 */
[-CC-:B------:R-:W-:Y:S01]  /*14cb0*/  FFMA.FTZ R34, R72, R0.reuse, -R5.reuse ;  /* 0x0000000048227223 */ /* 0x180fe20000010805 */
[----:B------:R-:W-:Y:S01]  /*14cc0*/  ISETP.GT.AND P1, PT, R3, 0x41, PT ;  /* 0x000000410300780c */ /* 0x000fe20003f24270 */
[-CC-:B------:R-:W-:Y:S01]  /*14cd0*/  FFMA.FTZ R179, R54, R0.reuse, -R5.reuse ;  /* 0x0000000036b37223 */ /* 0x180fe20000010805 */
[----:B------:R-:W-:Y:S01]  /*14ce0*/  FSEL R35, R56, -INF , P2 ;  /* 0xff80000038237808 */ /* 0x000fe20001000000 */
[--C-:B------:R-:W-:Y:S01]  /*14cf0*/  FFMA.FTZ R36, R78, R0, -R5.reuse ;  /* 0x000000004e247223 */ /* 0x100fe20000010805 */
[----:B------:R-:W-:Y:S01]  /*14d00*/  FMNMX.FTZ R30, R53, R30, !PT ;  /* 0x0000001e351e7209 */ /* 0x000fe20007810000 */
[----:B------:R3:W4:Y:S01]  /*14d10*/  MUFU.EX2 R28, R32 ;  /* 0x00000020001c7308 */ /* 0x0007220000000800 */
[----:B------:R-:W-:Y:S01]  /*14d20*/  ISETP.GT.AND P2, PT, R3, 0x48, PT ;  /* 0x000000480300780c */ /* 0x000fe20003f44270 */
[-CC-:B------:R-:W-:Y:S01]  /*14d30*/  FFMA.FTZ R173, R58, R0.reuse, -R5.reuse ;  /* 0x000000003aad7223 */ /* 0x180fe20000010805 */
[----:B------:R-:W-:Y:S01]  /*14d40*/  FSEL R57, R57, -INF , P1 ;  /* 0xff80000039397808 */ /* 0x000fe20000800000 */
[--C-:B------:R-:W-:Y:S01]  /*14d50*/  FFMA.FTZ R175, R62, R0, -R5.reuse ;  /* 0x000000003eaf7223 */ /* 0x100fe20000010805 */
[----:B------:R-:W-:Y:S01]  /*14d60*/  FMNMX.FTZ R30, R35, R30, !PT ;  /* 0x0000001e231e7209 */ /* 0x000fe20007810000 */
[-CC-:B------:R-:W-:Y:S01]  /*14d70*/  FFMA.FTZ R169, R66, R0.reuse, -R5.reuse ;  /* 0x0000000042a97223 */ /* 0x180fe20000010805 */
[----:B------:R-:W-:Y:S01]  /*14d80*/  ISETP.GT.AND P1, PT, R3, 0x49, PT ;  /* 0x000000490300780c */ /* 0x000fe20003f24270 */
[----:B------:R-:W5:Y:S01]  /*14d90*/  MUFU.EX2 R185, R185 ;  /* 0x000000b900b97308 */ /* 0x000f620000000800 */
[----:B------:R-:W-:Y:S01]  /*14da0*/  FSEL R39, R60, -INF , P2 ;  /* 0xff8000003c277808 */ /* 0x000fe20001000000 */
[--C-:B---3--:R-:W-:Y:S01]  /*14db0*/  FFMA.FTZ R32, R20, R0, -R5.reuse ;  /* 0x0000000014207223 */ /* 0x108fe20000010805 */
[----:B------:R-:W-:Y:S01]  /*14dc0*/  FMNMX.FTZ R30, R57, R30, !PT ;  /* 0x0000001e391e7209 */ /* 0x000fe20007810000 */
[-CC-:B------:R-:W-:Y:S01]  /*14dd0*/  FFMA.FTZ R20, R74, R0.reuse, -R5.reuse ;  /* 0x000000004a147223 */ /* 0x180fe20000010805 */
[----:B------:R-:W-:Y:S01]  /*14de0*/  ISETP.GT.AND P2, PT, R3, 0x50, PT ;  /* 0x000000500300780c */ /* 0x000fe20003f44270 */
[--C-:B------:R-:W-:Y:S01]  /*14df0*/  FFMA.FTZ R26, R26, R0, -R5.reuse ;  /* 0x000000001a1a7223 */ /* 0x100fe20000010805 */
[----:B------:R-:W-:Y:S01]  /*14e00*/  FSEL R61, R61, -INF , P1 ;  /* 0xff8000003d3d7808 */ /* 0x000fe20000800000 */
[----:B------:R-:W3:Y:S01]  /*14e10*/  MUFU.EX2 R14, R14 ;  /* 0x0000000e000e7308 */ /* 0x000ee20000000800 */
[----:B------:R-:W-:Y:S01]  /*14e20*/  FMNMX.FTZ R30, R39, R30, !PT ;  /* 0x0000001e271e7209 */ /* 0x000fe20007810000 */
[----:B------:R-:W-:Y:S01]  /*14e30*/  FFMA.FTZ R171, R70, R0, -R5 ;  /* 0x0000000046ab7223 */ /* 0x000fe20000010805 */
[----:B------:R-:W-:-:S02]  /*14e40*/  ISETP.GT.AND P1, PT, R3, 0x51, PT ;  /* 0x000000510300780c */ /* 0x000fc40003f24270 */
[----:B------:R-:W-:Y:S02]  /*14e50*/  CS2R R84, SRZ ;  /* 0x0000000000547805 */ /* 0x000fe4000001ff00 */
[----:B------:R-:W-:Y:S02]  /*14e60*/  FSEL R43, R64, -INF , P2 ;  /* 0xff800000402b7808 */ /* 0x000fe40001000000 */
[----:B------:R-:W-:Y:S02]  /*14e70*/  CS2R R82, SRZ ;  /* 0x0000000000527805 */ /* 0x000fe4000001ff00 */
[----:B------:R-:W-:Y:S01]  /*14e80*/  FMNMX.FTZ R30, R61, R30, !PT ;  /* 0x0000001e3d1e7209 */ /* 0x000fe20007810000 */
[----:B------:R-:W-:Y:S01]  /*14e90*/  MUFU.EX2 R187, R187 ;  /* 0x000000bb00bb7308 */ /* 0x000fe20000000800 */
[----:B------:R-:W-:Y:S02]  /*14ea0*/  ISETP.GT.AND P2, PT, R3, 0x58, PT ;  /* 0x000000580300780c */ /* 0x000fe40003f44270 */
[----:B------:R-:W-:-:S02]  /*14eb0*/  CS2R R80, SRZ ;  /* 0x0000000000507805 */ /* 0x000fc4000001ff00 */
[----:B------:R-:W-:Y:S02]  /*14ec0*/  FSEL R65, R65, -INF , P1 ;  /* 0xff80000041417808 */ /* 0x000fe40000800000 */
[----:B------:R-:W-:Y:S02]  /*14ed0*/  CS2R R78, SRZ ;  /* 0x00000000004e7805 */ /* 0x000fe4000001ff00 */
[----:B------:R-:W-:Y:S02]  /*14ee0*/  FMNMX.FTZ R30, R43, R30, !PT ;  /* 0x0000001e2b1e7209 */ /* 0x000fe40007810000 */
[----:B------:R-:W-:Y:S02]  /*14ef0*/  CS2R R74, SRZ ;  /* 0x00000000004a7805 */ /* 0x000fe4000001ff00 */
[----:B------:R-:W-:Y:S01]  /*14f00*/  ISETP.GT.AND P1, PT, R3, 0x59, PT ;  /* 0x000000590300780c */ /* 0x000fe20003f24270 */
[----:B------:R-:W-:Y:S01]  /*14f10*/  MUFU.EX2 R10, R10 ;  /* 0x0000000a000a7308 */ /* 0x000fe20000000800 */
[----:B------:R-:W-:-:S02]  /*14f20*/  FSEL R47, R68, -INF , P2 ;  /* 0xff800000442f7808 */ /* 0x000fc40001000000 */
[----:B------:R-:W-:Y:S02]  /*14f30*/  CS2R R72, SRZ ;  /* 0x0000000000487805 */ /* 0x000fe4000001ff00 */
[----:B------:R-:W-:Y:S02]  /*14f40*/  FMNMX.FTZ R30, R65, R30, !PT ;  /* 0x0000001e411e7209 */ /* 0x000fe40007810000 */
[----:B------:R-:W-:Y:S02]  /*14f50*/  CS2R R66, SRZ ;  /* 0x0000000000427805 */ /* 0x000fe4000001ff00 */
[----:B------:R-:W-:Y:S02]  /*14f60*/  FSEL R69, R69, -INF , P1 ;  /* 0xff80000045457808 */ /* 0x000fe40000800000 */
[----:B------:R-:W-:Y:S02]  /*14f70*/  CS2R R62, SRZ ;  /* 0x00000000003e7805 */ /* 0x000fe4000001ff00 */
[----:B------:R-:W-:Y:S01]  /*14f80*/  FMNMX.FTZ R30, R47, R30, !PT ;  /* 0x0000001e2f1e7209 */ /* 0x000fe20007810000 */
[----:B------:R-:W-:Y:S01]  /*14f90*/  MUFU.EX2 R181, R181 ;  /* 0x000000b500b57308 */ /* 0x000fe20000000800 */
[----:B------:R-:W-:-:S02]  /*14fa0*/  CS2R R58, SRZ ;  /* 0x00000000003a7805 */ /* 0x000fc4000001ff00 */
[----:B------:R-:W-:Y:S02]  /*14fb0*/  CS2R R54, SRZ ;  /* 0x0000000000367805 */ /* 0x000fe4000001ff00 */
[----:B------:R-:W-:Y:S01]  /*14fc0*/  FMNMX.FTZ R3, R69, R30, !PT ;  /* 0x0000001e45037209 */ /* 0x000fe20007810000 */
[----:B------:R-:W-:Y:S01]  /*14fd0*/  FFMA.FTZ R30, R6, R0, -R5 ;  /* 0x00000000061e7223 */ /* 0x000fe20000010805 */
[----:B------:R-:W-:-:S03]  /*14fe0*/  CS2R R50, SRZ ;  /* 0x0000000000327805 */ /* 0x000fc6000001ff00 */
[----:B------:R-:W1:Y:S01]  /*14ff0*/  SHFL.BFLY PT, R6, R3, 0x2, 0x1f ;  /* 0x0c401f0003067f89 */ /* 0x000e6200000e0000 */
[----:B------:R-:W-:Y:S08]  /*15000*/  MUFU.EX2 R183, R183 ;  /* 0x000000b700b77308 */ /* 0x000ff00000000800 */
[----:B------:R-:W-:Y:S08]  /*15010*/  MUFU.EX2 R30, R30 ;  /* 0x0000001e001e7308 */ /* 0x000ff00000000800 */
[----:B------:R-:W-:Y:S01]  /*15020*/  MUFU.EX2 R32, R32 ;  /* 0x0000002000207308 */ /* 0x000fe20000000800 */
[----:B-1----:R-:W-:-:S07]  /*15030*/  FMNMX.FTZ R38, R3, R6, !PT ;  /* 0x0000000603267209 */ /* 0x002fce0007810000 */
[----:B------:R-:W-:Y:S01]  /*15040*/  MUFU.EX2 R177, R177 ;  /* 0x000000b100b17308 */ /* 0x000fe20000000800 */
[-CC-:B------:R-:W-:Y:S01]  /*15050*/  FFMA.FTZ R6, R76, R0.reuse, -R5.reuse ;  /* 0x000000004c067223 */ /* 0x180fe20000010805 */
[----:B------:R-:W-:Y:S01]  /*15060*/  FFMA.FTZ R5, R71, R0, -R5 ;  /* 0x0000000047057223 */ /* 0x000fe20000010805 */
[----:B------:R-:W-:Y:S01]  /*15070*/  CS2R R76, SRZ ;  /* 0x00000000004c7805 */ /* 0x000fe2000001ff00 */
[----:B------:R-:W1:Y:S01]  /*15080*/  SHFL.BFLY PT, R3, R38, 0x1, 0x1f ;  /* 0x0c201f0026037f89 */ /* 0x000e6200000e0000 */
[----:B------:R-:W-:-:S03]  /*15090*/  CS2R R70, SRZ ;  /* 0x0000000000467805 */ /* 0x000fc6000001ff00 */
[----:B------:R-:W-:Y:S08]  /*150a0*/  MUFU.EX2 R34, R34 ;  /* 0x0000002200227308 */ /* 0x000ff00000000800 */
[----:B------:R-:W-:Y:S08]  /*150b0*/  MUFU.EX2 R179, R179 ;  /* 0x000000b300b37308 */ /* 0x000ff00000000800 */
[----:B------:R-:W-:Y:S01]  /*150c0*/  MUFU.EX2 R36, R36 ;  /* 0x0000002400247308 */ /* 0x000fe20000000800 */
[----:B-1----:R-:W-:-:S04]  /*150d0*/  FMNMX.FTZ R3, R38, R3, !PT ;  /* 0x0000000326037209 */ /* 0x002fc80007810000 */
        /* <DEDUP_REMOVED lines=8> */
[----:B------:R-:W1:Y:S01]  /*15160*/  @P4 LDC R29, c[0x0][0x44c] ;  /* 0x00011300ff1d4b82 */ /* 0x000e620000000800 */
[-CC-:B------:R-:W-:Y:S01]  /*15170*/  FFMA.FTZ R7, R25, R0.reuse, -R38.reuse ;  /* 0x0000000019077223 */ /* 0x180fe20000010826 */
[-CC-:B------:R-:W-:Y:S01]  /*15180*/  FFMA.FTZ R184, R11, R0.reuse, -R38.reuse ;  /* 0x000000000bb87223 */ /* 0x180fe20000010826 */
[-CC-:B------:R-:W-:Y:S01]  /*15190*/  FFMA.FTZ R11, R33, R0.reuse, -R38.reuse ;  /* 0x00000000210b7223 */ /* 0x180fe20000010826 */
[----:B------:R-:W-:Y:S01]  /*151a0*/  MUFU.EX2 R190, R190 ;  /* 0x000000be00be7308 */ /* 0x000fe20000000800 */
[-CC-:B------:R-:W-:Y:S01]  /*151b0*/  FFMA.FTZ R186, R13, R0.reuse, -R38.reuse ;  /* 0x000000000dba7223 */ /* 0x180fe20000010826 */
[----:B------:R-:W-:Y:S01]  /*151c0*/  FFMA.FTZ R176, R27, R0, -R38 ;  /* 0x000000001bb07223 */ /* 0x000fe20000010826 */
[----:B------:R-:W-:-:S02]  /*151d0*/  VIADD R27, R8, 0x30840 ;  /* 0x00030840081b7836 */ /* 0x000fc40000000000 */
[----:B------:R-:W-:Y:S01]  /*151e0*/  FADD.FTZ R8, R189, R24 ;  /* 0x00000018bd087221 */ /* 0x000fe20000010000 */
[----:B------:R-:W-:Y:S02]  /*151f0*/  IMAD.MOV.U32 R33, RZ, RZ, R220 ;  /* 0x000000ffff217224 */ /* 0x000fe400078e00dc */
[-CC-:B------:R-:W-:Y:S01]  /*15200*/  FFMA.FTZ R13, R37, R0.reuse, -R38.reuse ;  /* 0x00000000250d7223 */ /* 0x180fe20000010826 */
[-C--:B------:R-:W-:Y:S01]  /*15210*/  FFMA.FTZ R178, R31, R0.reuse, -R38 ;  /* 0x000000001fb27223 */ /* 0x080fe20000010826 */
[----:B------:R-:W-:Y:S01]  /*15220*/  MUFU.EX2 R188, R188 ;  /* 0x000000bc00bc7308 */ /* 0x000fe20000000800 */
[----:B--2---:R-:W-:Y:S01]  /*15230*/  FADD.FTZ R31, R191, R8 ;  /* 0x00000008bf1f7221 */ /* 0x004fe20000010000 */
[-CC-:B------:R-:W-:Y:S01]  /*15240*/  FFMA.FTZ R180, R15, R0.reuse, -R38.reuse ;  /* 0x000000000fb47223 */ /* 0x180fe20000010826 */
[-CC-:B------:R-:W-:Y:S01]  /*15250*/  FFMA.FTZ R15, R41, R0.reuse, -R38.reuse ;  /* 0x00000000290f7223 */ /* 0x180fe20000010826 */
[-CC-:B------:R-:W-:Y:S01]  /*15260*/  FFMA.FTZ R182, R21, R0.reuse, -R38.reuse ;  /* 0x0000000015b67223 */ /* 0x180fe20000010826 */
[-CC-:B------:R-:W-:Y:S01]  /*15270*/  FFMA.FTZ R21, R45, R0.reuse, -R38.reuse ;  /* 0x000000002d157223 */ /* 0x180fe20000010826 */
[-CC-:B------:R-:W-:Y:S01]  /*15280*/  FFMA.FTZ R25, R49, R0.reuse, -R38.reuse ;  /* 0x0000000031197223 */ /* 0x180fe20000010826 */
[----:B------:R-:W-:Y:S01]  /*15290*/  PRMT R27, R214, 0x654, R27 ;  /* 0x00000654d61b7816 */ /* 0x000fe2000000001b */
[----:B------:R-:W2:Y:S01]  /*152a0*/  MUFU.EX2 R7, R7 ;  /* 0x0000000700077308 */ /* 0x000ea20000000800 */
[----:B------:R-:W-:Y:S01]  /*152b0*/  FFMA.FTZ R172, R35, R0, -R38 ;  /* 0x0000000023ac7223 */ /* 0x000fe20000010826 */
[----:B------:R-:W-:Y:S01]  /*152c0*/  F2FP.BF16.F32.PACK_AB R189, R24, R189 ;  /* 0x000000bd18bd723e */ /* 0x000fe200000010ff */
[----:B------:R5:W-:Y:S01]  /*152d0*/  SYNCS.ARRIVE.TRANS64.RED.A1T0 RZ, [R27+URZ], RZ ;  /* 0x000000ff1bff79a7 */ /* 0x000be2000810043f */
[----:B-1----:R-:W-:-:S04]  /*152e0*/  @P4 IMAD.HI.U32 R29, R220, R29, RZ ;  /* 0x0000001ddc1d4227 */ /* 0x002fc800078e00ff */
[-CC-:B------:R-:W-:Y:S01]  /*152f0*/  FFMA.FTZ R57, R57, R0.reuse, -R38.reuse ;  /* 0x0000000039397223 */ /* 0x180fe20000010826 */
[-CC-:B------:R-:W-:Y:S01]  /*15300*/  FFMA.FTZ R39, R39, R0.reuse, -R38.reuse ;  /* 0x0000000027277223 */ /* 0x180fe20000010826 */
[--C-:B------:R-:W-:Y:S01]  /*15310*/  FFMA.FTZ R61, R61, R0, -R38.reuse ;  /* 0x000000003d3d7223 */ /* 0x100fe20000010826 */
[----:B------:R-:W1:Y:S01]  /*15320*/  MUFU.EX2 R9, R9 ;  /* 0x0000000900097308 */ /* 0x000e620000000800 */
[----:B0-----:R-:W-:Y:S01]  /*15330*/  @P4 SHF.R.U32.HI R33, RZ, R40, R29 ;  /* 0x00000028ff214219 */ /* 0x001fe2000001161d */
[----:B----4-:R-:W-:Y:S01]  /*15340*/  FADD.FTZ R40, R28, R31 ;  /* 0x0000001f1c287221 */ /* 0x010fe20000010000 */
[-CC-:B-----5:R-:W-:Y:S01]  /*15350*/  FFMA.FTZ R27, R53, R0.reuse, -R38.reuse ;  /* 0x00000000351b7223 */ /* 0x1a0fe20000010826 */
[-CC-:B------:R-:W-:Y:S01]  /*15360*/  FFMA.FTZ R43, R43, R0.reuse, -R38.reuse ;  /* 0x000000002b2b7223 */ /* 0x180fe20000010826 */
[----:B------:R-:W-:Y:S01]  /*15370*/  FFMA.FTZ R65, R65, R0, -R38 ;  /* 0x0000000041417223 */ /* 0x000fe20000010826 */
[----:B------:R-:W-:Y:S01]  /*15380*/  FADD.FTZ R31, R185, R40 ;  /* 0x00000028b91f7221 */ /* 0x000fe20000010000 */
[----:B---3--:R-:W-:Y:S01]  /*15390*/  F2FP.BF16.F32.PACK_AB R185, R14, R185 ;  /* 0x000000b90eb9723e */ /* 0x008fe200000010ff */
[----:B------:R-:W0:Y:S01]  /*153a0*/  MUFU.EX2 R184, R184 ;  /* 0x000000b800b87308 */ /* 0x000e220000000800 */
[----:B--2---:R-:W-:Y:S01]  /*153b0*/  FADD.FTZ R29, R188, R7 ;  /* 0x00000007bc1d7221 */ /* 0x004fe20000010000 */
[----:B------:R-:W-:Y:S01]  /*153c0*/  FADD.FTZ R40, R14, R31 ;  /* 0x0000001f0e287221 */ /* 0x000fe20000010000 */
[----:B------:R-:W-:Y:S01]  /*153d0*/  F2FP.BF16.F32.PACK_AB R188, R7, R188 ;  /* 0x000000bc07bc723e */ /* 0x000fe200000010ff */
[----:B------:R-:W-:Y:S01]  /*153e0*/  FFMA.FTZ R47, R47, R0, -R38 ;  /* 0x000000002f2f7223 */ /* 0x000fe20000010826 */
[----:B------:R-:W-:Y:S01]  /*153f0*/  FADD.FTZ R8, R190, R29 ;  /* 0x0000001dbe087221 */ /* 0x000fe20000010000 */
[----:B------:R-:W-:Y:S01]  /*15400*/  FADD.FTZ R31, R187, R40 ;  /* 0x00000028bb1f7221 */ /* 0x000fe20000010000 */
[C---:B------:R-:W-:Y:S01]  /*15410*/  F2FP.BF16.F32.PACK_AB R187, R10.reuse, R187 ;  /* 0x000000bb0abb723e */ /* 0x040fe200000010ff */
[----:B------:R-:W2:Y:S01]  /*15420*/  MUFU.EX2 R11, R11 ;  /* 0x0000000b000b7308 */ /* 0x000ea20000000800 */
[C---:B-1----:R-:W-:Y:S01]  /*15430*/  FADD.FTZ R29, R9.reuse, R8 ;  /* 0x00000008091d7221 */ /* 0x042fe20000010000 */
[----:B------:R-:W-:Y:S01]  /*15440*/  FADD.FTZ R40, R10, R31 ;  /* 0x0000001f0a287221 */ /* 0x000fe20000010000 */
[----:B------:R-:W-:Y:S01]  /*15450*/  F2FP.BF16.F32.PACK_AB R190, R9, R190 ;  /* 0x000000be09be723e */ /* 0x000fe200000010ff */
[----:B------:R-:W-:Y:S01]  /*15460*/  FFMA.FTZ R38, R69, R0, -R38 ;  /* 0x0000000045267223 */ /* 0x000fe20000010826 */
[----:B------:R-:W-:Y:S01]  /*15470*/  IADD3 R33, R33, R222, -R221 ;  /* 0x000000de21217210 */ /* 0x000fe20007ffe8dd */
[----:B------:R-:W-:Y:S01]  /*15480*/  FADD.FTZ R31, R181, R40 ;  /* 0x00000028b51f7221 */ /* 0x000fe20000010000 */
[----:B------:R-:W-:Y:S01]  /*15490*/  F2FP.BF16.F32.PACK_AB R191, R28, R191 ;  /* 0x000000bf1cbf723e */ /* 0x000fe200000010ff */
[----:B------:R-:W1:Y:S01]  /*154a0*/  MUFU.EX2 R186, R186 ;  /* 0x000000ba00ba7308 */ /* 0x000e620000000800 */
[----:B0-----:R-:W-:Y:S01]  /*154b0*/  FADD.FTZ R8, R184, R29 ;  /* 0x0000001db8087221 */ /* 0x001fe20000010000 */
[C---:B------:R-:W-:Y:S01]  /*154c0*/  FADD.FTZ R40, R30.reuse, R31 ;  /* 0x0000001f1e287221 */ /* 0x040fe20000010000 */
[----:B------:R-:W-:Y:S01]  /*154d0*/  IMAD.HI R33, R33, 0x2aaaaaab, RZ ;  /* 0x2aaaaaab21217827 */ /* 0x000fe200078e02ff */
[----:B------:R-:W-:-:S02]  /*154e0*/  F2FP.BF16.F32.PACK_AB R181, R30, R181 ;  /* 0x000000b51eb5723e */ /* 0x000fc400000010ff */
[----:B------:R-:W-:Y:S01]  /*154f0*/  CS2R R68, SRZ ;  /* 0x0000000000447805 */ /* 0x000fe2000001ff00 */
[----:B------:R-:W-:Y:S01]  /*15500*/  FADD.FTZ R31, R183, R40 ;  /* 0x00000028b71f7221 */ /* 0x000fe20000010000 */
[C---:B------:R-:W-:Y:S01]  /*15510*/  F2FP.BF16.F32.PACK_AB R183, R32.reuse, R183 ;  /* 0x000000b720b7723e */ /* 0x040fe200000010ff */
[----:B------:R-:W0:Y:S01]  /*15520*/  MUFU.EX2 R13, R13 ;  /* 0x0000000d000d7308 */ /* 0x000e220000000800 */
[C---:B--2---:R-:W-:Y:S01]  /*15530*/  FADD.FTZ R29, R11.reuse, R8 ;  /* 0x000000080b1d7221 */ /* 0x044fe20000010000 */
[----:B------:R-:W-:Y:S01]  /*15540*/  FADD.FTZ R24, R32, R31 ;  /* 0x0000001f20187221 */ /* 0x000fe20000010000 */
[----:B------:R-:W-:Y:S02]  /*15550*/  SHF.R.U32.HI R42, RZ, 0x1f, R33 ;  /* 0x0000001fff2a7819 */ /* 0x000fe40000011621 */
[----:B------:R-:W-:Y:S02]  /*15560*/  CS2R R52, SRZ ;  /* 0x0000000000347805 */ /* 0x000fe4000001ff00 */
[----:B------:R-:W-:Y:S01]  /*15570*/  F2FP.BF16.F32.PACK_AB R184, R11, R184 ;  /* 0x000000b80bb8723e */ /* 0x000fe200000010ff */
[----:B------:R-:W-:Y:S01]  /*15580*/  FADD.FTZ R31, R177, R24 ;  /* 0x00000018b11f7221 */ /* 0x000fe20000010000 */
[----:B------:R-:W-:Y:S01]  /*15590*/  F2FP.BF16.F32.PACK_AB R177, R34, R177 ;  /* 0x000000b122b1723e */ /* 0x000fe200000010ff */
[----:B------:R-:W2:Y:S01]  /*155a0*/  MUFU.EX2 R180, R180 ;  /* 0x000000b400b47308 */ /* 0x000ea20000000800 */
[----:B-1----:R-:W-:Y:S01]  /*155b0*/  FADD.FTZ R8, R186, R29 ;  /* 0x0000001dba087221 */ /* 0x002fe20000010000 */
[----:B------:R-:W-:Y:S01]  /*155c0*/  FADD.FTZ R10, R34, R31 ;  /* 0x0000001f220a7221 */ /* 0x000fe20000010000 */
[----:B------:R-:W-:-:S02]  /*155d0*/  CS2R R48, SRZ ;  /* 0x0000000000307805 */ /* 0x000fc4000001ff00 */
[----:B------:R-:W-:Y:S02]  /*155e0*/  CS2R R44, SRZ ;  /* 0x00000000002c7805 */ /* 0x000fe4000001ff00 */
[----:B------:R-:W-:Y:S01]  /*155f0*/  CS2R R34, SRZ ;  /* 0x0000000000227805 */ /* 0x000fe2000001ff00 */
[----:B------:R-:W-:Y:S01]  /*15600*/  FADD.FTZ R31, R179, R10 ;  /* 0x0000000ab31f7221 */ /* 0x000fe20000010000 */
[----:B------:R-:W-:Y:S01]  /*15610*/  F2FP.BF16.F32.PACK_AB R179, R36, R179 ;  /* 0x000000b324b3723e */ /* 0x000fe200000010ff */
[----:B------:R-:W1:Y:S01]  /*15620*/  MUFU.EX2 R15, R15 ;  /* 0x0000000f000f7308 */ /* 0x000e620000000800 */
[C---:B0-----:R-:W-:Y:S01]  /*15630*/  FADD.FTZ R29, R13.reuse, R8 ;  /* 0x000000080d1d7221 */ /* 0x041fe20000010000 */
[----:B------:R-:W-:-:S06]  /*15640*/  F2FP.BF16.F32.PACK_AB R186, R13, R186 ;  /* 0x000000ba0dba723e */ /* 0x000fcc00000010ff */
[----:B------:R-:W0:Y:S01]  /*15650*/  MUFU.EX2 R182, R182 ;  /* 0x000000b600b67308 */ /* 0x000e220000000800 */
[----:B--2---:R-:W-:-:S07]  /*15660*/  FADD.FTZ R8, R180, R29 ;  /* 0x0000001db4087221 */ /* 0x004fce0000010000 */
[----:B------:R-:W2:Y:S01]  /*15670*/  MUFU.EX2 R21, R21 ;  /* 0x0000001500157308 */ /* 0x000ea20000000800 */
[----:B-1----:R-:W-:Y:S01]  /*15680*/  FADD.FTZ R29, R15, R8 ;  /* 0x000000080f1d7221 */ /* 0x002fe20000010000 */
[----:B------:R-:W-:Y:S02]  /*15690*/  LEA.HI.SX32 R8, R33, R42, 0x1c ;  /* 0x0000002a21087211 */ /* 0x000fe400078fe2ff */
[----:B------:R-:W-:Y:S02]  /*156a0*/  CS2R R32, SRZ ;  /* 0x0000000000207805 */ /* 0x000fe4000001ff00 */
[----:B------:R-:W-:Y:S02]  /*156b0*/  F2FP.BF16.F32.PACK_AB R180, R15, R180 ;  /* 0x000000b40fb4723e */ /* 0x000fe400000010ff */
[----:B------:R-:W-:Y:S01]  /*156c0*/  VIMNMX R13, R219, R8, !PT ;  /* 0x00000008db0d7248 */ /* 0x000fe20007fe0100 */
[----:B------:R-:W1:Y:S01]  /*156d0*/  MUFU.EX2 R176, R176 ;  /* 0x000000b000b07308 */ /* 0x000e620000000800 */
[----:B0-----:R-:W-:-:S07]  /*156e0*/  FADD.FTZ R40, R182, R29 ;  /* 0x0000001db6287221 */ /* 0x001fce0000010000 */
[----:B------:R-:W0:Y:S01]  /*156f0*/  MUFU.EX2 R25, R25 ;  /* 0x0000001900197308 */ /* 0x000e220000000800 */
[C---:B--2---:R-:W-:Y:S01]  /*15700*/  FADD.FTZ R29, R21.reuse, R40 ;  /* 0x00000028151d7221 */ /* 0x044fe20000010000 */
[----:B------:R-:W-:Y:S02]  /*15710*/  F2FP.BF16.F32.PACK_AB R182, R21, R182 ;  /* 0x000000b615b6723e */ /* 0x000fe400000010ff */
[----:B------:R-:W-:-:S04]  /*15720*/  CS2R R40, SRZ ;  /* 0x0000000000287805 */ /* 0x000fc8000001ff00 */
[----:B------:R-:W2:Y:S01]  /*15730*/  MUFU.EX2 R178, R178 ;  /* 0x000000b200b27308 */ /* 0x000ea20000000800 */
[----:B-1----:R-:W-:-:S07]  /*15740*/  FADD.FTZ R14, R176, R29 ;  /* 0x0000001db00e7221 */ /* 0x002fce0000010000 */
[----:B------:R-:W1:Y:S01]  /*15750*/  MUFU.EX2 R27, R27 ;  /* 0x0000001b001b7308 */ /* 0x000e620000000800 */
[C---:B0-----:R-:W-:Y:S01]  /*15760*/  FADD.FTZ R29, R25.reuse, R14 ;  /* 0x0000000e191d7221 */ /* 0x041fe20000010000 */
[----:B------:R-:W-:Y:S01]  /*15770*/  FADD.FTZ R14, R36, R31 ;  /* 0x0000001f240e7221 */ /* 0x000fe20000010000 */
[----:B------:R-:W-:Y:S02]  /*15780*/  F2FP.BF16.F32.PACK_AB R176, R25, R176 ;  /* 0x000000b019b0723e */ /* 0x000fe400000010ff */
[----:B------:R-:W-:Y:S02]  /*15790*/  CS2R R36, SRZ ;  /* 0x0000000000247805 */ /* 0x000fe4000001ff00 */
[----:B------:R-:W-:Y:S01]  /*157a0*/  CS2R R30, SRZ ;  /* 0x00000000001e7805 */ /* 0x000fe2000001ff00 */
[----:B------:R-:W-:Y:S01]  /*157b0*/  FADD.FTZ R7, R173, R14 ;  /* 0x0000000ead077221 */ /* 0x000fe20000010000 */
[----:B------:R-:W-:Y:S01]  /*157c0*/  F2FP.BF16.F32.PACK_AB R173, R6, R173 ;  /* 0x000000ad06ad723e */ /* 0x000fe200000010ff */
[----:B------:R-:W0:Y:S01]  /*157d0*/  MUFU.EX2 R172, R172 ;  /* 0x000000ac00ac7308 */ /* 0x000e220000000800 */
[----:B--2---:R-:W-:Y:S01]  /*157e0*/  FADD.FTZ R10, R178, R29 ;  /* 0x0000001db20a7221 */ /* 0x004fe20000010000 */
[----:B------:R-:W-:-:S06]  /*157f0*/  FADD.FTZ R14, R6, R7 ;  /* 0x00000007060e7221 */ /* 0x000fcc0000010000 */
[----:B------:R-:W2:Y:S01]  /*15800*/  MUFU.EX2 R57, R57 ;  /* 0x0000003900397308 */ /* 0x000ea20000000800 */
[C---:B-1----:R-:W-:Y:S01]  /*15810*/  FADD.FTZ R29, R27.reuse, R10 ;  /* 0x0000000a1b1d7221 */ /* 0x042fe20000010000 */
[----:B------:R-:W-:-:S06]  /*15820*/  F2FP.BF16.F32.PACK_AB R178, R27, R178 ;  /* 0x000000b21bb2723e */ /* 0x000fcc00000010ff */
[----:B------:R-:W1:Y:S01]  /*15830*/  MUFU.EX2 R175, R175 ;  /* 0x000000af00af7308 */ /* 0x000e620000000800 */
[----:B0-----:R-:W-:Y:S01]  /*15840*/  FADD.FTZ R10, R172, R29 ;  /* 0x0000001dac0a7221 */ /* 0x001fe20000010000 */
[----:B------:R-:W-:-:S06]  /*15850*/  CS2R R28, SRZ ;  /* 0x00000000001c7805 */ /* 0x000fcc000001ff00 */
[----:B------:R-:W0:Y:S01]  /*15860*/  MUFU.EX2 R39, R39 ;  /* 0x0000002700277308 */ /* 0x000e220000000800 */
[C---:B--2---:R-:W-:Y:S01]  /*15870*/  FADD.FTZ R10, R57.reuse, R10 ;  /* 0x0000000a390a7221 */ /* 0x044fe20000010000 */
[----:B------:R-:W-:Y:S02]  /*15880*/  F2FP.BF16.F32.PACK_AB R172, R57, R172 ;  /* 0x000000ac39ac723e */ /* 0x000fe400000010ff */
[----:B------:R-:W-:-:S04]  /*15890*/  CS2R R56, SRZ ;  /* 0x0000000000387805 */ /* 0x000fc8000001ff00 */
[----:B------:R-:W2:Y:S01]  /*158a0*/  MUFU.EX2 R20, R20 ;  /* 0x0000001400147308 */ /* 0x000ea20000000800 */
[----:B-1----:R-:W-:-:S07]  /*158b0*/  FADD.FTZ R9, R175, R14 ;  /* 0x0000000eaf097221 */ /* 0x002fce0000010000 */
[----:B------:R1:W3:Y:S01]  /*158c0*/  MUFU.EX2 R174, R61 ;  /* 0x0000003d00ae7308 */ /* 0x0002e20000000800 */
[----:B0-----:R-:W-:-:S07]  /*158d0*/  FADD.FTZ R7, R39, R10 ;  /* 0x0000000a27077221 */ /* 0x001fce0000010000 */
[----:B------:R-:W0:Y:S01]  /*158e0*/  MUFU.EX2 R169, R169 ;  /* 0x000000a900a97308 */ /* 0x000e220000000800 */
[C---:B--2---:R-:W-:Y:S01]  /*158f0*/  FADD.FTZ R24, R20.reuse, R9 ;  /* 0x0000000914187221 */ /* 0x044fe20000010000 */
[----:B------:R-:W-:Y:S02]  /*15900*/  F2FP.BF16.F32.PACK_AB R175, R20, R175 ;  /* 0x000000af14af723e */ /* 0x000fe400000010ff */
[----:B-1----:R-:W-:-:S04]  /*15910*/  CS2R R60, SRZ ;  /* 0x00000000003c7805 */ /* 0x002fc8000001ff00 */
[----:B------:R-:W1:Y:S01]  /*15920*/  MUFU.EX2 R43, R43 ;  /* 0x0000002b002b7308 */ /* 0x000e620000000800 */
[C---:B---3--:R-:W-:Y:S01]  /*15930*/  FADD.FTZ R14, R174.reuse, R7 ;  /* 0x00000007ae0e7221 */ /* 0x048fe20000010000 */
[----:B------:R-:W-:-:S06]  /*15940*/  F2FP.BF16.F32.PACK_AB R174, R174, R39 ;  /* 0x00000027aeae723e */ /* 0x000fcc00000010ff */
[----:B------:R-:W2:Y:S01]  /*15950*/  MUFU.EX2 R26, R26 ;  /* 0x0000001a001a7308 */ /* 0x000ea20000000800 */
[----:B0-----:R-:W-:Y:S01]  /*15960*/  FADD.FTZ R9, R169, R24 ;  /* 0x00000018a9097221 */ /* 0x001fe20000010000 */
[----:B------:R-:W-:-:S06]  /*15970*/  CS2R R24, SRZ ;  /* 0x0000000000187805 */ /* 0x000fcc000001ff00 */
[----:B------:R0:W3:Y:S01]  /*15980*/  MUFU.EX2 R168, R65 ;  /* 0x0000004100a87308 */ /* 0x0000e20000000800 */
[----:B-1----:R-:W-:-:S07]  /*15990*/  FADD.FTZ R7, R43, R14 ;  /* 0x0000000e2b077221 */ /* 0x002fce0000010000 */
[----:B------:R-:W1:Y:S01]  /*159a0*/  MUFU.EX2 R171, R171 ;  /* 0x000000ab00ab7308 */ /* 0x000e620000000800 */
[C---:B--2---:R-:W-:Y:S01]  /*159b0*/  FADD.FTZ R14, R26.reuse, R9 ;  /* 0x000000091a0e7221 */ /* 0x044fe20000010000 */
[----:B------:R-:W-:Y:S02]  /*159c0*/  F2FP.BF16.F32.PACK_AB R169, R26, R169 ;  /* 0x000000a91aa9723e */ /* 0x000fe400000010ff */
[----:B0-----:R-:W-:Y:S02]  /*159d0*/  CS2R R64, SRZ ;  /* 0x0000000000407805 */ /* 0x001fe4000001ff00 */
[----:B------:R-:W-:Y:S02]  /*159e0*/  CS2R R26, SRZ ;  /* 0x00000000001a7805 */ /* 0x000fe4000001ff00 */
[----:B------:R-:W0:Y:S01]  /*159f0*/  MUFU.EX2 R47, R47 ;  /* 0x0000002f002f7308 */ /* 0x000e220000000800 */
[C---:B---3--:R-:W-:Y:S01]  /*15a00*/  FADD.FTZ R6, R168.reuse, R7 ;  /* 0x00000007a8067221 */ /* 0x048fe20000010000 */
[----:B------:R-:W-:-:S02]  /*15a10*/  F2FP.BF16.F32.PACK_AB R168, R168, R43 ;  /* 0x0000002ba8a8723e */ /* 0x000fc400000010ff */
[----:B------:R-:W-:-:S04]  /*15a20*/  CS2R R42, SRZ ;  /* 0x00000000002a7805 */ /* 0x000fc8000001ff00 */
[----:B------:R1:W2:Y:S08]  /*15a30*/  MUFU.EX2 R10, R5 ;  /* 0x00000005000a7308 */ /* 0x0002b00000000800 */
[----:B------:R-:W3:Y:S01]  /*15a40*/  MUFU.EX2 R38, R38 ;  /* 0x0000002600267308 */ /* 0x000ee20000000800 */
[----:B-1----:R-:W-:Y:S01]  /*15a50*/  FADD.FTZ R5, R171, R14 ;  /* 0x0000000eab057221 */ /* 0x002fe20000010000 */
[----:B0-----:R-:W-:-:S03]  /*15a60*/  FADD.FTZ R7, R47, R6 ;  /* 0x000000062f077221 */ /* 0x001fc60000010000 */
[C---:B--2---:R-:W-:Y:S01]  /*15a70*/  FADD.FTZ R6, R10.reuse, R5 ;  /* 0x000000050a067221 */ /* 0x044fe20000010000 */
[----:B------:R-:W-:Y:S01]  /*15a80*/  F2FP.BF16.F32.PACK_AB R171, R10, R171 ;  /* 0x000000ab0aab723e */ /* 0x000fe200000010ff */
[----:B------:R-:W-:Y:S02]  /*15a90*/  VIADD R10, R2, 0xfffffffe ;  /* 0xfffffffe020a7836 */ /* 0x000fe40000000000 */
[----:B------:R-:W-:Y:S02]  /*15aa0*/  IMAD.MOV.U32 R2, RZ, RZ, 0x3f800000 ;  /* 0x3f800000ff027424 */ /* 0x000fe400078e00ff */
[----:B------:R-:W-:Y:S01]  /*15ab0*/  IMAD.MOV.U32 R5, RZ, RZ, 0x3f800000 ;  /* 0x3f800000ff057424 */ /* 0x000fe200078e00ff */
[----:B------:R-:W-:Y:S01]  /*15ac0*/  ISETP.GE.AND P1, PT, R10, R13, PT ;  /* 0x0000000d0a00720c */ /* 0x000fe20003f26270 */
[C---:B---3--:R-:W-:Y:S01]  /*15ad0*/  FADD.FTZ R7, R38.reuse, R7 ;  /* 0x0000000726077221 */ /* 0x048fe20000010000 */
[----:B------:R-:W-:Y:S02]  /*15ae0*/  F2FP.BF16.F32.PACK_AB R170, R38, R47 ;  /* 0x0000002f26aa723e */ /* 0x000fe400000010ff */
[----:B------:R-:W-:-:S02]  /*15af0*/  CS2R R46, SRZ ;  /* 0x00000000002e7805 */ /* 0x000fc4000001ff00 */
[----:B------:R-:W-:-:S07]  /*15b00*/  CS2R R38, SRZ ;  /* 0x0000000000267805 */ /* 0x000fce000001ff00 */
[----:B------:R-:W-:Y:S05]  /*15b10*/  @!P1 BRA `(.L_x_2843) ;  /* 0x0000002800409947 */ /* 0x000fea0003800000 */
[----:B------:R-:W-:Y:S01]  /*15b20*/  BSSY B1, `(.L_x_2843) ;  /* 0x000028f000017945 */ /* 0x000fe20003800000 */
[----:B------:R-:W-:Y:S02]  /*15b30*/  IMAD.MOV.U32 R8, RZ, RZ, R4 ;  /* 0x000000ffff087224 */ /* 0x000fe400078e0004 */
[----:B------:R-:W-:Y:S02]  /*15b40*/  IMAD.MOV.U32 R9, RZ, RZ, R3 ;  /* 0x000000ffff097224 */ /* 0x000fe400078e0003 */
[----:B------:R-:W-:Y:S02]  /*15b50*/  IMAD.MOV.U32 R11, RZ, RZ, R202 ;  /* 0x000000ffff0b7224 */ /* 0x000fe400078e00ca */
[----:B------:R-:W-:Y:S02]  /*15b60*/  IMAD.MOV.U32 R14, RZ, RZ, R198 ;  /* 0x000000ffff0e7224 */ /* 0x000fe400078e00c6 */
[----:B------:R-:W-:Y:S02]  /*15b70*/  IMAD.MOV.U32 R2, RZ, RZ, 0x3f800000 ;  /* 0x3f800000ff027424 */ /* 0x000fe400078e00ff */
[----:B------:R-:W-:-:S07]  /*15b80*/  IMAD.MOV.U32 R119, RZ, RZ, RZ ;  /* 0x000000ffff777224 */ /* 0x000fce00078e00ff */
.L_x_2856:
[----:B------:R-:W-:-:S04]  /*15b90*/  ISETP.NE.AND P1, PT, R14, 0x1, PT ;  /* 0x000000010e00780c */ /* 0x000fc80003f25270 */
[----:B------:R-:W-:-:S04]  /*15ba0*/  SEL R202, RZ, 0x1, P1 ;  /* 0x00000001ffca7807 */ /* 0x000fc80000800000 */
[----:B------:R-:W-:Y:S01]  /*15bb0*/  LOP3.LUT R202, R11, R202, RZ, 0x3c, !PT ;  /* 0x000000ca0bca7212 */ /* 0x000fe200078e3cff */
[----:B------:R-:W-:Y:S06]  /*15bc0*/  @!P0 BRA `(.L_x_2844) ;  /* 0x0000000000048947 */ /* 0x000fec0003800000 */
[----:B------:R-:W-:Y:S01]  /*15bd0*/  BPT.TRAP 0x1 ;  /* 0x000000040000795c */ /* 0x000fe20000300000 */
.L_x_2844:
        /* <DEDUP_REMOVED lines=8> */
.L_x_2845:
[----:B------:R-:W-:Y:S01]  /*15c60*/  IMAD R3, R198, 0x900, R12 ;  /* 0x00000900c6037824 */ /* 0x000fe200078e020c */
[----:B------:R-:W-:Y:S03]  /*15c70*/  BSSY B2, `(.L_x_2846) ;  /* 0x0000006000027945 */ /* 0x000fe60003800000 */
[C---:B------:R-:W-:Y:S02]  /*15c80*/  VIADD R15, R3.reuse, 0x2 ;  /* 0x00000002030f7836 */ /* 0x040fe40000000000 */
[----:B------:R-:W-:Y:S01]  /*15c90*/  VIADD R4, R3, 0x4 ;  /* 0x0000000403047836 */ /* 0x000fe20000000000 */
[----:B-1----:R-:W-:Y:S06]  /*15ca0*/  @P1 BRA `(.L_x_2847) ;  /* 0x0000000000081947 */ /* 0x002fec0003800000 */
[----:B------:R-:W1:Y:S02]  /*15cb0*/  SYNCS.PHASECHK.TRANS64.TRYWAIT P1, [R0+URZ+0x30830], R20 ;  /* 0x03083014000075a7 */ /* 0x000e64000802017f */
[----:B-1----:R-:W-:Y:S05]  /*15cc0*/  @!P1 BRA `(.L_x_2848) ;  /* 0x0000012800189947 */ /* 0x002fea0003800000 */
.L_x_2847:
[----:B------:R-:W-:Y:S05]  /*15cd0*/  BSYNC B2 ;  /* 0x0000000000027941 */ /* 0x000fea0003800000 */
.L_x_2846:
[----:B------:R-:W2:Y:S04]  /*15ce0*/  LDL.64 R124, [R1+0x28] ;  /* 0x00002800017c7983 */ /* 0x000ea80000100a00 */
[----:B------:R3:W-:Y:S04]  /*15cf0*/  STL.64 [R1+0x58], R8 ;  /* 0x0000580801007387 */ /* 0x0007e80000100a00 */
[----:B---3--:R-:W3:Y:S04]  /*15d00*/  LDL.64 R8, [R1+0x20] ;  /* 0x0000200001087983 */ /* 0x008ee80000100a00 */
[----:B------:R4:W-:Y:S04]  /*15d10*/  STL.64 [R1+0x50], R6 ;  /* 0x0000500601007387 */ /* 0x0009e80000100a00 */
[----:B----4-:R-:W4:Y:S01]  /*15d20*/  LDL.64 R6, [R1+0x18] ;  /* 0x0000180001067983 */ /* 0x010f220000100a00 */
[----:B01----:R-:W-:-:S02]  /*15d30*/  IMAD.MOV.U32 R20, RZ, RZ, R3 ;  /* 0x000000ffff147224 */ /* 0x003fc400078e0003 */
[C---:B------:R-:W-:Y:S02]  /*15d40*/  VIADD R120, R3.reuse, 0x6 ;  /* 0x0000000603787836 */ /* 0x040fe40000000000 */
[C---:B------:R-:W-:Y:S01]  /*15d50*/  VIADD R122, R3.reuse, 0x304 ;  /* 0x00000304037a7836 */ /* 0x040fe20000000000 */
[----:B------:R-:W-:Y:S01]  /*15d60*/  R2UR UR26, R20 ;  /* 0x00000000141a72ca */ /* 0x000fe200000e0000 */
[----:B------:R-:W-:Y:S01]  /*15d70*/  IMAD.MOV.U32 R20, RZ, RZ, R15 ;  /* 0x000000ffff147224 */ /* 0x000fe200078e000f */
[----:B------:R-:W-:Y:S01]  /*15d80*/  R2UR UR14, R120 ;  /* 0x00000000780e72ca */ /* 0x000fe200000e0000 */
[C---:B------:R-:W-:Y:S01]  /*15d90*/  VIADD R120, R3.reuse, 0x302 ;  /* 0x0000030203787836 */ /* 0x040fe20000000000 */
[----:B------:R-:W-:Y:S01]  /*15da0*/  R2UR UR58, R122 ;  /* 0x000000007a3a72ca */ /* 0x000fe200000e0000 */
[----:B------:R-:W-:Y:S01]  /*15db0*/  IMAD.MOV.U32 R21, RZ, RZ, 0x40000040 ;  /* 0x40000040ff157424 */ /* 0x000fe200078e00ff */
[----:B------:R-:W-:Y:S01]  /*15dc0*/  R2UR UR22, R20 ;  /* 0x00000000141672ca */ /* 0x000fe200000e0000 */
[----:B------:R-:W-:Y:S01]  /*15dd0*/  IMAD.MOV.U32 R20, RZ, RZ, R4 ;  /* 0x000000ffff147224 */ /* 0x000fe200078e0004 */
[----:B------:R-:W-:Y:S01]  /*15de0*/  R2UR UR6, R120 ;  /* 0x00000000780672ca */ /* 0x000fe200000e0000 */
[----:B------:R-:W-:-:S02]  /*15df0*/  VIADD R120, R3, 0x600 ;  /* 0x0000060003787836 */ /* 0x000fc40000000000 */
[-C--:B------:R-:W-:Y:S01]  /*15e00*/  FMUL.FTZ R26, R26, R2.reuse ;  /* 0x000000021a1a7220 */ /* 0x080fe20000410000 */
[C---:B------:R-:W-:Y:S01]  /*15e10*/  VIADD R122, R3.reuse, 0x602 ;  /* 0x00000602037a7836 */ /* 0x040fe20000000000 */
[----:B------:R-:W-:Y:S01]  /*15e20*/  R2UR UR18, R20 ;  /* 0x00000000141272ca */ /* 0x000fe200000e0000 */
[C---:B------:R-:W-:Y:S01]  /*15e30*/  VIADD R20, R3.reuse, 0x300 ;  /* 0x0000030003147836 */ /* 0x040fe20000000000 */
[----:B------:R-:W-:Y:S01]  /*15e40*/  R2UR UR50, R120 ;  /* 0x00000000783272ca */ /* 0x000fe200000e0000 */
[----:B------:R-:W-:Y:S02]  /*15e50*/  VIADD R120, R3, 0x606 ;  /* 0x0000060603787836 */ /* 0x000fe40000000000 */
[-C--:B------:R-:W-:Y:S01]  /*15e60*/  FMUL.FTZ R27, R27, R2.reuse ;  /* 0x000000021b1b7220 */ /* 0x080fe20000410000 */
[----:B------:R-:W-:Y:S01]  /*15e70*/  FMUL.FTZ R30, R30, R2 ;  /* 0x000000021e1e7220 */ /* 0x000fe20000410000 */
[----:B------:R-:W-:Y:S01]  /*15e80*/  R2UR UR10, R20 ;  /* 0x00000000140a72ca */ /* 0x000fe200000e0000 */
[----:B------:R-:W-:-:S02]  /*15e90*/  VIADD R20, R3, 0x306 ;  /* 0x0000030603147836 */ /* 0x000fc40000000000 */
[-C--:B------:R-:W-:Y:S01]  /*15ea0*/  FMUL.FTZ R31, R31, R2.reuse ;  /* 0x000000021f1f7220 */ /* 0x080fe20000410000 */
[-C--:B------:R-:W-:Y:S01]  /*15eb0*/  FMUL.FTZ R34, R34, R2.reuse ;  /* 0x0000000222227220 */ /* 0x080fe20000410000 */
[-C--:B------:R-:W-:Y:S01]  /*15ec0*/  FMUL.FTZ R35, R35, R2.reuse ;  /* 0x0000000223237220 */ /* 0x080fe20000410000 */
[-C--:B------:R-:W-:Y:S01]  /*15ed0*/  FMUL.FTZ R38, R38, R2.reuse ;  /* 0x0000000226267220 */ /* 0x080fe20000410000 */
[----:B------:R-:W-:Y:S01]  /*15ee0*/  R2UR UR54, R20 ;  /* 0x00000000143672ca */ /* 0x000fe200000e0000 */
[----:B------:R-:W-:Y:S02]  /*15ef0*/  VIADD R20, R3, 0x604 ;  /* 0x0000060403147836 */ /* 0x000fe40000000000 */
        /* <DEDUP_REMOVED lines=41> */
[----:B------:R-:W-:Y:S01]  /*16190*/  R2UR UR27, R21 ;  /* 0x00000000151b72ca */ /* 0x000fe200000e0000 */
[----:B------:R-:W4:Y:S01]  /*161a0*/  LDL.64 R2, [R1+0x10] ;  /* 0x0000100001027983 */ /* 0x000f220000100a00 */
[----:B------:R-:W-:Y:S01]  /*161b0*/  IMAD.MOV.U32 R121, RZ, RZ, 0x40000040 ;  /* 0x40000040ff797424 */ /* 0x000fe200078e00ff */
[----:B------:R-:W-:Y:S01]  /*161c0*/  R2UR UR46, R122 ;  /* 0x000000007a2e72ca */ /* 0x000fe200000e0000 */
[----:B------:R-:W-:Y:S01]  /*161d0*/  IMAD.MOV.U32 R123, RZ, RZ, 0x40000040 ;  /* 0x40000040ff7b7424 */ /* 0x000fe200078e00ff */
[----:B------:R-:W-:-:S02]  /*161e0*/  R2UR UR38, R120 ;  /* 0x00000000782672ca */ /* 0x000fc400000e0000 */
[C---:B------:R-:W-:Y:S02]  /*161f0*/  R2UR UR15, R121.reuse ;  /* 0x00000000790f72ca */ /* 0x040fe400000e0000 */
[----:B------:R-:W-:Y:S02]  /*16200*/  R2UR UR7, R121 ;  /* 0x00000000790772ca */ /* 0x000fe400000e0000 */
[----:B------:R-:W-:Y:S02]  /*16210*/  R2UR UR59, R123 ;  /* 0x000000007b3b72ca */ /* 0x000fe400000e0000 */
[----:B------:R-:W-:Y:S02]  /*16220*/  R2UR UR51, R121 ;  /* 0x00000000793372ca */ /* 0x000fe400000e0000 */
[----:B------:R-:W-:Y:S02]  /*16230*/  R2UR UR47, R123 ;  /* 0x000000007b2f72ca */ /* 0x000fe400000e0000 */
[----:B------:R-:W-:Y:S01]  /*16240*/  R2UR UR39, R121 ;  /* 0x00000000792772ca */ /* 0x000fe200000e0000 */
        /* <DEDUP_REMOVED lines=48> */
[C---:B------:R-:W-:Y:S01]  /*16550*/  R2UR UR23, R21.reuse ;  /* 0x00000000151772ca */ /* 0x040fe200000e0000 */
[----:B------:R-:W4:Y:S01]  /*16560*/  LDL.64 R4, [R1+0x8] ;  /* 0x0000080001047983 */ /* 0x000f220000100a00 */
[----:B------:R-:W-:-:S02]  /*16570*/  R2UR UR19, R21 ;  /* 0x00000000151372ca */ /* 0x000fc400000e0000 */
[C---:B------:R-:W-:Y:S02]  /*16580*/  R2UR UR11, R21.reuse ;  /* 0x00000000150b72ca */ /* 0x040fe400000e0000 */
[C---:B------:R-:W-:Y:S02]  /*16590*/  R2UR UR55, R21.reuse ;  /* 0x00000000153772ca */ /* 0x040fe400000e0000 */
[----:B------:R-:W-:Y:S02]  /*165a0*/  R2UR UR42, R20 ;  /* 0x00000000142a72ca */ /* 0x000fe400000e0000 */
[----:B------:R-:W-:Y:S02]  /*165b0*/  R2UR UR43, R21 ;  /* 0x00000000152b72ca */ /* 0x000fe400000e0000 */
[----:B------:R-:W4:Y:S01]  /*165c0*/  LDL.64 R20, [R1] ;  /* 0x0000000001147983 */ /* 0x000f220000100a00 */
[----:B--2---:R-:W-:Y:S02]  /*165d0*/  R2UR UR24, R124 ;  /* 0x000000007c1872ca */ /* 0x004fe400000e0000 */
[----:B------:R-:W-:-:S02]  /*165e0*/  R2UR UR25, R125 ;  /* 0x000000007d1972ca */ /* 0x000fc400000e0000 */
[----:B------:R-:W-:-:S11]  /*165f0*/  WARPGROUP.ARRIVE ;  /* 0x00000000000079c5 */ /* 0x000fd60000000000 */
        /* <DEDUP_REMOVED lines=10> */
[----:B------:R0:W5:Y:S01]  /*166a0*/  LDL.LU.64 R6, [R1+0x50] ;  /* 0x0000500001067983 */ /* 0x0001620000300a00 */
        /* <DEDUP_REMOVED lines=38> */
.L_x_2849:
[----:B------:R-:W-:Y:S01]  /*16910*/  SHF.L.U32 R2, R11, 0x1f, RZ ;  /* 0x0000001f0b027819 */ /* 0x000fe200000006ff */
[----:B------:R-:W-:-:S04]  /*16920*/  IMAD R11, R14, 0x8, R18 ;  /* 0x000000080e0b7824 */ /* 0x000fc800078e0212 */
[----:B------:R0:W1:Y:S01]  /*16930*/  SYNCS.PHASECHK.TRANS64.TRYWAIT P1, [R11+URZ+0x30850], R2 ;  /* 0x030850020b0075a7 */ /* 0x000062000802017f */
[----:B------:R-:W-:Y:S05]  /*16940*/  @!P0 BRA `(.L_x_2850) ;  /* 0x0000000000048947 */ /* 0x000fea0003800000 */
[----:B------:R-:W-:Y:S01]  /*16950*/  BPT.TRAP 0x1 ;  /* 0x000000040000795c */ /* 0x000fe20000300000 */
.L_x_2850:
[----:B------:R-:W-:Y:S04]  /*16960*/  BSSY B2, `(.L_x_2851) ;  /* 0x0000004000027945 */ /* 0x000fe80003800000 */
[----:B-1----:R-:W-:Y:S05]  /*16970*/  @P1 BRA `(.L_x_2852) ;  /* 0x0000000000081947 */ /* 0x002fea0003800000 */
[----:B------:R-:W1:Y:S02]  /*16980*/  SYNCS.PHASECHK.TRANS64.TRYWAIT P1, [R11+URZ+0x30850], R2 ;  /* 0x030850020b0075a7 */ /* 0x000e64000802017f */
[----:B-1----:R-:W-:Y:S05]  /*16990*/  @!P1 BRA `(.L_x_2853) ;  /* 0x0000011800f89947 */ /* 0x002fea0003800000 */
.L_x_2852:
[----:B------:R-:W-:Y:S05]  /*169a0*/  BSYNC B2 ;  /* 0x0000000000027941 */ /* 0x000fea0003800000 */
.L_x_2851:
        /* <DEDUP_REMOVED lines=48> */
.L_x_2854:
[----:B------:R-:W0:Y:S01]  /*16cb0*/  LDC R2, c[0x0][0x448] ;  /* 0x00011200ff027b82 */ /* 0x000e220000000800 */
[----:B------:R-:W-:Y:S01]  /*16cc0*/  VIADD R0, R0, 0x30840 ;  /* 0x0003084000007836 */ /* 0x000fe20000000000 */
[----:B------:R-:W-:Y:S01]  /*16cd0*/  LOP3.LUT R19, R19, 0xffffffbf, RZ, 0xc0, !PT ;  /* 0xffffffbf13137812 */ /* 0x000fe200078ec0ff */
[----:B------:R-:W-:-:S03]  /*16ce0*/  ULDC UR4, c[0x0][0x988] ;  /* 0x0002620000047ab9 */ /* 0x000fc60000000800 */
[----:B------:R-:W-:Y:S02]  /*16cf0*/  PRMT R0, R214, 0x654, R0 ;  /* 0x00000654d6007816 */ /* 0x000fe40000000000 */
[----:B------:R-:W-:Y:S02]  /*16d00*/  @P0 LOP3.LUT R19, R19, 0x40, RZ, 0xfc, !PT ;  /* 0x0000004013130812 */ /* 0x000fe400078efcff */
[----:B------:R1:W-:Y:S02]  /*16d10*/  SYNCS.ARRIVE.TRANS64.RED.A1T0 RZ, [R0+URZ], RZ ;  /* 0x000000ff00ff79a7 */ /* 0x0003e4000810043f */
[----:B------:R-:W-:Y:S02]  /*16d20*/  LOP3.LUT R19, R19, 0xffffff7f, RZ, 0xc0, !PT ;  /* 0xffffff7f13137812 */ /* 0x000fe400078ec0ff */
[----:B0-----:R-:W-:Y:S01]  /*16d30*/  ISETP.NE.AND P1, PT, R2, 0x1, PT ;  /* 0x000000010200780c */ /* 0x001fe20003f25270 */
[----:B------:R-:W-:-:S12]  /*16d40*/  IMAD.IADD R2, R225, 0x1, R220 ;  /* 0x00000001e1027824 */ /* 0x000fd800078e02dc */
[----:B------:R-:W0:Y:S08]  /*16d50*/  @P1 LDC R3, c[0x0][0x44c] ;  /* 0x00011300ff031b82 */ /* 0x000e300000000800 */
[----:B-1----:R-:W1:Y:S01]  /*16d60*/  @P1 LDC R0, c[0x0][0x450] ;  /* 0x00011400ff001b82 */ /* 0x002e620000000800 */
[----:B0-----:R-:W-:-:S05]  /*16d70*/  @P1 IMAD.HI.U32 R3, R2, R3, RZ ;  /* 0x0000000302031227 */ /* 0x001fca00078e00ff */
[----:B-1----:R-:W-:Y:S01]  /*16d80*/  @P1 SHF.R.U32.HI R2, RZ, R0, R3 ;  /* 0x00000000ff021219 */ /* 0x002fe20000011603 */
[----:B------:R-:W-:-:S04]  /*16d90*/  IMAD R3, R10, -0x60, RZ ;  /* 0xffffffa00a037824 */ /* 0x000fc800078e02ff */
[----:B------:R-:W0:Y:S01]  /*16da0*/  SHFL.IDX PT, R0, R2, RZ, 0x1c1f ;  /* 0x001c1fff02007589 */ /* 0x000e2200000e0000 */
[----:B------:R-:W-:-:S03]  /*16db0*/  IADD3 R3, -R223, 0x1, R3 ;  /* 0x00000001df037810 */ /* 0x000fc60007ffe103 */
[----:B------:R-:W1:Y:S01]  /*16dc0*/  SHFL.IDX PT, R2, R2, 0x1, 0x1c1f ;  /* 0x003c1f0002027f89 */ /* 0x000e6200000e0000 */
[----:B------:R-:W-:-:S05]  /*16dd0*/  IADD3 R3, -R221, R3, R222 ;  /* 0x00000003dd037210 */ /* 0x000fca0007ffe1de */
[C---:B0-----:R-:W-:Y:S02]  /*16de0*/  IMAD.IADD R0, R3.reuse, 0x1, R0 ;  /* 0x0000000103007824 */ /* 0x041fe400078e0200 */
[----:B-1----:R-:W-:-:S03]  /*16df0*/  IMAD.IADD R2, R3, 0x1, R2 ;  /* 0x0000000103027824 */ /* 0x002fc600078e0202 */
[C---:B------:R-:W-:Y:S02]  /*16e00*/  ISETP.GT.AND P4, PT, R0.reuse, RZ, PT ;  /* 0x000000ff0000720c */ /* 0x040fe40003f84270 */
[C---:B------:R-:W-:Y:S02]  /*16e10*/  ISETP.GT.AND P3, PT, R0.reuse, 0x1, PT ;  /* 0x000000010000780c */ /* 0x040fe40003f64270 */
[C---:B------:R-:W-:Y:S02]  /*16e20*/  ISETP.GT.AND P2, PT, R0.reuse, 0x8, PT ;  /* 0x000000080000780c */ /* 0x040fe40003f44270 */
[----:B------:R-:W-:Y:S02]  /*16e30*/  ISETP.GT.AND P1, PT, R0, 0x9, PT ;  /* 0x000000090000780c */ /* 0x000fe40003f24270 */
[----:B------:R-:W-:Y:S02]  /*16e40*/  FSEL R120, R120, -INF , P4 ;  /* 0xff80000078787808 */ /* 0x000fe40002000000 */
[----:B------:R-:W-:-:S02]  /*16e50*/  FSEL R121, R121, -INF , P3 ;  /* 0xff80000079797808 */ /* 0x000fc40001800000 */
[----:B------:R-:W-:Y:S02]  /*16e60*/  FSEL R124, R124, -INF , P2 ;  /* 0xff8000007c7c7808 */ /* 0x000fe40001000000 */
[----:B------:R-:W-:Y:S02]  /*16e70*/  FSEL R125, R125, -INF , P1 ;  /* 0xff8000007d7d7808 */ /* 0x000fe40000800000 */
[C---:B------:R-:W-:Y:S02]  /*16e80*/  ISETP.GT.AND P5, PT, R0.reuse, 0x10, PT ;  /* 0x000000100000780c */ /* 0x040fe40003fa4270 */
[C---:B------:R-:W-:Y:S02]  /*16e90*/  ISETP.GT.AND P4, PT, R0.reuse, 0x11, PT ;  /* 0x000000110000780c */ /* 0x040fe40003f84270 */
[C---:B------:R-:W-:Y:S02]  /*16ea0*/  ISETP.GT.AND P3, PT, R0.reuse, 0x18, PT ;  /* 0x000000180000780c */ /* 0x040fe40003f64270 */
[----:B------:R-:W-:-:S02]  /*16eb0*/  ISETP.GT.AND P2, PT, R0, 0x19, PT ;  /* 0x000000190000780c */ /* 0x000fc40003f44270 */
[----:B------:R-:W-:Y:S02]  /*16ec0*/  ISETP.GT.AND P1, PT, R0, 0x20, PT ;  /* 0x000000200000780c */ /* 0x000fe40003f24270 */
[----:B------:R-:W-:Y:S02]  /*16ed0*/  FSEL R128, R128, -INF , P5 ;  /* 0xff80000080807808 */ /* 0x000fe40002800000 */
[----:B------:R-:W-:Y:S02]  /*16ee0*/  FSEL R129, R129, -INF , P4 ;  /* 0xff80000081817808 */ /* 0x000fe40002000000 */
[----:B------:R-:W-:Y:S02]  /*16ef0*/  FSEL R132, R132, -INF , P3 ;  /* 0xff80000084847808 */ /* 0x000fe40001800000 */
[----:B------:R-:W-:Y:S02]  /*16f00*/  FSEL R133, R133, -INF , P2 ;  /* 0xff80000085857808 */ /* 0x000fe40001000000 */
[----:B------:R-:W-:-:S02]  /*16f10*/  FSEL R136, R136, -INF , P1 ;  /* 0xff80000088887808 */ /* 0x000fc40000800000 */
[C---:B------:R-:W-:Y:S02]  /*16f20*/  ISETP.GT.AND P5, PT, R0.reuse, 0x21, PT ;  /* 0x000000210000780c */ /* 0x040fe40003fa4270 */
[C---:B------:R-:W-:Y:S02]  /*16f30*/  ISETP.GT.AND P4, PT, R0.reuse, 0x28, PT ;  /* 0x000000280000780c */ /* 0x040fe40003f84270 */
[C---:B------:R-:W-:Y:S02]  /*16f40*/  ISETP.GT.AND P3, PT, R0.reuse, 0x29, PT ;  /* 0x000000290000780c */ /* 0x040fe40003f64270 */
[C---:B------:R-:W-:Y:S02]  /*16f50*/  ISETP.GT.AND P2, PT, R0.reuse, 0x30, PT ;  /* 0x000000300000780c */ /* 0x040fe40003f44270 */
[----:B------:R-:W-:Y:S02]  /*16f60*/  ISETP.GT.AND P1, PT, R0, 0x31, PT ;  /* 0x000000310000780c */ /* 0x000fe40003f24270 */
[----:B------:R-:W-:-:S02]  /*16f70*/  FSEL R137, R137, -INF , P5 ;  /* 0xff80000089897808 */ /* 0x000fc40002800000 */
[----:B------:R-:W-:Y:S02]  /*16f80*/  FSEL R140, R140, -INF , P4 ;  /* 0xff8000008c8c7808 */ /* 0x000fe40002000000 */
[----:B------:R-:W-:Y:S02]  /*16f90*/  FSEL R141, R141, -INF , P3 ;  /* 0xff8000008d8d7808 */ /* 0x000fe40001800000 */
[----:B------:R-:W-:Y:S02]  /*16fa0*/  FSEL R144, R144, -INF , P2 ;  /* 0xff80000090907808 */ /* 0x000fe40001000000 */
[----:B------:R-:W-:Y:S02]  /*16fb0*/  FSEL R145, R145, -INF , P1 ;  /* 0xff80000091917808 */ /* 0x000fe40000800000 */
[C---:B------:R-:W-:Y:S02]  /*16fc0*/  ISETP.GT.AND P5, PT, R0.reuse, 0x38, PT ;  /* 0x000000380000780c */ /* 0x040fe40003fa4270 */
[----:B------:R-:W-:-:S02]  /*16fd0*/  ISETP.GT.AND P4, PT, R0, 0x39, PT ;  /* 0x000000390000780c */ /* 0x000fc40003f84270 */
[C---:B------:R-:W-:Y:S02]  /*16fe0*/  ISETP.GT.AND P3, PT, R0.reuse, 0x40, PT ;  /* 0x000000400000780c */ /* 0x040fe40003f64270 */
[C---:B------:R-:W-:Y:S02]  /*16ff0*/  ISETP.GT.AND P2, PT, R0.reuse, 0x41, PT ;  /* 0x000000410000780c */ /* 0x040fe40003f44270 */
[----:B------:R-:W-:Y:S02]  /*17000*/  ISETP.GT.AND P1, PT, R0, 0x48, PT ;  /* 0x000000480000780c */ /* 0x000fe40003f24270 */
[----:B------:R-:W-:Y:S02]  /*17010*/  FSEL R148, R148, -INF , P5 ;  /* 0xff80000094947808 */ /* 0x000fe40002800000 */
        /* <DEDUP_REMOVED lines=9> */
[----:B-----5:R-:W-:Y:S02]  /*170b0*/  FMNMX.FTZ R0, R120, R9, !PT ;  /* 0x0000000978007209 */ /* 0x020fe40007810000 */
[----:B------:R-:W-:Y:S02]  /*170c0*/  FSEL R157, R157, -INF , P5 ;  /* 0xff8000009d9d7808 */ /* 0x000fe40002800000 */
[----:B------:R-:W-:Y:S02]  /*170d0*/  FMNMX.FTZ R0, R121, R0, !PT ;  /* 0x0000000079007209 */ /* 0x000fe40007810000 */
[----:B------:R-:W-:Y:S02]  /*170e0*/  FSEL R160, R160, -INF , P4 ;  /* 0xff800000a0a07808 */ /* 0x000fe40002000000 */
[----:B------:R-:W-:-:S02]  /*170f0*/  FMNMX.FTZ R0, R124, R0, !PT ;  /* 0x000000007c007209 */ /* 0x000fc40007810000 */
[----:B------:R-:W-:Y:S02]  /*17100*/  FSEL R161, R161, -INF , P3 ;  /* 0xff800000a1a17808 */ /* 0x000fe40001800000 */
[----:B------:R-:W-:Y:S02]  /*17110*/  FMNMX.FTZ R0, R125, R0, !PT ;  /* 0x000000007d007209 */ /* 0x000fe40007810000 */
[----:B------:R-:W-:Y:S02]  /*17120*/  FSEL R164, R164, -INF , P2 ;  /* 0xff800000a4a47808 */ /* 0x000fe40001000000 */
[----:B------:R-:W-:Y:S02]  /*17130*/  FMNMX.FTZ R0, R128, R0, !PT ;  /* 0x0000000080007209 */ /* 0x000fe40007810000 */
[----:B------:R-:W-:Y:S02]  /*17140*/  FSEL R165, R165, -INF , P1 ;  /* 0xff800000a5a57808 */ /* 0x000fe40000800000 */
[----:B------:R-:W-:-:S02]  /*17150*/  FMNMX.FTZ R0, R129, R0, !PT ;  /* 0x0000000081007209 */ /* 0x000fc40007810000 */
[----:B------:R-:W-:Y:S02]  /*17160*/  ISETP.GT.AND P1, PT, R2, 0x10, PT ;  /* 0x000000100200780c */ /* 0x000fe40003f24270 */
[----:B------:R-:W-:Y:S02]  /*17170*/  FMNMX.FTZ R0, R132, R0, !PT ;  /* 0x0000000084007209 */ /* 0x000fe40007810000 */
[----:B------:R-:W-:Y:S02]  /*17180*/  FSEL R130, R130, -INF , P1 ;  /* 0xff80000082827808 */ /* 0x000fe40000800000 */
[----:B------:R-:W-:Y:S02]  /*17190*/  FMNMX.FTZ R0, R133, R0, !PT ;  /* 0x0000000085007209 */ /* 0x000fe40007810000 */
[----:B------:R-:W-:Y:S02]  /*171a0*/  ISETP.GT.AND P1, PT, R2, 0x21, PT ;  /* 0x000000210200780c */ /* 0x000fe40003f24270 */
[----:B------:R-:W-:-:S02]  /*171b0*/  FMNMX.FTZ R0, R136, R0, !PT ;  /* 0x0000000088007209 */ /* 0x000fc40007810000 */
[----:B------:R-:W-:Y:S02]  /*171c0*/  ISETP.GT.AND P0, PT, R2, 0x41, PT ;  /* 0x000000410200780c */ /* 0x000fe40003f04270 */
[----:B------:R-:W-:Y:S02]  /*171d0*/  FMNMX.FTZ R0, R137, R0, !PT ;  /* 0x0000000089007209 */ /* 0x000fe40007810000 */
[----:B------:R-:W-:Y:S02]  /*171e0*/  FSEL R139, R139, -INF , P1 ;  /* 0xff8000008b8b7808 */ /* 0x000fe40000800000 */
[----:B------:R-:W-:Y:S02]  /*171f0*/  FMNMX.FTZ R0, R140, R0, !PT ;  /* 0x000000008c007209 */ /* 0x000fe40007810000 */
[----:B------:R-:W-:Y:S02]  /*17200*/  ISETP.GT.AND P1, PT, R2, 0x38, PT ;  /* 0x000000380200780c */ /* 0x000fe40003f24270 */
[----:B------:R-:W-:-:S02]  /*17210*/  FMNMX.FTZ R0, R141, R0, !PT ;  /* 0x000000008d007209 */ /* 0x000fc40007810000 */
[----:B------:R-:W-:Y:S02]  /*17220*/  ISETP.GT.AND P5, PT, R2, RZ, PT ;  /* 0x000000ff0200720c */ /* 0x000fe40003fa4270 */
[----:B------:R-:W-:Y:S02]  /*17230*/  FMNMX.FTZ R0, R144, R0, !PT ;  /* 0x0000000090007209 */ /* 0x000fe40007810000 */
[C---:B------:R-:W-:Y:S02]  /*17240*/  ISETP.GT.AND P4, PT, R2.reuse, 0x1, PT ;  /* 0x000000010200780c */ /* 0x040fe40003f84270 */
        /* <DEDUP_REMOVED lines=9> */
[----:B------:R-:W-:Y:S02]  /*172e0*/  FSEL R122, R122, -INF , P5 ;  /* 0xff8000007a7a7808 */ /* 0x000fe40002800000 */
[----:B------:R-:W-:Y:S02]  /*172f0*/  FMNMX.FTZ R0, R156, R0, !PT ;  /* 0x000000009c007209 */ /* 0x000fe40007810000 */
[----:B------:R-:W-:Y:S02]  /*17300*/  FSEL R123, R123, -INF , P4 ;  /* 0xff8000007b7b7808 */ /* 0x000fe40002000000 */
[----:B------:R-:W-:Y:S02]  /*17310*/  FMNMX.FTZ R0, R157, R0, !PT ;  /* 0x000000009d007209 */ /* 0x000fe40007810000 */
[----:B------:R-:W-:Y:S02]  /*17320*/  FSEL R126, R126, -INF , P3 ;  /* 0xff8000007e7e7808 */ /* 0x000fe40001800000 */
[----:B------:R-:W-:-:S02]  /*17330*/  FMNMX.FTZ R0, R160, R0, !PT ;  /* 0x00000000a0007209 */ /* 0x000fc40007810000 */
[----:B------:R-:W-:Y:S02]  /*17340*/  FSEL R127, R127, -INF , P2 ;  /* 0xff8000007f7f7808 */ /* 0x000fe40001000000 */
[----:B------:R-:W-:Y:S02]  /*17350*/  FMNMX.FTZ R0, R161, R0, !PT ;  /* 0x00000000a1007209 */ /* 0x000fe40007810000 */
[----:B------:R-:W-:Y:S02]  /*17360*/  ISETP.GT.AND P5, PT, R2, 0x11, PT ;  /* 0x000000110200780c */ /* 0x000fe40003fa4270 */
[----:B------:R-:W-:Y:S02]  /*17370*/  FMNMX.FTZ R0, R164, R0, !PT ;  /* 0x00000000a4007209 */ /* 0x000fe40007810000 */
[----:B------:R-:W-:Y:S02]  /*17380*/  ISETP.GT.AND P4, PT, R2, 0x18, PT ;  /* 0x000000180200780c */ /* 0x000fe40003f84270 */
[----:B------:R-:W-:-:S02]  /*17390*/  FMNMX.FTZ R0, R165, R0, !PT ;  /* 0x00000000a5007209 */ /* 0x000fc40007810000 */
[C---:B------:R-:W-:Y:S02]  /*173a0*/  ISETP.GT.AND P3, PT, R2.reuse, 0x19, PT ;  /* 0x000000190200780c */ /* 0x040fe40003f64270 */
[----:B------:R-:W-:Y:S01]  /*173b0*/  ISETP.GT.AND P2, PT, R2, 0x20, PT ;  /* 0x000000200200780c */ /* 0x000fe20003f44270 */
[----:B------:R-:W0:Y:S01]  /*173c0*/  SHFL.BFLY PT, R3, R0, 0x2, 0x1f ;  /* 0x0c401f0000037f89 */ /* 0x000e2200000e0000 */
[----:B------:R-:W-:Y:S02]  /*173d0*/  @P0 LOP3.LUT R19, R19, 0x80, RZ, 0xfc, !PT ;  /* 0x0000008013130812 */ /* 0x000fe400078efcff */
[----:B------:R-:W-:Y:S02]  /*173e0*/  FSEL R131, R131, -INF , P5 ;  /* 0xff80000083837808 */ /* 0x000fe40002800000 */
[----:B------:R-:W-:Y:S02]  /*173f0*/  FSEL R134, R134, -INF , P4 ;  /* 0xff80000086867808 */ /* 0x000fe40002000000 */
[----:B------:R-:W-:-:S02]  /*17400*/  FSEL R135, R135, -INF , P3 ;  /* 0xff80000087877808 */ /* 0x000fc40001800000 */
[----:B------:R-:W-:Y:S02]  /*17410*/  FSEL R138, R138, -INF , P2 ;  /* 0xff8000008a8a7808 */ /* 0x000fe40001000000 */
[C---:B------:R-:W-:Y:S02]  /*17420*/  ISETP.GT.AND P5, PT, R2.reuse, 0x28, PT ;  /* 0x000000280200780c */ /* 0x040fe40003fa4270 */
[C---:B------:R-:W-:Y:S02]  /*17430*/  ISETP.GT.AND P4, PT, R2.reuse, 0x29, PT ;  /* 0x000000290200780c */ /* 0x040fe40003f84270 */
[C---:B------:R-:W-:Y:S02]  /*17440*/  ISETP.GT.AND P3, PT, R2.reuse, 0x30, PT ;  /* 0x000000300200780c */ /* 0x040fe40003f64270 */
[----:B------:R-:W-:Y:S02]  /*17450*/  ISETP.GT.AND P2, PT, R2, 0x31, PT ;  /* 0x000000310200780c */ /* 0x000fe40003f44270 */
[----:B------:R-:W-:-:S02]  /*17460*/  LOP3.LUT R19, R19, 0xfffffeff, RZ, 0xc0, !PT ;  /* 0xfffffeff13137812 */ /* 0x000fc400078ec0ff */
[----:B------:R-:W-:Y:S02]  /*17470*/  FSEL R142, R142, -INF , P5 ;  /* 0xff8000008e8e7808 */ /* 0x000fe40002800000 */
[----:B------:R-:W-:Y:S02]  /*17480*/  FSEL R143, R143, -INF , P4 ;  /* 0xff8000008f8f7808 */ /* 0x000fe40002000000 */
[----:B0-----:R-:W-:Y:S02]  /*17490*/  FMNMX.FTZ R3, R0, R3, !PT ;  /* 0x0000000300037209 */ /* 0x001fe40007810000 */
[----:B------:R-:W-:Y:S02]  /*174a0*/  FSEL R146, R146, -INF , P3 ;  /* 0xff80000092927808 */ /* 0x000fe40001800000 */
[----:B------:R-:W-:Y:S01]  /*174b0*/  FSEL R147, R147, -INF , P2 ;  /* 0xff80000093937808 */ /* 0x000fe20001000000 */
[----:B------:R-:W0:Y:S01]  /*174c0*/  SHFL.BFLY PT, R0, R3, 0x1, 0x1f ;  /* 0x0c201f0003007f89 */ /* 0x000e2200000e0000 */
[----:B------:R-:W-:-:S02]  /*174d0*/  @P1 LOP3.LUT R19, R19, 0x100, RZ, 0xfc, !PT ;  /* 0x0000010013131812 */ /* 0x000fc400078efcff */
[C---:B------:R-:W-:Y:S02]  /*174e0*/  ISETP.GT.AND P2, PT, R2.reuse, 0x50, PT ;  /* 0x000000500200780c */ /* 0x040fe40003f44270 */
[C---:B------:R-:W-:Y:S02]  /*174f0*/  ISETP.GT.AND P3, PT, R2.reuse, 0x51, PT ;  /* 0x000000510200780c */ /* 0x040fe40003f64270 */
[C---:B------:R-:W-:Y:S02]  /*17500*/  ISETP.GT.AND P4, PT, R2.reuse, 0x58, PT ;  /* 0x000000580200780c */ /* 0x040fe40003f84270 */
[C---:B------:R-:W-:Y:S02]  /*17510*/  ISETP.GT.AND P5, PT, R2.reuse, 0x59, PT ;  /* 0x000000590200780c */ /* 0x040fe40003fa4270 */
[C---:B------:R-:W-:Y:S02]  /*17520*/  ISETP.GT.AND P1, PT, R2.reuse, 0x39, PT ;  /* 0x000000390200780c */ /* 0x040fe40003f24270 */
[----:B------:R-:W-:-:S02]  /*17530*/  ISETP.GT.AND P0, PT, R2, 0x40, PT ;  /* 0x000000400200780c */ /* 0x000fc40003f04270 */
[----:B------:R-:W-:Y:S02]  /*17540*/  FSEL R151, R151, -INF , P1 ;  /* 0xff80000097977808 */ /* 0x000fe40000800000 */
[----:B------:R-:W-:Y:S02]  /*17550*/  FSEL R154, R154, -INF , P0 ;  /* 0xff8000009a9a7808 */ /* 0x000fe40000000000 */
[C---:B------:R-:W-:Y:S02]  /*17560*/  LOP3.LUT P0, RZ, R19.reuse, 0x80, RZ, 0xc0, !PT ;  /* 0x0000008013ff7812 */ /* 0x040fe4000780c0ff */
[----:B------:R-:W-:Y:S02]  /*17570*/  LOP3.LUT P1, RZ, R19, 0x100, RZ, 0xc0, !PT ;  /* 0x0000010013ff7812 */ /* 0x000fe4000782c0ff */
[----:B------:R-:W-:Y:S02]  /*17580*/  FSEL R155, R155, -INF , P0 ;  /* 0xff8000009b9b7808 */ /* 0x000fe40000000000 */
[----:B0-----:R-:W-:Y:S01]  /*17590*/  FMNMX.FTZ R3, R3, R0, !PT ;  /* 0x0000000003037209 */ /* 0x001fe20007810000 */
[----:B------:R-:W-:Y:S01]  /*175a0*/  IMAD.U32 R0, RZ, RZ, UR4 ;  /* 0x00000004ff007e24 */ /* 0x000fe2000f8e00ff */
[----:B------:R-:W-:-:S02]  /*175b0*/  FSEL R159, R159, -INF , P1 ;  /* 0xff8000009f9f7808 */ /* 0x000fc40000800000 */
[C---:B------:R-:W-:Y:S02]  /*175c0*/  FSETP.NEU.FTZ.AND P6, PT, R3.reuse, -INF , PT ;  /* 0xff8000000300780b */ /* 0x040fe40003fdd000 */
[----:B------:R-:W-:Y:S02]  /*175d0*/  FSEL R162, R162, -INF , P2 ;  /* 0xff800000a2a27808 */ /* 0x000fe40001000000 */
[----:B------:R-:W-:Y:S02]  /*175e0*/  FSEL R5, R3, RZ, P6 ;  /* 0x000000ff03057208 */ /* 0x000fe40003000000 */
[----:B------:R-:W-:Y:S02]  /*175f0*/  FSEL R163, R163, -INF , P3 ;  /* 0xff800000a3a37808 */ /* 0x000fe40001800000 */
[----:B------:R-:W-:Y:S01]  /*17600*/  FSEL R166, R166, -INF , P4 ;  /* 0xff800000a6a67808 */ /* 0x000fe20002000000 */
[----:B------:R-:W-:Y:S01]  /*17610*/  FADD.FTZ R5, -R5, R9 ;  /* 0x0000000905057221 */ /* 0x000fe20000010100 */
[----:B------:R-:W-:Y:S01]  /*17620*/  FMUL.FTZ R9, R3, R0 ;  /* 0x0000000003097220 */ /* 0x000fe20000410000 */
[----:B------:R-:W-:-:S02]  /*17630*/  FSEL R167, R167, -INF , P5 ;  /* 0xff800000a7a77808 */ /* 0x000fc40002800000 */
[----:B------:R-:W-:Y:S01]  /*17640*/  FMUL.FTZ R5, R5, R0 ;  /* 0x0000000005057220 */ /* 0x000fe20000410000 */
[----:B------:R-:W-:Y:S02]  /*17650*/  LOP3.LUT P0, RZ, R19, 0x40, RZ, 0xc0, !PT ;  /* 0x0000004013ff7812 */ /* 0x000fe4000780c0ff */
[----:B------:R-:W-:Y:S02]  /*17660*/  FSEL R9, R9, RZ, P6 ;  /* 0x000000ff09097208 */ /* 0x000fe40003000000 */
[----:B------:R-:W-:Y:S01]  /*17670*/  ISETP.GT.AND P6, PT, R2, 0x48, PT ;  /* 0x000000480200780c */ /* 0x000fe20003fc4270 */
[----:B------:R-:W-:Y:S01]  /*17680*/  MUFU.EX2 R5, R5 ;  /* 0x0000000500057308 */ /* 0x000fe20000000800 */
[----:B------:R-:W-:Y:S01]  /*17690*/  FMNMX.FTZ R2, R122, R8, !PT ;  /* 0x000000087a027209 */ /* 0x000fe20007810000 */
[-CC-:B------:R-:W-:Y:S01]  /*176a0*/  FFMA.FTZ R120, R120, R0.reuse, -R9.reuse ;  /* 0x0000000078787223 */ /* 0x180fe20000010809 */
[----:B------:R-:W-:Y:S01]  /*176b0*/  FSEL R158, R158, -INF , P6 ;  /* 0xff8000009e9e7808 */ /* 0x000fe20003000000 */
[--C-:B------:R-:W-:Y:S01]  /*176c0*/  FFMA.FTZ R121, R121, R0, -R9.reuse ;  /* 0x0000000079797223 */ /* 0x100fe20000010809 */
[----:B------:R-:W-:Y:S01]  /*176d0*/  FMNMX.FTZ R2, R123, R2, !PT ;  /* 0x000000027b027209 */ /* 0x000fe20007810000 */
[-CC-:B------:R-:W-:Y:S01]  /*176e0*/  FFMA.FTZ R124, R124, R0.reuse, -R9.reuse ;  /* 0x000000007c7c7223 */ /* 0x180fe20000010809 */
[--C-:B------:R-:W-:Y:S01]  /*176f0*/  FFMA.FTZ R125, R125, R0, -R9.reuse ;  /* 0x000000007d7d7223 */ /* 0x100fe20000010809 */
[----:B------:R-:W0:Y:S01]  /*17700*/  MUFU.EX2 R120, R120 ;  /* 0x0000007800787308 */ /* 0x000e220000000800 */
[----:B------:R-:W-:Y:S01]  /*17710*/  FMNMX.FTZ R2, R126, R2, !PT ;  /* 0x000000027e027209 */ /* 0x000fe20007810000 */
[-CC-:B------:R-:W-:Y:S01]  /*17720*/  FFMA.FTZ R128, R128, R0.reuse, -R9.reuse ;  /* 0x0000000080807223 */ /* 0x180fe20000010809 */
[-CC-:B------:R-:W-:Y:S01]  /*17730*/  FFMA.FTZ R129, R129, R0.reuse, -R9.reuse ;  /* 0x0000000081817223 */ /* 0x180fe20000010809 */
[--C-:B------:R-:W-:Y:S01]  /*17740*/  FFMA.FTZ R132, R132, R0, -R9.reuse ;  /* 0x0000000084847223 */ /* 0x100fe20000010809 */
[----:B------:R-:W-:Y:S01]  /*17750*/  FMNMX.FTZ R2, R127, R2, !PT ;  /* 0x000000027f027209 */ /* 0x000fe20007810000 */
[-CC-:B------:R-:W-:Y:S01]  /*17760*/  FFMA.FTZ R133, R133, R0.reuse, -R9.reuse ;  /* 0x0000000085857223 */ /* 0x180fe20000010809 */
[--C-:B------:R-:W-:Y:S01]  /*17770*/  FFMA.FTZ R136, R136, R0, -R9.reuse ;  /* 0x0000000088887223 */ /* 0x100fe20000010809 */
[----:B------:R-:W1:Y:S01]  /*17780*/  MUFU.EX2 R121, R121 ;  /* 0x0000007900797308 */ /* 0x000e620000000800 */
[----:B------:R-:W-:Y:S01]  /*17790*/  FMNMX.FTZ R2, R130, R2, !PT ;  /* 0x0000000282027209 */ /* 0x000fe20007810000 */
[-CC-:B------:R-:W-:Y:S01]  /*177a0*/  FFMA.FTZ R137, R137, R0.reuse, -R9.reuse ;  /* 0x0000000089897223 */ /* 0x180fe20000010809 */
[-CC-:B------:R-:W-:Y:S01]  /*177b0*/  FFMA.FTZ R140, R140, R0.reuse, -R9.reuse ;  /* 0x000000008c8c7223 */ /* 0x180fe20000010809 */
[--C-:B------:R-:W-:Y:S01]  /*177c0*/  FFMA.FTZ R141, R141, R0, -R9.reuse ;  /* 0x000000008d8d7223 */ /* 0x100fe20000010809 */
[----:B------:R-:W-:Y:S01]  /*177d0*/  FMNMX.FTZ R2, R131, R2, !PT ;  /* 0x0000000283027209 */ /* 0x000fe20007810000 */
[-CC-:B------:R-:W-:Y:S01]  /*177e0*/  FFMA.FTZ R144, R144, R0.reuse, -R9.reuse ;  /* 0x0000000090907223 */ /* 0x180fe20000010809 */
[--C-:B------:R-:W-:Y:S01]  /*177f0*/  FFMA.FTZ R145, R145, R0, -R9.reuse ;  /* 0x0000000091917223 */ /* 0x100fe20000010809 */
[----:B------:R-:W-:Y:S01]  /*17800*/  MUFU.EX2 R124, R124 ;  /* 0x0000007c007c7308 */ /* 0x000fe20000000800 */
[----:B------:R-:W-:Y:S01]  /*17810*/  FMNMX.FTZ R2, R134, R2, !PT ;  /* 0x0000000286027209 */ /* 0x000fe20007810000 */
[----:B0-----:R-:W-:Y:S01]  /*17820*/  FFMA.FTZ R7, R5, R7, R120 ;  /* 0x0000000705077223 */ /* 0x001fe20000010078 */
[-CC-:B------:R-:W-:Y:S01]  /*17830*/  FFMA.FTZ R148, R148, R0.reuse, -R9.reuse ;  /* 0x0000000094947223 */ /* 0x180fe20000010809 */
[--C-:B------:R-:W-:Y:S01]  /*17840*/  FFMA.FTZ R149, R149, R0, -R9.reuse ;  /* 0x0000000095957223 */ /* 0x100fe20000010809 */
[----:B------:R-:W-:Y:S01]  /*17850*/  FMNMX.FTZ R2, R135, R2, !PT ;  /* 0x0000000287027209 */ /* 0x000fe20007810000 */
[-CC-:B------:R-:W-:Y:S01]  /*17860*/  FFMA.FTZ R152, R152, R0.reuse, -R9.reuse ;  /* 0x0000000098987223 */ /* 0x180fe20000010809 */
[----:B------:R-:W-:Y:S01]  /*17870*/  FFMA.FTZ R153, R153, R0, -R9 ;  /* 0x0000000099997223 */ /* 0x000fe20000010809 */
[----:B------:R-:W-:Y:S01]  /*17880*/  MUFU.EX2 R125, R125 ;  /* 0x0000007d007d7308 */ /* 0x000fe20000000800 */
[----:B------:R-:W-:Y:S01]  /*17890*/  FMNMX.FTZ R2, R138, R2, !PT ;  /* 0x000000028a027209 */ /* 0x000fe20007810000 */
[----:B-1----:R-:W-:Y:S01]  /*178a0*/  FADD.FTZ R7, R121, R7 ;  /* 0x0000000779077221 */ /* 0x002fe20000010000 */
[-CC-:B------:R-:W-:Y:S01]  /*178b0*/  FFMA.FTZ R156, R156, R0.reuse, -R9.reuse ;  /* 0x000000009c9c7223 */ /* 0x180fe20000010809 */
[--C-:B------:R-:W-:Y:S01]  /*178c0*/  FFMA.FTZ R157, R157, R0, -R9.reuse ;  /* 0x000000009d9d7223 */ /* 0x100fe20000010809 */
[----:B------:R-:W-:Y:S01]  /*178d0*/  FMNMX.FTZ R2, R139, R2, !PT ;  /* 0x000000028b027209 */ /* 0x000fe20007810000 */
[-CC-:B------:R-:W-:Y:S01]  /*178e0*/  FFMA.FTZ R160, R160, R0.reuse, -R9.reuse ;  /* 0x00000000a0a07223 */ /* 0x180fe20000010809 */
[--C-:B------:R-:W-:Y:S01]  /*178f0*/  FFMA.FTZ R161, R161, R0, -R9.reuse ;  /* 0x00000000a1a17223 */ /* 0x100fe20000010809 */
[----:B------:R-:W-:Y:S01]  /*17900*/  MUFU.EX2 R128, R128 ;  /* 0x0000008000807308 */ /* 0x000fe20000000800 */
[----:B------:R-:W-:Y:S01]  /*17910*/  FMNMX.FTZ R2, R142, R2, !PT ;  /* 0x000000028e027209 */ /* 0x000fe20007810000 */
[-CC-:B------:R-:W-:Y:S01]  /*17920*/  FFMA.FTZ R164, R164, R0.reuse, -R9.reuse ;  /* 0x00000000a4a47223 */ /* 0x180fe20000010809 */
[----:B------:R-:W-:-:S02]  /*17930*/  FFMA.FTZ R9, R165, R0, -R9 ;  /* 0x00000000a5097223 */ /* 0x000fc40000010809 */
        /* <DEDUP_REMOVED lines=139> */
.L_x_2855:
[C---:B------:R-:W-:Y:S01]  /*181f0*/  ISETP.GT.AND P1, PT, R10.reuse, R13, PT ;  /* 0x0000000d0a00720c */ /* 0x040fe20003f24270 */
        /* <DEDUP_REMOVED lines=34> */
.L_x_2843:
[----:B------:R-:W-:Y:S05]  /*18420*/  BSYNC B0 ;  /* 0x0000000000007941 */ /* 0x000fea0003800000 */
.L_x_2842:
[----:B------:R-:W-:Y:S01]  /*18430*/  ISETP.GE.AND P1, PT, R10, R219, PT ;  /* 0x000000db0a00720c */ /* 0x000fe20003f26270 */
[----:B------:R-:W-:-:S12]  /*18440*/  BSSY B0, `(.L_x_2857) ;  /* 0x0000210000007945 */ /* 0x000fd80003800000 */
[----:B------:R-:W-:Y:S05]  /*18450*/  @!P1 BRA `(.L_x_2858) ;  /* 0x0000002000389947 */ /* 0x000fea0003800000 */
[----:B------:R-:W-:Y:S02]  /*18460*/  IMAD.MOV.U32 R8, RZ, RZ, R4 ;  /* 0x000000ffff087224 */ /* 0x000fe400078e0004 */
[----:B------:R-:W-:Y:S02]  /*18470*/  IMAD.MOV.U32 R9, RZ, RZ, R3 ;  /* 0x000000ffff097224 */ /* 0x000fe400078e0003 */
[----:B------:R-:W-:Y:S02]  /*18480*/  IMAD.MOV.U32 R11, RZ, RZ, R202 ;  /* 0x000000ffff0b7224 */ /* 0x000fe400078e00ca */
[----:B------:R-:W-:-:S07]  /*18490*/  IMAD.MOV.U32 R13, RZ, RZ, R198 ;  /* 0x000000ffff0d7224 */ /* 0x000fce00078e00c6 */
.L_x_2871:
[----:B------:R-:W-:-:S05]  /*184a0*/  VIADD R0, R13, 0x1 ;  /* 0x000000010d007836 */ /* 0x000fca0000000000 */
[----:B------:R-:W-:-:S04]  /*184b0*/  ISETP.NE.AND P1, PT, R0, 0x2, PT ;  /* 0x000000020000780c */ /* 0x000fc80003f25270 */
[----:B------:R-:W-:Y:S02]  /*184c0*/  SEL R0, R0, RZ, P1 ;  /* 0x000000ff00007207 */ /* 0x000fe40000800000 */
[----:B------:R-:W-:-:S03]  /*184d0*/  SEL R202, RZ, 0x1, P1 ;  /* 0x00000001ffca7807 */ /* 0x000fc60000800000 */
[----:B------:R-:W-:Y:S01]  /*184e0*/  IMAD.MOV.U32 R198, RZ, RZ, R0 ;  /* 0x000000ffffc67224 */ /* 0x000fe200078e0000 */
[----:B------:R-:W-:Y:S01]  /*184f0*/  LOP3.LUT R202, R11, R202, RZ, 0x3c, !PT ;  /* 0x000000ca0bca7212 */ /* 0x000fe200078e3cff */
[----:B------:R-:W-:Y:S06]  /*18500*/  @!P0 BRA `(.L_x_2859) ;  /* 0x0000000000048947 */ /* 0x000fec0003800000 */
[----:B------:R-:W-:Y:S01]  /*18510*/  BPT.TRAP 0x1 ;  /* 0x000000040000795c */ /* 0x000fe20000300000 */
.L_x_2859:
[----:B------:R-:W-:Y:S01]  /*18520*/  IMAD R14, R198, 0x8, R18 ;  /* 0x00000008c60e7824 */ /* 0x000fe200078e0212 */
[----:B------:R-:W-:-:S04]  /*18530*/  SHF.L.U32 R15, R202, 0x1f, RZ ;  /* 0x0000001fca0f7819 */ /* 0x000fc800000006ff */
[----:B------:R0:W1:Y:S01]  /*18540*/  SYNCS.PHASECHK.TRANS64.TRYWAIT P1, [R14+URZ+0x30830], R15 ;  /* 0x0308300f0e0075a7 */ /* 0x000062000802017f */
[----:B------:R-:W-:Y:S05]  /*18550*/  @!P0 BRA `(.L_x_2860) ;  /* 0x0000000000048947 */ /* 0x000fea0003800000 */
[----:B------:R-:W-:Y:S01]  /*18560*/  BPT.TRAP 0x1 ;  /* 0x000000040000795c */ /* 0x000fe20000300000 */
.L_x_2860:
[----:B------:R-:W-:Y:S01]  /*18570*/  IMAD R3, R198, 0x900, R12 ;  /* 0x00000900c6037824 */ /* 0x000fe200078e020c */
[----:B------:R-:W-:Y:S03]  /*18580*/  BSSY B1, `(.L_x_2861) ;  /* 0x0000006000017945 */ /* 0x000fe60003800000 */
[C---:B------:R-:W-:Y:S02]  /*18590*/  VIADD R21, R3.reuse, 0x2 ;  /* 0x0000000203157836 */ /* 0x040fe40000000000 */
[----:B------:R-:W-:Y:S01]  /*185a0*/  VIADD R4, R3, 0x4 ;  /* 0x0000000403047836 */ /* 0x000fe20000000000 */
[----:B-1----:R-:W-:Y:S06]  /*185b0*/  @P1 BRA `(.L_x_2862) ;  /* 0x0000000000081947 */ /* 0x002fec0003800000 */
[----:B------:R-:W1:Y:S02]  /*185c0*/  SYNCS.PHASECHK.TRANS64.TRYWAIT P1, [R14+URZ+0x30830], R15 ;  /* 0x0308300f0e0075a7 */ /* 0x000e64000802017f */
[----:B-1----:R-:W-:Y:S05]  /*185d0*/  @!P1 BRA `(.L_x_2863) ;  /* 0x000000fc00fc9947 */ /* 0x002fea0003800000 */
.L_x_2862:
[----:B------:R-:W-:Y:S05]  /*185e0*/  BSYNC B1 ;  /* 0x0000000000017941 */ /* 0x000fea0003800000 */
.L_x_2861:
[----:B------:R-:W2:Y:S04]  /*185f0*/  LDL.64 R122, [R1+0x28] ;  /* 0x00002800017a7983 */ /* 0x000ea80000100a00 */
[----:B------:R3:W-:Y:S04]  /*18600*/  STL.64 [R1+0x50], R6 ;  /* 0x0000500601007387 */ /* 0x0007e80000100a00 */
[----:B---3--:R-:W3:Y:S01]  /*18610*/  LDL.64 R6, [R1+0x20] ;  /* 0x0000200001067983 */ /* 0x008ee20000100a00 */
[----:B01----:R-:W-:Y:S02]  /*18620*/  IMAD.MOV.U32 R14, RZ, RZ, R3 ;  /* 0x000000ffff0e7224 */ /* 0x003fe400078e0003 */
[----:B------:R-:W-:-:S02]  /*18630*/  VIADD R20, R3, 0x6 ;  /* 0x0000000603147836 */ /* 0x000fc40000000000 */
[C---:B------:R-:W-:Y:S01]  /*18640*/  VIADD R120, R3.reuse, 0x304 ;  /* 0x0000030403787836 */ /* 0x040fe20000000000 */
[----:B------:R-:W-:Y:S01]  /*18650*/  R2UR UR26, R14 ;  /* 0x000000000e1a72ca */ /* 0x000fe200000e0000 */
[----:B------:R-:W-:Y:S01]  /*18660*/  IMAD.MOV.U32 R14, RZ, RZ, R21 ;  /* 0x000000ffff0e7224 */ /* 0x000fe200078e0015 */
[----:B------:R-:W-:Y:S01]  /*18670*/  R2UR UR14, R20 ;  /* 0x00000000140e72ca */ /* 0x000fe200000e0000 */
[C---:B------:R-:W-:Y:S01]  /*18680*/  VIADD R20, R3.reuse, 0x302 ;  /* 0x0000030203147836 */ /* 0x040fe20000000000 */
[----:B------:R-:W-:Y:S01]  /*18690*/  R2UR UR58, R120 ;  /* 0x00000000783a72ca */ /* 0x000fe200000e0000 */
[C---:B------:R-:W-:Y:S01]  /*186a0*/  VIADD R120, R3.reuse, 0x602 ;  /* 0x0000060203787836 */ /* 0x040fe20000000000 */
[----:B------:R-:W-:Y:S01]  /*186b0*/  R2UR UR22, R14 ;  /* 0x000000000e1672ca */ /* 0x000fe200000e0000 */
[----:B------:R-:W-:Y:S01]  /*186c0*/  IMAD.MOV.U32 R14, RZ, RZ, R4 ;  /* 0x000000ffff0e7224 */ /* 0x000fe200078e0004 */
[----:B------:R-:W-:Y:S01]  /*186d0*/  R2UR UR6, R20 ;  /* 0x00000000140672ca */ /* 0x000fe200000e0000 */
[----:B------:R-:W-:-:S02]  /*186e0*/  VIADD R20, R3, 0x600 ;  /* 0x0000060003147836 */ /* 0x000fc40000000000 */
[-C--:B------:R-:W-:Y:S01]  /*186f0*/  FMUL.FTZ R26, R26, R2.reuse ;  /* 0x000000021a1a7220 */ /* 0x080fe20000410000 */
[-C--:B------:R-:W-:Y:S01]  /*18700*/  FMUL.FTZ R27, R27, R2.reuse ;  /* 0x000000021b1b7220 */ /* 0x080fe20000410000 */
        /* <DEDUP_REMOVED lines=54> */
[----:B------:R-:W-:Y:S01]  /*18a70*/  IMAD.MOV.U32 R15, RZ, RZ, 0x40000040 ;  /* 0x40000040ff0f7424 */ /* 0x000fe200078e00ff */
[----:B------:R-:W4:Y:S01]  /*18a80*/  LDL.64 R2, [R1+0x18] ;  /* 0x0000180001027983 */ /* 0x000f220000100a00 */
        /* <DEDUP_REMOVED lines=56> */
[C---:B------:R-:W-:Y:S02]  /*18e10*/  R2UR UR15, R21.reuse ;  /* 0x00000000150f72ca */ /* 0x040fe400000e0000 */
[C---:B------:R-:W-:Y:S02]  /*18e20*/  R2UR UR7, R21.reuse ;  /* 0x00000000150772ca */ /* 0x040fe400000e0000 */
[C---:B------:R-:W-:Y:S02]  /*18e30*/  R2UR UR51, R21.reuse ;  /* 0x00000000153372ca */ /* 0x040fe400000e0000 */
[----:B------:R-:W-:-:S02]  /*18e40*/  R2UR UR39, R21 ;  /* 0x00000000152772ca */ /* 0x000fc400000e0000 */
[----:B------:R-:W4:Y:S01]  /*18e50*/  LDL.64 R20, [R1+0x8] ;  /* 0x0000080001147983 */ /* 0x000f220000100a00 */
[C---:B------:R-:W-:Y:S02]  /*18e60*/  R2UR UR23, R15.reuse ;  /* 0x000000000f1772ca */ /* 0x040fe400000e0000 */
[C---:B------:R-:W-:Y:S02]  /*18e70*/  R2UR UR19, R15.reuse ;  /* 0x000000000f1372ca */ /* 0x040fe400000e0000 */
[C---:B------:R-:W-:Y:S02]  /*18e80*/  R2UR UR11, R15.reuse ;  /* 0x000000000f0b72ca */ /* 0x040fe400000e0000 */
[C---:B------:R-:W-:Y:S02]  /*18e90*/  R2UR UR55, R15.reuse ;  /* 0x000000000f3772ca */ /* 0x040fe400000e0000 */
[----:B------:R-:W-:Y:S02]  /*18ea0*/  R2UR UR42, R14 ;  /* 0x000000000e2a72ca */ /* 0x000fe400000e0000 */
[----:B------:R-:W-:-:S02]  /*18eb0*/  R2UR UR43, R15 ;  /* 0x000000000f2b72ca */ /* 0x000fc400000e0000 */
[----:B------:R-:W4:Y:S01]  /*18ec0*/  LDL.64 R14, [R1] ;  /* 0x00000000010e7983 */ /* 0x000f220000100a00 */
[----:B--2---:R-:W-:Y:S02]  /*18ed0*/  R2UR UR24, R122 ;  /* 0x000000007a1872ca */ /* 0x004fe400000e0000 */
[----:B------:R-:W-:Y:S02]  /*18ee0*/  R2UR UR25, R123 ;  /* 0x000000007b1972ca */ /* 0x000fe400000e0000 */
        /* <DEDUP_REMOVED lines=9> */
[----:B------:R-:W-:Y:S01]  /*18f80*/  R2UR UR17, R3 ;  /* 0x00000000031172ca */ /* 0x000fe200000e0000 */
[----:B------:R-:W-:Y:S02]  /*18f90*/  WARPGROUP.DEPBAR.LE gsb0, 0x0 ;  /* 0x00008000000079c5 */ /* 0x000fe40000010000 */
[----:B------:R-:W-:-:S10]  /*18fa0*/  WARPGROUP.ARRIVE ;  /* 0x00000000000079c5 */ /* 0x000fd40000000000 */
[----:B------:R-:W-:Y:S01]  /*18fb0*/  HGMMA.64x96x16.F32.BF16 R120, gdesc[UR16], R120, gsb0 ;  /* 0x01600000107879f0 */ /* 0x000fe20008001878 */
[----:B------:R-:W-:Y:S02]  /*18fc0*/  R2UR UR12, R4 ;  /* 0x00000000040c72ca */ /* 0x000fe400000e0000 */
[----:B------:R-:W-:Y:S02]  /*18fd0*/  R2UR UR13, R5 ;  /* 0x00000000050d72ca */ /* 0x000fe400000e0000 */
        /* <DEDUP_REMOVED lines=34> */
.L_x_2864:
[----:B------:R-:W-:Y:S01]  /*19200*/  SHF.L.U32 R2, R11, 0x1f, RZ ;  /* 0x0000001f0b027819 */ /* 0x000fe200000006ff */
[----:B------:R-:W-:-:S04]  /*19210*/  IMAD R11, R13, 0x8, R18 ;  /* 0x000000080d0b7824 */ /* 0x000fc800078e0212 */
[----:B------:R0:W1:Y:S01]  /*19220*/  SYNCS.PHASECHK.TRANS64.TRYWAIT P1, [R11+URZ+0x30850], R2 ;  /* 0x030850020b0075a7 */ /* 0x000062000802017f */
[----:B------:R-:W-:Y:S05]  /*19230*/  @!P0 BRA `(.L_x_2865) ;  /* 0x0000000000048947 */ /* 0x000fea0003800000 */
[----:B------:R-:W-:Y:S01]  /*19240*/  BPT.TRAP 0x1 ;  /* 0x000000040000795c */ /* 0x000fe20000300000 */
.L_x_2865:
[----:B------:R-:W-:Y:S04]  /*19250*/  BSSY B1, `(.L_x_2866) ;  /* 0x0000004000017945 */ /* 0x000fe80003800000 */
[----:B-1----:R-:W-:Y:S05]  /*19260*/  @P1 BRA `(.L_x_2867) ;  /* 0x0000000000081947 */ /* 0x002fea0003800000 */
[----:B------:R-:W1:Y:S02]  /*19270*/  SYNCS.PHASECHK.TRANS64.TRYWAIT P1, [R11+URZ+0x30850], R2 ;  /* 0x030850020b0075a7 */ /* 0x000e64000802017f */
[----:B-1----:R-:W-:Y:S05]  /*19280*/  @!P1 BRA `(.L_x_2868) ;  /* 0x000000f000e49947 */ /* 0x002fea0003800000 */
.L_x_2867:
[----:B------:R-:W-:Y:S05]  /*19290*/  BSYNC B1 ;  /* 0x0000000000017941 */ /* 0x000fea0003800000 */
.L_x_2866:
        /* <DEDUP_REMOVED lines=48> */
.L_x_2869:
[----:B------:R-:W-:Y:S01]  /*195a0*/  IMAD R0, R0, 0x8, R18 ;  /* 0x0000000800007824 */ /* 0x000fe200078e0212 */
[----:B------:R-:W-:-:S03]  /*195b0*/  ULDC UR4, c[0x0][0x988] ;  /* 0x0002620000047ab9 */ /* 0x000fc60000000800 */
        /* <DEDUP_REMOVED lines=98> */
[----:B-1---5:R-:W-:Y:S01]  /*19be0*/  FFMA.FTZ R7, R5, R7, R120 ;  /* 0x0000000705077223 */ /* 0x022fe20000010078 */
[-CC-:B------:R-:W-:Y:S01]  /*19bf0*/  FFMA.FTZ R134, R134, R0.reuse, -R9.reuse ;  /* 0x0000000086867223 */ /* 0x180fe20000010809 */
[-CC-:B------:R-:W-:Y:S01]  /*19c00*/  FFMA.FTZ R135, R135, R0.reuse, -R9.reuse ;  /* 0x0000000087877223 */ /* 0x180fe20000010809 */
[-C--:B------:R-:W-:Y:S01]  /*19c10*/  FFMA.FTZ R138, R138, R0.reuse, -R9 ;  /* 0x000000008a8a7223 */ /* 0x080fe20000010809 */
[----:B0-----:R-:W-:Y:S01]  /*19c20*/  FADD.FTZ R7, R121, R7 ;  /* 0x0000000779077221 */ /* 0x001fe20000010000 */
        /* <DEDUP_REMOVED lines=14> */
[-C--:B------:R-:W-:Y:S01]  /*19d10*/  FFMA.FTZ R163, R163, R0.reuse, -R9 ;  /* 0x00000000a3a37223 */ /* 0x080fe20000010809 */
[-C--:B------:R-:W-:Y:S01]  /*19d20*/  FFMA.FTZ R164, R164, R0.reuse, -R13 ;  /* 0x00000000a4a47223 */ /* 0x080fe2000001080d */
[----:B------:R-:W1:Y:S01]  /*19d30*/  MUFU.EX2 R123, R123 ;  /* 0x0000007b007b7308 */ /* 0x000e620000000800 */
[-C--:B------:R-:W-:Y:S01]  /*19d40*/  FFMA.FTZ R166, R166, R0.reuse, -R9 ;  /* 0x00000000a6a67223 */ /* 0x080fe20000010809 */
[-C--:B------:R-:W-:Y:S01]  /*19d50*/  FFMA.FTZ R13, R165, R0.reuse, -R13 ;  /* 0x00000000a50d7223 */ /* 0x080fe2000001080d */
[----:B------:R-:W-:-:S05]  /*19d60*/  FFMA.FTZ R171, R167, R0, -R9 ;  /* 0x00000000a7ab7223 */ /* 0x000fca0000010809 */
[----:B------:R-:W2:Y:S01]  /*19d70*/  MUFU.EX2 R126, R126 ;  /* 0x0000007e007e7308 */ /* 0x000ea20000000800 */
[----:B0-----:R-:W-:-:S07]  /*19d80*/  FFMA.FTZ R6, R2, R6, R122 ;  /* 0x0000000602067223 */ /* 0x001fce000001007a */
[----:B------:R-:W0:Y:S01]  /*19d90*/  MUFU.EX2 R125, R125 ;  /* 0x0000007d007d7308 */ /* 0x000e220000000800 */
[----:B-1----:R-:W-:Y:S01]  /*19da0*/  FADD.FTZ R8, R123, R6 ;  /* 0x000000067b087221 */ /* 0x002fe20000010000 */
[----:B------:R-:W-:-:S06]  /*19db0*/  FADD.FTZ R6, R124, R7 ;  /* 0x000000077c067221 */ /* 0x000fcc0000010000 */
        /* <DEDUP_REMOVED lines=86> */
.L_x_2870:
        /* <DEDUP_REMOVED lines=34> */
.L_x_2858:
[----:B------:R-:W-:Y:S05]  /*1a540*/  BSYNC B0 ;  /* 0x0000000000007941 */ /* 0x000fea0003800000 */
.L_x_2857:
        /* <DEDUP_REMOVED lines=99> */
.L_x_2872:
[----:B------:R-:W-:Y:S01]  /*1ab80*/  IMAD R10, R198, 0x8, R18 ;  /* 0x00000008c60a7824 */ /* 0x000fe200078e0212 */
[----:B------:R-:W-:-:S04]  /*1ab90*/  SHF.L.U32 R5, R202, 0x1f, RZ ;  /* 0x0000001fca057819 */ /* 0x000fc800000006ff */
[----:B------:R0:W1:Y:S01]  /*1aba0*/  SYNCS.PHASECHK.TRANS64.TRYWAIT P1, [R10+URZ+0x30850], R5 ;  /* 0x030850050a0075a7 */ /* 0x000062000802017f */
[----:B------:R-:W-:Y:S05]  /*1abb0*/  @!P0 BRA `(.L_x_2873) ;  /* 0x0000000000048947 */ /* 0x000fea0003800000 */
[----:B------:R-:W-:Y:S01]  /*1abc0*/  BPT.TRAP 0x1 ;  /* 0x000000040000795c */ /* 0x000fe20000300000 */
.L_x_2873:
        /* <DEDUP_REMOVED lines=9> */
.L_x_2875:
[----:B------:R-:W-:Y:S05]  /*1ac60*/  BSYNC B0 ;  /* 0x0000000000007941 */ /* 0x000fea0003800000 */
.L_x_2874:
[----:B------:R-:W-:Y:S01]  /*1ac70*/  IMAD.MOV.U32 R8, RZ, RZ, R2 ;  /* 0x000000ffff087224 */ /* 0x000fe200078e0002 */
[----:B------:R-:W-:Y:S01]  /*1ac80*/  WARPGROUP.ARRIVE ;  /* 0x00000000000079c5 */ /* 0x000fe20000000000 */
[----:B------:R-:W-:Y:S01]  /*1ac90*/  IMAD.MOV.U32 R9, RZ, RZ, 0x40000040 ;  /* 0x40000040ff097424 */ /* 0x000fe200078e00ff */
[----:B01----:R-:W-:Y:S01]  /*1aca0*/  SHFL.BFLY PT, R5, R6, 0x2, 0x1f ;  /* 0x0c401f0006057f89 */ /* 0x003fe200000e0000 */
        /* <DEDUP_REMOVED lines=39> */
[----:B------:R-:W-:-:S03]  /*1af20*/  FADD.FTZ R9, R5, R6 ;  /* 0x0000000605097221 */ /* 0x000fc60000010000 */
[----:B------:R-:W0:Y:S04]  /*1af30*/  SHFL.BFLY PT, R5, R8, 0x1, 0x1f ;  /* 0x0c201f0008057f89 */ /* 0x000e2800000e0000 */
[----:B------:R-:W1:Y:S01]  /*1af40*/  SHFL.BFLY PT, R2, R9, 0x1, 0x1f ;  /* 0x0c201f0009027f89 */ /* 0x000e6200000e0000 */
[----:B0-----:R-:W-:Y:S01]  /*1af50*/  FADD.FTZ R12, R8, R5 ;  /* 0x00000005080c7221 */ /* 0x001fe20000010000 */
[----:B------:R-:W-:Y:S02]  /*1af60*/  IMAD.MOV.U32 R5, RZ, RZ, RZ ;  /* 0x000000ffff057224 */ /* 0x000fe400078e00ff */
[----:B-1----:R-:W-:Y:S02]  /*1af70*/  FADD.FTZ R13, R9, R2 ;  /* 0x00000002090d7221 */ /* 0x002fe40000010000 */
[----:B------:R-:W-:Y:S01]  /*1af80*/  FSETP.NE.FTZ.AND P1, PT, R12, RZ, PT ;  /* 0x000000ff0c00720b */ /* 0x000fe20003f35000 */
[----:B------:R-:W-:-:S02]  /*1af90*/  IMAD.MOV.U32 R2, RZ, RZ, RZ ;  /* 0x000000ffff027224 */ /* 0x000fc400078e00ff */
        /* <DEDUP_REMOVED lines=17> */
.L_x_2877:
        /* <DEDUP_REMOVED lines=17> */
[-C--:B------:R-:W-:Y:S01]  /*1b1c0*/  FMUL.FTZ R45, R45, R5.reuse ;  /* 0x000000052d2d7220 */ /* 0x080fe20000410000 */
[----:B-1----:R-:W-:Y:S01]  /*1b1d0*/  SEL R3, RZ, 0x1, P1 ;  /* 0x00000001ff037807 */ /* 0x002fe20000800000 */
        /* <DEDUP_REMOVED lines=89> */
.L_x_2778:
[----:B------:R-:W1:Y:S08]  /*1b770*/  S2UR UR4, SR_CgaCtaId ;  /* 0x00000000000479c3 */ /* 0x000e700000008800 */
[----:B------:R-:W-:Y:S01]  /*1b780*/  BAR.SYNC.DEFER_BLOCKING 0x5, 0x180 ;  /* 0x0146000000007b1d */ /* 0x000fe20000010000 */
[----:B------:R-:W-:-:S05]  /*1b790*/  MOV R3, 0x400 ;  /* 0x0000040000037802 */ /* 0x000fca0000000f00 */
[----:B------:R-:W-:Y:S01]  /*1b7a0*/  BSSY B0, `(.L_x_2878) ;  /* 0x00003e1000007945 */ /* 0x000fe20003800000 */
[----:B-1----:R-:W-:-:S05]  /*1b7b0*/  IMAD.U32 R214, RZ, RZ, UR4 ;  /* 0x00000004ffd67e24 */ /* 0x002fca000f8e00ff */
[----:B------:R-:W-:-:S05]  /*1b7c0*/  LEA R18, R214, R3, 0x18 ;  /* 0x00000003d6127211 */ /* 0x000fca00078ec0ff */
[----:B------:R1:W2:Y:S01]  /*1b7d0*/  LDS.128 R4, [R18+0x308d0] ;  /* 0x0308d00012047984 */ /* 0x0002a20000000c00 */
[----:B------:R-:W-:Y:S06]  /*1b7e0*/  BAR.ARV 0x4, 0x180 ;  /* 0x0106000000007b1d */ /* 0x000fec0000002000 */
[----:B------:R-:W-:Y:S05]  /*1b7f0*/  @P0 BRA `(.L_x_2879) ;  /* 0x0000002c00f80947 */ /* 0x000fea0003800000 */
[----:B0-----:R-:W3:Y:S01]  /*1b800*/  LDL R0, [R1+0x48] ;  /* 0x0000480001007983 */ /* 0x001ee20000100800 */
[----:B------:R-:W0:Y:S01]  /*1b810*/  S2R R9, SR_SWINHI ;  /* 0x0000000000097919 */ /* 0x000e220000002f00 */
[----:B------:R-:W-:Y:S01]  /*1b820*/  F2FP.BF16.F32.PACK_AB R10, R29, R28 ;  /* 0x0000001c1d0a723e */ /* 0x000fe200000010ff */
[----:B------:R-:W-:Y:S01]  /*1b830*/  ULDC.64 UR6, c[0x0][0xc00] ;  /* 0x0003000000067ab9 */ /* 0x000fe20000000a00 */
[----:B------:R-:W-:Y:S01]  /*1b840*/  F2FP.BF16.F32.PACK_AB R11, R31, R30 ;  /* 0x0000001e1f0b723e */ /* 0x000fe200000010ff */
[----:B------:R-:W4:Y:S01]  /*1b850*/  LDL.LU R139, [R1+0x3c] ;  /* 0x00003c00018b7983 */ /* 0x000f220000300800 */
[----:B------:R-:W-:Y:S01]  /*1b860*/  ULDC.64 UR8, c[0x0][0x208] ;  /* 0x0000820000087ab9 */ /* 0x000fe20000000a00 */
[----:B------:R-:W-:Y:S02]  /*1b870*/  ULDC.64 UR4, c[0x0][0xc08] ;  /* 0x0003020000047ab9 */ /* 0x000fe40000000a00 */
[----:B------:R-:W4:Y:S01]  /*1b880*/  LDL R138, [R1+0x34] ;  /* 0x00003400018a7983 */ /* 0x000f220000100800 */
[----:B------:R-:W-:-:S02]  /*1b890*/  MOV R2, R18 ;  /* 0x0000001200027202 */ /* 0x000fc40000000f00 */
[----:B0-----:R-:W-:Y:S01]  /*1b8a0*/  MOV R3, R9 ;  /* 0x0000000900037202 */ /* 0x001fe20000000f00 */
[----:B------:R-:W-:Y:S02]  /*1b8b0*/  BAR.SYNC.DEFER_BLOCKING 0x1, 0x100 ;  /* 0x0044000000007b1d */ /* 0x000fe40000010000 */
[----:B---3--:R-:W-:-:S03]  /*1b8c0*/  IMAD.WIDE R84, R0, 0x2, R2 ;  /* 0x0000000200547825 */ /* 0x008fc600078e0202 */
[C---:B------:R-:W-:Y:S02]  /*1b8d0*/  IADD3 R81, P0, R84.reuse, 0x20, RZ ;  /* 0x0000002054517810 */ /* 0x040fe40007f1e0ff */
[----:B------:R-:W-:Y:S02]  /*1b8e0*/  LOP3.LUT R9, R84, 0x380, RZ, 0xc0, !PT ;  /* 0x0000038054097812 */ /* 0x000fe400078ec0ff */
[----:B------:R-:W-:Y:S02]  /*1b8f0*/  LOP3.LUT R80, R81, 0x380, RZ, 0xc0, !PT ;  /* 0x0000038051507812 */ /* 0x000fe400078ec0ff */
[----:B------:R-:W-:Y:S02]  /*1b900*/  SHF.R.U64 R9, R9, 0x3, RZ ;  /* 0x0000000309097819 */ /* 0x000fe400000012ff */
[----:B------:R-:W-:Y:S02]  /*1b910*/  SHF.R.U64 R80, R80, 0x3, RZ ;  /* 0x0000000350507819 */ /* 0x000fe400000012ff */
[----:B------:R-:W-:Y:S01]  /*1b920*/  LOP3.LUT R8, R9, R84, RZ, 0x3c, !PT ;  /* 0x0000005409087212 */ /* 0x000fe200078e3cff */
[----:B------:R-:W-:Y:S01]  /*1b930*/  IMAD.MOV.U32 R9, RZ, RZ, R85 ;  /* 0x000000ffff097224 */ /* 0x000fe200078e0055 */
[----:B------:R-:W-:-:S02]  /*1b940*/  IADD3 R15, P1, R84, 0x40, RZ ;  /* 0x00000040540f7810 */ /* 0x000fc40007f3e0ff */
[----:B------:R-:W-:Y:S01]  /*1b950*/  LOP3.LUT R80, R80, R81, RZ, 0x3c, !PT ;  /* 0x0000005150507212 */ /* 0x000fe200078e3cff */
[----:B------:R-:W-:Y:S01]  /*1b960*/  IMAD.X R81, RZ, RZ, R85, P0 ;  /* 0x000000ffff517224 */ /* 0x000fe200000e0655 */
[----:B------:R-:W-:Y:S02]  /*1b970*/  LOP3.LUT R14, R15, 0x380, RZ, 0xc0, !PT ;  /* 0x000003800f0e7812 */ /* 0x000fe400078ec0ff */
[C---:B------:R-:W-:Y:S02]  /*1b980*/  IADD3 R12, P5, R84.reuse, 0x4000, RZ ;  /* 0x00004000540c7810 */ /* 0x040fe40007fbe0ff */
[----:B------:R-:W-:Y:S02]  /*1b990*/  MOV R0, R8 ;  /* 0x0000000800007202 */ /* 0x000fe40000000f00 */
[----:B------:R-:W-:Y:S02]  /*1b9a0*/  IADD3 R135, P6, R84, 0x60, RZ ;  /* 0x0000006054877810 */ /* 0x000fe40007fde0ff */
[----:B------:R-:W-:-:S02]  /*1b9b0*/  F2FP.BF16.F32.PACK_AB R8, R25, R24 ;  /* 0x000000181908723e */ /* 0x000fc400000010ff */
[----:B------:R-:W-:Y:S02]  /*1b9c0*/  F2FP.BF16.F32.PACK_AB R9, R27, R26 ;  /* 0x0000001a1b09723e */ /* 0x000fe400000010ff */
[----:B------:R-:W-:Y:S02]  /*1b9d0*/  SHF.R.U64 R14, R14, 0x3, RZ ;  /* 0x000000030e0e7819 */ /* 0x000fe400000012ff */
[----:B------:R-:W-:Y:S02]  /*1b9e0*/  IADD3 R82, P3, R84, 0x4060, RZ ;  /* 0x0000406054527810 */ /* 0x000fe40007f7e0ff */
[----:B------:R-:W-:Y:S02]  /*1b9f0*/  LOP3.LUT R13, R12, 0x380, RZ, 0xc0, !PT ;  /* 0x000003800c0d7812 */ /* 0x000fe400078ec0ff */
[----:B------:R-:W-:Y:S01]  /*1ba00*/  MOV R81, R80 ;  /* 0x0000005000517202 */ /* 0x000fe20000000f00 */
[----:B------:R0:W-:Y:S01]  /*1ba10*/  STSM.16.M88.4 [R0], R8 ;  /* 0x0000000800007844 */ /* 0x0001e20000000200 */
[----:B------:R-:W-:-:S02]  /*1ba20*/  LOP3.LUT R134, R135, 0x380, RZ, 0xc0, !PT ;  /* 0x0000038087867812 */ /* 0x000fc400078ec0ff */
[C---:B------:R-:W-:Y:S02]  /*1ba30*/  IADD3 R80, P4, R84.reuse, 0x4040, RZ ;  /* 0x0000404054507810 */ /* 0x040fe40007f9e0ff */
[----:B------:R-:W-:Y:S02]  /*1ba40*/  IADD3 R136, P0, R84, 0x4020, RZ ;  /* 0x0000402054887810 */ /* 0x000fe40007f1e0ff */
[----:B------:R-:W-:Y:S01]  /*1ba50*/  LOP3.LUT R14, R14, R15, RZ, 0x3c, !PT ;  /* 0x0000000f0e0e7212 */ /* 0x000fe200078e3cff */
[----:B------:R-:W-:Y:S01]  /*1ba60*/  IMAD.X R15, RZ, RZ, R85, P1 ;  /* 0x000000ffff0f7224 */ /* 0x000fe200008e0655 */
[----:B------:R-:W-:Y:S02]  /*1ba70*/  LOP3.LUT R83, R82, 0x380, RZ, 0xc0, !PT ;  /* 0x0000038052537812 */ /* 0x000fe400078ec0ff */
[----:B------:R-:W-:Y:S02]  /*1ba80*/  SHF.R.U64 R13, R13, 0x3, RZ ;  /* 0x000000030d0d7819 */ /* 0x000fe400000012ff */
[----:B------:R-:W-:-:S02]  /*1ba90*/  SHF.R.U64 R134, R134, 0x3, RZ ;  /* 0x0000000386867819 */ /* 0x000fc400000012ff */
[----:B0-----:R-:W-:Y:S02]  /*1baa0*/  F2FP.BF16.F32.PACK_AB R8, R33, R32 ;  /* 0x000000202108723e */ /* 0x001fe400000010ff */
[----:B------:R-:W-:Y:S02]  /*1bab0*/  F2FP.BF16.F32.PACK_AB R9, R35, R34 ;  /* 0x000000222309723e */ /* 0x000fe400000010ff */
[----:B------:R-:W-:Y:S02]  /*1bac0*/  F2FP.BF16.F32.PACK_AB R10, R37, R36 ;  /* 0x00000024250a723e */ /* 0x000fe400000010ff */
[----:B------:R-:W-:Y:S02]  /*1bad0*/  F2FP.BF16.F32.PACK_AB R11, R39, R38 ;  /* 0x00000026270b723e */ /* 0x000fe400000010ff */
[----:B--2---:R-:W-:Y:S02]  /*1bae0*/  LOP3.LUT R4, R80, 0x380, RZ, 0xc0, !PT ;  /* 0x0000038050047812 */ /* 0x004fe400078ec0ff */
[----:B------:R-:W-:Y:S01]  /*1baf0*/  LOP3.LUT R137, R136, 0x380, RZ, 0xc0, !PT ;  /* 0x0000038088897812 */ /* 0x000fe200078ec0ff */
[----:B------:R0:W-:Y:S01]  /*1bb00*/  STSM.16.M88.4 [R81], R8 ;  /* 0x0000000851007844 */ /* 0x0001e20000000200 */
[----:B------:R-:W-:-:S02]  /*1bb10*/  SHF.R.U64 R83, R83, 0x3, RZ ;  /* 0x0000000353537819 */ /* 0x000fc400000012ff */
[----:B------:R-:W-:Y:S01]  /*1bb20*/  LOP3.LUT R12, R13, R12, RZ, 0x3c, !PT ;  /* 0x0000000c0d0c7212 */ /* 0x000fe200078e3cff */
[--C-:B------:R-:W-:Y:S01]  /*1bb30*/  IMAD.X R13, RZ, RZ, R85.reuse, P5 ;  /* 0x000000ffff0d7224 */ /* 0x100fe200028e0655 */
[----:B------:R-:W-:Y:S02]  /*1bb40*/  IADD3 R86, P2, R84, 0x8000, RZ ;  /* 0x0000800054567810 */ /* 0x000fe40007f5e0ff */
[----:B------:R-:W-:Y:S01]  /*1bb50*/  LOP3.LUT R134, R134, R135, RZ, 0x3c, !PT ;  /* 0x0000008786867212 */ /* 0x000fe200078e3cff */
[----:B------:R-:W-:Y:S01]  /*1bb60*/  IMAD.X R135, RZ, RZ, R85, P6 ;  /* 0x000000ffff877224 */ /* 0x000fe200030e0655 */
[----:B------:R-:W-:Y:S02]  /*1bb70*/  SHF.R.U64 R0, R4, 0x3, RZ ;  /* 0x0000000304007819 */ /* 0x000fe400000012ff */
[----:B------:R-:W-:Y:S02]  /*1bb80*/  MOV R14, R14 ;  /* 0x0000000e000e7202 */ /* 0x000fe40000000f00 */
[----:B------:R-:W-:-:S02]  /*1bb90*/  SHF.R.U64 R137, R137, 0x3, RZ ;  /* 0x0000000389897819 */ /* 0x000fc400000012ff */
[C---:B------:R-:W-:Y:S02]  /*1bba0*/  IADD3 R132, P1, R84.reuse, 0x8020, RZ ;  /* 0x0000802054847810 */ /* 0x040fe40007f3e0ff */
[----:B0-----:R-:W-:Y:S02]  /*1bbb0*/  F2FP.BF16.F32.PACK_AB R8, R41, R40 ;  /* 0x000000282908723e */ /* 0x001fe400000010ff */
[----:B------:R-:W-:Y:S02]  /*1bbc0*/  F2FP.BF16.F32.PACK_AB R9, R43, R42 ;  /* 0x0000002a2b09723e */ /* 0x000fe400000010ff */
[----:B------:R-:W-:Y:S02]  /*1bbd0*/  F2FP.BF16.F32.PACK_AB R10, R45, R44 ;  /* 0x0000002c2d0a723e */ /* 0x000fe400000010ff */
[----:B------:R-:W-:Y:S01]  /*1bbe0*/  F2FP.BF16.F32.PACK_AB R11, R47, R46 ;  /* 0x0000002e2f0b723e */ /* 0x000fe200000010ff */
[--C-:B------:R-:W-:Y:S01]  /*1bbf0*/  IMAD.X R81, RZ, RZ, R85.reuse, P4 ;  /* 0x000000ffff517224 */ /* 0x100fe200020e0655 */
[----:B------:R-:W-:Y:S01]  /*1bc00*/  LOP3.LUT R82, R83, R82, RZ, 0x3c, !PT ;  /* 0x0000005253527212 */ /* 0x000fe200078e3cff */
[----:B------:R-:W-:Y:S01]  /*1bc10*/  IMAD.X R83, RZ, RZ, R85, P3 ;  /* 0x000000ffff537224 */ /* 0x000fe200018e0655 */
[----:B------:R-:W-:-:S02]  /*1bc20*/  IADD3 R128, P6, R84, 0x8040, RZ ;  /* 0x0000804054807810 */ /* 0x000fc40007fde0ff */
[----:B------:R-:W-:Y:S02]  /*1bc30*/  LOP3.LUT R87, R86, 0x380, RZ, 0xc0, !PT ;  /* 0x0000038056577812 */ /* 0x000fe400078ec0ff */
[----:B------:R-:W-:Y:S01]  /*1bc40*/  IADD3 R130, P5, R84, 0x8060, RZ ;  /* 0x0000806054827810 */ /* 0x000fe20007fbe0ff */
[----:B------:R0:W-:Y:S01]  /*1bc50*/  STSM.16.M88.4 [R14], R8 ;  /* 0x000000080e007844 */ /* 0x0001e20000000200 */
[----:B------:R-:W-:Y:S02]  /*1bc60*/  LOP3.LUT R80, R0, R80, RZ, 0x3c, !PT ;  /* 0x0000005000507212 */ /* 0x000fe400078e3cff */
[----:B------:R-:W-:Y:S01]  /*1bc70*/  LOP3.LUT R136, R137, R136, RZ, 0x3c, !PT ;  /* 0x0000008889887212 */ /* 0x000fe200078e3cff */
[----:B------:R-:W-:Y:S01]  /*1bc80*/  IMAD.X R137, RZ, RZ, R85, P0 ;  /* 0x000000ffff897224 */ /* 0x000fe200000e0655 */
[----:B-----5:R-:W-:Y:S02]  /*1bc90*/  LOP3.LUT R133, R132, 0x380, RZ, 0xc0, !PT ;  /* 0x0000038084857812 */ /* 0x020fe400078ec0ff */
[----:B------:R-:W-:-:S02]  /*1bca0*/  MOV R4, R12 ;  /* 0x0000000c00047202 */ /* 0x000fc40000000f00 */
[----:B------:R-:W-:Y:S02]  /*1bcb0*/  LOP3.LUT R129, R128, 0x380, RZ, 0xc0, !PT ;  /* 0x0000038080817812 */ /* 0x000fe400078ec0ff */
[----:B------:R-:W-:Y:S02]  /*1bcc0*/  MOV R134, R134 ;  /* 0x0000008600867202 */ /* 0x000fe40000000f00 */
[----:B------:R-:W-:Y:S02]  /*1bcd0*/  F2FP.BF16.F32.PACK_AB R12, R49, R48 ;  /* 0x00000030310c723e */ /* 0x000fe400000010ff */
[----:B------:R-:W-:Y:S02]  /*1bce0*/  F2FP.BF16.F32.PACK_AB R13, R51, R50 ;  /* 0x00000032330d723e */ /* 0x000fe400000010ff */
[----:B0-----:R-:W-:Y:S02]  /*1bcf0*/  F2FP.BF16.F32.PACK_AB R14, R53, R52 ;  /* 0x00000034350e723e */ /* 0x001fe400000010ff */
[----:B------:R-:W-:-:S02]  /*1bd00*/  F2FP.BF16.F32.PACK_AB R15, R55, R54 ;  /* 0x00000036370f723e */ /* 0x000fc400000010ff */
[----:B------:R-:W-:Y:S02]  /*1bd10*/  SHF.R.U64 R87, R87, 0x3, RZ ;  /* 0x0000000357577819 */ /* 0x000fe400000012ff */
[----:B------:R-:W-:Y:S02]  /*1bd20*/  LOP3.LUT R131, R130, 0x380, RZ, 0xc0, !PT ;  /* 0x0000038082837812 */ /* 0x000fe400078ec0ff */
[----:B------:R-:W-:Y:S02]  /*1bd30*/  MOV R84, R80 ;  /* 0x0000005000547202 */ /* 0x000fe40000000f00 */
[----:B------:R-:W-:Y:S02]  /*1bd40*/  MOV R0, R82 ;  /* 0x0000005200007202 */ /* 0x000fe40000000f00 */
[----:B------:R-:W-:Y:S02]  /*1bd50*/  SHF.R.U64 R133, R133, 0x3, RZ ;  /* 0x0000000385857819 */ /* 0x000fe400000012ff */
[----:B------:R-:W-:-:S02]  /*1bd60*/  F2FP.BF16.F32.PACK_AB R80, R57, R56 ;  /* 0x000000383950723e */ /* 0x000fc400000010ff */
[----:B------:R-:W-:Y:S02]  /*1bd70*/  F2FP.BF16.F32.PACK_AB R81, R59, R58 ;  /* 0x0000003a3b51723e */ /* 0x000fe400000010ff */
[----:B------:R-:W-:Y:S02]  /*1bd80*/  F2FP.BF16.F32.PACK_AB R82, R61, R60 ;  /* 0x0000003c3d52723e */ /* 0x000fe400000010ff */
[----:B------:R-:W-:Y:S01]  /*1bd90*/  F2FP.BF16.F32.PACK_AB R83, R63, R62 ;  /* 0x0000003e3f53723e */ /* 0x000fe200000010ff */
[----:B------:R0:W-:Y:S01]  /*1bda0*/  STSM.16.M88.4 [R134], R12 ;  /* 0x0000000c86007844 */ /* 0x0001e20000000200 */
[----:B------:R-:W-:Y:S02]  /*1bdb0*/  SHF.R.U64 R129, R129, 0x3, RZ ;  /* 0x0000000381817819 */ /* 0x000fe400000012ff */
[----:B------:R-:W-:Y:S01]  /*1bdc0*/  LOP3.LUT R86, R87, R86, RZ, 0x3c, !PT ;  /* 0x0000005657567212 */ /* 0x000fe200078e3cff */
[----:B------:R-:W-:Y:S01]  /*1bdd0*/  IMAD.X R87, RZ, RZ, R85, P2 ;  /* 0x000000ffff577224 */ /* 0x000fe200010e0655 */
[----:B------:R-:W-:-:S02]  /*1bde0*/  SHF.R.U64 R131, R131, 0x3, RZ ;  /* 0x0000000383837819 */ /* 0x000fc400000012ff */
[----:B------:R-:W-:Y:S02]  /*1bdf0*/  MOV R136, R136 ;  /* 0x0000008800887202 */ /* 0x000fe40000000f00 */
[----:B------:R-:W-:Y:S02]  /*1be00*/  F2FP.BF16.F32.PACK_AB R8, R65, R64 ;  /* 0x000000404108723e */ /* 0x000fe400000010ff */
[----:B------:R-:W-:Y:S02]  /*1be10*/  F2FP.BF16.F32.PACK_AB R9, R67, R66 ;  /* 0x000000424309723e */ /* 0x000fe400000010ff */
[----:B------:R-:W-:Y:S02]  /*1be20*/  F2FP.BF16.F32.PACK_AB R10, R69, R68 ;  /* 0x00000044450a723e */ /* 0x000fe400000010ff */
[----:B------:R-:W-:Y:S02]  /*1be30*/  F2FP.BF16.F32.PACK_AB R11, R71, R70 ;  /* 0x00000046470b723e */ /* 0x000fe400000010ff */
[----:B0-----:R-:W-:-:S02]  /*1be40*/  F2FP.BF16.F32.PACK_AB R12, R73, R72 ;  /* 0x00000048490c723e */ /* 0x001fc400000010ff */
[----:B------:R-:W-:Y:S02]  /*1be50*/  F2FP.BF16.F32.PACK_AB R13, R75, R74 ;  /* 0x0000004a4b0d723e */ /* 0x000fe400000010ff */
[----:B------:R-:W-:Y:S02]  /*1be60*/  F2FP.BF16.F32.PACK_AB R14, R77, R76 ;  /* 0x0000004c4d0e723e */ /* 0x000fe400000010ff */
        /* <DEDUP_REMOVED lines=8> */
[----:B------:R-:W-:Y:S01]  /*1bef0*/  STSM.16.M88.4 [R136], R8 ;  /* 0x0000000888007844 */ /* 0x000fe20000000200 */
[----:B------:R-:W-:-:S02]  /*1bf00*/  MOV R134, R86 ;  /* 0x0000005600867202 */ /* 0x000fc40000000f00 */
[----:B------:R-:W-:Y:S01]  /*1bf10*/  F2FP.BF16.F32.PACK_AB R85, R91, R90 ;  /* 0x0000005a5b55723e */ /* 0x000fe200000010ff */
[----:B------:R2:W-:Y:S01]  /*1bf20*/  STSM.16.M88.4 [R84], R12 ;  /* 0x0000000c54007844 */ /* 0x0005e20000000200 */
[----:B------:R-:W-:Y:S02]  /*1bf30*/  F2FP.BF16.F32.PACK_AB R86, R93, R92 ;  /* 0x0000005c5d56723e */ /* 0x000fe400000010ff */
[----:B0-----:R-:W-:Y:S02]  /*1bf40*/  F2FP.BF16.F32.PACK_AB R80, R21, R20 ;  /* 0x000000141550723e */ /* 0x001fe400000010ff */
[----:B------:R-:W-:Y:S02]  /*1bf50*/  F2FP.BF16.F32.PACK_AB R81, R123, R122 ;  /* 0x0000007a7b51723e */ /* 0x000fe400000010ff */
[----:B------:R-:W-:Y:S02]  /*1bf60*/  F2FP.BF16.F32.PACK_AB R82, R121, R120 ;  /* 0x000000787952723e */ /* 0x000fe400000010ff */
[----:B------:R-:W-:-:S02]  /*1bf70*/  F2FP.BF16.F32.PACK_AB R83, R125, R124 ;  /* 0x0000007c7d53723e */ /* 0x000fc400000010ff */
[----:B------:R-:W-:Y:S02]  /*1bf80*/  F2FP.BF16.F32.PACK_AB R87, R95, R94 ;  /* 0x0000005e5f57723e */ /* 0x000fe400000010ff */
[----:B------:R-:W-:Y:S02]  /*1bf90*/  MOV R132, R132 ;  /* 0x0000008400847202 */ /* 0x000fe40000000f00 */
[----:B--2---:R-:W-:Y:S01]  /*1bfa0*/  F2FP.BF16.F32.PACK_AB R84, R89, R88 ;  /* 0x000000585954723e */ /* 0x004fe200000010ff */
[----:B------:R0:W-:Y:S01]  /*1bfb0*/  STSM.16.M88.4 [R0], R80 ;  /* 0x0000005000007844 */ /* 0x0001e20000000200 */
[----:B------:R-:W-:Y:S02]  /*1bfc0*/  F2FP.BF16.F32.PACK_AB R8, R97, R96 ;  /* 0x000000606108723e */ /* 0x000fe400000010ff */
[----:B------:R-:W-:Y:S02]  /*1bfd0*/  F2FP.BF16.F32.PACK_AB R9, R99, R98 ;  /* 0x000000626309723e */ /* 0x000fe400000010ff */
[----:B------:R-:W-:-:S02]  /*1bfe0*/  F2FP.BF16.F32.PACK_AB R10, R101, R100 ;  /* 0x00000064650a723e */ /* 0x000fc400000010ff */
[----:B------:R-:W-:Y:S02]  /*1bff0*/  F2FP.BF16.F32.PACK_AB R11, R103, R102 ;  /* 0x00000066670b723e */ /* 0x000fe400000010ff */
[----:B------:R-:W-:Y:S02]  /*1c000*/  MOV R128, R128 ;  /* 0x0000008000807202 */ /* 0x000fe40000000f00 */
[----:B------:R-:W-:Y:S02]  /*1c010*/  F2FP.BF16.F32.PACK_AB R12, R105, R104 ;  /* 0x00000068690c723e */ /* 0x000fe400000010ff */
[----:B------:R-:W-:Y:S02]  /*1c020*/  F2FP.BF16.F32.PACK_AB R13, R107, R106 ;  /* 0x0000006a6b0d723e */ /* 0x000fe400000010ff */
[----:B------:R-:W-:Y:S02]  /*1c030*/  F2FP.BF16.F32.PACK_AB R14, R109, R108 ;  /* 0x0000006c6d0e723e */ /* 0x000fe400000010ff */
[----:B------:R-:W-:-:S02]  /*1c040*/  F2FP.BF16.F32.PACK_AB R15, R111, R110 ;  /* 0x0000006e6f0f723e */ /* 0x000fc400000010ff */
[----:B------:R-:W-:Y:S02]  /*1c050*/  MOV R130, R130 ;  /* 0x0000008200827202 */ /* 0x000fe40000000f00 */
[----:B0-----:R-:W-:Y:S02]  /*1c060*/  F2FP.BF16.F32.PACK_AB R80, R113, R112 ;  /* 0x000000707150723e */ /* 0x001fe400000010ff */
[----:B------:R-:W-:Y:S02]  /*1c070*/  F2FP.BF16.F32.PACK_AB R81, R115, R114 ;  /* 0x000000727351723e */ /* 0x000fe400000010ff */
[----:B------:R-:W-:Y:S02]  /*1c080*/  F2FP.BF16.F32.PACK_AB R82, R117, R116 ;  /* 0x000000747552723e */ /* 0x000fe400000010ff */
[----:B------:R-:W-:Y:S01]  /*1c090*/  F2FP.BF16.F32.PACK_AB R83, R119, R118 ;  /* 0x000000767753723e */ /* 0x000fe200000010ff */
[----:B------:R0:W-:Y:S04]  /*1c0a0*/  STSM.16.M88.4 [R134], R84 ;  /* 0x0000005486007844 */ /* 0x0001e80000000200 */
[----:B------:R-:W-:Y:S04]  /*1c0b0*/  STSM.16.M88.4 [R132], R8 ;  /* 0x0000000884007844 */ /* 0x000fe80000000200 */
[----:B------:R-:W-:Y:S04]  /*1c0c0*/  STSM.16.M88.4 [R128], R12 ;  /* 0x0000000c80007844 */ /* 0x000fe80000000200 */
[----:B------:R2:W-:Y:S01]  /*1c0d0*/  STSM.16.M88.4 [R130], R80 ;  /* 0x0000005082007844 */ /* 0x0005e20000000200 */
[----:B------:R-:W-:Y:S01]  /*1c0e0*/  BAR.SYNC.DEFER_BLOCKING 0x1, 0x100 ;  /* 0x0044000000007b1d */ /* 0x000fe20000010000 */
[----:B------:R-:W-:-:S04]  /*1c0f0*/  ISETP.NE.U32.AND P0, PT, RZ, UR6, PT ;  /* 0x00000006ff007c0c */ /* 0x000fc8000bf05070 */
[----:B------:R-:W-:Y:S01]  /*1c100*/  ISETP.NE.AND.EX P0, PT, RZ, UR7, PT, P0 ;  /* 0x00000007ff007c0c */ /* 0x000fe2000bf05300 */
[----:B------:R-:W-:Y:S01]  /*1c110*/  IMAD.MOV.U32 R0, RZ, RZ, RZ ;  /* 0x000000ffff007224 */ /* 0x000fe200078e00ff */
[----:B0-----:R-:W-:Y:S01]  /*1c120*/  IADD3 R84, P1, R228, UR6, RZ ;  /* 0x00000006e4547c10 */ /* 0x001fe2000ff3e0ff */
[----:B------:R-:W-:Y:S01]  /*1c130*/  IMAD.MOV.U32 R131, RZ, RZ, 0x9b8 ;  /* 0x000009b8ff837424 */ /* 0x000fe200078e00ff */
[----:B------:R-:W0:Y:S02]  /*1c140*/  LDC R86, c[0x0][0xbe8] ;  /* 0x0002fa00ff567b82 */ /* 0x000e240000000800 */
[----:B------:R-:W-:-:S06]  /*1c150*/  IADD3.X R85, R229, UR7, RZ, P1, !PT ;  /* 0x00000007e5557c10 */ /* 0x000fcc0008ffe4ff */
[----:B--2---:R-:W2:Y:S01]  /*1c160*/  LDC.64 R80, c[0x0][0xba8] ;  /* 0x0002ea00ff507b82 */ /* 0x004ea20000000a00 */
[----:B------:R-:W3:Y:S01]  /*1c170*/  @P0 LDG.E R0, desc[UR8][R84.64] ;  /* 0x0000000854000981 */ /* 0x000ee2000c1e1900 */
[----:B------:R-:W-:-:S04]  /*1c180*/  ISETP.NE.U32.AND P1, PT, RZ, UR4, PT ;  /* 0x00000004ff007c0c */ /* 0x000fc8000bf25070 */
[----:B------:R-:W-:-:S13]  /*1c190*/  ISETP.NE.AND.EX P1, PT, RZ, UR5, PT, P1 ;  /* 0x00000005ff007c0c */ /* 0x000fda000bf25310 */
[----:B------:R-:W-:Y:S01]  /*1c1a0*/  @P1 IADD3 R228, P2, R228, UR4, RZ ;  /* 0x00000004e4e41c10 */ /* 0x000fe2000ff5e0ff */
[----:B------:R-:W-:-:S03]  /*1c1b0*/  ULDC UR4, c[0x0][0xa88] ;  /* 0x0002a20000047ab9 */ /* 0x000fc60000000800 */
[----:B------:R-:W-:Y:S01]  /*1c1c0*/  @P1 IADD3.X R229, R229, UR5, RZ, P2, !PT ;  /* 0x00000005e5e51c10 */ /* 0x000fe200097fe4ff */
[----:B------:R-:W-:Y:S01]  /*1c1d0*/  IMAD.U32 R83, RZ, RZ, UR4 ;  /* 0x00000004ff537e24 */ /* 0x000fe2000f8e00ff */
[----:B------:R-:W-:Y:S01]  /*1c1e0*/  ISETP.NE.AND P2, PT, R226, RZ, PT ;  /* 0x000000ffe200720c */ /* 0x000fe20003f45270 */
[----:B------:R-:W-:-:S03]  /*1c1f0*/  ULDC UR4, c[0x0][0xad4] ;  /* 0x0002b50000047ab9 */ /* 0x000fc60000000800 */
[----:B------:R-:W-:Y:S01]  /*1c200*/  SEL R226, R226, UR4, P2 ;  /* 0x00000004e2e27c07 */ /* 0x000fe20009000000 */
[----:B------:R-:W-:Y:S01]  /*1c210*/  IMAD.IADD R82, R225, 0x1, R220 ;  /* 0x00000001e1527824 */ /* 0x000fe200078e02dc */
[----:B0-----:R-:W-:Y:S01]  /*1c220*/  ISETP.NE.AND P4, PT, R86, 0x1, PT ;  /* 0x000000015600780c */ /* 0x001fe20003f85270 */
[----:B------:R0:W5:Y:S01]  /*1c230*/  @P1 LDG.E R83, desc[UR8][R228.64] ;  /* 0x00000008e4531981 */ /* 0x000162000c1e1900 */
[----:B------:R-:W-:-:S04]  /*1c240*/  ISETP.GT.AND P3, PT, R226, 0x1, PT ;  /* 0x00000001e200780c */ /* 0x000fc80003f64270 */
[----:B------:R-:W-:-:S04]  /*1c250*/  SEL R131, R131, 0x978, P3 ;  /* 0x0000097883837807 */ /* 0x000fc80001800000 */
[----:B------:R-:W1:Y:S08]  /*1c260*/  LDC.64 R10, c[0x0][R131+0x220] ;  /* 0x00008800830a7b82 */ /* 0x000e700000000a00 */
[----:B------:R-:W0:Y:S08]  /*1c270*/  LDC.64 R12, c[0x0][R131+0x218] ;  /* 0x00008600830c7b82 */ /* 0x000e300000000a00 */
[----:B------:R-:W0:Y:S01]  /*1c280*/  LDC.64 R14, c[0x0][R131+0x228] ;  /* 0x00008a00830e7b82 */ /* 0x000e220000000a00 */
[----:B------:R-:W-:-:S07]  /*1c290*/  ISETP.NE.U32.AND P2, PT, RZ, UR6, PT ;  /* 0x00000006ff007c0c */ /* 0x000fce000bf45070 */
[----:B------:R-:W3:Y:S01]  /*1c2a0*/  LDC.64 R8, c[0x0][R131+0x210] ;  /* 0x0000840083087b82 */ /* 0x000ee20000000a00 */
[----:B------:R-:W-:-:S07]  /*1c2b0*/  ISETP.NE.AND.EX P2, PT, RZ, UR7, PT, P2 ;  /* 0x00000007ff007c0c */ /* 0x000fce000bf45320 */
[----:B------:R-:W3:Y:S01]  /*1c2c0*/  @P4 LDC R4, c[0x0][0xbec] ;  /* 0x0002fb00ff044b82 */ /* 0x000ee20000000800 */
[----:B------:R-:W-:-:S07]  /*1c2d0*/  SEL R227, R227, RZ, !P2 ;  /* 0x000000ffe3e37207 */ /* 0x000fce0005000000 */
[----:B------:R-:W3:Y:S01]  /*1c2e0*/  @P4 LDC R87, c[0x0][0xbf0] ;  /* 0x0002fc00ff574b82 */ /* 0x000ee20000000800 */
[----:B----4-:R-:W-:Y:S01]  /*1c2f0*/  SEL R129, R139, RZ, !P2 ;  /* 0x000000ff8b817207 */ /* 0x010fe20005000000 */
[----:B-1----:R-:W-:-:S06]  /*1c300*/  IMAD R128, R11, R227, RZ ;  /* 0x000000e30b807224 */ /* 0x002fcc00078e02ff */
[----:B--2---:R-:W1:Y:S01]  /*1c310*/  @!P3 LDC R80, c[0x0][0xb50] ;  /* 0x0002d400ff50bb82 */ /* 0x004e620000000800 */
[C---:B------:R-:W-:Y:S02]  /*1c320*/  IMAD R128, R10.reuse, R129, R128 ;  /* 0x000000810a807224 */ /* 0x040fe400078e0280 */
[----:B------:R-:W-:-:S05]  /*1c330*/  IMAD.WIDE.U32 R10, R10, R227, RZ ;  /* 0x000000e30a0a7225 */ /* 0x000fca00078e00ff */
[----:B------:R-:W2:Y:S01]  /*1c340*/  @!P3 LDC R81, c[0x0][0xb54] ;  /* 0x0002d500ff51bb82 */ /* 0x000ea20000000800 */
[-C--:B0-----:R-:W-:Y:S02]  /*1c350*/  IMAD R129, R13, R199.reuse, RZ ;  /* 0x000000c70d817224 */ /* 0x081fe400078e02ff */
[----:B------:R-:W-:Y:S01]  /*1c360*/  IMAD.WIDE.U32 R12, R12, R199, RZ ;  /* 0x000000c70c0c7225 */ /* 0x000fe200078e00ff */
[----:B------:R-:W-:-:S03]  /*1c370*/  SEL R130, R138, RZ, P3 ;  /* 0x000000ff8a827207 */ /* 0x000fc60001800000 */
[----:B------:R-:W-:Y:S02]  /*1c380*/  IMAD.IADD R128, R11, 0x1, R128 ;  /* 0x000000010b807824 */ /* 0x000fe400078e0280 */
[----:B------:R-:W-:Y:S02]  /*1c390*/  IMAD.MOV.U32 R11, RZ, RZ, R82 ;  /* 0x000000ffff0b7224 */ /* 0x000fe400078e0052 */
[----:B------:R-:W-:Y:S02]  /*1c3a0*/  IMAD.IADD R129, R13, 0x1, R129 ;  /* 0x000000010d817824 */ /* 0x000fe400078e0281 */
[-C--:B------:R-:W-:Y:S02]  /*1c3b0*/  IMAD R13, R15, R130.reuse, RZ ;  /* 0x000000820f0d7224 */ /* 0x080fe400078e02ff */
[----:B------:R-:W-:-:S04]  /*1c3c0*/  IMAD.WIDE.U32 R14, R14, R130, RZ ;  /* 0x000000820e0e7225 */ /* 0x000fc800078e00ff */
[----:B------:R-:W-:Y:S01]  /*1c3d0*/  IMAD.IADD R13, R15, 0x1, R13 ;  /* 0x000000010f0d7824 */ /* 0x000fe200078e020d */
[--C-:B---3--:R-:W-:Y:S01]  /*1c3e0*/  IADD3 R10, P2, P5, R10, R12, R0.reuse ;  /* 0x0000000c0a0a7210 */ /* 0x108fe20007d5e000 */
[----:B------:R-:W-:Y:S01]  /*1c3f0*/  @P4 IMAD.HI.U32 R12, R82, R4, RZ ;  /* 0x00000004520c4227 */ /* 0x000fe200078e00ff */
[----:B------:R-:W-:-:S04]  /*1c400*/  SHF.R.S32.HI R4, RZ, 0x1f, R0 ;  /* 0x0000001fff047819 */ /* 0x000fc80000011400 */
[----:B------:R-:W-:Y:S02]  /*1c410*/  @P4 SHF.R.U32.HI R11, RZ, R87, R12 ;  /* 0x00000057ff0b4219 */ /* 0x000fe4000001160c */
[----:B------:R-:W-:-:S03]  /*1c420*/  IADD3.X R129, R128, R129, R4, P2, P5 ;  /* 0x0000008180817210 */ /* 0x000fc600017ea404 */
[--C-:B------:R-:W-:Y:S01]  /*1c430*/  IMAD.MOV R87, RZ, RZ, -R11.reuse ;  /* 0x000000ffff577224 */ /* 0x100fe200078e0a0b */
[----:B------:R-:W-:Y:S02]  /*1c440*/  IADD3 R14, P2, P5, R11, R10, R14 ;  /* 0x0000000a0b0e7210 */ /* 0x000fe40007d5e00e */
[----:B------:R-:W-:Y:S01]  /*1c450*/  SHF.R.S32.HI R10, RZ, 0x1f, R11 ;  /* 0x0000001fff0a7819 */ /* 0x000fe2000001140b */
[----:B------:R-:W-:-:S03]  /*1c460*/  IMAD R11, R86, R87, R82 ;  /* 0x00000057560b7224 */ /* 0x000fc600078e0252 */
[----:B------:R-:W-:Y:S01]  /*1c470*/  IADD3.X R15, R10, R129, R13, P2, P5 ;  /* 0x000000810a0f7210 */ /* 0x000fe200017ea40d */
[-C--:B------:R-:W-:Y:S01]  /*1c480*/  IMAD R9, R9, R11.reuse, RZ ;  /* 0x0000000b09097224 */ /* 0x080fe200078e02ff */
[----:B------:R-:W-:Y:S01]  /*1c490*/  SHF.R.S32.HI R13, RZ, 0x1f, R11 ;  /* 0x0000001fff0d7819 */ /* 0x000fe2000001140b */
[----:B------:R-:W-:-:S04]  /*1c4a0*/  IMAD.WIDE.U32 R14, R8, R11, R14 ;  /* 0x0000000b080e7225 */ /* 0x000fc800078e000e */
[----:B------:R-:W-:Y:S01]  /*1c4b0*/  IMAD R9, R8, R13, R9 ;  /* 0x0000000d08097224 */ /* 0x000fe200078e0209 */
[----:B-1----:R-:W-:-:S03]  /*1c4c0*/  LEA R13, P2, R14, R80, 0x2 ;  /* 0x000000500e0d7211 */ /* 0x002fc600078410ff */
[----:B------:R-:W-:-:S05]  /*1c4d0*/  IMAD.IADD R8, R15, 0x1, R9 ;  /* 0x000000010f087824 */ /* 0x000fca00078e0209 */
[----:B--2---:R-:W-:Y:S01]  /*1c4e0*/  LEA.HI.X R81, R14, R81, R8, 0x2, P2 ;  /* 0x000000510e517211 */ /* 0x004fe200010f1408 */
[----:B------:R-:W-:Y:S06]  /*1c4f0*/  @P1 BRA `(.L_x_2880) ;  /* 0x0000000000141947 */ /* 0x000fec0003800000 */
[----:B------:R-:W-:Y:S05]  /*1c500*/  @!P0 BRA `(.L_x_2880) ;  /* 0x0000000000108947 */ /* 0x000fea0003800000 */
[----:B------:R-:W-:Y:S02]  /*1c510*/  ULDC.64 UR4, c[0x0][0x208] ;  /* 0x0000820000047ab9 */ /* 0x000fe40000000a00 */
[----:B------:R-:W2:Y:S04]  /*1c520*/  LDG.E R8, desc[UR4][R84.64] ;  /* 0x0000000454087981 */ /* 0x000ea8000c1e1900 */
[----:B-----5:R-:W2:Y:S02]  /*1c530*/  LDG.E R83, desc[UR4][R84.64+0x4] ;  /* 0x0000040454537981 */ /* 0x020ea4000c1e1900 */
[----:B--2---:R-:W-:-:S07]  /*1c540*/  IMAD.IADD R83, R83, 0x1, -R8 ;  /* 0x0000000153537824 */ /* 0x004fce00078e0a08 */
.L_x_2880:
[----:B------:R-:W2:Y:S04]  /*1c550*/  LDL R12, [R1+0x44] ;  /* 0x00004400010c7983 */ /* 0x000ea80000100800 */
[----:B------:R-:W3:Y:S01]  /*1c560*/  LDL R14, [R1+0x40] ;  /* 0x00004000010e7983 */ /* 0x000ee20000100800 */
[----:B-----5:R-:W-:Y:S01]  /*1c570*/  IMAD R80, R83, R86, RZ ;  /* 0x0000005653507224 */ /* 0x020fe200078e02ff */
[----:B------:R-:W-:Y:S02]  /*1c580*/  ULDC.64 UR4, c[0x0][0x208] ;  /* 0x0000820000047ab9 */ /* 0x000fe40000000a00 */
        /* <DEDUP_REMOVED lines=51> */
[----:B------:R-:W5:Y:S01]  /*1c8c0*/  LD.E.128 R12, desc[UR4][R12.64] ;  /* 0x000000040c0c7980 */ /* 0x000f62000c101d00 */
[----:B------:R-:W-:-:S02]  /*1c8d0*/  IADD3 R45, P3, R2, 0x7000, RZ ;  /* 0x00007000022d7810 */ /* 0x000fc40007f7e0ff */
[C---:B------:R-:W-:Y:S01]  /*1c8e0*/  IADD3 R49, P2, R2.reuse, 0x8000, RZ ;  /* 0x0000800002317810 */ /* 0x040fe20007f5e0ff */
[----:B------:R-:W5:Y:S01]  /*1c8f0*/  LD.E.128 R24, desc[UR4][R24.64] ;  /* 0x0000000418187980 */ /* 0x000f62000c101d00 */
[C---:B------:R-:W-:Y:S02]  /*1c900*/  IADD3 R53, P6, R2.reuse, 0x9000, RZ ;  /* 0x0000900002357810 */ /* 0x040fe40007fde0ff */
[C---:B------:R-:W-:Y:S01]  /*1c910*/  IADD3 R57, P5, R2.reuse, 0xa000, RZ ;  /* 0x0000a00002397810 */ /* 0x040fe20007fbe0ff */
[----:B------:R-:W5:Y:S01]  /*1c920*/  LD.E.128 R28, desc[UR4][R28.64] ;  /* 0x000000041c1c7980 */ /* 0x000f62000c101d00 */
[----:B------:R-:W-:Y:S02]  /*1c930*/  IADD3 R9, P1, R2, 0xb000, RZ ;  /* 0x0000b00002097810 */ /* 0x000fe40007f3e0ff */
[----:B------:R-:W-:Y:S01]  /*1c940*/  LOP3.LUT R40, R41, 0x380, RZ, 0xc0, !PT ;  /* 0x0000038029287812 */ /* 0x000fe200078ec0ff */
[----:B------:R-:W5:Y:S01]  /*1c950*/  LD.E.128 R32, desc[UR4][R32.64] ;  /* 0x0000000420207980 */ /* 0x000f62000c101d00 */
[----:B------:R-:W-:Y:S01]  /*1c960*/  LOP3.LUT R44, R45, 0x380, RZ, 0xc0, !PT ;  /* 0x000003802d2c7812 */ /* 0x000fe200078ec0ff */
[----:B------:R-:W-:Y:S01]  /*1c970*/  IMAD.X R61, RZ, RZ, R3, P1 ;  /* 0x000000ffff3d7224 */ /* 0x000fe200008e0603 */
[----:B------:R-:W-:Y:S01]  /*1c980*/  LOP3.LUT R48, R49, 0x380, RZ, 0xc0, !PT ;  /* 0x0000038031307812 */ /* 0x000fe200078ec0ff */
[----:B------:R-:W5:Y:S01]  /*1c990*/  LD.E.128 R36, desc[UR4][R36.64] ;  /* 0x0000000424247980 */ /* 0x000f62000c101d00 */
[----:B------:R-:W-:-:S02]  /*1c9a0*/  LOP3.LUT R52, R53, 0x380, RZ, 0xc0, !PT ;  /* 0x0000038035347812 */ /* 0x000fc400078ec0ff */
[----:B------:R-:W-:Y:S02]  /*1c9b0*/  LOP3.LUT R56, R57, 0x380, RZ, 0xc0, !PT ;  /* 0x0000038039387812 */ /* 0x000fe400078ec0ff */
[----:B------:R-:W-:Y:S02]  /*1c9c0*/  LOP3.LUT R8, R9, 0x380, RZ, 0xc0, !PT ;  /* 0x0000038009087812 */ /* 0x000fe400078ec0ff */
[----:B------:R-:W-:Y:S02]  /*1c9d0*/  LOP3.LUT R11, R2, 0x380, RZ, 0xc0, !PT ;  /* 0x00000380020b7812 */ /* 0x000fe400078ec0ff */
[----:B------:R-:W-:Y:S02]  /*1c9e0*/  SHF.R.U64 R40, R40, 0x3, RZ ;  /* 0x0000000328287819 */ /* 0x000fe400000012ff */
[----:B------:R-:W-:Y:S02]  /*1c9f0*/  SHF.R.U64 R44, R44, 0x3, RZ ;  /* 0x000000032c2c7819 */ /* 0x000fe400000012ff */
[----:B------:R-:W-:-:S02]  /*1ca00*/  SHF.R.U64 R48, R48, 0x3, RZ ;  /* 0x0000000330307819 */ /* 0x000fc400000012ff */
[----:B------:R-:W-:Y:S02]  /*1ca10*/  SHF.R.U64 R52, R52, 0x3, RZ ;  /* 0x0000000334347819 */ /* 0x000fe400000012ff */
        /* <DEDUP_REMOVED lines=14> */
[----:B------:R-:W5:Y:S01]  /*1cb00*/  LD.E.128 R40, desc[UR4][R40.64] ;  /* 0x0000000428287980 */ /* 0x000f62000c101d00 */
[----:B------:R-:W-:-:S03]  /*1cb10*/  LOP3.LUT R2, R11, R2, RZ, 0x3c, !PT ;  /* 0x000000020b027212 */ /* 0x000fc600078e3cff */
[----:B------:R-:W5:Y:S04]  /*1cb20*/  LD.E.128 R44, desc[UR4][R44.64] ;  /* 0x000000042c2c7980 */ /* 0x000f68000c101d00 */
[----:B------:R0:W5:Y:S04]  /*1cb30*/  LD.E.128 R8, desc[UR4][R2.64] ;  /* 0x0000000402087980 */ /* 0x000168000c101d00 */
[----:B------:R-:W5:Y:S04]  /*1cb40*/  LD.E.128 R48, desc[UR4][R48.64] ;  /* 0x0000000430307980 */ /* 0x000f68000c101d00 */
[----:B------:R-:W5:Y:S04]  /*1cb50*/  LD.E.128 R52, desc[UR4][R52.64] ;  /* 0x0000000434347980 */ /* 0x000f68000c101d00 */
[----:B------:R-:W5:Y:S04]  /*1cb60*/  LD.E.128 R56, desc[UR4][R56.64] ;  /* 0x0000000438387980 */ /* 0x000f68000c101d00 */
[----:B------:R-:W5:Y:S01]  /*1cb70*/  LD.E.128 R60, desc[UR4][R60.64] ;  /* 0x000000043c3c7980 */ /* 0x000f62000c101d00 */
[----:B------:R-:W-:-:S02]  /*1cb80*/  ULDC.64 UR4, c[0x0][0xaa0] ;  /* 0x0002a80000047ab9 */ /* 0x000fc40000000a00 */
[----:B0-----:R-:W-:Y:S01]  /*1cb90*/  IMAD R3, R4, UR4, RZ ;  /* 0x0000000404037c24 */ /* 0x001fe2000f8e02ff */
[----:B------:R-:W-:Y:S01]  /*1cba0*/  @!PT LDS RZ, [RZ] ;  /* 0x00000000fffff984 */ /* 0x000fe20000000800 */
[----:B------:R-:W-:Y:S01]  /*1cbb0*/  @!PT LDS RZ, [RZ] ;  /* 0x00000000fffff984 */ /* 0x000fe20000000800 */
[----:B------:R-:W-:Y:S01]  /*1cbc0*/  @!PT LDS RZ, [RZ] ;  /* 0x00000000fffff984 */ /* 0x000fe20000000800 */
[----:B------:R-:W-:Y:S01]  /*1cbd0*/  @!PT LDS RZ, [RZ] ;  /* 0x00000000fffff984 */ /* 0x000fe20000000800 */
[----:B------:R0:W-:Y:S06]  /*1cbe0*/  MEMBAR.ALL.CTA ;  /* 0x0000000000007992 */ /* 0x0001ec0000008000 */
[----:B0-----:R-:W0:Y:S01]  /*1cbf0*/  FENCE.VIEW.ASYNC.S ;  /* 0x00000000000073c6 */ /* 0x001e220000000000 */
[C---:B------:R-:W-:Y:S02]  /*1cc00*/  IMAD R65, R0.reuse, UR5, R3 ;  /* 0x0000000500417c24 */ /* 0x040fe4000f8e0203 */
[----:B------:R-:W-:Y:S01]  /*1cc10*/  IMAD.WIDE.U32 R2, R0, UR4, RZ ;  /* 0x0000000400027c25 */ /* 0x000fe2000f8e00ff */
[----:B------:R-:W-:-:S03]  /*1cc20*/  ULDC.64 UR4, c[0x0][0xae8] ;  /* 0x0002ba0000047ab9 */ /* 0x000fc60000000a00 */
[----:B------:R-:W-:Y:S02]  /*1cc30*/  IMAD.IADD R3, R3, 0x1, R65 ;  /* 0x0000000103037824 */ /* 0x000fe400078e0241 */
[----:B------:R-:W-:Y:S02]  /*1cc40*/  IMAD R65, R20, 0x20, R21 ;  /* 0x0000002014417824 */ /* 0x000fe400078e0215 */
[----:B------:R-:W-:-:S04]  /*1cc50*/  IMAD.WIDE.U32 R2, R199, UR4, R2 ;  /* 0x00000004c7027c25 */ /* 0x000fc8000f8e0002 */
[----:B------:R-:W-:Y:S01]  /*1cc60*/  IMAD.IADD R20, R220, 0x1, R65 ;  /* 0x00000001dc147824 */ /* 0x000fe200078e0241 */
[----:B------:R-:W-:Y:S01]  /*1cc70*/  SHF.R.S32.HI R4, RZ, 0x1f, R227 ;  /* 0x0000001fff047819 */ /* 0x000fe200000114e3 */
[----:B------:R-:W-:Y:S01]  /*1cc80*/  IMAD R3, R199, UR5, R3 ;  /* 0x00000005c7037c24 */ /* 0x000fe2000f8e0203 */
[----:B------:R-:W-:Y:S01]  /*1cc90*/  ULDC.64 UR4, c[0x0][0xaf0] ;  /* 0x0002bc0000047ab9 */ /* 0x000fe20000000a00 */
[----:B-1----:R-:W-:-:S04]  /*1cca0*/  @P4 IMAD.HI.U32 R0, R20, R67, RZ ;  /* 0x0000004314004227 */ /* 0x002fc800078e00ff */
[----:B------:R-:W-:Y:S01]  /*1ccb0*/  IMAD.MOV.U32 R65, RZ, RZ, R20 ;  /* 0x000000ffff417224 */ /* 0x000fe200078e0014 */
[----:B--2---:R-:W-:Y:S01]  /*1ccc0*/  @P4 SHF.R.U32.HI R65, RZ, R69, R0 ;  /* 0x00000045ff414219 */ /* 0x004fe20000011600 */
[----:B------:R-:W-:Y:S02]  /*1ccd0*/  IMAD R4, R4, UR4, RZ ;  /* 0x0000000404047c24 */ /* 0x000fe4000f8e02ff */
        /* <DEDUP_REMOVED lines=17> */
[----:B------:R-:W-:Y:S01]  /*1cdf0*/  IMAD.IADD R71, R21, 0x1, R220 ;  /* 0x0000000115477824 */ /* 0x000fe200078e02dc */
[----:B------:R-:W-:Y:S01]  /*1ce00*/  LEA R4, P2, R2, UR4, 0x1 ;  /* 0x0000000402047c11 */ /* 0x000fe2000f8408ff */
[----:B------:R-:W-:-:S05]  /*1ce10*/  IMAD.IADD R3, R3, 0x1, R69 ;  /* 0x0000000103037824 */ /* 0x000fca00078e0245 */
[----:B------:R-:W-:Y:S02]  /*1ce20*/  LEA.HI.X R67, R2, UR5, R3, 0x1, P2 ;  /* 0x0000000502437c11 */ /* 0x000fe400090f0c03 */
[CC--:B------:R-:W-:Y:S01]  /*1ce30*/  ISETP.GE.AND P2, PT, R71.reuse, R80.reuse, PT ;  /* 0x000000504700720c */ /* 0x0c0fe20003f46270 */
[----:B------:R-:W-:Y:S02]  /*1ce40*/  VIADD R0, R18, 0x30820 ;  /* 0x0003082012007836 */ /* 0x000fe40000000000 */
[C---:B------:R-:W-:Y:S02]  /*1ce50*/  VIADD R21, R71.reuse, 0x20 ;  /* 0x0000002047157836 */ /* 0x040fe40000000000 */
[----:B------:R-:W-:Y:S01]  /*1ce60*/  VIADD R65, R71, 0x40 ;  /* 0x0000004047417836 */ /* 0x000fe20000000000 */
[----:B------:R-:W-:Y:S01]  /*1ce70*/  PRMT R0, RZ, 0x654, R0 ;  /* 0x00000654ff007816 */ /* 0x000fe20000000000 */
[C---:B------:R-:W-:Y:S01]  /*1ce80*/  VIADD R68, R66.reuse, 0x80 ;  /* 0x0000008042447836 */ /* 0x040fe20000000000 */
[-C--:B------:R-:W-:Y:S01]  /*1ce90*/  ISETP.GE.AND P1, PT, R21, R80.reuse, PT ;  /* 0x000000501500720c */ /* 0x080fe20003f26270 */
[----:B------:R-:W-:Y:S01]  /*1cea0*/  VIADD R70, R66, 0x40 ;  /* 0x0000004042467836 */ /* 0x000fe20000000000 */
[----:B------:R-:W-:Y:S01]  /*1ceb0*/  ISETP.GE.AND P0, PT, R65, R80, PT ;  /* 0x000000504100720c */ /* 0x000fe20003f06270 */
[----:B0-----:R0:W-:Y:S01]  /*1cec0*/  SYNCS.ARRIVE.TRANS64.RED.A1T0 RZ, [R0+URZ], RZ ;  /* 0x000000ff00ff79a7 */ /* 0x0011e2000810043f */
[----:B------:R1:W2:Y:S01]  /*1ced0*/  SHFL.IDX PT, R21, R4, RZ, 0x181f ;  /* 0x00181fff04157589 */ /* 0x0002a200000e0000 */
[----:B------:R-:W-:Y:S03]  /*1cee0*/  BSSY B1, `(.L_x_2882) ;  /* 0x0000014000017945 */ /* 0x000fe60003800000 */
[----:B------:R1:W3:Y:S01]  /*1cef0*/  SHFL.IDX PT, R65, R67, RZ, 0x181f ;  /* 0x00181fff43417589 */ /* 0x0002e200000e0000 */
[----:B------:R-:W-:-:S02]  /*1cf00*/  SHF.R.S32.HI R69, RZ, 0x1f, R66 ;  /* 0x0000001fff457819 */ /* 0x000fc40000011442 */
[----:B0-----:R-:W-:Y:S02]  /*1cf10*/  SHF.R.S32.HI R0, RZ, 0x1f, R68 ;  /* 0x0000001fff007819 */ /* 0x001fe40000011444 */
[----:B------:R-:W-:Y:S01]  /*1cf20*/  SHF.R.S32.HI R72, RZ, 0x1f, R70 ;  /* 0x0000001fff487819 */ /* 0x000fe20000011446 */
[----:B------:R-:W-:Y:S06]  /*1cf30*/  @P2 BRA `(.L_x_2883) ;  /* 0x0000000000382947 */ /* 0x000fec0003800000 */
[----:B------:R-:W-:Y:S01]  /*1cf40*/  ULDC UR4, c[0x0][0xac8] ;  /* 0x0002b20000047ab9 */ /* 0x000fe20000000800 */
[----:B------:R-:W-:Y:S01]  /*1cf50*/  ULDC.64 UR6, c[0x0][0x208] ;  /* 0x0000820000067ab9 */ /* 0x000fe20000000a00 */
[----:B------:R-:W-:Y:S02]  /*1cf60*/  ISETP.GE.AND P4, PT, R66, UR4, PT ;  /* 0x0000000442007c0c */ /* 0x000fe4000bf86270 */
[----:B------:R-:W-:Y:S02]  /*1cf70*/  ISETP.GE.AND P3, PT, R70, UR4, PT ;  /* 0x0000000446007c0c */ /* 0x000fe4000bf66270 */
[----:B------:R-:W-:-:S09]  /*1cf80*/  ISETP.GE.AND P2, PT, R68, UR4, PT ;  /* 0x0000000444007c0c */ /* 0x000fd2000bf46270 */
[-C--:B--2---:R-:W-:Y:S02]  /*1cf90*/  @!P4 LEA R2, P6, R66, R21.reuse, 0x1 ;  /* 0x000000154202c211 */ /* 0x084fe400078c08ff */
[----:B------:R-:W-:Y:S02]  /*1cfa0*/  @!P3 LEA R20, P5, R70, R21, 0x1 ;  /* 0x000000154614b211 */ /* 0x000fe400078a08ff */
[----:B---3--:R-:W-:Y:S02]  /*1cfb0*/  @!P4 LEA.HI.X R3, R66, R65, R69, 0x1, P6 ;  /* 0x000000414203c211 */ /* 0x008fe400030f0c45 */
[----:B------:R-:W-:Y:S02]  /*1cfc0*/  @!P2 LEA R64, P6, R68, R21, 0x1 ;  /* 0x000000154440a211 */ /* 0x000fe400078c08ff */
[-C--:B------:R-:W-:Y:S01]  /*1cfd0*/  @!P3 LEA.HI.X R21, R70, R65.reuse, R72, 0x1, P5 ;  /* 0x000000414615b211 */ /* 0x080fe200028f0c48 */
[----:B-----5:R0:W-:Y:S01]  /*1cfe0*/  @!P4 ST.E.128 desc[UR6][R2.64], R8 ;  /* 0x000000080200c985 */ /* 0x0201e2000c101d06 */
[----:B------:R-:W-:-:S03]  /*1cff0*/  @!P2 LEA.HI.X R65, R68, R65, R0, 0x1, P6 ;  /* 0x000000414441a211 */ /* 0x000fc600030f0c00 */
[----:B------:R0:W-:Y:S04]  /*1d000*/  @!P3 ST.E.128 desc[UR6][R20.64], R32 ;  /* 0x000000201400b985 */ /* 0x0001e8000c101d06 */
[----:B------:R0:W-:Y:S02]  /*1d010*/  @!P2 ST.E.128 desc[UR6][R64.64], R48 ;  /* 0x000000304000a985 */ /* 0x0001e4000c101d06 */
.L_x_2883:
[----:B------:R-:W-:Y:S05]  /*1d020*/  BSYNC B1 ;  /* 0x0000000000017941 */ /* 0x000fea0003800000 */
.L_x_2882:
[----:B0----5:R0:W4:Y:S01]  /*1d030*/  SHFL.IDX PT, R11, R67, 0x1, 0x181f ;  /* 0x00381f00430b7f89 */ /* 0x02112200000e0000 */
[----:B------:R-:W-:Y:S03]  /*1d040*/  BSSY B1, `(.L_x_2884) ;  /* 0x0000011000017945 */ /* 0x000fe60003800000 */
[----:B------:R0:W0:Y:S01]  /*1d050*/  SHFL.IDX PT, R3, R4, 0x1, 0x181f ;  /* 0x00381f0004037f89 */ /* 0x00002200000e0000 */
[----:B------:R-:W-:Y:S05]  /*1d060*/  @P1 BRA `(.L_x_2885) ;  /* 0x0000000000381947 */ /* 0x000fea0003800000 */
[----:B------:R-:W-:Y:S01]  /*1d070*/  ULDC UR4, c[0x0][0xac8] ;  /* 0x0002b20000047ab9 */ /* 0x000fe20000000800 */
[----:B------:R-:W-:Y:S01]  /*1d080*/  ULDC.64 UR6, c[0x0][0x208] ;  /* 0x0000820000067ab9 */ /* 0x000fe20000000a00 */
        /* <DEDUP_REMOVED lines=12> */
.L_x_2885:
[----:B------:R-:W-:Y:S05]  /*1d150*/  BSYNC B1 ;  /* 0x0000000000017941 */ /* 0x000fea0003800000 */
.L_x_2884:
[----:B0---4-:R0:W4:Y:S01]  /*1d160*/  SHFL.IDX PT, R11, R67, 0x2, 0x181f ;  /* 0x00581f00430b7f89 */ /* 0x01112200000e0000 */
        /* <DEDUP_REMOVED lines=17> */
.L_x_2887:
[----:B------:R-:W-:Y:S05]  /*1d280*/  BSYNC B1 ;  /* 0x0000000000017941 */ /* 0x000fea0003800000 */
.L_x_2886:
[----:B0-----:R-:W-:Y:S01]  /*1d290*/  VIADD R3, R71, 0x60 ;  /* 0x0000006047037836 */ /* 0x001fe20000000000 */
[----:B-1----:R-:W0:Y:S04]  /*1d2a0*/  SHFL.IDX PT, R67, R67, 0x3, 0x181f ;  /* 0x00781f0043437f89 */ /* 0x002e2800000e0000 */
[----:B------:R-:W-:Y:S01]  /*1d2b0*/  ISETP.GE.AND P0, PT, R3, R80, PT ;  /* 0x000000500300720c */ /* 0x000fe20003f06270 */
[----:B----4-:R4:W1:-:S12]  /*1d2c0*/  SHFL.IDX PT, R11, R4, 0x3, 0x181f ;  /* 0x00781f00040b7f89 */ /* 0x01085800000e0000 */
[----:B----4-:R-:W-:Y:S05]  /*1d2d0*/  @P0 BRA `(.L_x_2888) ;  /* 0x0000002000b40947 */ /* 0x010fea0003800000 */
[----:B------:R-:W-:Y:S01]  /*1d2e0*/  ULDC UR4, c[0x0][0xac8] ;  /* 0x0002b20000047ab9 */ /* 0x000fe20000000800 */
[----:B------:R-:W-:Y:S01]  /*1d2f0*/  ULDC.64 UR6, c[0x0][0x208] ;  /* 0x0000820000067ab9 */ /* 0x000fe20000000a00 */
[----:B------:R-:W-:Y:S02]  /*1d300*/  ISETP.GE.AND P2, PT, R66, UR4, PT ;  /* 0x0000000442007c0c */ /* 0x000fe4000bf46270 */
[----:B------:R-:W-:-:S11]  /*1d310*/  ISETP.GE.AND P3, PT, R70, UR4, PT ;  /* 0x0000000446007c0c */ /* 0x000fd6000bf66270 */
[-C--:B-1----:R-:W-:Y:S02]  /*1d320*/  @!P2 LEA R2, P0, R66, R11.reuse, 0x1 ;  /* 0x0000000b4202a211 */ /* 0x082fe400078008ff */
[----:B------:R-:W-:Y:S02]  /*1d330*/  @!P3 LEA R8, P1, R70, R11, 0x1 ;  /* 0x0000000b4608b211 */ /* 0x000fe400078208ff */
[-C--:B0-----:R-:W-:Y:S02]  /*1d340*/  @!P2 LEA.HI.X R3, R66, R67.reuse, R69, 0x1, P0 ;  /* 0x000000434203a211 */ /* 0x081fe400000f0c45 */
[----:B------:R-:W-:Y:S02]  /*1d350*/  ISETP.GE.AND P0, PT, R68, UR4, PT ;  /* 0x0000000444007c0c */ /* 0x000fe4000bf06270 */
[----:B------:R-:W-:Y:S01]  /*1d360*/  @!P3 LEA.HI.X R9, R70, R67, R72, 0x1, P1 ;  /* 0x000000434609b211 */ /* 0x000fe200008f0c48 */
[----:B------:R4:W-:Y:S04]  /*1d370*/  @!P2 ST.E.128 desc[UR6][R2.64], R28 ;  /* 0x0000001c0200a985 */ /* 0x0009e8000c101d06 */
[----:B------:R4:W-:Y:S06]  /*1d380*/  @!P3 ST.E.128 desc[UR6][R8.64], R44 ;  /* 0x0000002c0800b985 */ /* 0x0009ec000c101d06 */
[----:B------:R-:W-:Y:S05]  /*1d390*/  @P0 BRA `(.L_x_2888) ;  /* 0x0000002000840947 */ /* 0x000fea0003800000 */
[----:B----4-:R-:W-:Y:S01]  /*1d3a0*/  LEA R2, P0, R68, R11, 0x1 ;  /* 0x0000000b44027211 */ /* 0x010fe200078008ff */
[----:B------:R-:W-:-:S03]  /*1d3b0*/  ULDC.64 UR4, c[0x0][0x208] ;  /* 0x0000820000047ab9 */ /* 0x000fc60000000a00 */
[----:B------:R-:W-:-:S05]  /*1d3c0*/  LEA.HI.X R3, R68, R67, R0, 0x1, P0 ;  /* 0x0000004344037211 */ /* 0x000fca00000f0c00 */
[----:B------:R0:W-:Y:S01]  /*1d3d0*/  ST.E.128 desc[UR4][R2.64], R60 ;  /* 0x0000003c02007985 */ /* 0x0001e2000c101d04 */
[----:B------:R-:W-:Y:S05]  /*1d3e0*/  BRA `(.L_x_2888) ;  /* 0x0000002000707947 */ /* 0x000fea0003800000 */
.L_x_2881:
[----:B------:R-:W1:Y:S01]  /*1d3f0*/  @P4 LDC R13, c[0x0][0xbec] ;  /* 0x0002fb00ff0d4b82 */ /* 0x000e620000000800 */
[----:B------:R-:W-:Y:S01]  /*1d400*/  ULDC.64 UR4, c[0x0][0xb08] ;  /* 0x0002c20000047ab9 */ /* 0x000fe20000000a00 */
[----:B------:R-:W-:Y:S01]  /*1d410*/  ULDC.64 UR6, c[0x0][0xb30] ;  /* 0x0002cc0000067ab9 */ /* 0x000fe20000000a00 */
[----:B0-----:R-:W-:Y:S01]  /*1d420*/  IMAD R9, R4, UR4, RZ ;  /* 0x0000000404097c24 */ /* 0x001fe2000f8e02ff */
[----:B------:R-:W-:Y:S01]  /*1d430*/  ISETP.GE.AND P0, PT, R12, R80, PT ;  /* 0x000000500c00720c */ /* 0x000fe20003f06270 */
[C---:B------:R-:W-:Y:S01]  /*1d440*/  IMAD.WIDE.U32 R2, R0.reuse, UR4, RZ ;  /* 0x0000000400027c25 */ /* 0x040fe2000f8e00ff */
[----:B------:R-:W-:Y:S02]  /*1d450*/  BSSY B1, `(.L_x_2889) ;  /* 0x00000cd000017945 */ /* 0x000fe40003800000 */
[----:B------:R-:W0:Y:S01]  /*1d460*/  @P4 LDC R4, c[0x0][0xbf0] ;  /* 0x0002fc00ff044b82 */ /* 0x000e220000000800 */
[----:B------:R-:W-:Y:S01]  /*1d470*/  IMAD R9, R0, UR5, R9 ;  /* 0x0000000500097c24 */ /* 0x000fe2000f8e0209 */
[----:B------:R-:W-:Y:S01]  /*1d480*/  ULDC.64 UR4, c[0x0][0xb38] ;  /* 0x0002ce0000047ab9 */ /* 0x000fe20000000a00 */
[----:B------:R-:W-:Y:S01]  /*1d490*/  SHF.R.S32.HI R0, RZ, 0x1f, R227 ;  /* 0x0000001fff007819 */ /* 0x000fe200000114e3 */
[----:B------:R-:W-:-:S02]  /*1d4a0*/  VIADD R83, R223, 0xa8 ;  /* 0x000000a8df537836 */ /* 0x000fc40000000000 */
[----:B------:R-:W-:Y:S02]  /*1d4b0*/  IMAD.IADD R3, R3, 0x1, R9 ;  /* 0x0000000103037824 */ /* 0x000fe400078e0209 */
[----:B------:R-:W-:Y:S01]  /*1d4c0*/  IMAD.MOV.U32 R9, RZ, RZ, R82 ;  /* 0x000000ffff097224 */ /* 0x000fe200078e0052 */
[----:B------:R-:W-:Y:S01]  /*1d4d0*/  SHF.R.S32.HI R83, RZ, 0x1f, R83 ;  /* 0x0000001fff537819 */ /* 0x000fe20000011453 */
[----:B------:R-:W-:-:S04]  /*1d4e0*/  IMAD.WIDE.U32 R2, R199, UR4, R2 ;  /* 0x00000004c7027c25 */ /* 0x000fc8000f8e0002 */
[----:B------:R-:W-:Y:S01]  /*1d4f0*/  IMAD R3, R199, UR5, R3 ;  /* 0x00000005c7037c24 */ /* 0x000fe2000f8e0203 */
[----:B------:R-:W-:Y:S01]  /*1d500*/  ULDC.64 UR4, c[0x0][0xb40] ;  /* 0x0002d00000047ab9 */ /* 0x000fe20000000a00 */
[----:B-1----:R-:W-:-:S04]  /*1d510*/  @P4 IMAD.HI.U32 R13, R82, R13, RZ ;  /* 0x0000000d520d4227 */ /* 0x002fc800078e00ff */
[----:B------:R-:W-:Y:S02]  /*1d520*/  IMAD R0, R0, UR4, RZ ;  /* 0x0000000400007c24 */ /* 0x000fe4000f8e02ff */
[----:B------:R-:W-:Y:S01]  /*1d530*/  IMAD.WIDE.U32 R2, R227, UR4, R2 ;  /* 0x00000004e3027c25 */ /* 0x000fe2000f8e0002 */
[----:B0-----:R-:W-:-:S03]  /*1d540*/  @P4 SHF.R.U32.HI R9, RZ, R4, R13 ;  /* 0x00000004ff094219 */ /* 0x001fc6000001160d */
[----:B------:R-:W-:Y:S01]  /*1d550*/  IMAD R11, R227, UR5, R0 ;  /* 0x00000005e30b7c24 */ /* 0x000fe2000f8e0200 */
[----:B------:R-:W-:Y:S01]  /*1d560*/  ULDC.64 UR4, c[0x0][0xb48] ;  /* 0x0002d20000047ab9 */ /* 0x000fe20000000a00 */
[----:B------:R-:W-:Y:S01]  /*1d570*/  SHF.R.S32.HI R0, RZ, 0x1f, R9 ;  /* 0x0000001fff007819 */ /* 0x000fe20000011409 */
[----:B------:R-:W-:Y:S02]  /*1d580*/  VIADD R4, R18, 0x30820 ;  /* 0x0003082012047836 */ /* 0x000fe40000000000 */
[----:B------:R-:W-:Y:S02]  /*1d590*/  IMAD.IADD R3, R3, 0x1, R11 ;  /* 0x0000000103037824 */ /* 0x000fe400078e020b */
[----:B------:R-:W-:Y:S01]  /*1d5a0*/  IMAD.MOV R11, RZ, RZ, -R9 ;  /* 0x000000ffff0b7224 */ /* 0x000fe200078e0a09 */
[----:B------:R-:W-:Y:S01]  /*1d5b0*/  PRMT R8, RZ, 0x654, R4 ;  /* 0x00000654ff087816 */ /* 0x000fe20000000004 */
[----:B------:R-:W-:-:S03]  /*1d5c0*/  IMAD.WIDE.U32 R2, R138, UR4, R2 ;  /* 0x000000048a027c25 */ /* 0x000fc6000f8e0002 */
[----:B------:R0:W-:Y:S01]  /*1d5d0*/  SYNCS.ARRIVE.TRANS64.RED.A1T0 RZ, [R8+URZ], RZ ;  /* 0x000000ff08ff79a7 */ /* 0x0001e2000810043f */
        /* <DEDUP_REMOVED lines=18> */
[----:B------:R0:W1:Y:S01]  /*1d700*/  SHFL.IDX PT, R2, R0, RZ, 0x1c1f ;  /* 0x001c1fff00027589 */ /* 0x00006200000e0000 */
[C---:B------:R-:W-:Y:S01]  /*1d710*/  VIADD R129, R223.reuse, 0x88 ;  /* 0x00000088df817836 */ /* 0x040fe20000000000 */
[----:B------:R-:W-:Y:S01]  /*1d720*/  SHF.R.S32.HI R85, RZ, 0x1f, R85 ;  /* 0x0000001fff557819 */ /* 0x000fe20000011455 */
[C---:B------:R-:W-:Y:S01]  /*1d730*/  VIADD R131, R223.reuse, 0x80 ;  /* 0x00000080df837836 */ /* 0x040fe20000000000 */
[----:B------:R0:W2:Y:S01]  /*1d740*/  SHFL.IDX PT, R3, R4, RZ, 0x1c1f ;  /* 0x001c1fff04037589 */ /* 0x0000a200000e0000 */
        /* <DEDUP_REMOVED lines=58> */
[----:B------:R-:W-:Y:S01]  /*1daf0*/  ULDC.64 UR6, c[0x0][0x208] ;  /* 0x0000820000067ab9 */ /* 0x000fe20000000a00 */
[C---:B------:R-:W-:Y:S01]  /*1db00*/  ISETP.GE.AND P0, PT, R223.reuse, UR4, PT ;  /* 0x00000004df007c0c */ /* 0x040fe2000bf06270 */
[----:B------:R-:W-:Y:S01]  /*1db10*/  VIADD R15, R223, 0xb8 ;  /* 0x000000b8df0f7836 */ /* 0x000fe20000000000 */
[----:B------:R-:W-:Y:S02]  /*1db20*/  ISETP.GE.AND P5, PT, R160, UR4, PT ;  /* 0x00000004a0007c0c */ /* 0x000fe4000bfa6270 */
[----:B------:R-:W-:Y:S02]  /*1db30*/  ISETP.GE.AND P4, PT, R158, UR4, PT ;  /* 0x000000049e007c0c */ /* 0x000fe4000bf86270 */
[----:B------:R-:W-:-:S07]  /*1db40*/  ISETP.GE.AND P3, PT, R156, UR4, PT ;  /* 0x000000049c007c0c */ /* 0x000fce000bf66270 */
        /* <DEDUP_REMOVED lines=8> */
[C---:B0-----:R-:W-:Y:S02]  /*1dbd0*/  @!P5 LEA R8, P1, R160.reuse, R2, 0x2 ;  /* 0x00000002a008d211 */ /* 0x041fe400078210ff */
[----:B------:R-:W-:Y:S02]  /*1dbe0*/  SHF.R.S32.HI R25, RZ, 0x1f, R81 ;  /* 0x0000001fff197819 */ /* 0x000fe40000011451 */
[----:B------:R-:W-:Y:S02]  /*1dbf0*/  @!P5 LEA.HI.X R9, R160, R3, R161, 0x2, P1 ;  /* 0x00000003a009d211 */ /* 0x000fe400008f14a1 */
[----:B------:R-:W-:Y:S02]  /*1dc00*/  ISETP.GE.AND P1, PT, R152, UR4, PT ;  /* 0x0000000498007c0c */ /* 0x000fe4000bf26270 */
[----:B------:R-:W-:Y:S01]  /*1dc10*/  SHF.R.S32.HI R24, RZ, 0x1f, R15 ;  /* 0x0000001fff187819 */ /* 0x000fe2000001140f */
        /* <DEDUP_REMOVED lines=80> */
.L_x_2890:
[----:B------:R-:W-:Y:S05]  /*1e120*/  BSYNC B1 ;  /* 0x0000000000017941 */ /* 0x000fea0003800000 */
.L_x_2889:
[----:B------:R-:W-:Y:S01]  /*1e130*/  ISETP.GE.AND P0, PT, R14, R80, PT ;  /* 0x000000500e00720c */ /* 0x000fe20003f06270 */
[----:B-1----:R0:W1:Y:S04]  /*1e140*/  SHFL.IDX PT, R3, R4, 0x1, 0x1c1f ;  /* 0x003c1f0004037f89 */ /* 0x00206800000e0000 */
[----:B------:R0:W2:Y:S08]  /*1e150*/  SHFL.IDX PT, R2, R0, 0x1, 0x1c1f ;  /* 0x003c1f0000027f89 */ /* 0x0000b000000e0000 */
[----:B0-----:R-:W-:Y:S05]  /*1e160*/  @P0 BRA `(.L_x_2888) ;  /* 0x0000001400100947 */ /* 0x001fea0003800000 */
[----:B------:R-:W-:Y:S01]  /*1e170*/  ULDC UR4, c[0x0][0xac8] ;  /* 0x0002b20000047ab9 */ /* 0x000fe20000000800 */
[----:B------:R-:W-:Y:S01]  /*1e180*/  ULDC.64 UR6, c[0x0][0x208] ;  /* 0x0000820000067ab9 */ /* 0x000fe20000000a00 */
        /* <DEDUP_REMOVED lines=16> */
[----:B------:R-:W-:Y:S02]  /*1e290*/  @!P3 LEA R12, P6, R154, R2, 0x2 ;  /* 0x000000029a0cb211 */ /* 0x000fe400078c10ff */
[----:B------:R-:W-:Y:S01]  /*1e2a0*/  ISETP.GE.AND P2, PT, R148, UR4, PT ;  /* 0x0000000494007c0c */ /* 0x000fe2000bf46270 */
[----:B------:R0:W-:Y:S01]  /*1e2b0*/  @!P5 ST.E.64 desc[UR6][R8.64], R34 ;  /* 0x000000220800d985 */ /* 0x0001e2000c101b06 */
[----:B------:R-:W-:-:S03]  /*1e2c0*/  @!P3 LEA.HI.X R13, R154, R3, R155, 0x2, P6 ;  /* 0x000000039a0db211 */ /* 0x000fc600030f149b */
[----:B------:R1:W-:Y:S04]  /*1e2d0*/  @!P4 ST.E.64 desc[UR6][R10.64], R38 ;  /* 0x000000260a00c985 */ /* 0x0003e8000c101b06 */
[----:B------:R2:W-:Y:S01]  /*1e2e0*/  @!P3 ST.E.64 desc[UR6][R12.64], R42 ;  /* 0x0000002a0c00b985 */ /* 0x0005e2000c101b06 */
[----:B------:R-:W-:Y:S02]  /*1e2f0*/  ISETP.GE.AND P3, PT, R146, UR4, PT ;  /* 0x0000000492007c0c */ /* 0x000fe4000bf66270 */
[-C--:B0-----:R-:W-:Y:S02]  /*1e300*/  @!P0 LEA R8, P4, R152, R2.reuse, 0x2 ;  /* 0x0000000298088211 */ /* 0x081fe400078810ff */
[----:B-1----:R-:W-:Y:S02]  /*1e310*/  @!P1 LEA R10, P5, R150, R2, 0x2 ;  /* 0x00000002960a9211 */ /* 0x002fe400078a10ff */
[----:B------:R-:W-:-:S02]  /*1e320*/  @!P0 LEA.HI.X R9, R152, R3, R153, 0x2, P4 ;  /* 0x0000000398098211 */ /* 0x000fc400020f1499 */
[----:B------:R-:W-:Y:S02]  /*1e330*/  ISETP.GE.AND P4, PT, R144, UR4, PT ;  /* 0x0000000490007c0c */ /* 0x000fe4000bf86270 */
[-C--:B------:R-:W-:Y:S01]  /*1e340*/  @!P1 LEA.HI.X R11, R150, R3.reuse, R151, 0x2, P5 ;  /* 0x00000003960b9211 */ /* 0x080fe200028f1497 */
[----:B------:R-:W-:Y:S01]  /*1e350*/  @!P0 ST.E.64 desc[UR6][R8.64], R46 ;  /* 0x0000002e08008985 */ /* 0x000fe2000c101b06 */
[----:B--2---:R-:W-:Y:S02]  /*1e360*/  @!P2 LEA R12, P6, R148, R2, 0x2 ;  /* 0x00000002940ca211 */ /* 0x004fe400078c10ff */
[----:B------:R-:W-:Y:S01]  /*1e370*/  ISETP.GE.AND P5, PT, R142, UR4, PT ;  /* 0x000000048e007c0c */ /* 0x000fe2000bfa6270 */
[----:B------:R0:W-:Y:S01]  /*1e380*/  @!P1 ST.E.64 desc[UR6][R10.64], R50 ;  /* 0x000000320a009985 */ /* 0x0001e2000c101b06 */
[----:B------:R-:W-:Y:S02]  /*1e390*/  @!P2 LEA.HI.X R13, R148, R3, R149, 0x2, P6 ;  /* 0x00000003940da211 */ /* 0x000fe400030f1495 */
[----:B------:R-:W-:-:S02]  /*1e3a0*/  ISETP.GE.AND P1, PT, R138, UR4, PT ;  /* 0x000000048a007c0c */ /* 0x000fc4000bf26270 */
[-C--:B------:R-:W-:Y:S01]  /*1e3b0*/  @!P3 LEA R14, P6, R146, R2.reuse, 0x2 ;  /* 0x00000002920eb211 */ /* 0x080fe200078c10ff */
[----:B------:R1:W-:Y:S01]  /*1e3c0*/  @!P2 ST.E.64 desc[UR6][R12.64], R54 ;  /* 0x000000360c00a985 */ /* 0x0003e2000c101b06 */
[----:B------:R-:W-:Y:S02]  /*1e3d0*/  ISETP.GE.AND P2, PT, R140, UR4, PT ;  /* 0x000000048c007c0c */ /* 0x000fe4000bf46270 */
[-C--:B------:R-:W-:Y:S02]  /*1e3e0*/  @!P4 LEA R20, P0, R144, R2.reuse, 0x2 ;  /* 0x000000029014c211 */ /* 0x080fe400078010ff */
[-C--:B------:R-:W-:Y:S02]  /*1e3f0*/  @!P3 LEA.HI.X R15, R146, R3.reuse, R147, 0x2, P6 ;  /* 0x00000003920fb211 */ /* 0x080fe400030f1493 */
[----:B------:R-:W-:Y:S02]  /*1e400*/  @!P5 LEA R24, P6, R142, R2, 0x2 ;  /* 0x000000028e18d211 */ /* 0x000fe400078c10ff */
[----:B------:R-:W-:Y:S01]  /*1e410*/  @!P4 LEA.HI.X R21, R144, R3, R145, 0x2, P0 ;  /* 0x000000039015c211 */ /* 0x000fe200000f1491 */
[----:B------:R-:W-:Y:S01]  /*1e420*/  @!P3 ST.E.64 desc[UR6][R14.64], R58 ;  /* 0x0000003a0e00b985 */ /* 0x000fe2000c101b06 */
[----:B------:R-:W-:-:S02]  /*1e430*/  ISETP.GE.AND P0, PT, R136, UR4, PT ;  /* 0x0000000488007c0c */ /* 0x000fc4000bf06270 */
[-C--:B------:R-:W-:Y:S01]  /*1e440*/  @!P5 LEA.HI.X R25, R142, R3.reuse, R143, 0x2, P6 ;  /* 0x000000038e19d211 */ /* 0x080fe200030f148f */
[----:B------:R2:W-:Y:S01]  /*1e450*/  @!P4 ST.E.64 desc[UR6][R20.64], R62 ;  /* 0x0000003e1400c985 */ /* 0x0005e2000c101b06 */
[-C--:B0-----:R-:W-:Y:S02]  /*1e460*/  @!P1 LEA R10, P3, R138, R2.reuse, 0x2 ;  /* 0x000000028a0a9211 */ /* 0x081fe400078610ff */
[----:B------:R-:W-:Y:S01]  /*1e470*/  @!P2 LEA R8, P6, R140, R2, 0x2 ;  /* 0x000000028c08a211 */ /* 0x000fe200078c10ff */
[----:B------:R0:W-:Y:S01]  /*1e480*/  @!P5 ST.E.64 desc[UR6][R24.64], R66 ;  /* 0x000000421800d985 */ /* 0x0001e2000c101b06 */
[----:B------:R-:W-:Y:S02]  /*1e490*/  ISETP.GE.AND P5, PT, R134, UR4, PT ;  /* 0x0000000486007c0c */ /* 0x000fe4000bfa6270 */
[----:B------:R-:W-:Y:S02]  /*1e4a0*/  ISETP.GE.AND P4, PT, R132, UR4, PT ;  /* 0x0000000484007c0c */ /* 0x000fe4000bf86270 */
[----:B------:R-:W-:-:S02]  /*1e4b0*/  @!P1 LEA.HI.X R11, R138, R3, R139, 0x2, P3 ;  /* 0x000000038a0b9211 */ /* 0x000fc400018f148b */
[----:B------:R-:W-:Y:S02]  /*1e4c0*/  ISETP.GE.AND P3, PT, R130, UR4, PT ;  /* 0x0000000482007c0c */ /* 0x000fe4000bf66270 */
[----:B------:R-:W-:Y:S02]  /*1e4d0*/  @!P2 LEA.HI.X R9, R140, R3, R141, 0x2, P6 ;  /* 0x000000038c09a211 */ /* 0x000fe400030f148d */
[----:B-1----:R-:W-:-:S03]  /*1e4e0*/  @!P0 LEA R12, P6, R136, R2, 0x2 ;  /* 0x00000002880c8211 */ /* 0x002fc600078c10ff */
[----:B------:R1:W-:Y:S01]  /*1e4f0*/  @!P2 ST.E.64 desc[UR6][R8.64], R70 ;  /* 0x000000460800a985 */ /* 0x0003e2000c101b06 */
[-C--:B------:R-:W-:Y:S02]  /*1e500*/  @!P0 LEA.HI.X R13, R136, R3.reuse, R137, 0x2, P6 ;  /* 0x00000003880d8211 */ /* 0x080fe400030f1489 */
[-C--:B--2---:R-:W-:Y:S01]  /*1e510*/  @!P4 LEA R20, P2, R132, R2.reuse, 0x2 ;  /* 0x000000028414c211 */ /* 0x084fe200078410ff */
[----:B------:R2:W-:Y:S01]  /*1e520*/  @!P1 ST.E.64 desc[UR6][R10.64], R74 ;  /* 0x0000004a0a009985 */ /* 0x0005e2000c101b06 */
[-C--:B------:R-:W-:Y:S02]  /*1e530*/  @!P5 LEA R14, P1, R134, R2.reuse, 0x2 ;  /* 0x00000002860ed211 */ /* 0x080fe400078210ff */
[----:B0-----:R-:W-:Y:S01]  /*1e540*/  @!P3 LEA R24, P6, R130, R2, 0x2 ;  /* 0x000000028218b211 */ /* 0x001fe200078c10ff */
[----:B------:R0:W-:Y:S01]  /*1e550*/  @!P0 ST.E.64 desc[UR6][R12.64], R78 ;  /* 0x0000004e0c008985 */ /* 0x0001e2000c101b06 */
[----:B------:R-:W-:Y:S02]  /*1e560*/  ISETP.GE.AND P0, PT, R128, UR4, PT ;  /* 0x0000000480007c0c */ /* 0x000fe4000bf06270 */
[----:B------:R-:W-:-:S02]  /*1e570*/  @!P5 LEA.HI.X R15, R134, R3, R135, 0x2, P1 ;  /* 0x00000003860fd211 */ /* 0x000fc400008f1487 */
[-C--:B------:R-:W-:Y:S02]  /*1e580*/  @!P4 LEA.HI.X R21, R132, R3.reuse, R133, 0x2, P2 ;  /* 0x000000038415c211 */ /* 0x080fe400010f1485 */
[----:B------:R-:W-:Y:S01]  /*1e590*/  @!P3 LEA.HI.X R25, R130, R3, R131, 0x2, P6 ;  /* 0x000000038219b211 */ /* 0x000fe200030f1483 */
[----:B------:R-:W-:Y:S01]  /*1e5a0*/  @!P5 ST.E.64 desc[UR6][R14.64], R122 ;  /* 0x0000007a0e00d985 */ /* 0x000fe2000c101b06 */
[----:B------:R-:W-:Y:S02]  /*1e5b0*/  ISETP.GE.AND P1, PT, R126, UR4, PT ;  /* 0x000000047e007c0c */ /* 0x000fe4000bf26270 */
[----:B------:R-:W-:Y:S01]  /*1e5c0*/  ISETP.GE.AND P5, PT, R86, UR4, PT ;  /* 0x0000000456007c0c */ /* 0x000fe2000bfa6270 */
[----:B------:R3:W-:Y:S01]  /*1e5d0*/  @!P4 ST.E.64 desc[UR6][R20.64], R124 ;  /* 0x0000007c1400c985 */ /* 0x0007e2000c101b06 */
[----:B------:R-:W-:Y:S02]  /*1e5e0*/  ISETP.GE.AND P4, PT, R84, UR4, PT ;  /* 0x0000000454007c0c */ /* 0x000fe4000bf86270 */
[----:B-1----:R-:W-:Y:S01]  /*1e5f0*/  @!P0 LEA R8, P2, R128, R2, 0x2 ;  /* 0x0000000280088211 */ /* 0x002fe200078410ff */
[----:B------:R-:W-:Y:S01]  /*1e600*/  @!P3 ST.E.64 desc[UR6][R24.64], R90 ;  /* 0x0000005a1800b985 */ /* 0x000fe2000c101b06 */
[----:B------:R-:W-:-:S02]  /*1e610*/  ISETP.GE.AND P3, PT, R82, UR4, PT ;  /* 0x0000000452007c0c */ /* 0x000fc4000bf66270 */
[-C--:B------:R-:W-:Y:S02]  /*1e620*/  @!P0 LEA.HI.X R9, R128, R3.reuse, R129, 0x2, P2 ;  /* 0x0000000380098211 */ /* 0x080fe400010f1481 */
[----:B------:R-:W-:Y:S02]  /*1e630*/  ISETP.GE.AND P2, PT, R81, UR4, PT ;  /* 0x0000000451007c0c */ /* 0x000fe4000bf46270 */
[CC--:B--2---:R-:W-:Y:S01]  /*1e640*/  @!P1 LEA R10, P6, R126.reuse, R2.reuse, 0x2 ;  /* 0x000000027e0a9211 */ /* 0x0c4fe200078c10ff */
[----:B------:R1:W-:Y:S03]  /*1e650*/  @!P0 ST.E.64 desc[UR6][R8.64], R94 ;  /* 0x0000005e08008985 */ /* 0x0003e6000c101b06 */
[----:B------:R-:W-:Y:S02]  /*1e660*/  @!P1 LEA.HI.X R11, R126, R3, R127, 0x2, P6 ;  /* 0x000000037e0b9211 */ /* 0x000fe400030f147f */
[----:B0-----:R-:W-:-:S02]  /*1e670*/  @!P5 LEA R12, P6, R86, R2, 0x2 ;  /* 0x00000002560cd211 */ /* 0x001fc400078c10ff */
[-C--:B---3--:R-:W-:Y:S01]  /*1e680*/  @!P3 LEA R20, P0, R82, R2.reuse, 0x2 ;  /* 0x000000025214b211 */ /* 0x088fe200078010ff */
[----:B------:R0:W-:Y:S01]  /*1e690*/  @!P1 ST.E.64 desc[UR6][R10.64], R98 ;  /* 0x000000620a009985 */ /* 0x0001e2000c101b06 */
[-C--:B------:R-:W-:Y:S02]  /*1e6a0*/  @!P4 LEA R14, P1, R84, R2.reuse, 0x2 ;  /* 0x00000002540ec211 */ /* 0x080fe400078210ff */
[-C--:B------:R-:W-:Y:S02]  /*1e6b0*/  @!P3 LEA.HI.X R21, R82, R3.reuse, R83, 0x2, P0 ;  /* 0x000000035215b211 */ /* 0x080fe400000f1453 */
[----:B------:R-:W-:Y:S01]  /*1e6c0*/  @!P5 LEA.HI.X R13, R86, R3, R87, 0x2, P6 ;  /* 0x00000003560dd211 */ /* 0x000fe200030f1457 */
[----:B-1----:R-:W-:Y:S01]  /*1e6d0*/  VIADD R9, R223, 0xb8 ;  /* 0x000000b8df097836 */ /* 0x002fe20000000000 */
[----:B------:R-:W-:Y:S02]  /*1e6e0*/  SHF.R.S32.HI R25, RZ, 0x1f, R81 ;  /* 0x0000001fff197819 */ /* 0x000fe40000011451 */
[----:B------:R-:W-:Y:S01]  /*1e6f0*/  @!P2 LEA R24, P6, R81, R2, 0x2 ;  /* 0x000000025118a211 */ /* 0x000fe200078c10ff */
[----:B------:R0:W-:Y:S01]  /*1e700*/  @!P5 ST.E.64 desc[UR6][R12.64], R102 ;  /* 0x000000660c00d985 */ /* 0x0001e2000c101b06 */
[----:B------:R-:W-:-:S02]  /*1e710*/  ISETP.GE.AND P0, PT, R9, UR4, PT ;  /* 0x0000000409007c0c */ /* 0x000fc4000bf06270 */
[-C--:B------:R-:W-:Y:S02]  /*1e720*/  @!P4 LEA.HI.X R15, R84, R3.reuse, R85, 0x2, P1 ;  /* 0x00000003540fc211 */ /* 0x080fe400008f1455 */
[----:B------:R-:W-:-:S03]  /*1e730*/  @!P2 LEA.HI.X R25, R81, R3, R25, 0x2, P6 ;  /* 0x000000035119a211 */ /* 0x000fc600030f1419 */
[----:B------:R0:W-:Y:S04]  /*1e740*/  @!P4 ST.E.64 desc[UR6][R14.64], R106 ;  /* 0x0000006a0e00c985 */ /* 0x0001e8000c101b06 */
[----:B------:R0:W-:Y:S04]  /*1e750*/  @!P3 ST.E.64 desc[UR6][R20.64], R110 ;  /* 0x0000006e1400b985 */ /* 0x0001e8000c101b06 */
[----:B------:R0:W-:Y:S01]  /*1e760*/  @!P2 ST.E.64 desc[UR6][R24.64], R114 ;  /* 0x000000721800a985 */ /* 0x0001e2000c101b06 */
[----:B------:R-:W-:Y:S05]  /*1e770*/  @P0 BRA `(.L_x_2888) ;  /* 0x0000000c008c0947 */ /* 0x000fea0003800000 */
[----:B------:R-:W-:Y:S01]  /*1e780*/  LEA R2, P0, R9, R2, 0x2 ;  /* 0x0000000209027211 */ /* 0x000fe200078010ff */
[----:B------:R-:W-:Y:S01]  /*1e790*/  ULDC.64 UR4, c[0x0][0x208] ;  /* 0x0000820000047ab9 */ /* 0x000fe20000000a00 */
[----:B------:R-:W-:-:S04]  /*1e7a0*/  SHF.R.S32.HI R0, RZ, 0x1f, R9 ;  /* 0x0000001fff007819 */ /* 0x000fc80000011409 */
[----:B------:R-:W-:-:S05]  /*1e7b0*/  LEA.HI.X R3, R9, R3, R0, 0x2, P0 ;  /* 0x0000000309037211 */ /* 0x000fca00000f1400 */
[----:B------:R3:W-:Y:S01]  /*1e7c0*/  ST.E.64 desc[UR4][R2.64], R118 ;  /* 0x0000007602007985 */ /* 0x0007e2000c101b04 */
[----:B------:R-:W-:Y:S05]  /*1e7d0*/  BRA `(.L_x_2888) ;  /* 0x0000000c00747947 */ /* 0x000fea0003800000 */
.L_x_2879:
[----:B------:R-:W-:Y:S01]  /*1e7e0*/  ULDC.64 UR6, c[0x0][0xc08] ;  /* 0x0003020000067ab9 */ /* 0x000fe20000000a00 */
[----:B------:R-:W-:Y:S01]  /*1e7f0*/  ULDC.64 UR4, c[0x0][0xc00] ;  /* 0x0003000000047ab9 */ /* 0x000fe20000000a00 */
[----:B------:R-:W-:Y:S01]  /*1e800*/  ISETP.NE.U32.AND P1, PT, RZ, UR6, PT ;  /* 0x00000006ff007c0c */ /* 0x000fe2000bf25070 */
[----:B------:R-:W-:Y:S01]  /*1e810*/  IMAD.MOV.U32 R25, RZ, RZ, RZ ;  /* 0x000000ffff197224 */ /* 0x000fe200078e00ff */
[----:B------:R-:W-:Y:S01]  /*1e820*/  IADD3 R2, P2, R228, UR4, RZ ;  /* 0x00000004e4027c10 */ /* 0x000fe2000ff5e0ff */
[----:B------:R-:W-:Y:S01]  /*1e830*/  ULDC.64 UR8, c[0x0][0x208] ;  /* 0x0000820000087ab9 */ /* 0x000fe20000000a00 */
[----:B------:R-:W-:Y:S02]  /*1e840*/  ISETP.NE.AND.EX P1, PT, RZ, UR7, PT, P1 ;  /* 0x00000007ff007c0c */ /* 0x000fe4000bf25310 */
[----:B------:R-:W-:Y:S01]  /*1e850*/  IADD3.X R3, R229, UR5, RZ, P2, !PT ;  /* 0x00000005e5037c10 */ /* 0x000fe200097fe4ff */
[----:B------:R-:W2:Y:S01]  /*1e860*/  S2R R33, SR_TID.X ;  /* 0x0000000000217919 */ /* 0x000ea20000002100 */
[----:B------:R-:W-:-:S04]  /*1e870*/  ISETP.NE.U32.AND P0, PT, RZ, UR4, PT ;  /* 0x00000004ff007c0c */ /* 0x000fc8000bf05070 */
[----:B------:R-:W-:-:S05]  /*1e880*/  ISETP.NE.AND.EX P0, PT, RZ, UR5, PT, P0 ;  /* 0x00000005ff007c0c */ /* 0x000fca000bf05300 */
[----:B------:R-:W-:-:S04]  /*1e890*/  @P1 IADD3 R228, P2, R228, UR6, RZ ;  /* 0x00000006e4e41c10 */ /* 0x000fc8000ff5e0ff */
[----:B------:R-:W-:Y:S02]  /*1e8a0*/  @P1 IADD3.X R229, R229, UR7, RZ, P2, !PT ;  /* 0x00000007e5e51c10 */ /* 0x000fe400097fe4ff */
[----:B------:R-:W-:Y:S01]  /*1e8b0*/  ISETP.NE.AND P2, PT, R226, RZ, PT ;  /* 0x000000ffe200720c */ /* 0x000fe20003f45270 */
[----:B------:R-:W-:Y:S01]  /*1e8c0*/  ULDC UR4, c[0x0][0xa88] ;  /* 0x0002a20000047ab9 */ /* 0x000fe20000000800 */
[----:B------:R3:W5:Y:S01]  /*1e8d0*/  @P0 LDG.E R25, desc[UR8][R2.64] ;  /* 0x0000000802190981 */ /* 0x000762000c1e1900 */
[----:B0-----:R-:W-:-:S06]  /*1e8e0*/  IMAD.U32 R0, RZ, RZ, UR4 ;  /* 0x00000004ff007e24 */ /* 0x001fcc000f8e00ff */
[----:B------:R3:W5:Y:S04]  /*1e8f0*/  @P1 LDG.E R0, desc[UR8][R228.64] ;  /* 0x00000008e4001981 */ /* 0x000768000c1e1900 */
[----:B------:R-:W0:Y:S01]  /*1e900*/  @!P2 LDC R226, c[0x0][0xad4] ;  /* 0x0002b500ffe2ab82 */ /* 0x000e220000000800 */
[----:B--2---:R-:W-:-:S05]  /*1e910*/  VIADD R4, R33, 0xffffff80 ;  /* 0xffffff8021047836 */ /* 0x004fca0000000000 */
[----:B------:R-:W-:Y:S02]  /*1e920*/  ISETP.GT.AND P3, PT, R4, 0x7f, PT ;  /* 0x0000007f0400780c */ /* 0x000fe40003f64270 */
[----:B0-----:R-:W-:Y:S01]  /*1e930*/  ISETP.GT.AND P2, PT, R226, 0x1, PT ;  /* 0x00000001e200780c */ /* 0x001fe20003f44270 */
[----:B---3--:R-:W-:-:S12]  /*1e940*/  @P1 BRA `(.L_x_2891) ;  /* 0x0000000000141947 */ /* 0x008fd80003800000 */
[----:B------:R-:W-:Y:S05]  /*1e950*/  @!P0 BRA `(.L_x_2891) ;  /* 0x0000000000108947 */ /* 0x000fea0003800000 */
[----:B------:R-:W-:Y:S02]  /*1e960*/  ULDC.64 UR4, c[0x0][0x208] ;  /* 0x0000820000047ab9 */ /* 0x000fe40000000a00 */
[----:B------:R-:W2:Y:S04]  /*1e970*/  LDG.E R9, desc[UR4][R2.64] ;  /* 0x0000000402097981 */ /* 0x000ea8000c1e1900 */
[----:B-----5:R-:W2:Y:S02]  /*1e980*/  LDG.E R0, desc[UR4][R2.64+0x4] ;  /* 0x0000040402007981 */ /* 0x020ea4000c1e1900 */
[----:B--2---:R-:W-:-:S07]  /*1e990*/  IMAD.IADD R0, R0, 0x1, -R9 ;  /* 0x0000000100007824 */ /* 0x004fce00078e0a09 */
.L_x_2891:
[----:B------:R-:W2:Y:S01]  /*1e9a0*/  LDL.LU R2, [R1+0x3c] ;  /* 0x00003c0001027983 */ /* 0x000ea20000300800 */
[----:B------:R-:W-:Y:S01]  /*1e9b0*/  BSSY B1, `(.L_x_2892) ;  /* 0x0000037000017945 */ /* 0x000fe20003800000 */
[----:B------:R-:W-:Y:S02]  /*1e9c0*/  SEL R227, R227, RZ, !P0 ;  /* 0x000000ffe3e37207 */ /* 0x000fe40004000000 */
[----:B-----5:R-:W-:Y:S02]  /*1e9d0*/  SHF.R.S32.HI R26, RZ, 0x1f, R25 ;  /* 0x0000001fff1a7819 */ /* 0x020fe40000011419 */
[----:B--2---:R-:W-:Y:S01]  /*1e9e0*/  SEL R28, R2, RZ, !P0 ;  /* 0x000000ff021c7207 */ /* 0x004fe20004000000 */
[----:B------:R-:W-:Y:S06]  /*1e9f0*/  @P3 BRA `(.L_x_2893) ;  /* 0x0000000000c83947 */ /* 0x000fec0003800000 */
[----:B------:R-:W0:Y:S01]  /*1ea00*/  LDC R35, c[0x0][0xbe8] ;  /* 0x0002fa00ff237b82 */ /* 0x000e220000000800 */
[----:B------:R-:W-:Y:S01]  /*1ea10*/  IADD3 R33, R220, -0x80, R33 ;  /* 0xffffff80dc217810 */ /* 0x000fe20007ffe021 */
[----:B0-----:R-:W-:-:S05]  /*1ea20*/  IMAD R2, R0, R35, RZ ;  /* 0x0000002300027224 */ /* 0x001fca00078e02ff */
        /* <DEDUP_REMOVED lines=8> */
[----:B------:R-:W-:Y:S01]  /*1eab0*/  SEL R24, R24, 0x978, P0 ;  /* 0x0000097818187807 */ /* 0x000fe20000000000 */
[----:B------:R-:W-:-:S04]  /*1eac0*/  ULDC.64 UR4, c[0x0][0x208] ;  /* 0x0000820000047ab9 */ /* 0x000fc80000000a00 */
[----:B------:R-:W3:Y:S08]  /*1ead0*/  LDC.64 R20, c[0x0][R24+0x220] ;  /* 0x0000880018147b82 */ /* 0x000ef00000000a00 */
[----:B------:R-:W4:Y:S08]  /*1eae0*/  LDC.64 R14, c[0x0][R24+0x218] ;  /* 0x00008600180e7b82 */ /* 0x000f300000000a00 */
[----:B------:R-:W5:Y:S08]  /*1eaf0*/  LDC.64 R10, c[0x0][R24+0x228] ;  /* 0x00008a00180a7b82 */ /* 0x000f700000000a00 */
[----:B------:R-:W1:Y:S08]  /*1eb00*/  @P1 LDC R4, c[0x0][0xbec] ;  /* 0x0002fb00ff041b82 */ /* 0x000e700000000800 */
[----:B------:R-:W5:Y:S08]  /*1eb10*/  LDC.64 R8, c[0x0][R24+0x210] ;  /* 0x0000840018087b82 */ /* 0x000f700000000a00 */
[----:B------:R-:W5:Y:S01]  /*1eb20*/  @P1 LDC R31, c[0x0][0xbf0] ;  /* 0x0002fc00ff1f1b82 */ /* 0x000f620000000800 */
[----:B-1----:R-:W-:-:S07]  /*1eb30*/  @P1 IMAD.HI.U32 R4, R33, R4, RZ ;  /* 0x0000000421041227 */ /* 0x002fce00078e00ff */
[----:B0-----:R-:W0:Y:S01]  /*1eb40*/  @!P0 LDC R2, c[0x0][0xb50] ;  /* 0x0002d400ff028b82 */ /* 0x001e220000000800 */
[-C--:B---3--:R-:W-:Y:S02]  /*1eb50*/  IMAD R21, R21, R227.reuse, RZ ;  /* 0x000000e315157224 */ /* 0x088fe400078e02ff */
[----:B------:R-:W-:-:S05]  /*1eb60*/  IMAD.WIDE.U32 R12, R20, R227, RZ ;  /* 0x000000e3140c7225 */ /* 0x000fca00078e00ff */
[----:B------:R-:W1:Y:S01]  /*1eb70*/  @!P0 LDC R3, c[0x0][0xb54] ;  /* 0x0002d500ff038b82 */ /* 0x000e620000000800 */
[-C--:B----4-:R-:W-:Y:S02]  /*1eb80*/  IMAD R29, R15, R199.reuse, RZ ;  /* 0x000000c70f1d7224 */ /* 0x090fe400078e02ff */
[----:B------:R-:W-:Y:S01]  /*1eb90*/  IMAD.WIDE.U32 R14, R14, R199, RZ ;  /* 0x000000c70e0e7225 */ /* 0x000fe200078e00ff */
[----:B-----5:R-:W-:-:S03]  /*1eba0*/  @P1 SHF.R.U32.HI R27, RZ, R31, R4 ;  /* 0x0000001fff1b1219 */ /* 0x020fc60000011604 */
[----:B------:R-:W-:Y:S01]  /*1ebb0*/  IMAD R31, R20, R28, R21 ;  /* 0x0000001c141f7224 */ /* 0x000fe200078e0215 */
[----:B------:R-:W-:Y:S01]  /*1ebc0*/  IADD3 R14, P1, P3, R12, R14, R25 ;  /* 0x0000000e0c0e7210 */ /* 0x000fe20007b3e019 */
[----:B------:R-:W-:Y:S02]  /*1ebd0*/  IMAD.IADD R29, R15, 0x1, R29 ;  /* 0x000000010f1d7824 */ /* 0x000fe400078e021d */
[----:B------:R-:W-:Y:S02]  /*1ebe0*/  IMAD.MOV R4, RZ, RZ, -R27 ;  /* 0x000000ffff047224 */ /* 0x000fe400078e0a1b */
[----:B------:R-:W-:Y:S02]  /*1ebf0*/  IMAD.IADD R31, R13, 0x1, R31 ;  /* 0x000000010d1f7824 */ /* 0x000fe400078e021f */
[----:B------:R-:W-:-:S03]  /*1ec00*/  IMAD R13, R35, R4, R33 ;  /* 0x00000004230d7224 */ /* 0x000fc600078e0221 */
[----:B------:R-:W-:Y:S02]  /*1ec10*/  IADD3.X R4, R31, R29, R26, P1, P3 ;  /* 0x0000001d1f047210 */ /* 0x000fe40000fe641a */
[----:B--2---:R-:W-:-:S05]  /*1ec20*/  SEL R21, R30, RZ, P0 ;  /* 0x000000ff1e157207 */ /* 0x004fca0000000000 */
[-C--:B------:R-:W-:Y:S02]  /*1ec30*/  IMAD R15, R11, R21.reuse, RZ ;  /* 0x000000150b0f7224 */ /* 0x080fe400078e02ff */
[----:B------:R-:W-:-:S04]  /*1ec40*/  IMAD.WIDE.U32 R10, R10, R21, RZ ;  /* 0x000000150a0a7225 */ /* 0x000fc800078e00ff */
[----:B------:R-:W-:Y:S01]  /*1ec50*/  IMAD.IADD R15, R11, 0x1, R15 ;  /* 0x000000010b0f7824 */ /* 0x000fe200078e020f */
[----:B------:R-:W-:Y:S02]  /*1ec60*/  IADD3 R10, P0, P1, R27, R14, R10 ;  /* 0x0000000e1b0a7210 */ /* 0x000fe4000791e00a */
[----:B------:R-:W-:-:S04]  /*1ec70*/  SHF.R.S32.HI R27, RZ, 0x1f, R27 ;  /* 0x0000001fff1b7819 */ /* 0x000fc8000001141b */
[----:B------:R-:W-:Y:S01]  /*1ec80*/  IADD3.X R11, R27, R4, R15, P0, P1 ;  /* 0x000000041b0b7210 */ /* 0x000fe200007e240f */
[----:B------:R-:W-:Y:S01]  /*1ec90*/  IMAD R4, R9, R13, RZ ;  /* 0x0000000d09047224 */ /* 0x000fe200078e02ff */
[----:B------:R-:W-:-:S05]  /*1eca0*/  SHF.R.S32.HI R15, RZ, 0x1f, R13 ;  /* 0x0000001fff0f7819 */ /* 0x000fca000001140d */
[C---:B------:R-:W-:Y:S02]  /*1ecb0*/  IMAD R15, R8.reuse, R15, R4 ;  /* 0x0000000f080f7224 */ /* 0x040fe400078e0204 */
[----:B------:R-:W-:-:S04]  /*1ecc0*/  IMAD.WIDE.U32 R8, R8, R13, R10 ;  /* 0x0000000d08087225 */ /* 0x000fc800078e000a */
[----:B------:R-:W-:Y:S01]  /*1ecd0*/  IMAD.IADD R4, R9, 0x1, R15 ;  /* 0x0000000109047824 */ /* 0x000fe200078e020f */
[----:B0-----:R-:W-:Y:S01]  /*1ece0*/  LEA R2, P0, R8, R2, 0x2 ;  /* 0x0000000208027211 */ /* 0x001fe200078010ff */
[----:B------:R-:W-:-:S03]  /*1ecf0*/  IMAD.MOV.U32 R9, RZ, RZ, -0x800000 ;  /* 0xff800000ff097424 */ /* 0x000fc600078e00ff */
[----:B-1----:R-:W-:-:S05]  /*1ed00*/  LEA.HI.X R3, R8, R3, R4, 0x2, P0 ;  /* 0x0000000308037211 */ /* 0x002fca00000f1404 */
[----:B------:R0:W-:Y:S04]  /*1ed10*/  STG.E desc[UR4][R2.64], R9 ;  /* 0x0000000902007986 */ /* 0x0001e8000c101904 */
.L_x_2893:
[----:B------:R-:W-:Y:S05]  /*1ed20*/  BSYNC B1 ;  /* 0x0000000000017941 */ /* 0x000fea0003800000 */
.L_x_2892:
[----:B------:R-:W-:Y:S05]  /*1ed30*/  @P2 BRA `(.L_x_2888) ;  /* 0x00000008001c2947 */ /* 0x000fea0003800000 */
[----:B0-----:R-:W0:Y:S01]  /*1ed40*/  S2R R2, SR_TID.X ;  /* 0x0000000000027919 */ /* 0x001e220000002100 */
[----:B------:R-:W2:Y:S01]  /*1ed50*/  LDC R13, c[0x0][0xbe8] ;  /* 0x0002fa00ff0d7b82 */ /* 0x000ea20000000800 */
[----:B------:R-:W-:Y:S01]  /*1ed60*/  ULDC.64 UR4, c[0x0][0xaa0] ;  /* 0x0002a80000047ab9 */ /* 0x000fe20000000a00 */
[----:B------:R-:W-:Y:S01]  /*1ed70*/  BSSY B1, `(.L_x_2894) ;  /* 0x000004a000017945 */ /* 0x000fe20003800000 */
[----:B--2---:R-:W-:Y:S01]  /*1ed80*/  ISETP.NE.AND P0, PT, R13, 0x1, PT ;  /* 0x000000010d00780c */ /* 0x004fe20003f05270 */
[----:B0-----:R-:W-:Y:S02]  /*1ed90*/  VIADD R4, R2, 0xffffff80 ;  /* 0xffffff8002047836 */ /* 0x001fe40000000000 */
[----:B------:R-:W-:-:S03]  /*1eda0*/  IMAD R2, R26, UR4, RZ ;  /* 0x000000041a027c24 */ /* 0x000fc6000f8e02ff */
[----:B------:R-:W-:-:S07]  /*1edb0*/  SHF.R.S32.HI R3, RZ, 0x1f, R4 ;  /* 0x0000001fff037819 */ /* 0x000fce0000011404 */
[----:B------:R-:W0:Y:S01]  /*1edc0*/  @P0 LDC R11, c[0x0][0xbec] ;  /* 0x0002fb00ff0b0b82 */ /* 0x000e220000000800 */
[----:B------:R-:W-:Y:S01]  /*1edd0*/  IMAD R9, R25, UR5, R2 ;  /* 0x0000000519097c24 */ /* 0x000fe2000f8e0202 */
[----:B------:R-:W-:Y:S01]  /*1ede0*/  LEA.HI R8, R3, R4, RZ, 0x3 ;  /* 0x0000000403087211 */ /* 0x000fe200078f18ff */
[----:B------:R-:W-:Y:S01]  /*1edf0*/  IMAD.WIDE.U32 R2, R25, UR4, RZ ;  /* 0x0000000419027c25 */ /* 0x000fe2000f8e00ff */
[----:B------:R-:W-:Y:S02]  /*1ee00*/  ULDC.64 UR4, c[0x0][0xae8] ;  /* 0x0002ba0000047ab9 */ /* 0x000fe40000000a00 */
[----:B------:R-:W-:Y:S02]  /*1ee10*/  LOP3.LUT R21, R8, 0xfffffff8, RZ, 0xc0, !PT ;  /* 0xfffffff808157812 */ /* 0x000fe400078ec0ff */
[----:B------:R-:W2:Y:S01]  /*1ee20*/  @P0 LDC R15, c[0x0][0xbf0] ;  /* 0x0002fc00ff0f0b82 */ /* 0x000ea20000000800 */
[----:B------:R-:W-:Y:S01]  /*1ee30*/  SHF.R.S32.HI R12, RZ, 0x3, R8 ;  /* 0x00000003ff0c7819 */ /* 0x000fe20000011408 */
[----:B------:R-:W-:-:S02]  /*1ee40*/  IMAD.IADD R3, R3, 0x1, R9 ;  /* 0x0000000103037824 */ /* 0x000fc400078e0209 */
[----:B------:R-:W-:Y:S02]  /*1ee50*/  IMAD.IADD R21, R4, 0x1, -R21 ;  /* 0x0000000104157824 */ /* 0x000fe400078e0a15 */
[----:B------:R-:W-:-:S04]  /*1ee60*/  IMAD.WIDE.U32 R2, R199, UR4, R2 ;  /* 0x00000004c7027c25 */ /* 0x000fc8000f8e0002 */
[----:B------:R-:W-:Y:S02]  /*1ee70*/  IMAD R9, R21, 0x20, R12 ;  /* 0x0000002015097824 */ /* 0x000fe400078e020c */
[----:B------:R-:W-:Y:S01]  /*1ee80*/  IMAD R3, R199, UR5, R3 ;  /* 0x00000005c7037c24 */ /* 0x000fe2000f8e0203 */
[----:B------:R-:W-:Y:S01]  /*1ee90*/  ULDC.64 UR4, c[0x0][0xaf0] ;  /* 0x0002bc0000047ab9 */ /* 0x000fe20000000a00 */
[----:B------:R-:W-:Y:S02]  /*1eea0*/  IMAD.IADD R10, R220, 0x1, R9 ;  /* 0x00000001dc0a7824 */ /* 0x000fe400078e0209 */
[----:B------:R-:W-:Y:S02]  /*1eeb0*/  IMAD R8, R28, UR4, RZ ;  /* 0x000000041c087c24 */ /* 0x000fe4000f8e02ff */
[----:B0-----:R-:W-:-:S04]  /*1eec0*/  @P0 IMAD.HI.U32 R4, R10, R11, RZ ;  /* 0x0000000b0a040227 */ /* 0x001fc800078e00ff */
[----:B------:R-:W-:Y:S02]  /*1eed0*/  IMAD.MOV.U32 R9, RZ, RZ, R10 ;  /* 0x000000ffff097224 */ /* 0x000fe400078e000a */
[C---:B------:R-:W-:Y:S01]  /*1eee0*/  IMAD R11, R227.reuse, UR5, R8 ;  /* 0x00000005e30b7c24 */ /* 0x040fe2000f8e0208 */
[----:B--2---:R-:W-:Y:S01]  /*1eef0*/  @P0 SHF.R.U32.HI R9, RZ, R15, R4 ;  /* 0x0000000fff090219 */ /* 0x004fe20000011604 */
[----:B------:R-:W-:Y:S01]  /*1ef00*/  IMAD.WIDE.U32 R2, R227, UR4, R2 ;  /* 0x00000004e3027c25 */ /* 0x000fe2000f8e0002 */
[----:B------:R-:W-:Y:S02]  /*1ef10*/  ULDC.64 UR4, c[0x0][0xae0] ;  /* 0x0002b80000047ab9 */ /* 0x000fe40000000a00 */
[----:B------:R-:W-:Y:S01]  /*1ef20*/  SHF.R.S32.HI R4, RZ, 0x1f, R9 ;  /* 0x0000001fff047819 */ /* 0x000fe20000011409 */
[----:B------:R-:W-:Y:S02]  /*1ef30*/  IMAD.IADD R3, R3, 0x1, R11 ;  /* 0x0000000103037824 */ /* 0x000fe400078e020b */
[----:B------:R-:W-:-:S02]  /*1ef40*/  IMAD.MOV R11, RZ, RZ, -R9 ;  /* 0x000000ffff0b7224 */ /* 0x000fc400078e0a09 */
[----:B------:R-:W-:Y:S02]  /*1ef50*/  IMAD R4, R4, UR4, RZ ;  /* 0x0000000404047c24 */ /* 0x000fe4000f8e02ff */
[----:B------:R-:W-:Y:S02]  /*1ef60*/  IMAD R11, R13, R11, R10 ;  /* 0x0000000b0d0b7224 */ /* 0x000fe400078e020a */
[----:B------:R-:W-:-:S04]  /*1ef70*/  IMAD.WIDE.U32 R2, R9, UR4, R2 ;  /* 0x0000000409027c25 */ /* 0x000fc8000f8e0002 */
[----:B------:R-:W-:Y:S01]  /*1ef80*/  IMAD R9, R9, UR5, R4 ;  /* 0x0000000509097c24 */ /* 0x000fe2000f8e0204 */
[----:B------:R-:W-:Y:S01]  /*1ef90*/  SHF.R.S32.HI R4, RZ, 0x1f, R11 ;  /* 0x0000001fff047819 */ /* 0x000fe2000001140b */
[----:B------:R-:W-:Y:S01]  /*1efa0*/  ULDC.64 UR4, c[0x0][0xad8] ;  /* 0x0002b60000047ab9 */ /* 0x000fe20000000a00 */
[----:B------:R-:W-:Y:S02]  /*1efb0*/  IMAD.IADD R220, R12, 0x1, R220 ;  /* 0x000000010cdc7824 */ /* 0x000fe400078e02dc */
        /* <DEDUP_REMOVED lines=12> */
[----:B------:R-:W-:Y:S01]  /*1f080*/  IMAD.SHL.U32 R21, R21, 0x8, RZ ;  /* 0x0000000815157824 */ /* 0x000fe200078e00ff */
[----:B------:R-:W-:-:S02]  /*1f090*/  LEA.HI.X R8, R2, UR5, R3, 0x1, P3 ;  /* 0x0000000502087c11 */ /* 0x000fc400098f0c03 */
[----:B------:R-:W-:Y:S01]  /*1f0a0*/  ISETP.GE.AND P0, PT, R0, R13, PT ;  /* 0x0000000d0000720c */ /* 0x000fe20003f06270 */
[C---:B------:R-:W-:Y:S01]  /*1f0b0*/  VIADD R11, R21.reuse, 0x80 ;  /* 0x00000080150b7836 */ /* 0x040fe20000000000 */
[----:B------:R0:W2:Y:S01]  /*1f0c0*/  SHFL.IDX PT, R2, R4, RZ, 0x181f ;  /* 0x00181fff04027589 */ /* 0x0000a200000e0000 */
[----:B------:R-:W-:Y:S01]  /*1f0d0*/  VIADD R9, R21, 0x40 ;  /* 0x0000004015097836 */ /* 0x000fe20000000000 */
[----:B------:R-:W-:Y:S02]  /*1f0e0*/  SHF.R.S32.HI R14, RZ, 0x1f, R21 ;  /* 0x0000001fff0e7819 */ /* 0x000fe40000011415 */
[----:B------:R0:W3:Y:S01]  /*1f0f0*/  SHFL.IDX PT, R0, R8, RZ, 0x181f ;  /* 0x00181fff08007589 */ /* 0x0000e200000e0000 */
[----:B------:R-:W-:Y:S02]  /*1f100*/  SHF.R.S32.HI R10, RZ, 0x1f, R11 ;  /* 0x0000001fff0a7819 */ /* 0x000fe4000001140b */
        /* <DEDUP_REMOVED lines=12> */
[----:B------:R4:W-:Y:S01]  /*1f1d0*/  @!P4 ST.E.128 desc[UR6][R24.64], RZ ;  /* 0x000000ff1800c985 */ /* 0x0009e2000c101d06 */
[----:B------:R-:W-:-:S03]  /*1f1e0*/  @!P2 LEA.HI.X R3, R11, R0, R10, 0x1, P6 ;  /* 0x000000000b03a211 */ /* 0x000fc600030f0c0a */
[----:B------:R4:W-:Y:S04]  /*1f1f0*/  @!P3 ST.E.128 desc[UR6][R26.64], RZ ;  /* 0x000000ff1a00b985 */ /* 0x0009e8000c101d06 */
[----:B------:R4:W-:Y:S02]  /*1f200*/  @!P2 ST.E.128 desc[UR6][R2.64], RZ ;  /* 0x000000ff0200a985 */ /* 0x0009e4000c101d06 */
.L_x_2895:
[----:B------:R-:W-:Y:S05]  /*1f210*/  BSYNC B1 ;  /* 0x0000000000017941 */ /* 0x000fea0003800000 */
.L_x_2894:
[----:B---3--:R3:W0:Y:S01]  /*1f220*/  SHFL.IDX PT, R0, R8, 0x1, 0x181f ;  /* 0x00381f0008007f89 */ /* 0x00862200000e0000 */
[----:B------:R-:W-:Y:S03]  /*1f230*/  BSSY B1, `(.L_x_2896) ;  /* 0x0000011000017945 */ /* 0x000fe60003800000 */
[----:B--2-4-:R3:W2:Y:S01]  /*1f240*/  SHFL.IDX PT, R2, R4, 0x1, 0x181f ;  /* 0x00381f0004027f89 */ /* 0x0146a200000e0000 */
[----:B------:R-:W-:Y:S05]  /*1f250*/  @P0 BRA `(.L_x_2897) ;  /* 0x0000000000380947 */ /* 0x000fea0003800000 */
[----:B------:R-:W-:Y:S01]  /*1f260*/  ULDC UR4, c[0x0][0xac8] ;  /* 0x0002b20000047ab9 */ /* 0x000fe20000000800 */
[----:B------:R-:W-:Y:S01]  /*1f270*/  ULDC.64 UR6, c[0x0][0x208] ;  /* 0x0000820000067ab9 */ /* 0x000fe20000000a00 */
        /* <DEDUP_REMOVED lines=12> */
.L_x_2897:
[----:B------:R-:W-:Y:S05]  /*1f340*/  BSYNC B1 ;  /* 0x0000000000017941 */ /* 0x000fea0003800000 */
.L_x_2896:
[----:B0-----:R0:W0:Y:S01]  /*1f350*/  SHFL.IDX PT, R0, R8, 0x2, 0x181f ;  /* 0x00581f0008007f89 */ /* 0x00102200000e0000 */
[----:B------:R-:W-:Y:S03]  /*1f360*/  BSSY B1, `(.L_x_2898) ;  /* 0x0000011000017945 */ /* 0x000fe60003800000 */
[----:B--2-4-:R2:W4:Y:S01]  /*1f370*/  SHFL.IDX PT, R2, R4, 0x2, 0x181f ;  /* 0x00581f0004027f89 */ /* 0x01452200000e0000 */
[----:B------:R-:W-:Y:S05]  /*1f380*/  @P1 BRA `(.L_x_2899) ;  /* 0x0000000000381947 */ /* 0x000fea0003800000 */
[----:B------:R-:W-:Y:S01]  /*1f390*/  ULDC UR4, c[0x0][0xac8] ;  /* 0x0002b20000047ab9 */ /* 0x000fe20000000800 */
[----:B------:R-:W-:Y:S01]  /*1f3a0*/  ULDC.64 UR6, c[0x0][0x208] ;  /* 0x0000820000067ab9 */ /* 0x000fe20000000a00 */
        /* <DEDUP_REMOVED lines=12> */
.L_x_2899:
[----:B------:R-:W-:Y:S05]  /*1f470*/  BSYNC B1 ;  /* 0x0000000000017941 */ /* 0x000fea0003800000 */
.L_x_2898:
[----:B0-----:R-:W-:Y:S01]  /*1f480*/  VIADD R0, R220, 0x60 ;  /* 0x00000060dc007836 */ /* 0x001fe20000000000 */
[----:B---3--:R-:W0:Y:S04]  /*1f490*/  SHFL.IDX PT, R8, R8, 0x3, 0x181f ;  /* 0x00781f0008087f89 */ /* 0x008e2800000e0000 */
[----:B------:R-:W-:Y:S01]  /*1f4a0*/  ISETP.GE.AND P0, PT, R0, R13, PT ;  /* 0x0000000d0000720c */ /* 0x000fe20003f06270 */
[----:B----4-:R3:W4:-:S12]  /*1f4b0*/  SHFL.IDX PT, R2, R4, 0x3, 0x181f ;  /* 0x00781f0004027f89 */ /* 0x01071800000e0000 */
[----:B---3--:R-:W-:Y:S05]  /*1f4c0*/  @P0 BRA `(.L_x_2888) ;  /* 0x0000000000380947 */ /* 0x008fea0003800000 */
        /* <DEDUP_REMOVED lines=14> */
.L_x_2888:
[----:B------:R-:W-:Y:S05]  /*1f5b0*/  BSYNC B0 ;  /* 0x0000000000007941 */ /* 0x000fea0003800000 */
.L_x_2878:
[----:B------:R-:W-:Y:S02]  /*1f5c0*/  ULDC UR4, c[0x0][0xc3c] ;  /* 0x00030f0000047ab9 */ /* 0x000fe40000000800 */
[----:B------:R-:W-:-:S13]  /*1f5d0*/  ISETP.GE.AND P0, PT, R7, UR4, PT ;  /* 0x0000000407007c0c */ /* 0x000fda000bf06270 */
[----:B------:R-:W-:Y:S05]  /*1f5e0*/  @!P0 BRA `(.L_x_2900) ;  /* 0xfffffe1c00508947 */ /* 0x000fea000383ffff */
[----:B------:R-:W-:Y:S05]  /*1f5f0*/  BRA `(.L_x_2657) ;  /* 0x0000007c00a07947 */ /* 0x000fea0003800000 */
.L_x_2655:
[----:B------:R-:W-:-:S08]  /*1f600*/  NOP ;  /* 0x0000000000007918 */ /* 0x000fd00000000000 */
[----:B------:R-:W0:-:S00]  /*1f610*/  USETMAXREG.DEALLOC.CTAPOOL 0x28 ;  /* 0x00000028000079c8 */ /* 0x000e0000080e0500 */
        /* <DEDUP_REMOVED lines=14> */
.L_x_2901:
[----:B------:R-:W-:Y:S01]  /*1f700*/  LOP3.LUT R7, R0, 0x1f, RZ, 0xc0, !PT ;  /* 0x0000001f00077812 */ /* 0x000fe200078ec0ff */
[----:B------:R-:W-:Y:S01]  /*1f710*/  ULDC UR4, c[0x0][0xc3c] ;  /* 0x00030f0000047ab9 */ /* 0x000fe20000000800 */
[----:B------:R-:W-:Y:S01]  /*1f720*/  IMAD.MOV.U32 R9, RZ, RZ, RZ ;  /* 0x000000ffff097224 */ /* 0x000fe200078e00ff */
[----:B------:R-:W-:Y:S01]  /*1f730*/  ULDC.64 UR6, c[0x0][0x208] ;  /* 0x0000820000067ab9 */ /* 0x000fe20000000a00 */
[----:B------:R-:W-:Y:S01]  /*1f740*/  ISETP.NE.AND P0, PT, R7, 0x1f, PT ;  /* 0x0000001f0700780c */ /* 0x000fe20003f05270 */
[----:B------:R-:W-:-:S03]  /*1f750*/  ULDC UR5, c[0x0][0xc38] ;  /* 0x00030e0000057ab9 */ /* 0x000fc60000000800 */
[----:B------:R-:W-:-:S13]  /*1f760*/  ISETP.GE.OR P1, PT, R7, UR4, !P0 ;  /* 0x0000000407007c0c */ /* 0x000fda000c726670 */
[----:B------:R-:W0:Y:S08]  /*1f770*/  @!P1 LDC.64 R4, c[0x0][0xc80] ;  /* 0x00032000ff049b82 */ /* 0x000e300000000a00 */
[----:B------:R-:W1:Y:S01]  /*1f780*/  @!P1 LDC.64 R2, c[0x0][0xc78] ;  /* 0x00031e00ff029b82 */ /* 0x000e620000000a00 */
[----:B0-----:R-:W-:-:S05]  /*1f790*/  @!P1 IMAD.WIDE.U32 R4, R7, 0x4, R4 ;  /* 0x0000000407049825 */ /* 0x001fca00078e0004 */
[----:B------:R-:W2:Y:S01]  /*1f7a0*/  @!P1 LDG.E R6, desc[UR6][R4.64] ;  /* 0x0000000604069981 */ /* 0x000ea2000c1e1900 */
[----:B-1----:R-:W-:-:S05]  /*1f7b0*/  @!P1 IMAD.WIDE.U32 R2, R7, 0x4, R2 ;  /* 0x0000000407029825 */ /* 0x002fca00078e0002 */
[----:B------:R-:W2:Y:S01]  /*1f7c0*/  @!P1 LDG.E R9, desc[UR6][R2.64] ;  /* 0x0000000602099981 */ /* 0x000ea2000c1e1900 */
[C---:B------:R-:W-:Y:S02]  /*1f7d0*/  ISETP.NE.AND P1, PT, R7.reuse, RZ, PT ;  /* 0x000000ff0700720c */ /* 0x040fe40003f25270 */
[C---:B------:R-:W-:Y:S02]  /*1f7e0*/  ISETP.GE.U32.AND P2, PT, R7.reuse, 0x2, PT ;  /* 0x000000020700780c */ /* 0x040fe40003f46070 */
[C---:B------:R-:W-:Y:S02]  /*1f7f0*/  ISETP.GE.U32.AND P3, PT, R7.reuse, 0x4, PT ;  /* 0x000000040700780c */ /* 0x040fe40003f66070 */
[C---:B------:R-:W-:Y:S02]  /*1f800*/  ISETP.GE.U32.AND P4, PT, R7.reuse, 0x8, PT ;  /* 0x000000080700780c */ /* 0x040fe40003f86070 */
[----:B------:R-:W-:Y:S01]  /*1f810*/  ISETP.GE.U32.AND P5, PT, R7, 0x10, PT ;  /* 0x000000100700780c */ /* 0x000fe20003fa6070 */
[----:B------:R-:W0:Y:S01]  /*1f820*/  S2UR UR6, SR_CTAID.X ;  /* 0x00000000000679c3 */ /* 0x000e220000002500 */
[----:B------:R-:W-:Y:S01]  /*1f830*/  UMOV UR4, URZ ;  /* 0x0000003f00047c82 */ /* 0x000fe20008000000 */
[----:B--2---:R-:W-:-:S05]  /*1f840*/  IMAD R8, R6, R9, RZ ;  /* 0x0000000906087224 */ /* 0x004fca00078e02ff */
        /* <DEDUP_REMOVED lines=23> */
.L_x_2905:
[----:B------:R-:W0:Y:S01]  /*1f9c0*/  LDC R2, c[0x0][0xc3c] ;  /* 0x00030f00ff027b82 */ /* 0x000e220000000800 */
[----:B------:R-:W-:Y:S01]  /*1f9d0*/  UIADD3 UR4, UR4, 0x1f, URZ ;  /* 0x0000001f04047890 */ /* 0x000fe2000fffe03f */
[----:B------:R-:W-:Y:S02]  /*1f9e0*/  ULDC UR7, c[0x0][0xc3c] ;  /* 0x00030f0000077ab9 */ /* 0x000fe40000000800 */
[----:B------:R-:W-:-:S03]  /*1f9f0*/  IMAD.U32 R27, RZ, RZ, UR7 ;  /* 0x00000007ff1b7e24 */ /* 0x000fc6000f8e00ff */
[----:B0-----:R-:W-:-:S13]  /*1fa00*/  ISETP.LE.AND P6, PT, R2, UR4, PT ;  /* 0x0000000402007c0c */ /* 0x001fda000bfc3270 */
[----:B------:R-:W-:Y:S05]  /*1fa10*/  @P6 BRA `(.L_x_2904) ;  /* 0x0000000800b06947 */ /* 0x000fea0003800000 */
[----:B------:R-:W-:Y:S01]  /*1fa20*/  VIADD R9, R7, UR4 ;  /* 0x0000000407097c36 */ /* 0x000fe20008000000 */
[----:B------:R-:W-:Y:S01]  /*1fa30*/  ULDC.64 UR8, c[0x0][0x208] ;  /* 0x0000820000087ab9 */ /* 0x000fe20000000a00 */
        /* <DEDUP_REMOVED lines=30> */
.L_x_2903:
        /* <DEDUP_REMOVED lines=13> */
.L_x_2906:
        /* <DEDUP_REMOVED lines=62> */
.L_x_2907:
[----:B------:R-:W0:Y:S01]  /*200d0*/  LDC.64 R2, c[0x0][0xc90] ;  /* 0x00032400ff027b82 */ /* 0x000e220000000a00 */
[----:B------:R-:W-:Y:S01]  /*200e0*/  ULDC.64 UR6, c[0x0][0x208] ;  /* 0x0000820000067ab9 */ /* 0x000fe20000000a00 */
        /* <DEDUP_REMOVED lines=60> */
.L_x_2908:
[----:B------:R-:W-:-:S05]  /*204b0*/  LOP3.LUT R25, RZ, R2, RZ, 0x33, !PT ;  /* 0x00000002ff197212 */ /* 0x000fca00078e33ff */
[----:B------:R-:W-:Y:S01]  /*204c0*/  IMAD.IADD R25, R6, 0x1, R25 ;  /* 0x0000000106197824 */ /* 0x000fe200078e0219 */
[----:B------:R-:W-:Y:S06]  /*204d0*/  BRA `(.L_x_2909) ;  /* 0x00000000000c7947 */ /* 0x000fec0003800000 */
.L_x_2904:
[----:B------:R-:W-:Y:S02]  /*204e0*/  IMAD.MOV.U32 R25, RZ, RZ, RZ ;  /* 0x000000ffff197224 */ /* 0x000fe400078e00ff */
[----:B------:R-:W-:Y:S02]  /*204f0*/  IMAD.U32 R24, RZ, RZ, UR6 ;  /* 0x00000006ff187e24 */ /* 0x000fe4000f8e00ff */
[----:B------:R-:W-:-:S07]  /*20500*/  IMAD.MOV.U32 R26, RZ, RZ, RZ ;  /* 0x000000ffff1a7224 */ /* 0x000fce00078e00ff */
.L_x_2909:
[----:B------:R-:W-:-:S13]  /*20510*/  ISETP.NE.AND P0, PT, R7, RZ, PT ;  /* 0x000000ff0700720c */ /* 0x000fda0003f05270 */
[----:B------:R-:W0:Y:S01]  /*20520*/  @!P0 S2R R3, SR_CgaCtaId ;  /* 0x0000000000038919 */ /* 0x000e220000008800 */
[----:B------:R-:W-:-:S04]  /*20530*/  @!P0 MOV R2, 0x400 ;  /* 0x0000040000028802 */ /* 0x000fc80000000f00 */
[----:B0-----:R-:W-:-:S05]  /*20540*/  @!P0 LEA R2, R3, R2, 0x18 ;  /* 0x0000000203028211 */ /* 0x001fca00078ec0ff */
[----:B------:R1:W-:Y:S01]  /*20550*/  @!P0 STS.128 [R2+0x308d0], R24 ;  /* 0x0308d01802008388 */ /* 0x0003e20000000c00 */
[----:B------:R-:W-:Y:S06]  /*20560*/  BAR.ARV 0x5, 0x180 ;  /* 0x0146000000007b1d */ /* 0x000fec0000002000 */
.L_x_2902:
[----:B------:R2:W-:Y:S01]  /*20570*/  STL [R1+0x28], RZ ;  /* 0x000028ff01007387 */ /* 0x0005e20000100800 */
[----:B------:R-:W-:Y:S01]  /*20580*/  ULDC UR4, c[0x0][0xc3c] ;  /* 0x00030f0000047ab9 */ /* 0x000fe20000000800 */
[----:B------:R-:W-:Y:S01]  /*20590*/  IMAD.MOV.U32 R29, RZ, RZ, 0x1 ;  /* 0x00000001ff1d7424 */ /* 0x000fe200078e00ff */
[----:B0-----:R-:W-:Y:S01]  /*205a0*/  ISETP.GE.AND P0, PT, R27, UR4, PT ;  /* 0x000000041b007c0c */ /* 0x001fe2000bf06270 */
[----:B------:R-:W-:-:S12]  /*205b0*/  IMAD.MOV.U32 R23, RZ, RZ, RZ ;  /* 0x000000ffff177224 */ /* 0x000fd800078e00ff */
[----:B--2---:R-:W-:Y:S05]  /*205c0*/  @P0 BRA `(.L_x_2910) ;  /* 0x0000006800d00947 */ /* 0x004fea0003800000 */
[----:B------:R-:W0:Y:S01]  /*205d0*/  S2UR UR5, SR_CgaCtaId ;  /* 0x00000000000579c3 */ /* 0x000e220000008800 */
[C---:B------:R-:W-:Y:S01]  /*205e0*/  IMAD.SHL.U32 R33, R0.reuse, 0x8, RZ ;  /* 0x0000000800217824 */ /* 0x040fe200078e00ff */
[----:B------:R-:W-:Y:S01]  /*205f0*/  LOP3.LUT R4, R0, 0x7f, RZ, 0xc0, !PT ;  /* 0x0000007f00047812 */ /* 0x000fe200078ec0ff */
[----:B------:R-:W-:Y:S01]  /*20600*/  UMOV UR4, 0x400 ;  /* 0x0000040000047882 */ /* 0x000fe20000000000 */
[----:B------:R2:W-:Y:S01]  /*20610*/  STL [R1+0x28], RZ ;  /* 0x000028ff01007387 */ /* 0x0005e20000100800 */
[----:B------:R-:W-:Y:S01]  /*20620*/  BSSY B8, `(.L_x_2910) ;  /* 0x00006ae000087945 */ /* 0x000fe20003800000 */
[C---:B------:R-:W-:Y:S01]  /*20630*/  LOP3.LUT R3, R33.reuse, 0x1f8, RZ, 0xc0, !PT ;  /* 0x000001f821037812 */ /* 0x040fe200078ec0ff */
[----:B------:R-:W-:Y:S01]  /*20640*/  IMAD.SHL.U32 R37, R4, 0x8, RZ ;  /* 0x0000000804257824 */ /* 0x000fe200078e00ff */
[----:B------:R-:W-:Y:S01]  /*20650*/  LOP3.LUT R33, R33, 0x38, RZ, 0xc0, !PT ;  /* 0x0000003821217812 */ /* 0x000fe200078ec0ff */
[----:B------:R-:W-:Y:S01]  /*20660*/  IMAD.MOV.U32 R30, RZ, RZ, 0x1 ;  /* 0x00000001ff1e7424 */ /* 0x000fe200078e00ff */
[----:B-1----:R-:W-:Y:S01]  /*20670*/  LOP3.LUT R2, R3, 0x38, R0, 0x78, !PT ;  /* 0x0000003803027812 */ /* 0x002fe200078e7800 */
[----:B------:R-:W-:Y:S01]  /*20680*/  IMAD.SHL.U32 R0, R0, 0x10, RZ ;  /* 0x0000001000007824 */ /* 0x000fe200078e00ff */
[C---:B------:R-:W-:Y:S01]  /*20690*/  LOP3.LUT R36, R33.reuse, 0x40, RZ, 0xfc, !PT ;  /* 0x0000004021247812 */ /* 0x040fe200078efcff */
[----:B------:R-:W-:Y:S01]  /*206a0*/  IMAD.MOV.U32 R28, RZ, RZ, RZ ;  /* 0x000000ffff1c7224 */ /* 0x000fe200078e00ff */
[----:B------:R-:W-:Y:S01]  /*206b0*/  LOP3.LUT R37, R2, 0x200, R37, 0xf8, !PT ;  /* 0x0000020002257812 */ /* 0x000fe200078ef825 */
[----:B------:R-:W-:Y:S01]  /*206c0*/  IMAD.MOV.U32 R23, RZ, RZ, RZ ;  /* 0x000000ffff177224 */ /* 0x000fe200078e00ff */
[----:B------:R-:W-:Y:S01]  /*206d0*/  SHF.R.U32.HI R2, RZ, 0x3, R4 ;  /* 0x00000003ff027819 */ /* 0x000fe20000011604 */
[----:B------:R-:W-:Y:S01]  /*206e0*/  IMAD.MOV.U32 R29, RZ, RZ, 0x1 ;  /* 0x00000001ff1d7424 */ /* 0x000fe200078e00ff */
[----:B------:R-:W-:Y:S01]  /*206f0*/  LOP3.LUT R34, R33, 0x80, RZ, 0xfc, !PT ;  /* 0x0000008021227812 */ /* 0x000fe200078efcff */
[----:B------:R-:W-:Y:S01]  /*20700*/  ULOP3.LUT UR37, UR60, 0x2, URZ, 0xfc, !UPT ;  /* 0x000000023c257892 */ /* 0x000fe2000f8efc3f */
[----:B------:R-:W-:Y:S01]  /*20710*/  LOP3.LUT R0, R2, 0x70, R0, 0xf8, !PT ;  /* 0x0000007002007812 */ /* 0x000fe200078ef800 */
[----:B------:R-:W-:Y:S01]  /*20720*/  ULDC.64 UR38, c[0x0][0x198] ;  /* 0x0000660000267ab9 */ /* 0x000fe20000000a00 */
[----:B------:R-:W-:Y:S01]  /*20730*/  ULDC UR36, c[0x0][0xc] ;  /* 0x0000030000247ab9 */ /* 0x000fe20000000800 */
[----:B0-----:R-:W-:-:S06]  /*20740*/  ULEA UR4, UR5, UR4, 0x18 ;  /* 0x0000000405047291 */ /* 0x001fcc000f8ec03f */
[----:B------:R-:W-:-:S04]  /*20750*/  IMAD.U32 R16, RZ, RZ, UR4 ;  /* 0x00000004ff107e24 */ /* 0x000fc8000f8e00ff */
[----:B------:R-:W-:-:S05]  /*20760*/  IMAD R0, R37, 0x2, R16 ;  /* 0x0000000225007824 */ /* 0x000fca00078e0210 */
[----:B------:R2:W-:Y:S02]  /*20770*/  STL [R1], R0 ;  /* 0x0000000001007387 */ /* 0x0005e40000100800 */
.L_x_3017:
[----:B0-----:R-:W0:Y:S01]  /*20780*/  LDC.64 R2, c[0x0][0xc88] ;  /* 0x00032200ff027b82 */ /* 0x001e220000000a00 */
[----:B------:R-:W-:Y:S01]  /*20790*/  ULDC.64 UR4, c[0x0][0x208] ;  /* 0x0000820000047ab9 */ /* 0x000fe20000000a00 */
[----:B0-----:R-:W-:-:S05]  /*207a0*/  IMAD.WIDE R2, R27, 0x4, R2 ;  /* 0x000000041b027825 */ /* 0x001fca00078e0202 */
[----:B--2---:R-:W2:Y:S01]  /*207b0*/  LDG.E R31, desc[UR4][R2.64] ;  /* 0x00000004021f7981 */ /* 0x004ea2000c1e1900 */
[----:B------:R-:W-:Y:S05]  /*207c0*/  YIELD ;  /* 0x0000000000007946 */ /* 0x000fea0003800000 */
[----:B------:R-:W-:Y:S01]  /*207d0*/  ULDC.64 UR4, c[0x0][0xa28] ;  /* 0x00028a0000047ab9 */ /* 0x000fe20000000a00 */
[----:B------:R-:W-:Y:S01]  /*207e0*/  ULDC.64 UR8, c[0x0][0xa18] ;  /* 0x0002860000087ab9 */ /* 0x000fe20000000a00 */
[----:B------:R-:W-:Y:S01]  /*207f0*/  ISETP.NE.U32.AND P0, PT, RZ, UR4, PT ;  /* 0x00000004ff007c0c */ /* 0x000fe2000bf05070 */
[----:B------:R-:W-:Y:S01]  /*20800*/  IMAD.MOV.U32 R13, RZ, RZ, RZ ;  /* 0x000000ffff0d7224 */ /* 0x000fe200078e00ff */
[----:B------:R-:W-:Y:S01]  /*20810*/  ULDC.64 UR10, c[0x0][0x208] ;  /* 0x00008200000a7ab9 */ /* 0x000fe20000000a00 */
[----:B------:R-:W-:Y:S01]  /*20820*/  ULDC.64 UR6, c[0x0][0xa10] ;  /* 0x0002840000067ab9 */ /* 0x000fe20000000a00 */
[----:B------:R-:W-:-:S02]  /*20830*/  ISETP.NE.AND.EX P0, PT, RZ, UR5, PT, P0 ;  /* 0x00000005ff007c0c */ /* 0x000fc4000bf05300 */
[----:B------:R-:W-:-:S04]  /*20840*/  ISETP.NE.U32.AND P2, PT, RZ, UR8, PT ;  /* 0x00000008ff007c0c */ /* 0x000fc8000bf45070 */
[----:B------:R-:W-:Y:S02]  /*20850*/  ISETP.NE.AND.EX P2, PT, RZ, UR9, PT, P2 ;  /* 0x00000009ff007c0c */ /* 0x000fe4000bf45320 */
[----:B--2---:R-:W-:-:S05]  /*20860*/  SHF.R.S32.HI R0, RZ, 0x1f, R31 ;  /* 0x0000001fff007819 */ /* 0x004fca000001141f */
[C---:B------:R-:W-:Y:S01]  /*20870*/  @P0 LEA R2, P1, R31.reuse, UR4, 0x2 ;  /* 0x000000041f020c11 */ /* 0x040fe2000f8210ff */
[C---:B------:R-:W-:Y:S01]  /*20880*/  IMAD.SHL.U32 R17, R31.reuse, 0x4, RZ ;  /* 0x000000041f117824 */ /* 0x040fe200078e00ff */
[C-C-:B------:R-:W-:Y:S01]  /*20890*/  SHF.L.U64.HI R18, R31.reuse, 0x2, R0.reuse ;  /* 0x000000021f127819 */ /* 0x140fe20000010200 */
[----:B------:R0:W-:Y:S01]  /*208a0*/  STL [R1+0x20], R0 ;  /* 0x0000200001007387 */ /* 0x0001e20000100800 */
[----:B------:R-:W-:Y:S01]  /*208b0*/  @P0 LEA.HI.X R3, R31, UR5, R0, 0x2, P1 ;  /* 0x000000051f030c11 */ /* 0x000fe200088f1400 */
[----:B------:R-:W-:-:S04]  /*208c0*/  ULDC.64 UR4, c[0x0][0xa00] ;  /* 0x0002800000047ab9 */ /* 0x000fc80000000a00 */
[----:B-1----:R1:W2:Y:S01]  /*208d0*/  @P0 LDG.E R13, desc[UR10][R2.64] ;  /* 0x0000000a020d0981 */ /* 0x0022a2000c1e1900 */
[----:B------:R-:W-:Y:S01]  /*208e0*/  ISETP.NE.U32.AND P0, PT, RZ, UR4, PT ;  /* 0x00000004ff007c0c */ /* 0x000fe2000bf05070 */
[----:B------:R-:W-:Y:S01]  /*208f0*/  IMAD.MOV.U32 R35, RZ, RZ, RZ ;  /* 0x000000ffff237224 */ /* 0x000fe200078e00ff */
[----:B------:R-:W-:Y:S01]  /*20900*/  ISETP.NE.U32.AND P1, PT, RZ, UR6, PT ;  /* 0x00000006ff007c0c */ /* 0x000fe2000bf25070 */
[----:B0-----:R-:W-:Y:S01]  /*20910*/  IMAD.MOV.U32 R0, RZ, RZ, RZ ;  /* 0x000000ffff007224 */ /* 0x001fe200078e00ff */
[----:B------:R-:W-:Y:S02]  /*20920*/  ISETP.NE.AND.EX P0, PT, RZ, UR5, PT, P0 ;  /* 0x00000005ff007c0c */ /* 0x000fe4000bf05300 */
[----:B------:R-:W-:Y:S02]  /*20930*/  ISETP.NE.AND.EX P1, PT, RZ, UR7, PT, P1 ;  /* 0x00000007ff007c0c */ /* 0x000fe4000bf25310 */
[C---:B------:R-:W-:Y:S02]  /*20940*/  IADD3 R4, P4, R17.reuse, UR6, RZ ;  /* 0x0000000611047c10 */ /* 0x040fe4000ff9e0ff */
[----:B-1----:R-:W-:Y:S01]  /*20950*/  IADD3 R2, P3, R17, UR4, RZ ;  /* 0x0000000411027c10 */ /* 0x002fe2000ff7e0ff */
[----:B------:R-:W-:Y:S01]  /*20960*/  ULDC UR4, c[0x0][0x288] ;  /* 0x0000a20000047ab9 */ /* 0x000fe20000000800 */
[----:B------:R-:W-:-:S02]  /*20970*/  IADD3.X R5, R18, UR7, RZ, P4, !PT ;  /* 0x0000000712057c10 */ /* 0x000fc4000a7fe4ff */
[C---:B------:R-:W-:Y:S02]  /*20980*/  IADD3.X R3, R18.reuse, UR5, RZ, P3, !PT ;  /* 0x0000000512037c10 */ /* 0x040fe40009ffe4ff */
[----:B------:R-:W-:Y:S01]  /*20990*/  @P2 IADD3 R6, P3, R17, UR8, RZ ;  /* 0x0000000811062c10 */ /* 0x000fe2000ff7e0ff */
[----:B------:R-:W-:Y:S01]  /*209a0*/  IMAD.U32 R8, RZ, RZ, UR4 ;  /* 0x00000004ff087e24 */ /* 0x000fe2000f8e00ff */
[----:B------:R-:W-:Y:S01]  /*209b0*/  ULDC.64 UR4, c[0x0][0x418] ;  /* 0x0001060000047ab9 */ /* 0x000fe20000000a00 */
[----:B------:R-:W5:Y:S01]  /*209c0*/  @P0 LDG.E R35, desc[UR10][R2.64] ;  /* 0x0000000a02230981 */ /* 0x000f62000c1e1900 */
[----:B------:R-:W-:-:S03]  /*209d0*/  @P2 IADD3.X R7, R18, UR9, RZ, P3, !PT ;  /* 0x0000000912072c10 */ /* 0x000fc60009ffe4ff */
[----:B------:R-:W5:Y:S04]  /*209e0*/  @P1 LDG.E R0, desc[UR10][R4.64] ;  /* 0x0000000a04001981 */ /* 0x000f68000c1e1900 */
        /* <DEDUP_REMOVED lines=10> */
[----:B---3--:R0:W-:Y:S01]  /*20a90*/  STL [R1+0x18], R8 ;  /* 0x0000180801007387 */ /* 0x0081e20000100800 */
[----:B------:R-:W-:-:S03]  /*20aa0*/  IMAD.MOV.U32 R12, RZ, RZ, R8 ;  /* 0x000000ffff0c7224 */ /* 0x000fc600078e0008 */
[----:B--2---:R0:W-:Y:S01]  /*20ab0*/  STL [R1+0xc], R13 ;  /* 0x00000c0d01007387 */ /* 0x0041e20000100800 */
[----:B------:R-:W-:Y:S05]  /*20ac0*/  @P2 BRA `(.L_x_2911) ;  /* 0x0000000000182947 */ /* 0x000fea0003800000 */
[----:B------:R-:W-:Y:S05]  /*20ad0*/  @!P0 BRA `(.L_x_2911) ;  /* 0x0000000000148947 */ /* 0x000fea0003800000 */
[----:B------:R-:W-:Y:S02]  /*20ae0*/  ULDC.64 UR4, c[0x0][0x208] ;  /* 0x0000820000047ab9 */ /* 0x000fe40000000a00 */
[----:B0-----:R-:W2:Y:S04]  /*20af0*/  LDG.E R8, desc[UR4][R2.64] ;  /* 0x0000000402087981 */ /* 0x001ea8000c1e1900 */
[----:B------:R-:W2:Y:S02]  /*20b00*/  LDG.E R7, desc[UR4][R2.64+0x4] ;  /* 0x0000040402077981 */ /* 0x000ea4000c1e1900 */
[----:B--2---:R-:W-:-:S05]  /*20b10*/  IMAD.IADD R12, R7, 0x1, -R8 ;  /* 0x00000001070c7824 */ /* 0x004fca00078e0a08 */
[----:B------:R1:W-:Y:S02]  /*20b20*/  STL [R1+0x18], R12 ;  /* 0x0000180c01007387 */ /* 0x0003e40000100800 */
.L_x_2911:
[----:B------:R-:W-:Y:S01]  /*20b30*/  ULDC.64 UR4, c[0x0][0xa20] ;  /* 0x0002880000047ab9 */ /* 0x000fe20000000a00 */
[C---:B------:R-:W-:Y:S01]  /*20b40*/  LOP3.LUT R2, R26.reuse, 0xff000000, RZ, 0xc0, !PT ;  /* 0xff0000001a027812 */ /* 0x040fe200078ec0ff */
        /* <DEDUP_REMOVED lines=8> */
[----:B------:R-:W-:Y:S01]  /*20bd0*/  IADD3 R2, P0, R17, UR4, RZ ;  /* 0x0000000411027c10 */ /* 0x000fe2000ff1e0ff */
[----:B------:R-:W-:-:S03]  /*20be0*/  ULDC.64 UR6, c[0x0][0x208] ;  /* 0x0000820000067ab9 */ /* 0x000fc60000000a00 */
[----:B------:R-:W-:-:S05]  /*20bf0*/  IADD3.X R3, R18, UR5, RZ, P0, !PT ;  /* 0x0000000512037c10 */ /* 0x000fca00087fe4ff */
[----:B------:R0:W5:Y:S01]  /*20c00*/  LDG.E R9, desc[UR6][R2.64] ;  /* 0x0000000602097981 */ /* 0x000162000c1e1900 */
[----:B------:R-:W-:Y:S05]  /*20c10*/  BRA `(.L_x_2913) ;  /* 0x0000000000287947 */ /* 0x000fea0003800000 */
.L_x_2912:
[----:B------:R-:W-:Y:S02]  /*20c20*/  ULDC.64 UR4, c[0x0][0xa08] ;  /* 0x0002820000047ab9 */ /* 0x000fe40000000a00 */
[----:B------:R-:W-:-:S04]  /*20c30*/  ISETP.NE.U32.AND P0, PT, RZ, UR4, PT ;  /* 0x00000004ff007c0c */ /* 0x000fc8000bf05070 */
[----:B------:R-:W-:-:S13]  /*20c40*/  ISETP.NE.AND.EX P0, PT, RZ, UR5, PT, P0 ;  /* 0x00000005ff007c0c */ /* 0x000fda000bf05300 */
[----:B------:R-:W-:Y:S05]  /*20c50*/  @!P0 BRA `(.L_x_2913) ;  /* 0x0000000000188947 */ /* 0x000fea0003800000 */
[----:B------:R-:W0:Y:S01]  /*20c60*/  LDC.64 R2, c[0x0][0xa08] ;  /* 0x00028200ff027b82 */ /* 0x000e220000000a00 */
[----:B------:R-:W-:Y:S01]  /*20c70*/  ULDC.64 UR4, c[0x0][0x208] ;  /* 0x0000820000047ab9 */ /* 0x000fe20000000a00 */
[----:B0-----:R-:W-:-:S05]  /*20c80*/  IMAD.WIDE R2, R32, 0x4, R2 ;  /* 0x0000000420027825 */ /* 0x001fca00078e0202 */
[----:B------:R-:W2:Y:S04]  /*20c90*/  LDG.E R9, desc[UR4][R2.64] ;  /* 0x0000000402097981 */ /* 0x000ea8000c1e1900 */
[----:B------:R-:W2:Y:S02]  /*20ca0*/  LDG.E R10, desc[UR4][R2.64+0x4] ;  /* 0x00000404020a7981 */ /* 0x000ea4000c1e1900 */
[----:B--2---:R-:W-:-:S07]  /*20cb0*/  IMAD.IADD R9, R10, 0x1, -R9 ;  /* 0x000000010a097824 */ /* 0x004fce00078e0a09 */
.L_x_2913:
[----:B------:R-:W-:Y:S01]  /*20cc0*/  ULDC.64 UR4, c[0x0][0x208] ;  /* 0x0000820000047ab9 */ /* 0x000fe20000000a00 */
[----:B0-----:R-:W0:Y:S01]  /*20cd0*/  LDC R3, c[0x0][0x448] ;  /* 0x00011200ff037b82 */ /* 0x001e220000000800 */
[----:B------:R-:W2:Y:S04]  /*20ce0*/  @P1 LDG.E R2, desc[UR4][R4.64] ;  /* 0x0000000404021981 */ /* 0x000ea8000c1e1900 */
[----:B------:R3:W2:Y:S01]  /*20cf0*/  @P1 LDG.E R11, desc[UR4][R4.64+0x4] ;  /* 0x00000404040b1981 */ /* 0x0006a2000c1e1900 */
[----:B-----5:R-:W-:Y:S01]  /*20d00*/  IMAD.IADD R9, R9, 0x1, -R13 ;  /* 0x0000000109097824 */ /* 0x020fe200078e0a0d */
[----:B------:R-:W-:Y:S01]  /*20d10*/  BSSY B0, `(.L_x_2914) ;  /* 0x0000037000007945 */ /* 0x000fe20003800000 */
[----:B------:R-:W-:Y:S02]  /*20d20*/  LOP3.LUT R20, R8, 0xff, RZ, 0xc0, !PT ;  /* 0x000000ff08147812 */ /* 0x000fe400078ec0ff */
[----:B---3--:R-:W-:-:S02]  /*20d30*/  SHF.R.U32.HI R4, RZ, 0x10, R8 ;  /* 0x00000010ff047819 */ /* 0x008fc40000011608 */
[----:B0-----:R-:W-:-:S13]  /*20d40*/  ISETP.NE.AND P0, PT, R3, 0x1, PT ;  /* 0x000000010300780c */ /* 0x001fda0003f05270 */
[----:B------:R-:W0:Y:S08]  /*20d50*/  @P0 LDC R7, c[0x0][0x44c] ;  /* 0x00011300ff070b82 */ /* 0x000e300000000800 */
[----:B------:R-:W3:Y:S01]  /*20d60*/  @P0 LDC R3, c[0x0][0x450] ;  /* 0x00011400ff030b82 */ /* 0x000ee20000000800 */
[----:B--2---:R-:W-:Y:S02]  /*20d70*/  @P1 IMAD.IADD R6, R11, 0x1, -R2 ;  /* 0x000000010b061824 */ /* 0x004fe400078e0a02 */
[----:B------:R-:W-:-:S04]  /*20d80*/  IMAD.SHL.U32 R2, R25, 0x80, RZ ;  /* 0x0000008019027824 */ /* 0x000fc800078e00ff */
[----:B------:R-:W-:-:S04]  /*20d90*/  VIADD R2, R2, 0x7f ;  /* 0x0000007f02027836 */ /* 0x000fc80000000000 */
[----:B0-----:R-:W-:-:S05]  /*20da0*/  @P0 IMAD.HI.U32 R10, R2, R7, RZ ;  /* 0x00000007020a0227 */ /* 0x001fca00078e00ff */
[----:B---3--:R-:W-:Y:S01]  /*20db0*/  @P0 SHF.R.U32.HI R2, RZ, R3, R10 ;  /* 0x00000003ff020219 */ /* 0x008fe2000001160a */
[----:B------:R-:W-:-:S04]  /*20dc0*/  IMAD.IADD R3, R9, 0x1, R6 ;  /* 0x0000000109037824 */ /* 0x000fc800078e0206 */
[C---:B------:R-:W-:Y:S01]  /*20dd0*/  VIADD R5, R3.reuse, 0x5f ;  /* 0x0000005f03057836 */ /* 0x040fe20000000000 */
[----:B------:R-:W-:Y:S01]  /*20de0*/  IADD3 R7, R3, 0x60, -R12 ;  /* 0x0000006003077810 */ /* 0x000fe20007ffe80c */
[----:B------:R0:W-:Y:S02]  /*20df0*/  STL [R1+0x4], R3 ;  /* 0x0000040301007387 */ /* 0x0001e40000100800 */
[----:B------:R-:W-:-:S04]  /*20e00*/  IMAD.HI R5, R5, 0x2aaaaaab, RZ ;  /* 0x2aaaaaab05057827 */ /* 0x000fc800078e02ff */
[----:B------:R-:W-:-:S04]  /*20e10*/  IMAD.IADD R2, R7, 0x1, R2 ;  /* 0x0000000107027824 */ /* 0x000fc800078e0202 */
[----:B------:R-:W-:Y:S01]  /*20e20*/  IMAD.HI R2, R2, 0x2aaaaaab, RZ ;  /* 0x2aaaaaab02027827 */ /* 0x000fe200078e02ff */
[----:B0-----:R-:W-:-:S04]  /*20e30*/  SHF.R.U32.HI R3, RZ, 0x1f, R5 ;  /* 0x0000001fff037819 */ /* 0x001fc80000011605 */
[----:B------:R-:W-:Y:S02]  /*20e40*/  LEA.HI.SX32 R5, R5, R3, 0x1c ;  /* 0x0000000305057211 */ /* 0x000fe400078fe2ff */
[----:B------:R-:W-:-:S04]  /*20e50*/  SHF.R.U32.HI R3, RZ, 0x1f, R2 ;  /* 0x0000001fff037819 */ /* 0x000fc80000011602 */
[----:B------:R-:W-:Y:S01]  /*20e60*/  LEA.HI.SX32 R10, R2, R3, 0x1c ;  /* 0x00000003020a7211 */ /* 0x000fe200078fe2ff */
[----:B------:R-:W-:-:S03]  /*20e70*/  IMAD.MOV.U32 R2, RZ, RZ, RZ ;  /* 0x000000ffff027224 */ /* 0x000fc600078e00ff */
[----:B------:R-:W-:-:S04]  /*20e80*/  VIMNMX R10, R5, R10, PT ;  /* 0x0000000a050a7248 */ /* 0x000fc80003fe0100 */
[----:B------:R-:W-:-:S13]  /*20e90*/  ISETP.GE.AND P0, PT, R10, 0x1, PT ;  /* 0x000000010a00780c */ /* 0x000fda0003f06270 */
[----:B------:R-:W-:Y:S05]  /*20ea0*/  @!P0 BRA `(.L_x_2915) ;  /* 0x0000000000748947 */ /* 0x000fea0003800000 */
[----:B------:R-:W-:Y:S01]  /*20eb0*/  ISETP.NE.AND P0, PT, R4, RZ, PT ;  /* 0x000000ff0400720c */ /* 0x000fe20003f05270 */
[----:B------:R-:W-:-:S03]  /*20ec0*/  ULDC UR4, c[0x0][0x9f0] ;  /* 0x00027c0000047ab9 */ /* 0x000fc60000000800 */
[----:B------:R-:W-:-:S04]  /*20ed0*/  SEL R8, R4, UR4, P0 ;  /* 0x0000000404087c07 */ /* 0x000fc80008000000 */
[----:B------:R-:W-:Y:S02]  /*20ee0*/  IABS R11, R8 ;  /* 0x00000008000b7213 */ /* 0x000fe40000000000 */
[----:B-1----:R-:W-:Y:S02]  /*20ef0*/  IADD3 R12, R8, -0x1, R10 ;  /* 0xffffffff080c7810 */ /* 0x002fe40007ffe00a */
        /* <DEDUP_REMOVED lines=12> */
[----:B------:R-:W-:-:S04]  /*20fc0*/  IMAD.MOV R2, RZ, RZ, -R2 ;  /* 0x000000ffff027224 */ /* 0x000fc800078e0a02 */
        /* <DEDUP_REMOVED lines=11> */
.L_x_2915:
[----:B------:R-:W-:Y:S05]  /*21080*/  BSYNC B0 ;  /* 0x0000000000007941 */ /* 0x000fea0003800000 */
.L_x_2914:
        /* <DEDUP_REMOVED lines=24> */
[----:B------:R0:W2:Y:S02]  /*21210*/  SHFL.IDX PT, R14, R8, RZ, 0x1f ;  /* 0x00001fff080e7589 */ /* 0x0000a400000e0000 */
.L_x_3085:
[----:B--2---:R-:W-:Y:S02]  /*21220*/  ISETP.NE.AND P0, PT, R14, RZ, PT ;  /* 0x000000ff0e00720c */ /* 0x004fe40003f05270 */
[----:B------:R-:W-:-:S11]  /*21230*/  PLOP3.LUT P6, PT, PT, PT, PT, 0x8, 0x0 ;  /* 0x000000000000781c */ /* 0x000fd60003fce170 */
[----:B------:R-:W-:Y:S05]  /*21240*/  @P0 BRA `(.L_x_2919) ;  /* 0x00000000000c0947 */ /* 0x000fea0003800000 */
[----:B------:R-:W-:-:S03]  /*21250*/  UMOV UR4, 0xffffffff ;  /* 0xffffffff00047882 */ /* 0x000fc60000000000 */
[----:B------:R-:W-:Y:S05]  /*21260*/  BRA.DIV UR4, `(.L_x_2920) ;  /* 0x0000007604487947 */ /* 0x000fea000b800000 */
[----:B------:R-:W-:-:S13]  /*21270*/  ELECT P6, URZ, PT ;  /* 0x00000000003f782f */ /* 0x000fda00038c0000 */
.L_x_2919:
        /* <DEDUP_REMOVED lines=9> */
.L_x_3088:
[----:B------:R-:W-:Y:S05]  /*21310*/  BSYNC B1 ;  /* 0x0000000000017941 */ /* 0x000fea0003800000 */
.L_x_2921:
[----:B------:R-:W-:Y:S04]  /*21320*/  BSSY B1, `(.L_x_2923) ;  /* 0x000008c000017945 */ /* 0x000fe80003800000 */
[----:B------:R-:W-:Y:S05]  /*21330*/  @!P6 BRA `(.L_x_2924) ;  /* 0x000000080028e947 */ /* 0x000fea0003800000 */
[----:B-1----:R-:W-:Y:S01]  /*21340*/  IMAD R12, R28, 0x8, R16 ;  /* 0x000000081c0c7824 */ /* 0x002fe200078e0210 */
[----:B------:R-:W-:Y:S01]  /*21350*/  SHF.L.U32 R11, R30, 0x1f, RZ ;  /* 0x0000001f1e0b7819 */ /* 0x000fe200000006ff */
[----:B------:R-:W1:Y:S01]  /*21360*/  S2R R9, SR_TID.X ;  /* 0x0000000000097919 */ /* 0x000e620000002100 */
[----:B------:R-:W-:Y:S02]  /*21370*/  BSSY B2, `(.L_x_2925) ;  /* 0x0000005000027945 */ /* 0x000fe40003800000 */
[----:B------:R-:W2:Y:S01]  /*21380*/  SYNCS.PHASECHK.TRANS64.TRYWAIT P0, [R12+URZ+0x308a0], R11 ;  /* 0x0308a00b0c0075a7 */ /* 0x000ea2000800017f */
[----:B-1----:R-:W-:-:S04]  /*21390*/  LOP3.LUT R9, R9, 0x7f, RZ, 0xc0, !PT ;  /* 0x0000007f09097812 */ /* 0x002fc800078ec0ff */
[----:B------:R-:W-:Y:S01]  /*213a0*/  ISETP.NE.AND P1, PT, R9, RZ, PT ;  /* 0x000000ff0900720c */ /* 0x000fe20003f25270 */
[----:B--2---:R-:W-:-:S12]  /*213b0*/  @!P0 BRA `(.L_x_2926) ;  /* 0x0000007400288947 */ /* 0x004fd80003800000 */
.L_x_3089:
[----:B------:R-:W-:Y:S05]  /*213c0*/  BSYNC B2 ;  /* 0x0000000000027941 */ /* 0x000fea0003800000 */
.L_x_2925:
        /* <DEDUP_REMOVED lines=9> */
.L_x_2928:
[----:B------:R-:W-:Y:S05]  /*21460*/  BSYNC B2 ;  /* 0x0000000000027941 */ /* 0x000fea0003800000 */
.L_x_2927:
[----:B0-----:R-:W-:Y:S01]  /*21470*/  IMAD.MOV.U32 R8, RZ, RZ, RZ ;  /* 0x000000ffff087224 */ /* 0x001fe200078e00ff */
[----:B------:R-:W-:Y:S01]  /*21480*/  UIADD3 UR4, UP0, UR38, 0x570, URZ ;  /* 0x0000057026047890 */ /* 0x000fe2000ff1e03f */
[----:B------:R-:W-:Y:S01]  /*21490*/  IMAD R9, R3, 0x60, R0 ;  /* 0x0000006003097824 */ /* 0x000fe200078e0200 */
[----:B------:R-:W-:Y:S01]  /*214a0*/  PLOP3.LUT P0, PT, PT, PT, PT, 0x80, 0x0 ;  /* 0x000000000000781c */ /* 0x000fe20003f0f070 */
[----:B------:R-:W-:Y:S01]  /*214b0*/  IMAD R10, R28, 0x9000, R16 ;  /* 0x000090001c0a7824 */ /* 0x000fe200078e0210 */
[----:B------:R-:W-:Y:S01]  /*214c0*/  R2UR UR10, R8 ;  /* 0x00000000080a72ca */ /* 0x000fe200000e0000 */
[----:B------:R-:W-:Y:S01]  /*214d0*/  VIADD R9, R9, 0xffffffa0 ;  /* 0xffffffa009097836 */ /* 0x000fe20000000000 */
[----:B------:R-:W-:Y:S01]  /*214e0*/  UIADD3.X UR5, URZ, UR39, URZ, UP0, !UPT ;  /* 0x000000273f057290 */ /* 0x000fe200087fe43f */
[----:B------:R-:W-:Y:S01]  /*214f0*/  VIADD R8, R12, 0x30890 ;  /* 0x000308900c087836 */ /* 0x000fe20000000000 */
[----:B------:R-:W-:Y:S01]  /*21500*/  UMOV UR6, 0x0 ;  /* 0x0000000000067882 */ /* 0x000fe20000000000 */
[----:B------:R-:W-:Y:S01]  /*21510*/  VIADD R13, R10, 0x1e400 ;  /* 0x0001e4000a0d7836 */ /* 0x000fe20000000000 */
[----:B------:R-:W-:-:S09]  /*21520*/  UMOV UR7, 0x12f00000 ;  /* 0x12f0000000077882 */ /* 0x000fd20000000000 */
.L_x_2929:
        /* <DEDUP_REMOVED lines=16> */
.L_x_2930:
        /* <DEDUP_REMOVED lines=16> */
.L_x_2931:
        /* <DEDUP_REMOVED lines=13> */
.L_x_3090:
[----:B------:R-:W-:Y:S05]  /*21800*/  BSYNC B2 ;  /* 0x0000000000027941 */ /* 0x000fea0003800000 */
.L_x_2932:
        /* <DEDUP_REMOVED lines=11> */
.L_x_2935:
[----:B------:R-:W-:Y:S05]  /*218c0*/  BSYNC B2 ;  /* 0x0000000000027941 */ /* 0x000fea0003800000 */
.L_x_2934:
[----:B------:R-:W-:Y:S01]  /*218d0*/  R2UR UR6, R14 ;  /* 0x000000000e0672ca */ /* 0x000fe200000e0000 */
[----:B------:R-:W-:Y:S01]  /*218e0*/  IMAD.MOV.U32 R8, RZ, RZ, RZ ;  /* 0x000000ffff087224 */ /* 0x000fe200078e00ff */
[----:B------:R-:W-:Y:S01]  /*218f0*/  R2UR UR7, R15 ;  /* 0x000000000f0772ca */ /* 0x000fe200000e0000 */
[----:B------:R-:W-:Y:S01]  /*21900*/  UIADD3 UR4, UP0, UR38, 0x670, URZ ;  /* 0x0000067026047890 */ /* 0x000fe2000ff1e03f */
[----:B------:R-:W-:Y:S01]  /*21910*/  PLOP3.LUT P0, PT, PT, PT, PT, 0x80, 0x0 ;  /* 0x000000000000781c */ /* 0x000fe20003f0f070 */
[----:B01----:R-:W-:Y:S01]  /*21920*/  VIADD R12, R12, 0x308b0 ;  /* 0x000308b00c0c7836 */ /* 0x003fe20000000000 */
[----:B------:R-:W-:Y:S01]  /*21930*/  R2UR UR10, R8 ;  /* 0x00000000080a72ca */ /* 0x000fe200000e0000 */
[----:B------:R-:W-:Y:S01]  /*21940*/  VIADD R8, R10, 0x400 ;  /* 0x000004000a087836 */ /* 0x000fe20000000000 */
[----:B------:R-:W-:-:S13]  /*21950*/  UIADD3.X UR5, URZ, UR39, URZ, UP0, !UPT ;  /* 0x000000273f057290 */ /* 0x000fda00087fe43f */
.L_x_2936:
        /* <DEDUP_REMOVED lines=15> */
.L_x_2937:
        /* <DEDUP_REMOVED lines=15> */
.L_x_2938:
        /* <DEDUP_REMOVED lines=10> */
.L_x_2924:
[----:B------:R-:W-:Y:S05]  /*21be0*/  BSYNC B1 ;  /* 0x0000000000017941 */ /* 0x000fea0003800000 */
.L_x_2923:
        /* <DEDUP_REMOVED lines=9> */
.L_x_2955:
        /* <DEDUP_REMOVED lines=11> */
.L_x_3091:
[----:B------:R-:W-:Y:S05]  /*21d30*/  BSYNC B2 ;  /* 0x0000000000027941 */ /* 0x000fea0003800000 */
.L_x_2941:
        /* <DEDUP_REMOVED lines=9> */
.L_x_2944:
[----:B------:R-:W-:Y:S05]  /*21dd0*/  BSYNC B2 ;  /* 0x0000000000027941 */ /* 0x000fea0003800000 */
.L_x_2943:
        /* <DEDUP_REMOVED lines=11> */
.L_x_2945:
        /* <DEDUP_REMOVED lines=12> */
[----:B------:R-:W-:Y:S01]  /*21f50*/  UMOV UR6, 0x0 ;  /* 0x0000000000067882 */ /* 0x000fe20000000000 */
[----:B------:R-:W-:Y:S02]  /*21f60*/  UMOV UR7, 0x12f00000 ;  /* 0x12f0000000077882 */ /* 0x000fe40000000000 */
[----:B------:R-:W-:Y:S01]  /*21f70*/  R2UR UR10, R13 ;  /* 0x000000000d0a72ca */ /* 0x000fe200000e0000 */
[----:B------:R-:W-:-:S14]  /*21f80*/  VIADD R13, R9, 0x21400 ;  /* 0x00021400090d7836 */ /* 0x000fdc0000000000 */
.L_x_2946:
        /* <DEDUP_REMOVED lines=16> */
.L_x_2947:
        /* <DEDUP_REMOVED lines=13> */
.L_x_3092:
[----:B------:R-:W-:Y:S05]  /*22160*/  BSYNC B2 ;  /* 0x0000000000027941 */ /* 0x000fea0003800000 */
.L_x_2948:
        /* <DEDUP_REMOVED lines=11> */
.L_x_2951:
[----:B------:R-:W-:Y:S05]  /*22220*/  BSYNC B2 ;  /* 0x0000000000027941 */ /* 0x000fea0003800000 */
.L_x_2950:
        /* <DEDUP_REMOVED lines=8> */
.L_x_2952:
        /* <DEDUP_REMOVED lines=11> */
[----:B------:R-:W-:Y:S01]  /*22360*/  R2UR UR6, R14 ;  /* 0x000000000e0672ca */ /* 0x000fe200000e0000 */
[----:B------:R-:W-:Y:S01]  /*22370*/  VIADD R3, R9, 0x3400 ;  /* 0x0000340009037836 */ /* 0x000fe20000000000 */
[----:B------:R-:W-:Y:S02]  /*22380*/  R2UR UR7, R15 ;  /* 0x000000000f0772ca */ /* 0x000fe400000e0000 */
[----:B------:R-:W-:Y:S02]  /*22390*/  R2UR UR10, R10 ;  /* 0x000000000a0a72ca */ /* 0x000fe400000e0000 */
[----:B------:R-:W-:-:S13]  /*223a0*/  PLOP3.LUT P1, PT, PT, PT, PT, 0x80, 0x0 ;  /* 0x000000000000781c */ /* 0x000fda0003f2f070 */
.L_x_2953:
        /* <DEDUP_REMOVED lines=15> */
.L_x_2954:
        /* <DEDUP_REMOVED lines=10> */
.L_x_2940:
[----:B------:R-:W-:Y:S05]  /*22540*/  BSYNC B1 ;  /* 0x0000000000017941 */ /* 0x000fea0003800000 */
.L_x_2939:
        /* <DEDUP_REMOVED lines=8> */
.L_x_2917:
[----:B------:R-:W-:Y:S05]  /*225d0*/  BSYNC B0 ;  /* 0x0000000000007941 */ /* 0x000fea0003800000 */
.L_x_2916:
[----:B------:R-:W2:Y:S01]  /*225e0*/  LDC R0, c[0x0][0x448] ;  /* 0x00011200ff007b82 */ /* 0x000ea20000000800 */
[----:B------:R-:W-:Y:S01]  /*225f0*/  LEA R2, R25, 0x7f, 0x7 ;  /* 0x0000007f19027811 */ /* 0x000fe200078e38ff */
[----:B------:R-:W-:Y:S06]  /*22600*/  @!P0 WARPSYNC.ALL ;  /* 0x0000000000008948 */ /* 0x000fec0003800000 */
[----:B------:R-:W-:Y:S01]  /*22610*/  @!P0 BAR.SYNC.DEFER_BLOCKING 0xc, 0x180 ;  /* 0x0306000000008b1d */ /* 0x000fe20000010000 */
[----:B------:R-:W-:-:S05]  /*22620*/  ISETP.NE.AND P2, PT, R4, RZ, PT ;  /* 0x000000ff0400720c */ /* 0x000fca0003f45270 */
[----:B------:R-:W-:Y:S08]  /*22630*/  BSSY B0, `(.L_x_2956) ;  /* 0x0000029000007945 */ /* 0x000ff00003800000 */
[----:B------:R-:W3:Y:S01]  /*22640*/  @!P2 LDC R4, c[0x0][0x9f0] ;  /* 0x00027c00ff04ab82 */ /* 0x000ee20000000800 */
[----:B--2---:R-:W-:-:S13]  /*22650*/  ISETP.NE.AND P1, PT, R0, 0x1, PT ;  /* 0x000000010000780c */ /* 0x004fda0003f25270 */
[----:B------:R-:W2:Y:S08]  /*22660*/  @P1 LDC R9, c[0x0][0x44c] ;  /* 0x00011300ff091b82 */ /* 0x000eb00000000800 */
[----:B------:R-:W4:Y:S01]  /*22670*/  @P1 LDC R3, c[0x0][0x450] ;  /* 0x00011400ff031b82 */ /* 0x000f220000000800 */
[----:B--2---:R-:W-:-:S05]  /*22680*/  @P1 IMAD.HI.U32 R0, R2, R9, RZ ;  /* 0x0000000902001227 */ /* 0x004fca00078e00ff */
[----:B----4-:R-:W-:Y:S01]  /*22690*/  @P1 SHF.R.U32.HI R2, RZ, R3, R0 ;  /* 0x00000003ff021219 */ /* 0x010fe20000011600 */
[----:B------:R-:W-:-:S04]  /*226a0*/  IMAD.MOV.U32 R0, RZ, RZ, RZ ;  /* 0x000000ffff007224 */ /* 0x000fc800078e00ff */
[----:B------:R-:W-:-:S04]  /*226b0*/  IMAD.IADD R2, R7, 0x1, R2 ;  /* 0x0000000107027824 */ /* 0x000fc800078e0202 */
[----:B------:R-:W-:-:S05]  /*226c0*/  IMAD.HI R2, R2, 0x2aaaaaab, RZ ;  /* 0x2aaaaaab02027827 */ /* 0x000fca00078e02ff */
[----:B------:R-:W-:-:S04]  /*226d0*/  SHF.R.U32.HI R3, RZ, 0x1f, R2 ;  /* 0x0000001fff037819 */ /* 0x000fc80000011602 */
[----:B------:R-:W-:-:S04]  /*226e0*/  LEA.HI.SX32 R2, R2, R3, 0x1c ;  /* 0x0000000302027211 */ /* 0x000fc800078fe2ff */
[----:B------:R-:W-:-:S04]  /*226f0*/  VIMNMX R5, R5, R2, PT ;  /* 0x0000000205057248 */ /* 0x000fc80003fe0100 */
[----:B------:R-:W-:-:S13]  /*22700*/  ISETP.GE.AND P1, PT, R5, 0x1, PT ;  /* 0x000000010500780c */ /* 0x000fda0003f26270 */
[----:B---3--:R-:W-:Y:S05]  /*22710*/  @!P1 BRA `(.L_x_2957) ;  /* 0x0000000000689947 */ /* 0x008fea0003800000 */
[----:B------:R-:W-:Y:S01]  /*22720*/  IABS R0, R4 ;  /* 0x0000000400007213 */ /* 0x000fe20000000000 */
[----:B------:R-:W-:-:S03]  /*22730*/  IMAD.MOV.U32 R2, RZ, RZ, RZ ;  /* 0x000000ffff027224 */ /* 0x000fc600078e00ff */
[----:B0-----:R-:W0:Y:S08]  /*22740*/  I2F.RP R8, R0 ;  /* 0x0000000000087306 */ /* 0x001e300000209400 */
[----:B0-----:R-:W0:Y:S02]  /*22750*/  MUFU.RCP R8, R8 ;  /* 0x0000000800087308 */ /* 0x001e240000001000 */
[----:B0-----:R-:W-:-:S06]  /*22760*/  VIADD R9, R8, 0xffffffe ;  /* 0x0ffffffe08097836 */ /* 0x001fcc0000000000 */
[----:B------:R-:W0:Y:S02]  /*22770*/  F2I.FTZ.U32.TRUNC.NTZ R3, R9 ;  /* 0x0000000900037305 */ /* 0x000e24000021f000 */
[----:B0-----:R-:W-:-:S04]  /*22780*/  IMAD.MOV R7, RZ, RZ, -R3 ;  /* 0x000000ffff077224 */ /* 0x001fc800078e0a03 */
[----:B------:R-:W-:-:S04]  /*22790*/  IMAD R7, R7, R0, RZ ;  /* 0x0000000007077224 */ /* 0x000fc800078e02ff */
[----:B------:R-:W-:Y:S01]  /*227a0*/  IMAD.HI.U32 R6, R3, R7, R2 ;  /* 0x0000000703067227 */ /* 0x000fe200078e0002 */
[----:B------:R-:W-:Y:S02]  /*227b0*/  IADD3 R3, R4, -0x1, R5 ;  /* 0xffffffff04037810 */ /* 0x000fe40007ffe005 */
[-C--:B------:R-:W-:Y:S02]  /*227c0*/  IABS R7, R4.reuse ;  /* 0x0000000400077213 */ /* 0x080fe40000000000 */
[----:B------:R-:W-:Y:S02]  /*227d0*/  IABS R2, R3 ;  /* 0x0000000300027213 */ /* 0x000fe40000000000 */
[----:B------:R-:W-:Y:S01]  /*227e0*/  LOP3.LUT R3, R3, R4, RZ, 0x3c, !PT ;  /* 0x0000000403037212 */ /* 0x000fe200078e3cff */
[----:B------:R-:W-:Y:S02]  /*227f0*/  IMAD.MOV R7, RZ, RZ, -R7 ;  /* 0x000000ffff077224 */ /* 0x000fe400078e0a07 */
        /* <DEDUP_REMOVED lines=12> */
.L_x_2957:
[----:B------:R-:W-:Y:S05]  /*228c0*/  BSYNC B0 ;  /* 0x0000000000007941 */ /* 0x000fea0003800000 */
.L_x_2956:
[-C--:B------:R-:W-:Y:S01]  /*228d0*/  IMAD R3, R20, R0.reuse, RZ ;  /* 0x0000000014037224 */ /* 0x080fe200078e02ff */
        /* <DEDUP_REMOVED lines=13> */
[----:B------:R-:W2:Y:S01]  /*229b0*/  FLO.U32 R0, UR4 ;  /* 0x0000000400007d00 */ /* 0x000ea200080e0000 */
[----:B------:R-:W-:Y:S01]  /*229c0*/  ULDC.64 UR6, c[0x0][0x208] ;  /* 0x0000820000067ab9 */ /* 0x000fe20000000a00 */
        /* <DEDUP_REMOVED lines=9> */
.L_x_2959:
        /* <DEDUP_REMOVED lines=11> */
[----:B------:R-:W-:Y:S02]  /*22b10*/  IMAD.U32 R6, RZ, RZ, UR8 ;  /* 0x00000008ff067e24 */ /* 0x000fe4000f8e00ff */
[----:B------:R-:W-:-:S02]  /*22b20*/  IMAD.U32 R7, RZ, RZ, UR9 ;  /* 0x00000009ff077e24 */ /* 0x000fc4000f8e00ff */
[----:B------:R-:W-:Y:S02]  /*22b30*/  IMAD.U32 R10, RZ, RZ, UR4 ;  /* 0x00000004ff0a7e24 */ /* 0x000fe4000f8e00ff */
[----:B------:R-:W-:Y:S02]  /*22b40*/  IMAD.U32 R11, RZ, RZ, UR5 ;  /* 0x00000005ff0b7e24 */ /* 0x000fe4000f8e00ff */
[----:B0-----:R-:W-:Y:S02]  /*22b50*/  IMAD.MOV.U32 R8, RZ, RZ, 0x70 ;  /* 0x00000070ff087424 */ /* 0x001fe400078e00ff */
[----:B-1----:R-:W-:Y:S02]  /*22b60*/  IMAD.MOV.U32 R12, RZ, RZ, 0x1 ;  /* 0x00000001ff0c7424 */ /* 0x002fe400078e00ff */
[----:B------:R-:W-:-:S07]  /*22b70*/  IMAD.MOV.U32 R13, RZ, RZ, RZ ;  /* 0x000000ffff0d7224 */ /* 0x000fce00078e00ff */
[----:B------:R-:W-:-:S07]  /*22b80*/  LEPC R20, `(.L_x_2962) ;  /* 0x000000001014794e */ /* 0x000fce0000000000 */
[----:B--2---:R-:W-:Y:S05]  /*22b90*/  CALL.ABS.NOINC R2 ;  /* 0x0000000002007343 */ /* 0x004fea0003c00000 */
.L_x_2962:
[----:B------:R-:W-:Y:S05]  /*22ba0*/  BSYNC B6 ;  /* 0x0000000000067941 */ /* 0x000fea0003800000 */
.L_x_2961:
        /* <DEDUP_REMOVED lines=11> */
[----:B------:R-:W-:Y:S02]  /*22c60*/  IMAD.U32 R6, RZ, RZ, UR8 ;  /* 0x00000008ff067e24 */ /* 0x000fe4000f8e00ff */
[----:B------:R-:W-:-:S02]  /*22c70*/  IMAD.U32 R7, RZ, RZ, UR9 ;  /* 0x00000009ff077e24 */ /* 0x000fc4000f8e00ff */
[----:B------:R-:W-:Y:S02]  /*22c80*/  IMAD.U32 R10, RZ, RZ, UR4 ;  /* 0x00000004ff0a7e24 */ /* 0x000fe4000f8e00ff */
[----:B------:R-:W-:Y:S02]  /*22c90*/  IMAD.U32 R11, RZ, RZ, UR5 ;  /* 0x00000005ff0b7e24 */ /* 0x000fe4000f8e00ff */
[----:B0-----:R-:W-:Y:S02]  /*22ca0*/  IMAD.MOV.U32 R8, RZ, RZ, 0x70 ;  /* 0x00000070ff087424 */ /* 0x001fe400078e00ff */
[----:B-1----:R-:W-:Y:S02]  /*22cb0*/  IMAD.MOV.U32 R12, RZ, RZ, 0x1 ;  /* 0x00000001ff0c7424 */ /* 0x002fe400078e00ff */
[----:B--2---:R-:W-:-:S07]  /*22cc0*/  IMAD.MOV.U32 R13, RZ, RZ, RZ ;  /* 0x000000ffff0d7224 */ /* 0x004fce00078e00ff */
[----:B------:R-:W-:-:S07]  /*22cd0*/  LEPC R20, `(.L_x_2965) ;  /* 0x000000001014794e */ /* 0x000fce0000000000 */
[----:B---3--:R-:W-:Y:S05]  /*22ce0*/  CALL.ABS.NOINC R2 ;  /* 0x0000000002007343 */ /* 0x008fea0003c00000 */
.L_x_2965:
        /* <DEDUP_REMOVED lines=15> */
.L_x_2964:
[----:B------:R-:W-:Y:S05]  /*22de0*/  BSYNC B6 ;  /* 0x0000000000067941 */ /* 0x000fea0003800000 */
.L_x_2963:
[----:B------:R-:W2:Y:S01]  /*22df0*/  LDL R22, [R1+0x1c] ;  /* 0x00001c0001167983 */ /* 0x000ea20000100800 */
[----:B------:R-:W-:-:S03]  /*22e00*/  ULDC.64 UR4, c[0x0][0x9f8] ;  /* 0x00027e0000047ab9 */ /* 0x000fc60000000a00 */
[----:B------:R-:W3:Y:S01]  /*22e10*/  LDL R7, [R1+0x4] ;  /* 0x0000040001077983 */ /* 0x000ee20000100800 */
[----:B------:R-:W-:-:S03]  /*22e20*/  ISETP.NE.U32.AND P0, PT, RZ, UR4, PT ;  /* 0x00000004ff007c0c */ /* 0x000fc6000bf05070 */
[----:B------:R-:W4:Y:S01]  /*22e30*/  LDL R21, [R1+0xc] ;  /* 0x00000c0001157983 */ /* 0x000f220000100800 */
[----:B------:R-:W-:Y:S01]  /*22e40*/  ISETP.NE.AND.EX P0, PT, RZ, UR5, PT, P0 ;  /* 0x00000005ff007c0c */ /* 0x000fe2000bf05300 */
[----:B------:R-:W-:Y:S01]  /*22e50*/  ULDC.64 UR6, c[0x0][0x208] ;  /* 0x0000820000067ab9 */ /* 0x000fe20000000a00 */
[----:B------:R-:W0:Y:S01]  /*22e60*/  LDC R0, c[0x0][0x430] ;  /* 0x00010c00ff007b82 */ /* 0x000e220000000800 */
[----:B------:R-:W1:Y:S10]  /*22e70*/  S2R R20, SR_TID.X ;  /* 0x0000000000147919 */ /* 0x000e740000002100 */
[----:B------:R-:W-:Y:S01]  /*22e80*/  @P0 IADD3 R2, P1, R17, UR4, RZ ;  /* 0x0000000411020c10 */ /* 0x000fe2000ff3e0ff */
[----:B------:R-:W-:-:S03]  /*22e90*/  ULDC UR4, c[0x0][0x2f4] ;  /* 0x0000bd0000047ab9 */ /* 0x000fc60000000800 */
[----:B------:R-:W-:-:S05]  /*22ea0*/  @P0 IADD3.X R3, R18, UR5, RZ, P1, !PT ;  /* 0x0000000512030c10 */ /* 0x000fca0008ffe4ff */
[----:B------:R4:W4:Y:S01]  /*22eb0*/  @P0 LDG.E R32, desc[UR6][R2.64] ;  /* 0x0000000602200981 */ /* 0x000922000c1e1900 */
[----:B-1----:R-:W-:-:S04]  /*22ec0*/  LOP3.LUT R20, R20, 0x7f, RZ, 0xc0, !PT ;  /* 0x0000007f14147812 */ /* 0x002fc800078ec0ff */
[----:B------:R-:W-:Y:S02]  /*22ed0*/  SHF.R.U32.HI R4, RZ, 0x3, R20 ;  /* 0x00000003ff047819 */ /* 0x000fe40000011614 */
[----:B------:R-:W1:Y:S01]  /*22ee0*/  S2R R20, SR_TID.X ;  /* 0x0000000000147919 */ /* 0x000e620000002100 */
[----:B0-----:R-:W-:-:S13]  /*22ef0*/  ISETP.NE.AND P1, PT, R0, 0x1, PT ;  /* 0x000000010000780c */ /* 0x001fda0003f25270 */
[----:B------:R-:W0:Y:S01]  /*22f00*/  @P1 LDC R6, c[0x0][0x438] ;  /* 0x00010e00ff061b82 */ /* 0x000e220000000800 */
[----:B-1----:R-:W-:-:S05]  /*22f10*/  IMAD.SHL.U32 R20, R20, 0x10, RZ ;  /* 0x0000001014147824 */ /* 0x002fca00078e00ff */
[----:B------:R-:W-:Y:S02]  /*22f20*/  LOP3.LUT R20, R4, 0x70, R20, 0xf8, !PT ;  /* 0x0000007004147812 */ /* 0x000fe400078ef814 */
[----:B------:R-:W1:Y:S01]  /*22f30*/  @P1 LDC R4, c[0x0][0x434] ;  /* 0x00010d00ff041b82 */ /* 0x000e620000000800 */
[----:B------:R-:W-:Y:S02]  /*22f40*/  LOP3.LUT R19, R19, 0xfffffff7, RZ, 0xc0, !PT ;  /* 0xfffffff713137812 */ /* 0x000fe400078ec0ff */
[----:B------:R-:W-:Y:S01]  /*22f50*/  ISETP.GE.AND P3, PT, R33, UR4, PT ;  /* 0x0000000421007c0c */ /* 0x000fe2000bf66270 */
[----:B------:R-:W-:Y:S01]  /*22f60*/  UMOV UR5, 0xffffffff ;  /* 0xffffffff00057882 */ /* 0x000fe20000000000 */
[----:B--2---:R-:W-:-:S04]  /*22f70*/  VIADD R22, R22, 0xffffffff ;  /* 0xffffffff16167836 */ /* 0x004fc80000000000 */
[----:B------:R-:W-:-:S05]  /*22f80*/  IMAD R5, R22, 0x60, R20 ;  /* 0x0000006016057824 */ /* 0x000fca00078e0214 */
[----:B---3--:R-:W-:-:S04]  /*22f90*/  ISETP.GE.AND P0, PT, R5, R7, PT ;  /* 0x000000070500720c */ /* 0x008fc80003f06270 */
[----:B------:R-:W-:Y:S01]  /*22fa0*/  ISETP.GT.U32.OR P0, PT, R20, 0x5f, P0 ;  /* 0x0000005f1400780c */ /* 0x000fe20000704470 */
[----:B----4-:R-:W-:-:S04]  /*22fb0*/  IMAD.IADD R5, R5, 0x1, R21 ;  /* 0x0000000105057824 */ /* 0x010fc800078e0215 */
[----:B-1----:R-:W-:-:S08]  /*22fc0*/  @P1 IMAD.HI.U32 R7, R5, R4, RZ ;  /* 0x0000000405071227 */ /* 0x002fd000078e00ff */
[----:B------:R-:W1:Y:S01]  /*22fd0*/  @!P0 LDC.64 R2, c[0x0][0x428] ;  /* 0x00010a00ff028b82 */ /* 0x000e620000000a00 */
[----:B------:R-:W-:Y:S01]  /*22fe0*/  IMAD.MOV.U32 R4, RZ, RZ, R5 ;  /* 0x000000ffff047224 */ /* 0x000fe200078e0005 */
[----:B0-----:R-:W-:Y:S02]  /*22ff0*/  @P1 SHF.R.U32.HI R4, RZ, R6, R7 ;  /* 0x00000006ff041219 */ /* 0x001fe40000011607 */
[----:B------:R-:W-:-:S03]  /*23000*/  SHF.R.S32.HI R8, RZ, 0x1f, R32 ;  /* 0x0000001fff087819 */ /* 0x000fc60000011420 */
[----:B------:R-:W-:-:S04]  /*23010*/  IMAD.MOV R6, RZ, RZ, -R4 ;  /* 0x000000ffff067224 */ /* 0x000fc800078e0a04 */
[----:B------:R-:W-:Y:S01]  /*23020*/  IMAD R0, R0, R6, R5 ;  /* 0x0000000600007224 */ /* 0x000fe200078e0205 */
[--C-:B------:R-:W-:Y:S01]  /*23030*/  @!P0 SHF.R.S32.HI R5, RZ, 0x1f, R4.reuse ;  /* 0x0000001fff058819 */ /* 0x100fe20000011404 */
[-C--:B-1----:R-:W-:Y:S02]  /*23040*/  @!P0 IMAD R6, R8, R2.reuse, RZ ;  /* 0x0000000208068224 */ /* 0x082fe400078e02ff */
[----:B------:R-:W-:-:S04]  /*23050*/  @!P0 IMAD.WIDE.U32 R4, R32, R2, R4 ;  /* 0x0000000220048225 */ /* 0x000fc800078e0004 */
[----:B------:R-:W-:Y:S02]  /*23060*/  @!P0 IMAD R6, R32, R3, R6 ;  /* 0x0000000320068224 */ /* 0x000fe400078e0206 */
[----:B------:R-:W0:Y:S02]  /*23070*/  @!P0 LDC.64 R2, c[0x0][0x418] ;  /* 0x00010600ff028b82 */ /* 0x000e240000000a00 */
[----:B------:R-:W-:Y:S02]  /*23080*/  @!P0 IMAD.IADD R6, R5, 0x1, R6 ;  /* 0x0000000105068824 */ /* 0x000fe400078e0206 */
[----:B------:R-:W-:Y:S01]  /*23090*/  IMAD.U32 R7, RZ, RZ, UR37 ;  /* 0x00000025ff077e24 */ /* 0x000fe2000f8e00ff */
[----:B0-----:R-:W-:-:S04]  /*230a0*/  @!P0 LEA R2, P1, R4, R2, 0x2 ;  /* 0x0000000204028211 */ /* 0x001fc800078210ff */
[----:B------:R-:W-:Y:S01]  /*230b0*/  @!P0 LEA.HI.X R3, R4, R3, R6, 0x2, P1 ;  /* 0x0000000304038211 */ /* 0x000fe200008f1406 */
[----:B------:R-:W-:-:S06]  /*230c0*/  IMAD.MOV.U32 R4, RZ, RZ, RZ ;  /* 0x000000ffff047224 */ /* 0x000fcc00078e00ff */
[----:B------:R0:W5:Y:S01]  /*230d0*/  @!P0 LDG.E R4, desc[UR6][R2.64] ;  /* 0x0000000602048981 */ /* 0x000162000c1e1900 */
[----:B------:R-:W-:Y:S02]  /*230e0*/  ISETP.GT.U32.AND P0, PT, R20, 0x5f, PT ;  /* 0x0000005f1400780c */ /* 0x000fe40003f04070 */
[----:B------:R-:W-:-:S11]  /*230f0*/  ISETP.NE.AND P2, PT, R7, 0x3, PT ;  /* 0x000000030700780c */ /* 0x000fd60003f45270 */
[----:B------:R-:W-:-:S04]  /*23100*/  @P0 LOP3.LUT R19, R19, 0x8, RZ, 0xfc, !PT ;  /* 0x0000000813130812 */ /* 0x000fc800078efcff */
[----:B------:R-:W-:-:S04]  /*23110*/  LOP3.LUT R19, R19, 0xffffffef, RZ, 0xc0, !PT ;  /* 0xffffffef13137812 */ /* 0x000fc800078ec0ff */
[----:B------:R-:W-:Y:S01]  /*23120*/  @P2 LOP3.LUT R19, R19, 0x10, RZ, 0xfc, !PT ;  /* 0x0000001013132812 */ /* 0x000fe200078efcff */
[----:B------:R0:W-:Y:S03]  /*23130*/  STL [R1+0x10], R8 ;  /* 0x0000100801007387 */ /* 0x0001e60000100800 */
[----:B------:R-:W-:Y:S02]  /*23140*/  LOP3.LUT R19, R19, 0xfffffffb, RZ, 0xc0, !PT ;  /* 0xfffffffb13137812 */ /* 0x000fe400078ec0ff */
[----:B------:R-:W-:Y:S02]  /*23150*/  ISETP.GE.AND P1, PT, R36, UR4, PT ;  /* 0x0000000424007c0c */ /* 0x000fe4000bf26270 */
[----:B------:R-:W-:Y:S02]  /*23160*/  @P3 LOP3.LUT R19, R19, 0x4, RZ, 0xfc, !PT ;  /* 0x0000000413133812 */ /* 0x000fe400078efcff */
[----:B------:R-:W-:-:S02]  /*23170*/  ISETP.GE.AND P0, PT, R34, UR4, PT ;  /* 0x0000000422007c0c */ /* 0x000fc4000bf06270 */
[----:B------:R-:W-:-:S04]  /*23180*/  LOP3.LUT R19, R19, 0xfffffffe, RZ, 0xc0, !PT ;  /* 0xfffffffe13137812 */ /* 0x000fc800078ec0ff */
[----:B------:R-:W-:-:S04]  /*23190*/  LOP3.LUT R19, R19, 0xfffffffd, RZ, 0xc0, !PT ;  /* 0xfffffffd13137812 */ /* 0x000fc800078ec0ff */
[----:B------:R-:W-:-:S04]  /*231a0*/  @P1 LOP3.LUT R19, R19, 0x2, RZ, 0xfc, !PT ;  /* 0x0000000213131812 */ /* 0x000fc800078efcff */
[----:B------:R-:W-:Y:S01]  /*231b0*/  @P0 LOP3.LUT R19, R19, 0x1, RZ, 0xfc, !PT ;  /* 0x0000000113130812 */ /* 0x000fe200078efcff */
[----:B0-----:R-:W-:Y:S06]  /*231c0*/  BRA.DIV UR5, `(.L_x_2966) ;  /* 0x0000005605f47947 */ /* 0x001fec000b800000 */
.L_x_3095:
[----:B------:R-:W-:Y:S05]  /*231d0*/  @!P2 BRA `(.L_x_2967) ;  /* 0x000000000004a947 */ /* 0x000fea0003800000 */
[----:B------:R-:W-:Y:S01]  /*231e0*/  BPT.TRAP 0x1 ;  /* 0x000000040000795c */ /* 0x000fe20000300000 */
.L_x_2967:
        /* <DEDUP_REMOVED lines=23> */
.L_x_3096:
[----:B------:R-:W-:Y:S05]  /*23360*/  BSYNC B0 ;  /* 0x0000000000007941 */ /* 0x000fea0003800000 */
.L_x_2968:
[----:B------:R-:W2:Y:S01]  /*23370*/  LDL R9, [R1+0x4] ;  /* 0x0000040001097983 */ /* 0x000ea20000100800 */
[----:B------:R-:W-:Y:S01]  /*23380*/  ULDC.64 UR4, c[0x0][0x300] ;  /* 0x0000c00000047ab9 */ /* 0x000fe20000000a00 */
[----:B------:R-:W-:Y:S01]  /*23390*/  ULDC.64 UR6, c[0x0][0x2e8] ;  /* 0x0000ba0000067ab9 */ /* 0x000fe20000000a00 */
[----:B------:R-:W-:Y:S01]  /*233a0*/  IMAD R5, R5, UR4, RZ ;  /* 0x0000000405057c24 */ /* 0x000fe2000f8e02ff */
[----:B------:R-:W1:Y:S01]  /*233b0*/  S2R R8, SR_TID.X ;  /* 0x0000000000087919 */ /* 0x000e620000002100 */
[C---:B0-----:R-:W-:Y:S01]  /*233c0*/  IMAD.WIDE.U32 R2, R0.reuse, UR4, RZ ;  /* 0x0000000400027c25 */ /* 0x041fe2000f8e00ff */
[C---:B------:R-:W-:Y:S02]  /*233d0*/  LOP3.LUT P4, RZ, R19.reuse, 0x4, RZ, 0xc0, !PT ;  /* 0x0000000413ff7812 */ /* 0x040fe4000788c0ff */
[C---:B------:R-:W-:Y:S01]  /*233e0*/  LOP3.LUT P3, RZ, R19.reuse, 0x2, RZ, 0xc0, !PT ;  /* 0x0000000213ff7812 */ /* 0x040fe2000786c0ff */
        /* <DEDUP_REMOVED lines=22> */
[----:B------:R-:W-:Y:S01]  /*23550*/  @P0 IMAD R8, R5, 0x2, R16 ;  /* 0x0000000205080824 */ /* 0x000fe200078e0210 */
[----:B------:R-:W-:Y:S02]  /*23560*/  ULDC.64 UR4, c[0x0][0x208] ;  /* 0x0000820000047ab9 */ /* 0x000fe40000000a00 */
        /* <DEDUP_REMOVED lines=60> */
.L_x_3110:
[----:B------:R-:W-:Y:S01]  /*23930*/  ISETP.GE.AND P0, PT, R6, 0x51, PT ;  /* 0x000000510600780c */ /* 0x000fe20003f06270 */
[----:B------:R-:W-:-:S12]  /*23940*/  ULDC.64 UR4, c[0x0][0x208] ;  /* 0x0000820000047ab9 */ /* 0x000fd80000000a00 */
        /* <DEDUP_REMOVED lines=11> */
.L_x_2971:
[----:B------:R-:W-:Y:S02]  /*23a00*/  PLOP3.LUT P1, PT, P1, P0, PT, 0xa2, 0x0 ;  /* 0x000000000000781c */ /* 0x000fe40000f21472 */
[----:B------:R-:W-:-:S08]  /*23a10*/  @P0 R2UR P1, UR4, R7 ;  /* 0x00000000070402ca */ /* 0x000fd00000020000 */
[----:B------:R-:W-:-:S05]  /*23a20*/  @P0 PLOP3.LUT P0, PT, P1, PT, PT, 0x80, 0x0 ;  /* 0x000000000000081c */ /* 0x000fca0000f0f070 */
[----:B------:R-:W-:Y:S01]  /*23a30*/  @!P1 SYNCS.ARRIVE.TRANS64.RED.A0T1 RZ, [UR4+0x30830], RZ ;  /* 0x030830ffffff99a7 */ /* 0x000fe20008200404 */
[----:B------:R-:W-:Y:S07]  /*23a40*/  @!P1 ARRIVES.LDGSTSBAR.64.TRANSCNT [UR4+0x30830] ;  /* 0x03083000ff0099b0 */ /* 0x000fee0008000a84 */
[----:B------:R-:W-:Y:S05]  /*23a50*/  @P0 BRA.U.ANY `(.L_x_2971) ;  /* 0xfffffffd00e80947 */ /* 0x000fea000393ffff */
[----:B------:R-:W-:Y:S01]  /*23a60*/  NOP ;  /* 0x0000000000007918 */ /* 0x000fe20000000000 */
[----:B------:R-:W-:-:S05]  /*23a70*/  IMAD.U32 R0, RZ, RZ, UR37 ;  /* 0x00000025ff007e24 */ /* 0x000fca000f8e00ff */
[----:B------:R-:W-:-:S13]  /*23a80*/  ISETP.NE.AND P2, PT, R0, 0x3, PT ;  /* 0x000000030000780c */ /* 0x000fda0003f45270 */
[----:B------:R-:W-:Y:S05]  /*23a90*/  @!P2 BRA `(.L_x_2972) ;  /* 0x000000000004a947 */ /* 0x000fea0003800000 */
[----:B------:R-:W-:Y:S01]  /*23aa0*/  BPT.TRAP 0x1 ;  /* 0x000000040000795c */ /* 0x000fe20000300000 */
.L_x_2972:
        /* <DEDUP_REMOVED lines=37> */
.L_x_2974:
[----:B------:R-:W-:Y:S05]  /*23d00*/  BSYNC B6 ;  /* 0x0000000000067941 */ /* 0x000fea0003800000 */
.L_x_2973:
[----:B------:R-:W2:Y:S01]  /*23d10*/  LDL.LU R20, [R1+0x2c] ;  /* 0x00002c0001147983 */ /* 0x000ea20000300800 */
[----:B------:R-:W-:Y:S01]  /*23d20*/  ULDC.64 UR4, c[0x0][0x2d8] ;  /* 0x0000b60000047ab9 */ /* 0x000fe20000000a00 */
[----:B-1----:R-:W1:Y:S02]  /*23d30*/  LDC R7, c[0x0][0x448] ;  /* 0x00011200ff077b82 */ /* 0x002e640000000800 */
[----:B0-----:R-:W3:Y:S04]  /*23d40*/  LDL.LU.64 R2, [R1+0x20] ;  /* 0x0000200001027983 */ /* 0x001ee80000300a00 */
[----:B------:R0:W5:Y:S04]  /*23d50*/  LDL R10, [R1+0x18] ;  /* 0x00001800010a7983 */ /* 0x0001680000100800 */
[----:B------:R0:W5:Y:S01]  /*23d60*/  LDL R8, [R1] ;  /* 0x0000000001087983 */ /* 0x0001620000100800 */
[----:B-1----:R-:W-:-:S13]  /*23d70*/  ISETP.NE.AND P0, PT, R7, 0x1, PT ;  /* 0x000000010700780c */ /* 0x002fda0003f05270 */
[----:B------:R-:W1:Y:S01]  /*23d80*/  @P0 LDC R6, c[0x0][0x44c] ;  /* 0x00011300ff060b82 */ /* 0x000e620000000800 */
[----:B---3--:R-:W-:Y:S02]  /*23d90*/  IMAD.MOV.U32 R3, RZ, RZ, R35 ;  /* 0x000000ffff037224 */ /* 0x008fe400078e0023 */
[----:B------:R-:W-:-:S04]  /*23da0*/  IMAD.WIDE.U32 R2, R26, UR4, R2 ;  /* 0x000000041a027c25 */ /* 0x000fc8000f8e0002 */
[----:B------:R-:W-:Y:S01]  /*23db0*/  IMAD R3, R26, UR5, R3 ;  /* 0x000000051a037c24 */ /* 0x000fe2000f8e0203 */
[----:B------:R-:W-:Y:S02]  /*23dc0*/  ULDC.64 UR4, c[0x0][0x2e0] ;  /* 0x0000b80000047ab9 */ /* 0x000fe40000000a00 */
[----:B--2---:R-:W-:Y:S02]  /*23dd0*/  IMAD R0, R20, UR4, RZ ;  /* 0x0000000414007c24 */ /* 0x004fe4000f8e02ff */
[----:B------:R-:W2:Y:S01]  /*23de0*/  S2R R20, SR_TID.X ;  /* 0x0000000000147919 */ /* 0x000ea20000002100 */
[----:B------:R-:W-:-:S04]  /*23df0*/  IMAD.WIDE.U32 R2, R31, UR4, R2 ;  /* 0x000000041f027c25 */ /* 0x000fc8000f8e0002 */
        /* <DEDUP_REMOVED lines=9> */
[----:B------:R-:W-:-:S04]  /*23e90*/  IMAD R5, R25, 0x80, R20 ;  /* 0x0000008019057824 */ /* 0x000fc800078e0214 */
        /* <DEDUP_REMOVED lines=29> */
[----:B-----5:R-:W-:Y:S01]  /*24070*/  IMAD R5, R10, R7, RZ ;  /* 0x000000070a057224 */ /* 0x020fe200078e02ff */
[----:B------:R-:W-:Y:S01]  /*24080*/  ULDC.64 UR4, c[0x0][0x208] ;  /* 0x0000820000047ab9 */ /* 0x000fe20000000a00 */
        /* <DEDUP_REMOVED lines=77> */
.L_x_3127:
[----:B-1----:R-:W-:Y:S01]  /*24560*/  VIADD R0, R25, 0x70 ;  /* 0x0000007019007836 */ /* 0x002fe20000000000 */
[----:B------:R-:W-:Y:S04]  /*24570*/  BSSY B0, `(.L_x_2976) ;  /* 0x000000c000007945 */ /* 0x000fe80003800000 */
[----:B------:R-:W-:-:S13]  /*24580*/  ISETP.GE.AND P2, PT, R0, R5, PT ;  /* 0x000000050000720c */ /* 0x000fda0003f46270 */
[----:B------:R-:W-:Y:S05]  /*24590*/  @P2 BRA `(.L_x_2977) ;  /* 0x0000000000242947 */ /* 0x000fea0003800000 */
[----:B--2---:R-:W-:Y:S01]  /*245a0*/  LEA R2, P2, R33, R14, 0x1 ;  /* 0x0000000e21027211 */ /* 0x004fe200078408ff */
[----:B------:R-:W-:-:S04]  /*245b0*/  ULDC.64 UR4, c[0x0][0x208] ;  /* 0x0000820000047ab9 */ /* 0x000fc80000000a00 */
[----:B------:R-:W-:-:S05]  /*245c0*/  IMAD.X R3, RZ, RZ, R4, P2 ;  /* 0x000000ffff037224 */ /* 0x000fca00010e0604 */
[----:B------:R-:W-:Y:S01]  /*245d0*/  @!PT LDS RZ, [RZ] ;  /* 0x00000000fffff984 */ /* 0x000fe20000000800 */
[----:B------:R-:W-:Y:S01]  /*245e0*/  @!PT LDS RZ, [RZ] ;  /* 0x00000000fffff984 */ /* 0x000fe20000000800 */
[----:B------:R-:W-:Y:S01]  /*245f0*/  @!PT LDS RZ, [RZ] ;  /* 0x00000000fffff984 */ /* 0x000fe20000000800 */
[----:B------:R0:W-:Y:S04]  /*24600*/  LDGSTS.E.BYPASS.LTC128B.128 [R8+0x15c00], desc[UR4][R2.64], !P3 ;  /* 0x15c0000002087fae */ /* 0x0001e8000d901d44 */
[----:B------:R0:W-:Y:S04]  /*24610*/  LDGSTS.E.BYPASS.LTC128B.128 [R8+0x19c00], desc[UR4][R2.64+0x80], !P0 ;  /* 0x19c0008002087fae */ /* 0x0001e8000c101d44 */
[----:B------:R0:W-:Y:S02]  /*24620*/  LDGSTS.E.BYPASS.LTC128B.128 [R8+0x1dc00], desc[UR4][R2.64+0x100], !P1 ;  /* 0x1dc0010002087fae */ /* 0x0001e4000c901d44 */
.L_x_2977:
[----:B------:R-:W-:Y:S05]  /*24630*/  BSYNC B0 ;  /* 0x0000000000007941 */ /* 0x000fea0003800000 */
.L_x_2976:
[----:B------:R-:W-:Y:S01]  /*24640*/  NOP ;  /* 0x0000000000007918 */ /* 0x000fe20000000000 */
[----:B------:R-:W-:-:S13]  /*24650*/  PLOP3.LUT P0, PT, PT, PT, PT, 0x80, 0x0 ;  /* 0x000000000000781c */ /* 0x000fda0003f0f070 */
.L_x_2978:
        /* <DEDUP_REMOVED lines=20> */
.L_x_3128:
[----:B------:R-:W-:Y:S05]  /*247a0*/  BSYNC B0 ;  /* 0x0000000000007941 */ /* 0x000fea0003800000 */
.L_x_2979:
        /* <DEDUP_REMOVED lines=11> */
.L_x_2995:
[----:B------:R-:W3:Y:S01]  /*24860*/  LDL R4, [R1+0xc] ;  /* 0x00000c0001047983 */ /* 0x000ee20000100800 */
[----:B------:R-:W1:Y:S03]  /*24870*/  LDC R7, c[0x0][0x430] ;  /* 0x00010c00ff077b82 */ /* 0x000e660000000800 */
[----:B------:R-:W4:Y:S01]  /*24880*/  LDL R8, [R1+0x10] ;  /* 0x0000100001087983 */ /* 0x000f220000100800 */
[----:B------:R-:W0:Y:S02]  /*24890*/  S2R R0, SR_TID.X ;  /* 0x0000000000007919 */ /* 0x000e240000002100 */
        /* <DEDUP_REMOVED lines=9> */
[----:B------:R-:W-:Y:S01]  /*24930*/  IMAD.U32 R11, RZ, RZ, UR37 ;  /* 0x00000025ff0b7e24 */ /* 0x000fe2000f8e00ff */
[----:B------:R-:W-:Y:S01]  /*24940*/  ULDC.64 UR4, c[0x0][0x208] ;  /* 0x0000820000047ab9 */ /* 0x000fe20000000a00 */
[----:B------:R-:W-:Y:S02]  /*24950*/  VIADD R23, R10, 0x1 ;  /* 0x000000010a177836 */ /* 0x000fe40000000000 */
[----:B------:R-:W-:Y:S02]  /*24960*/  IMAD.MOV.U32 R22, RZ, RZ, R6 ;  /* 0x000000ffff167224 */ /* 0x000fe400078e0006 */
[----:B---3--:R-:W-:-:S06]  /*24970*/  IMAD R9, R6, 0x60, R4 ;  /* 0x0000006006097824 */ /* 0x008fcc00078e0204 */
        /* <DEDUP_REMOVED lines=18> */
[----:B------:R-:W-:Y:S02]  /*24aa0*/  ISETP.NE.AND P4, PT, R11, 0x3, PT ;  /* 0x000000030b00780c */ /* 0x000fe40003f85270 */
[C---:B------:R-:W-:Y:S01]  /*24ab0*/  ISETP.NE.AND P0, PT, R23.reuse, 0x2, PT ;  /* 0x000000021700780c */ /* 0x040fe20003f05270 */
[----:B------:R-:W-:Y:S05]  /*24ac0*/  YIELD ;  /* 0x0000000000007946 */ /* 0x000fea0003800000 */
[----:B------:R-:W-:Y:S02]  /*24ad0*/  SEL R29, RZ, 0x1, P0 ;  /* 0x00000001ff1d7807 */ /* 0x000fe40000000000 */
[----:B------:R-:W-:-:S02]  /*24ae0*/  SEL R23, R23, RZ, P0 ;  /* 0x000000ff17177207 */ /* 0x000fc40000000000 */
[----:B------:R-:W-:Y:S01]  /*24af0*/  LOP3.LUT R29, R20, R29, RZ, 0x3c, !PT ;  /* 0x0000001d141d7212 */ /* 0x000fe200078e3cff */
[----:B0-----:R-:W-:Y:S06]  /*24b00*/  @!P4 BRA `(.L_x_2983) ;  /* 0x000000000004c947 */ /* 0x001fec0003800000 */
[----:B------:R-:W-:Y:S01]  /*24b10*/  BPT.TRAP 0x1 ;  /* 0x000000040000795c */ /* 0x000fe20000300000 */
.L_x_2983:
[----:B------:R-:W-:Y:S01]  /*24b20*/  IMAD R7, R23, 0x8, R16 ;  /* 0x0000000817077824 */ /* 0x000fe200078e0210 */
[----:B------:R-:W-:Y:S01]  /*24b30*/  SHF.L.U32 R2, R29, 0x1f, RZ ;  /* 0x0000001f1d027819 */ /* 0x000fe200000006ff */
[----:B------:R-:W-:Y:S03]  /*24b40*/  BSSY B1, `(.L_x_2984) ;  /* 0x0000003000017945 */ /* 0x000fe60003800000 */
[----:B------:R-:W0:Y:S02]  /*24b50*/  SYNCS.PHASECHK.TRANS64.TRYWAIT P0, [R7+URZ+0x30840], R2 ;  /* 0x03084002070075a7 */ /* 0x000e24000800017f */
[----:B0-----:R-:W-:Y:S05]  /*24b60*/  @!P0 BRA `(.L_x_2985) ;  /* 0x0000005000dc8947 */ /* 0x001fea0003800000 */
.L_x_3129:
[----:B------:R-:W-:Y:S05]  /*24b70*/  BSYNC B1 ;  /* 0x0000000000017941 */ /* 0x000fea0003800000 */
.L_x_2984:
[----:B------:R-:W-:Y:S01]  /*24b80*/  SHF.R.S32.HI R21, RZ, 0x1f, R9 ;  /* 0x0000001fff157819 */ /* 0x000fe20000011409 */
[----:B------:R-:W-:Y:S01]  /*24b90*/  ULDC.64 UR4, c[0x0][0x300] ;  /* 0x0000c00000047ab9 */ /* 0x000fe20000000a00 */
[----:B-----5:R-:W-:Y:S01]  /*24ba0*/  SHF.R.S32.HI R25, RZ, 0x1f, R0 ;  /* 0x0000001fff197819 */ /* 0x020fe20000011400 */
[----:B0-----:R-:W-:Y:S01]  /*24bb0*/  IMAD.WIDE.U32 R2, R9, UR4, RZ ;  /* 0x0000000409027c25 */ /* 0x001fe2000f8e00ff */
[----:B------:R-:W-:Y:S01]  /*24bc0*/  ULDC.64 UR6, c[0x0][0x2e8] ;  /* 0x0000ba0000067ab9 */ /* 0x000fe20000000a00 */
[----:B------:R-:W-:Y:S02]  /*24bd0*/  LOP3.LUT P5, RZ, R19, 0x2, RZ, 0xc0, !PT ;  /* 0x0000000213ff7812 */ /* 0x000fe400078ac0ff */
        /* <DEDUP_REMOVED lines=21> */
[----:B------:R-:W1:Y:S01]  /*24d30*/  SHFL.IDX PT, R3, R6, RZ, 0x181f ;  /* 0x00181fff06037589 */ /* 0x000e6200000e0000 */
[----:B------:R-:W-:-:S03]  /*24d40*/  ULDC.64 UR4, c[0x0][0x208] ;  /* 0x0000820000047ab9 */ /* 0x000fc60000000a00 */
        /* <DEDUP_REMOVED lines=35> */
.L_x_3143:
[----:B------:R-:W-:Y:S01]  /*24f80*/  LOP3.LUT P6, RZ, R19, 0x4, RZ, 0xc0, !PT ;  /* 0x0000000413ff7812 */ /* 0x000fe200078cc0ff */
[----:B------:R-:W-:Y:S01]  /*24f90*/  ULDC.64 UR4, c[0x0][0x208] ;  /* 0x0000820000047ab9 */ /* 0x000fe20000000a00 */
        /* <DEDUP_REMOVED lines=10> */
.L_x_2987:
[----:B------:R-:W-:Y:S02]  /*25040*/  PLOP3.LUT P4, PT, P4, P0, PT, 0xa2, 0x0 ;  /* 0x000000000000781c */ /* 0x000fe40002781472 */
[----:B------:R-:W-:-:S08]  /*25050*/  @P0 R2UR P4, UR4, R7 ;  /* 0x00000000070402ca */ /* 0x000fd00000080000 */
[----:B------:R-:W-:-:S05]  /*25060*/  @P0 PLOP3.LUT P0, PT, P4, PT, PT, 0x80, 0x0 ;  /* 0x000000000000081c */ /* 0x000fca000270f070 */
[----:B------:R-:W-:Y:S01]  /*25070*/  @!P4 SYNCS.ARRIVE.TRANS64.RED.A0T1 RZ, [UR4+0x30830], RZ ;  /* 0x030830ffffffc9a7 */ /* 0x000fe20008200404 */
[----:B------:R-:W-:Y:S07]  /*25080*/  @!P4 ARRIVES.LDGSTSBAR.64.TRANSCNT [UR4+0x30830] ;  /* 0x03083000ff00c9b0 */ /* 0x000fee0008000a84 */
[----:B------:R-:W-:Y:S05]  /*25090*/  @P0 BRA.U.ANY `(.L_x_2987) ;  /* 0xfffffffd00e80947 */ /* 0x000fea000393ffff */
[----:B------:R-:W-:Y:S01]  /*250a0*/  NOP ;  /* 0x0000000000007918 */ /* 0x000fe20000000000 */
[----:B-1----:R-:W-:-:S05]  /*250b0*/  IMAD.U32 R2, RZ, RZ, UR37 ;  /* 0x00000025ff027e24 */ /* 0x002fca000f8e00ff */
[----:B------:R-:W-:-:S13]  /*250c0*/  ISETP.NE.AND P5, PT, R2, 0x3, PT ;  /* 0x000000030200780c */ /* 0x000fda0003fa5270 */
[----:B------:R-:W-:Y:S05]  /*250d0*/  @!P5 BRA `(.L_x_2988) ;  /* 0x000000000004d947 */ /* 0x000fea0003800000 */
[----:B------:R-:W-:Y:S01]  /*250e0*/  BPT.TRAP 0x1 ;  /* 0x000000040000795c */ /* 0x000fe20000300000 */
.L_x_2988:
[----:B------:R1:W-:Y:S01]  /*250f0*/  SYNCS.ARRIVE.TRANS64.A1T0 RZ, [R7+URZ+0x30830], RZ ;  /* 0x030830ff07ff79a7 */ /* 0x0003e2000810003f */
[----:B------:R-:W-:Y:S05]  /*25100*/  @!P5 BRA `(.L_x_2989) ;  /* 0x000000000004d947 */ /* 0x000fea0003800000 */
[----:B------:R-:W-:Y:S01]  /*25110*/  BPT.TRAP 0x1 ;  /* 0x000000040000795c */ /* 0x000fe20000300000 */
.L_x_2989:
[----:B------:R-:W-:Y:S01]  /*25120*/  SHF.L.U32 R2, R20, 0x1f, RZ ;  /* 0x0000001f14027819 */ /* 0x000fe200000006ff */
[----:B0-----:R-:W-:Y:S01]  /*25130*/  IMAD R6, R10, 0x8, R16 ;  /* 0x000000080a067824 */ /* 0x001fe200078e0210 */
[----:B------:R-:W-:Y:S03]  /*25140*/  BSSY B1, `(.L_x_2990) ;  /* 0x0000003000017945 */ /* 0x000fe60003800000 */
[----:B------:R-:W0:Y:S02]  /*25150*/  SYNCS.PHASECHK.TRANS64.TRYWAIT P0, [R6+URZ+0x30860], R2 ;  /* 0x03086002060075a7 */ /* 0x000e24000800017f */
[----:B0-----:R-:W-:Y:S05]  /*25160*/  @!P0 BRA `(.L_x_2991) ;  /* 0x0000005400648947 */ /* 0x001fea0003800000 */
.L_x_3144:
[----:B------:R-:W-:Y:S05]  /*25170*/  BSYNC B1 ;  /* 0x0000000000017941 */ /* 0x000fea0003800000 */
.L_x_2990:
[----:B------:R-:W1:Y:S01]  /*25180*/  LDL R5, [R1+0x4] ;  /* 0x0000040001057983 */ /* 0x000e620000100800 */
[----:B------:R-:W3:Y:S01]  /*25190*/  S2R R3, SR_TID.X ;  /* 0x0000000000037919 */ /* 0x000ee20000002100 */
[----:B------:R-:W-:Y:S01]  /*251a0*/  UMOV UR4, 0xffffffff ;  /* 0xffffffff00047882 */ /* 0x000fe20000000000 */
[----:B---3--:R-:W-:-:S04]  /*251b0*/  LOP3.LUT R3, R3, 0x7f, RZ, 0xc0, !PT ;  /* 0x0000007f03037812 */ /* 0x008fc800078ec0ff */
[----:B------:R-:W-:Y:S01]  /*251c0*/  SHF.R.U32.HI R3, RZ, 0x3, R3 ;  /* 0x00000003ff037819 */ /* 0x000fe20000011603 */
[----:B-1----:R-:W-:Y:S02]  /*251d0*/  IMAD R7, R31, -0x60, R5 ;  /* 0xffffffa01f077824 */ /* 0x002fe400078e0205 */
[----:B------:R-:W-:Y:S02]  /*251e0*/  IMAD R5, R10, 0x4800, R37 ;  /* 0x000048000a057824 */ /* 0x000fe400078e0225 */
[----:B------:R-:W-:Y:S01]  /*251f0*/  IMAD.IADD R7, R7, 0x1, -R3 ;  /* 0x0000000107077824 */ /* 0x000fe200078e0a03 */
[----:B------:R-:W-:Y:S06]  /*25200*/  BRA.DIV UR4, `(.L_x_2992) ;  /* 0x0000005604507947 */ /* 0x000fec000b800000 */
[----:B0-----:R-:W0:Y:S01]  /*25210*/  SHFL.IDX PT, R2, R17, RZ, 0x181f ;  /* 0x00181fff11027589 */ /* 0x001e2200000e0000 */
[----:B------:R-:W-:Y:S01]  /*25220*/  IMAD R5, R5, 0x2, R16 ;  /* 0x0000000205057824 */ /* 0x000fe200078e0210 */
[----:B------:R-:W-:Y:S02]  /*25230*/  ULDC.64 UR4, c[0x0][0x208] ;  /* 0x0000820000047ab9 */ /* 0x000fe40000000a00 */
        /* <DEDUP_REMOVED lines=51> */
.L_x_3158:
[----:B0-----:R-:W-:Y:S01]  /*25570*/  IADD3 R2, P0, R14, R4, RZ ;  /* 0x000000040e027210 */ /* 0x001fe20007f1e0ff */
[----:B------:R-:W-:Y:S01]  /*25580*/  ULDC.64 UR4, c[0x0][0x208] ;  /* 0x0000820000047ab9 */ /* 0x000fe20000000a00 */
[----:B------:R-:W-:-:S03]  /*25590*/  ULDC.64 UR6, c[0x0][0x318] ;  /* 0x0000c60000067ab9 */ /* 0x000fc60000000a00 */
        /* <DEDUP_REMOVED lines=10> */
[----:B------:R-:W-:Y:S02]  /*25640*/  ULDC.64 UR4, c[0x0][0x328] ;  /* 0x0000ca0000047ab9 */ /* 0x000fe40000000a00 */
[----:B------:R-:W-:-:S04]  /*25650*/  IMAD R4, R21, UR4, RZ ;  /* 0x0000000415047c24 */ /* 0x000fc8000f8e02ff */
[C---:B------:R-:W-:Y:S02]  /*25660*/  IMAD R7, R9.reuse, UR5, R4 ;  /* 0x0000000509077c24 */ /* 0x040fe4000f8e0204 */
        /* <DEDUP_REMOVED lines=14> */
.L_x_2993:
        /* <DEDUP_REMOVED lines=11> */
.L_x_2994:
        /* <DEDUP_REMOVED lines=8> */
.L_x_2982:
[----:B------:R-:W-:Y:S05]  /*25880*/  BSYNC B0 ;  /* 0x0000000000007941 */ /* 0x000fea0003800000 */
.L_x_2981:
        /* <DEDUP_REMOVED lines=8> */
[----:B------:R-:W1:Y:S01]  /*25910*/  FLO.U32 R0, UR4 ;  /* 0x0000000400007d00 */ /* 0x000e6200080e0000 */
[----:B------:R-:W-:Y:S01]  /*25920*/  ULDC.64 UR6, c[0x0][0x208] ;  /* 0x0000820000067ab9 */ /* 0x000fe20000000a00 */
        /* <DEDUP_REMOVED lines=8> */
.L_x_2997:
[----:B------:R-:W-:Y:S05]  /*259b0*/  BSYNC B0 ;  /* 0x0000000000007941 */ /* 0x000fea0003800000 */
.L_x_2996:
[----:B------:R-:W-:-:S05]  /*259c0*/  IMAD.U32 R0, RZ, RZ, UR37 ;  /* 0x00000025ff007e24 */ /* 0x000fca000f8e00ff */
[----:B------:R-:W-:-:S13]  /*259d0*/  ISETP.NE.AND P0, PT, R0, 0x3, PT ;  /* 0x000000030000780c */ /* 0x000fda0003f05270 */
[----:B------:R-:W-:Y:S05]  /*259e0*/  @!P0 BRA `(.L_x_2998) ;  /* 0x0000000000048947 */ /* 0x000fea0003800000 */
[----:B------:R-:W-:Y:S01]  /*259f0*/  BPT.TRAP 0x1 ;  /* 0x000000040000795c */ /* 0x000fe20000300000 */
.L_x_2998:
[----:B------:R-:W3:Y:S01]  /*25a00*/  LDL.LU R2, [R1+0x4] ;  /* 0x0000040001027983 */ /* 0x000ee20000300800 */
[----:B------:R-:W-:Y:S01]  /*25a10*/  IMAD R0, R23, 0x8, R16 ;  /* 0x0000000817007824 */ /* 0x000fe200078e0210 */
[----:B0-----:R-:W-:Y:S01]  /*25a20*/  SHF.L.U32 R3, R29, 0x1f, RZ ;  /* 0x0000001f1d037819 */ /* 0x001fe200000006ff */
[----:B------:R-:W-:Y:S03]  /*25a30*/  BSSY B0, `(.L_x_2999) ;  /* 0x0000004000007945 */ /* 0x000fe60003800000 */
[----:B------:R-:W0:Y:S01]  /*25a40*/  SYNCS.PHASECHK.TRANS64.TRYWAIT P0, [R0+URZ+0x30860], R3 ;  /* 0x03086003000075a7 */ /* 0x000e22000800017f */
[----:B---3--:R-:W-:Y:S01]  /*25a50*/  IMAD R6, R22, -0x60, R2 ;  /* 0xffffffa016067824 */ /* 0x008fe200078e0202 */
[----:B0-----:R-:W-:Y:S06]  /*25a60*/  @!P0 BRA `(.L_x_3000) ;  /* 0x0000005400508947 */ /* 0x001fec0003800000 */
.L_x_3159:
[----:B------:R-:W-:Y:S05]  /*25a70*/  BSYNC B0 ;  /* 0x0000000000007941 */ /* 0x000fea0003800000 */
.L_x_2999:
        /* <DEDUP_REMOVED lines=13> */
[----:B------:R-:W-:Y:S01]  /*25b50*/  ISETP.GE.AND P1, PT, R36, UR4, PT ;  /* 0x0000000424007c0c */ /* 0x000fe2000bf26270 */
[----:B------:R-:W-:Y:S01]  /*25b60*/  ULDC.64 UR6, c[0x0][0x208] ;  /* 0x0000820000067ab9 */ /* 0x000fe20000000a00 */
        /* <DEDUP_REMOVED lines=51> */
.L_x_3173:
[C---:B------:R-:W-:Y:S01]  /*25ea0*/  ISETP.LT.OR P2, PT, R6.reuse, 0x51, P2 ;  /* 0x000000510600780c */ /* 0x040fe20001741670 */
[----:B------:R-:W-:Y:S01]  /*25eb0*/  ULDC.64 UR4, c[0x0][0x208] ;  /* 0x0000820000047ab9 */ /* 0x000fe20000000a00 */
        /* <DEDUP_REMOVED lines=12> */
.L_x_3002:
[----:B------:R-:W-:Y:S02]  /*25f80*/  PLOP3.LUT P1, PT, P1, P0, PT, 0xa2, 0x0 ;  /* 0x000000000000781c */ /* 0x000fe40000f21472 */
[----:B------:R-:W-:-:S08]  /*25f90*/  @P0 R2UR P1, UR4, R0 ;  /* 0x00000000000402ca */ /* 0x000fd00000020000 */
[----:B------:R-:W-:-:S05]  /*25fa0*/  @P0 PLOP3.LUT P0, PT, P1, PT, PT, 0x80, 0x0 ;  /* 0x000000000000081c */ /* 0x000fca0000f0f070 */
[----:B------:R-:W-:Y:S01]  /*25fb0*/  @!P1 SYNCS.ARRIVE.TRANS64.RED.A0T1 RZ, [UR4+0x30850], RZ ;  /* 0x030850ffffff99a7 */ /* 0x000fe20008200404 */
[----:B------:R-:W-:Y:S07]  /*25fc0*/  @!P1 ARRIVES.LDGSTSBAR.64.TRANSCNT [UR4+0x30850] ;  /* 0x03085000ff0099b0 */ /* 0x000fee0008000a84 */
[----:B------:R-:W-:Y:S05]  /*25fd0*/  @P0 BRA.U.ANY `(.L_x_3002) ;  /* 0xfffffffd00e80947 */ /* 0x000fea000393ffff */
[----:B------:R-:W-:Y:S01]  /*25fe0*/  NOP ;  /* 0x0000000000007918 */ /* 0x000fe20000000000 */
[----:B0-----:R-:W-:-:S05]  /*25ff0*/  IMAD.U32 R2, RZ, RZ, UR37 ;  /* 0x00000025ff027e24 */ /* 0x001fca000f8e00ff */
[----:B------:R-:W-:-:S13]  /*26000*/  ISETP.NE.AND P2, PT, R2, 0x3, PT ;  /* 0x000000030200780c */ /* 0x000fda0003f45270 */
[----:B------:R-:W-:Y:S05]  /*26010*/  @!P2 BRA `(.L_x_3003) ;  /* 0x000000000004a947 */ /* 0x000fea0003800000 */
[----:B------:R-:W-:Y:S01]  /*26020*/  BPT.TRAP 0x1 ;  /* 0x000000040000795c */ /* 0x000fe20000300000 */
.L_x_3003:
[----:B------:R-:W-:Y:S01]  /*26030*/  VIADD R23, R23, 0x1 ;  /* 0x0000000117177836 */ /* 0x000fe20000000000 */
[----:B------:R0:W-:Y:S04]  /*26040*/  SYNCS.ARRIVE.TRANS64.A1T0 RZ, [R0+URZ+0x30850], RZ ;  /* 0x030850ff00ff79a7 */ /* 0x0001e8000810003f */
[----:B------:R-:W-:-:S04]  /*26050*/  ISETP.NE.AND P0, PT, R23, 0x2, PT ;  /* 0x000000021700780c */ /* 0x000fc80003f05270 */
[----:B0-----:R-:W-:Y:S02]  /*26060*/  SEL R0, RZ, 0x1, P0 ;  /* 0x00000001ff007807 */ /* 0x001fe40000000000 */
[----:B------:R-:W-:Y:S02]  /*26070*/  SEL R23, R23, RZ, P0 ;  /* 0x000000ff17177207 */ /* 0x000fe40000000000 */
[----:B------:R-:W-:-:S07]  /*26080*/  LOP3.LUT R29, R29, R0, RZ, 0x3c, !PT ;  /* 0x000000001d1d7212 */ /* 0x000fce00078e3cff */
.L_x_2960:
[----:B------:R-:W-:Y:S05]  /*26090*/  BSYNC B7 ;  /* 0x0000000000077941 */ /* 0x000fea0003800000 */
.L_x_2958:
[----:B------:R-:W-:-:S13]  /*260a0*/  LOP3.LUT P0, RZ, R19, 0x20, RZ, 0xc0, !PT ;  /* 0x0000002013ff7812 */ /* 0x000fda000780c0ff */
[----:B------:R-:W-:Y:S05]  /*260b0*/  @!P0 BRA `(.L_x_3004) ;  /* 0x0000000000248947 */ /* 0x000fea0003800000 */
[----:B------:R-:W-:Y:S05]  /*260c0*/  WARPSYNC.ALL ;  /* 0x0000000000007948 */ /* 0x000fea0003800000 */
[----:B------:R-:W2:Y:S08]  /*260d0*/  S2UR UR5, SR_CgaCtaId ;  /* 0x00000000000579c3 */ /* 0x000eb00000008800 */
[----:B------:R-:W-:Y:S06]  /*260e0*/  BAR.SYNC.DEFER_BLOCKING 0x5, 0x180 ;  /* 0x0146000000007b1d */ /* 0x000fec0000010000 */
[----:B------:R-:W-:-:S02]  /*260f0*/  UMOV UR4, 0x400 ;  /* 0x0000040000047882 */ /* 0x000fc40000000000 */
[----:B--2---:R-:W-:-:S06]  /*26100*/  ULEA UR4, UR5, UR4, 0x18 ;  /* 0x0000000405047291 */ /* 0x004fcc000f8ec03f */
[----:B0-----:R-:W-:-:S05]  /*26110*/  IMAD.U32 R16, RZ, RZ, UR4 ;  /* 0x00000004ff107e24 */ /* 0x001fca000f8e00ff */
[----:B------:R2:W3:Y:S01]  /*26120*/  LDS.128 R24, [R16+0x308d0] ;  /* 0x0308d00010187984 */ /* 0x0004e20000000c00 */
[----:B------:R-:W-:Y:S06]  /*26130*/  BAR.ARV 0x4, 0x180 ;  /* 0x0106000000007b1d */ /* 0x000fec0000002000 */
[----:B------:R-:W-:Y:S05]  /*26140*/  BRA `(.L_x_3005) ;  /* 0x0000000c00e07947 */ /* 0x000fea0003800000 */
.L_x_3004:
[----:B0-----:R-:W0:Y:S01]  /*26150*/  S2R R8, SR_TID.X ;  /* 0x0000000000087919 */ /* 0x001e220000002100 */
[----:B------:R-:W-:Y:S01]  /*26160*/  UMOV UR4, 0xffffffff ;  /* 0xffffffff00047882 */ /* 0x000fe20000000000 */
[----:B0-----:R-:W-:-:S04]  /*26170*/  LOP3.LUT R8, R8, 0x1f, RZ, 0xc0, !PT ;  /* 0x0000001f08087812 */ /* 0x001fc800078ec0ff */
[----:B------:R-:W-:Y:S01]  /*26180*/  ISETP.NE.AND P0, PT, R8, 0x1f, PT ;  /* 0x0000001f0800780c */ /* 0x000fe20003f05270 */
[----:B------:R-:W-:-:S12]  /*26190*/  BRA.DIV UR4, `(.L_x_3006) ;  /* 0x0000005604b07947 */ /* 0x000fd8000b800000 */
[----:B------:R-:W-:Y:S01]  /*261a0*/  IMAD.IADD R7, R27, 0x1, R8 ;  /* 0x000000011b077824 */ /* 0x000fe200078e0208 */
[----:B------:R-:W-:Y:S01]  /*261b0*/  ULDC UR4, c[0x0][0xc3c] ;  /* 0x00030f0000047ab9 */ /* 0x000fe20000000800 */
[----:B------:R-:W-:-:S03]  /*261c0*/  ULDC.64 UR6, c[0x0][0x208] ;  /* 0x0000820000067ab9 */ /* 0x000fc60000000a00 */
[----:B------:R-:W-:-:S13]  /*261d0*/  ISETP.GE.OR P1, PT, R7, UR4, !P0 ;  /* 0x0000000407007c0c */ /* 0x000fda000c726670 */
[----:B------:R-:W0:Y:S08]  /*261e0*/  @!P1 LDC.64 R2, c[0x0][0xc80] ;  /* 0x00032000ff029b82 */ /* 0x000e300000000a00 */
[----:B------:R-:W2:Y:S01]  /*261f0*/  @!P1 LDC.64 R4, c[0x0][0xc78] ;  /* 0x00031e00ff049b82 */ /* 0x000ea20000000a00 */
[----:B0-----:R-:W-:-:S05]  /*26200*/  @!P1 IMAD.WIDE R2, R7, 0x4, R2 ;  /* 0x0000000407029825 */ /* 0x001fca00078e0202 */
        /* <DEDUP_REMOVED lines=31> */
[----:B------:R0:W2:Y:S02]  /*26400*/  SHFL.IDX PT, R14, R2, 0x1f, 0x1f ;  /* 0x03e01f00020e7f89 */ /* 0x0000a400000e0000 */
.L_x_3183:
[----:B------:R-:W-:Y:S02]  /*26410*/  ULDC UR4, c[0x0][0xc38] ;  /* 0x00030e0000047ab9 */ /* 0x000fe40000000800 */
[----:B------:R-:W-:-:S04]  /*26420*/  IMAD.U32 R5, RZ, RZ, UR4 ;  /* 0x00000004ff057e24 */ /* 0x000fc8000f8e00ff */
[----:B--2---:R-:W-:-:S04]  /*26430*/  IMAD R14, R14, R5, RZ ;  /* 0x000000050e0e7224 */ /* 0x004fc800078e02ff */
[----:B------:R-:W-:-:S05]  /*26440*/  IMAD.IADD R7, R7, 0x1, R14 ;  /* 0x0000000107077824 */ /* 0x000fca00078e020e */
[----:B------:R-:W-:-:S13]  /*26450*/  ISETP.GT.AND P6, PT, R7, R0, PT ;  /* 0x000000000700720c */ /* 0x000fda0003fc4270 */
[----:B------:R-:W-:Y:S05]  /*26460*/  @P6 BRA `(.L_x_3007) ;  /* 0x0000000000a86947 */ /* 0x000fea0003800000 */
.L_x_3010:
[----:B0-----:R-:W0:Y:S01]  /*26470*/  LDC R2, c[0x0][0xc3c] ;  /* 0x00030f00ff027b82 */ /* 0x001e220000000800 */
[----:B------:R-:W-:-:S05]  /*26480*/  VIADD R27, R27, 0x1f ;  /* 0x0000001f1b1b7836 */ /* 0x000fca0000000000 */
[----:B0-----:R-:W-:-:S13]  /*26490*/  ISETP.GE.AND P6, PT, R27, R2, PT ;  /* 0x000000021b00720c */ /* 0x001fda0003fc6270 */
[----:B------:R-:W-:Y:S05]  /*264a0*/  @P6 BRA `(.L_x_3008) ;  /* 0x0000000800c46947 */ /* 0x000fea0003800000 */
[----:B------:R-:W0:Y:S01]  /*264b0*/  S2R R3, SR_TID.X ;  /* 0x0000000000037919 */ /* 0x000e220000002100 */
[----:B------:R-:W-:Y:S01]  /*264c0*/  IMAD.MOV.U32 R25, RZ, RZ, RZ ;  /* 0x000000ffff197224 */ /* 0x000fe200078e00ff */
[----:B------:R-:W-:Y:S01]  /*264d0*/  ULDC.64 UR4, c[0x0][0x208] ;  /* 0x0000820000047ab9 */ /* 0x000fe20000000a00 */
[----:B0-----:R-:W-:-:S05]  /*264e0*/  LOP3.LUT R3, R3, 0x1f, RZ, 0xc0, !PT ;  /* 0x0000001f03037812 */ /* 0x001fca00078ec0ff */
[----:B------:R-:W-:-:S05]  /*264f0*/  IMAD.IADD R9, R27, 0x1, R3 ;  /* 0x000000011b097824 */ /* 0x000fca00078e0203 */
[----:B------:R-:W-:-:S13]  /*26500*/  ISETP.GE.OR P6, PT, R9, R2, !P0 ;  /* 0x000000020900720c */ /* 0x000fda00047c6670 */
[----:B------:R-:W0:Y:S08]  /*26510*/  @!P6 LDC.64 R2, c[0x0][0xc80] ;  /* 0x00032000ff02eb82 */ /* 0x000e300000000a00 */
[----:B------:R-:W2:Y:S01]  /*26520*/  @!P6 LDC.64 R4, c[0x0][0xc78] ;  /* 0x00031e00ff04eb82 */ /* 0x000ea20000000a00 */
[----:B0-----:R-:W-:-:S05]  /*26530*/  @!P6 IMAD.WIDE R2, R9, 0x4, R2 ;  /* 0x000000040902e825 */ /* 0x001fca00078e0202 */
[----:B------:R2:W3:Y:S02]  /*26540*/  @!P6 LDG.E R25, desc[UR4][R2.64] ;  /* 0x000000040219e981 */ /* 0x0004e4000c1e1900 */
[----:B--2---:R-:W-:-:S04]  /*26550*/  @!P6 IMAD.WIDE R2, R9, 0x4, R4 ;  /* 0x000000040902e825 */ /* 0x004fc800078e0204 */
[----:B------:R-:W-:-:S06]  /*26560*/  IMAD.MOV.U32 R4, RZ, RZ, RZ ;  /* 0x000000ffff047224 */ /* 0x000fcc00078e00ff */
[----:B------:R-:W3:Y:S01]  /*26570*/  @!P6 LDG.E R4, desc[UR4][R2.64] ;  /* 0x000000040204e981 */ /* 0x000ee2000c1e1900 */
[----:B------:R-:W-:Y:S01]  /*26580*/  UMOV UR4, 0xffffffff ;  /* 0xffffffff00047882 */ /* 0x000fe20000000000 */
[----:B---3--:R-:W-:Y:S02]  /*26590*/  IMAD R13, R4, R25, RZ ;  /* 0x00000019040d7224 */ /* 0x008fe400078e02ff */
        /* <DEDUP_REMOVED lines=17> */
.L_x_3191:
[----:B------:R-:W-:Y:S02]  /*266b0*/  ULDC UR4, c[0x0][0xc38] ;  /* 0x00030e0000047ab9 */ /* 0x000fe40000000800 */
[----:B------:R-:W-:-:S04]  /*266c0*/  IMAD.U32 R5, RZ, RZ, UR4 ;  /* 0x00000004ff057e24 */ /* 0x000fc8000f8e00ff */
[----:B--2---:R-:W-:-:S04]  /*266d0*/  IMAD R14, R14, R5, RZ ;  /* 0x000000050e0e7224 */ /* 0x004fc800078e02ff */
[----:B------:R-:W-:-:S05]  /*266e0*/  IMAD.IADD R7, R14, 0x1, R7 ;  /* 0x000000010e077824 */ /* 0x000fca00078e0207 */
[----:B------:R-:W-:-:S13]  /*266f0*/  ISETP.GT.AND P6, PT, R7, R0, PT ;  /* 0x000000000700720c */ /* 0x000fda0003fc4270 */
[----:B------:R-:W-:Y:S05]  /*26700*/  @!P6 BRA `(.L_x_3010) ;  /* 0xfffffffc0058e947 */ /* 0x000fea000383ffff */
.L_x_3007:
[----:B------:R-:W-:Y:S01]  /*26710*/  IMAD.IADD R7, R7, 0x1, -R14 ;  /* 0x0000000107077824 */ /* 0x000fe200078e0a0e */
[----:B------:R-:W-:-:S03]  /*26720*/  UMOV UR4, 0xffffffff ;  /* 0xffffffff00047882 */ /* 0x000fc60000000000 */
[----:B------:R-:W-:-:S05]  /*26730*/  IMAD R3, R2, R5, R7 ;  /* 0x0000000502037224 */ /* 0x000fca00078e0207 */
[----:B------:R-:W-:Y:S01]  /*26740*/  ISETP.GT.AND P6, PT, R3, R0, PT ;  /* 0x000000000300720c */ /* 0x000fe20003fc4270 */
[----:B------:R-:W-:-:S12]  /*26750*/  BRA.DIV UR4, `(.L_x_3011) ;  /* 0x0000005a04387947 */ /* 0x000fd8000b800000 */
[----:B------:R-:W-:-:S04]  /*26760*/  VOTE.ANY R3, PT, !P6 ;  /* 0x0000000000037806 */ /* 0x000fc800070e0100 */
[----:B-1----:R-:W1:Y:S02]  /*26770*/  POPC R12, R3 ;  /* 0x00000003000c7309 */ /* 0x002e640000000000 */
[----:B-1----:R1:W2:Y:S01]  /*26780*/  SHFL.IDX PT, R25, R25, R12, 0x1f ;  /* 0x00001f0c19197589 */ /* 0x0022a200000e0000 */
[----:B------:R-:W-:-:S03]  /*26790*/  IMAD.IADD R27, R12, 0x1, R27 ;  /* 0x000000010c1b7824 */ /* 0x000fc600078e021b */
[----:B------:R1:W3:Y:S04]  /*267a0*/  SHFL.IDX PT, R4, R4, R12, 0x1f ;  /* 0x00001f0c04047589 */ /* 0x0002e800000e0000 */
.L_x_3196:
[----:B------:R-:W-:-:S13]  /*267b0*/  ISETP.NE.AND P0, PT, R3, RZ, PT ;  /* 0x000000ff0300720c */ /* 0x000fda0003f05270 */
[----:B------:R-:W-:Y:S05]  /*267c0*/  @!P0 BRA `(.L_x_3012) ;  /* 0x0000000000108947 */ /* 0x000fea0003800000 */
[----:B------:R-:W-:Y:S01]  /*267d0*/  UMOV UR4, 0xffffffff ;  /* 0xffffffff00047882 */ /* 0x000fe20000000000 */
[----:B-1----:R-:W-:Y:S02]  /*267e0*/  VIADD R12, R12, 0xffffffff ;  /* 0xffffffff0c0c7836 */ /* 0x002fe40000000000 */
[----:B------:R-:W-:Y:S05]  /*267f0*/  BRA.DIV UR4, `(.L_x_3013) ;  /* 0x0000005a046c7947 */ /* 0x000fea000b800000 */
[----:B------:R4:W1:Y:S02]  /*26800*/  SHFL.IDX PT, R6, R2, R12, 0x1f ;  /* 0x00001f0c02067589 */ /* 0x00086400000e0000 */
.L_x_3012:
        /* <DEDUP_REMOVED lines=37> */
[----:B------:R-:W-:Y:S01]  /*26a60*/  @!P2 IMAD.MOV R7, RZ, RZ, -R7 ;  /* 0x000000ffff07a224 */ /* 0x000fe200078e0a07 */
[----:B------:R-:W-:-:S04]  /*26a70*/  @!P1 LOP3.LUT R7, RZ, R25, RZ, 0x33, !PT ;  /* 0x00000019ff079212 */ /* 0x000fc800078e33ff */
[----:B------:R-:W-:-:S05]  /*26a80*/  IABS R3, R7 ;  /* 0x0000000700037213 */ /* 0x000fca0000000000 */
        /* <DEDUP_REMOVED lines=9> */
[----:B------:R-:W-:-:S04]  /*26b20*/  IMAD.MOV R2, RZ, RZ, -R7 ;  /* 0x000000ffff027224 */ /* 0x000fc800078e0a07 */
[----:B------:R-:W-:Y:S02]  /*26b30*/  IMAD R2, R25, R2, R0 ;  /* 0x0000000219027224 */ /* 0x000fe400078e0200 */
[----:B------:R-:W-:-:S06]  /*26b40*/  @P0 VIADD R6, R6, 0x1 ;  /* 0x0000000106060836 */ /* 0x000fcc0000000000 */
[----:B------:R-:W-:Y:S01]  /*26b50*/  @!P2 IMAD.MOV R6, RZ, RZ, -R6 ;  /* 0x000000ffff06a224 */ /* 0x000fe200078e0a06 */
[----:B------:R-:W-:-:S05]  /*26b60*/  @!P1 LOP3.LUT R6, RZ, R4, RZ, 0x33, !PT ;  /* 0x00000004ff069212 */ /* 0x000fca00078e33ff */
[--C-:B------:R-:W-:Y:S02]  /*26b70*/  IMAD.MOV R5, RZ, RZ, -R6.reuse ;  /* 0x000000ffff057224 */ /* 0x100fe400078e0a06 */
[C---:B------:R-:W-:Y:S02]  /*26b80*/  IMAD R3, R4.reuse, 0x1000000, R6 ;  /* 0x0100000004037824 */ /* 0x040fe400078e0206 */
[----:B------:R-:W-:-:S04]  /*26b90*/  IMAD R4, R4, R5, R7 ;  /* 0x0000000504047224 */ /* 0x000fc800078e0207 */
[----:B------:R-:W-:Y:S01]  /*26ba0*/  IMAD R26, R4, 0x10000, R3 ;  /* 0x00010000041a7824 */ /* 0x000fe200078e0203 */
[----:B------:R-:W-:Y:S06]  /*26bb0*/  BRA `(.L_x_3015) ;  /* 0x0000000000f47947 */ /* 0x000fec0003800000 */
.L_x_3014:
[----:B0---4-:R-:W0:Y:S01]  /*26bc0*/  LDC.64 R2, c[0x0][0xc90] ;  /* 0x00032400ff027b82 */ /* 0x011e220000000a00 */
[----:B------:R-:W-:Y:S01]  /*26bd0*/  ULDC.64 UR4, c[0x0][0x208] ;  /* 0x0000820000047ab9 */ /* 0x000fe20000000a00 */
        /* <DEDUP_REMOVED lines=59> */
.L_x_3015:
[----:B------:R-:W-:-:S05]  /*26f90*/  LOP3.LUT R2, RZ, R2, RZ, 0x33, !PT ;  /* 0x00000002ff027212 */ /* 0x000fca00078e33ff */
[----:B------:R-:W-:Y:S01]  /*26fa0*/  IMAD.IADD R25, R25, 0x1, R2 ;  /* 0x0000000119197824 */ /* 0x000fe200078e0202 */
[----:B------:R-:W-:Y:S06]  /*26fb0*/  BRA `(.L_x_3016) ;  /* 0x00000000001c7947 */ /* 0x000fec0003800000 */
.L_x_3008:
[----:B------:R-:W-:Y:S01]  /*26fc0*/  UMOV UR4, URZ ;  /* 0x0000003f00047c82 */ /* 0x000fe20008000000 */
[----:B------:R-:W-:Y:S01]  /*26fd0*/  UMOV UR5, URZ ;  /* 0x0000003f00057c82 */ /* 0x000fe20008000000 */
[----:B------:R-:W-:Y:S01]  /*26fe0*/  ULDC UR6, c[0x0][0xc3c] ;  /* 0x00030f0000067ab9 */ /* 0x000fe20000000800 */
[----:B------:R-:W-:Y:S02]  /*26ff0*/  IMAD.MOV.U32 R24, RZ, RZ, R0 ;  /* 0x000000ffff187224 */ /* 0x000fe400078e0000 */
[----:B------:R-:W-:Y:S02]  /*27000*/  IMAD.U32 R25, RZ, RZ, UR4 ;  /* 0x00000004ff197e24 */ /* 0x000fe4000f8e00ff */
[----:B------:R-:W-:Y:S02]  /*27010*/  IMAD.U32 R26, RZ, RZ, UR5 ;  /* 0x00000005ff1a7e24 */ /* 0x000fe4000f8e00ff */
[----:B------:R-:W-:-:S07]  /*27020*/  IMAD.U32 R27, RZ, RZ, UR6 ;  /* 0x00000006ff1b7e24 */ /* 0x000fce000f8e00ff */
.L_x_3016:
        /* <DEDUP_REMOVED lines=10> */
.L_x_3005:
[----:B------:R-:W-:Y:S02]  /*270d0*/  ULDC UR4, c[0x0][0xc3c] ;  /* 0x00030f0000047ab9 */ /* 0x000fe40000000800 */
[----:B---3--:R-:W-:-:S13]  /*270e0*/  ISETP.GE.AND P0, PT, R27, UR4, PT ;  /* 0x000000041b007c0c */ /* 0x008fda000bf06270 */
[----:B------:R-:W-:Y:S05]  /*270f0*/  @!P0 BRA `(.L_x_3017) ;  /* 0xffffff9400a08947 */ /* 0x000fea000383ffff */
[----:B------:R-:W-:Y:S05]  /*27100*/  BSYNC B8 ;  /* 0x0000000000087941 */ /* 0x000fea0003800000 */
.L_x_2910:
        /* <DEDUP_REMOVED lines=12> */
.L_x_3199:
[----:B------:R-:W-:Y:S05]  /*271d0*/  BSYNC B0 ;  /* 0x0000000000007941 */ /* 0x000fea0003800000 */
.L_x_3018:
[----:B------:R-:W-:-:S03]  /*271e0*/  UMOV UR4, 0xffffffff ;  /* 0xffffffff00047882 */ /* 0x000fc60000000000 */
[----:B------:R-:W-:Y:S05]  /*271f0*/  BRA.DIV UR4, `(.L_x_3020) ;  /* 0x0000005204287947 */ /* 0x000fea000b800000 */
[----:B-1----:R-:W1:Y:S02]  /*27200*/  S2R R0, SR_TID.X ;  /* 0x0000000000007919 */ /* 0x002e640000002100 */
[----:B-1----:R-:W-:-:S04]  /*27210*/  SHF.R.U32.HI R0, RZ, 0x5, R0 ;  /* 0x00000005ff007819 */ /* 0x002fc80000011600 */
[----:B------:R-:W-:-:S05]  /*27220*/  LOP3.LUT R0, R0, 0x3, RZ, 0xc0, !PT ;  /* 0x0000000300007812 */ /* 0x000fca00078ec0ff */
[----:B------:R1:W3:Y:S02]  /*27230*/  SHFL.IDX PT, R14, R0, RZ, 0x1f ;  /* 0x00001fff000e7589 */ /* 0x0002e400000e0000 */
.L_x_3202:
[----:B---3--:R-:W-:-:S13]  /*27240*/  ISETP.NE.AND P0, PT, R14, RZ, PT ;  /* 0x000000ff0e00720c */ /* 0x008fda0003f05270 */
[----:B------:R-:W-:Y:S05]  /*27250*/  @P0 BRA `(.L_x_2657) ;  /* 0x0000000000880947 */ /* 0x000fea0003800000 */
[----:B------:R-:W-:-:S03]  /*27260*/  UMOV UR4, 0xffffffff ;  /* 0xffffffff00047882 */ /* 0x000fc60000000000 */
[----:B------:R-:W-:Y:S05]  /*27270*/  BRA.DIV UR4, `(.L_x_3021) ;  /* 0x00000052043c7947 */ /* 0x000fea000b800000 */
[----:B------:R-:W-:-:S13]  /*27280*/  ELECT P6, URZ, PT ;  /* 0x00000000003f782f */ /* 0x000fda00038c0000 */
.L_x_3205:
[----:B------:R-:W-:Y:S05]  /*27290*/  @!P6 BRA `(.L_x_2657) ;  /* 0x000000000078e947 */ /* 0x000fea0003800000 */
[----:B------:R-:W-:-:S06]  /*272a0*/  ULOP3.LUT UR4, UR60, 0x2, URZ, 0xfc, !UPT ;  /* 0x000000023c047892 */ /* 0x000fcc000f8efc3f */
[----:B-1----:R-:W-:-:S05]  /*272b0*/  IMAD.U32 R0, RZ, RZ, UR4 ;  /* 0x00000004ff007e24 */ /* 0x002fca000f8e00ff */
[----:B------:R-:W-:-:S13]  /*272c0*/  ISETP.NE.AND P0, PT, R0, 0x3, PT ;  /* 0x000000030000780c */ /* 0x000fda0003f05270 */
[----:B------:R-:W-:Y:S05]  /*272d0*/  @!P0 BRA `(.L_x_3022) ;  /* 0x0000000000048947 */ /* 0x000fea0003800000 */
[----:B------:R-:W-:Y:S01]  /*272e0*/  BPT.TRAP 0x1 ;  /* 0x000000040000795c */ /* 0x000fe20000300000 */
.L_x_3022:
[----:B------:R-:W-:Y:S01]  /*272f0*/  IMAD R3, R23, 0x8, R5 ;  /* 0x0000000817037824 */ /* 0x000fe200078e0205 */
[----:B------:R-:W-:Y:S01]  /*27300*/  SHF.L.U32 R2, R29, 0x1f, RZ ;  /* 0x0000001f1d027819 */ /* 0x000fe200000006ff */
[----:B------:R-:W-:-:S03]  /*27310*/  VIADD R23, R23, 0x1 ;  /* 0x0000000117177836 */ /* 0x000fc60000000000 */
[----:B------:R-:W1:Y:S02]  /*27320*/  SYNCS.PHASECHK.TRANS64.TRYWAIT P1, [R3+URZ+0x30840], R2 ;  /* 0x03084002030075a7 */ /* 0x000e64000802017f */
[----:B------:R-:W-:-:S04]  /*27330*/  ISETP.NE.AND P2, PT, R23, 0x2, PT ;  /* 0x000000021700780c */ /* 0x000fc80003f45270 */
[----:B------:R-:W-:Y:S01]  /*27340*/  SEL R0, RZ, 0x1, P2 ;  /* 0x00000001ff007807 */ /* 0x000fe20001000000 */
[----:B-1----:R-:W-:Y:S08]  /*27350*/  @!P1 BRA `(.L_x_3023) ;  /* 0x0000005000249947 */ /* 0x002ff00003800000 */
.L_x_3206:
[----:B------:R-:W-:Y:S02]  /*27360*/  SEL R23, R23, RZ, P2 ;  /* 0x000000ff17177207 */ /* 0x000fe40001000000 */
[----:B------:R-:W-:Y:S01]  /*27370*/  LOP3.LUT R0, R29, R0, RZ, 0x3c, !PT ;  /* 0x000000001d007212 */ /* 0x000fe200078e3cff */
[----:B------:R-:W-:Y:S06]  /*27380*/  @!P0 BRA `(.L_x_3024) ;  /* 0x0000000000048947 */ /* 0x000fec0003800000 */
[----:B------:R-:W-:Y:S01]  /*27390*/  BPT.TRAP 0x1 ;  /* 0x000000040000795c */ /* 0x000fe20000300000 */
.L_x_3024:
[----:B------:R-:W-:Y:S01]  /*273a0*/  IMAD R23, R23, 0x8, R5 ;  /* 0x0000000817177824 */ /* 0x000fe200078e0205 */
[----:B------:R-:W-:-:S04]  /*273b0*/  SHF.L.U32 R0, R0, 0x1f, RZ ;  /* 0x0000001f00007819 */ /* 0x000fc800000006ff */
[----:B------:R-:W3:Y:S02]  /*273c0*/  SYNCS.PHASECHK.TRANS64.TRYWAIT P1, [R23+URZ+0x30840], R0 ;  /* 0x03084000170075a7 */ /* 0x000ee4000802017f */
[----:B---3--:R-:W-:Y:S05]  /*273d0*/  @!P1 BRA `(.L_x_3025) ;  /* 0x0000005000189947 */ /* 0x008fea0003800000 */
.L_x_3207:
[----:B------:R-:W-:Y:S05]  /*273e0*/  @!P0 BRA `(.L_x_3026) ;  /* 0x0000000000048947 */ /* 0x000fea0003800000 */
[----:B------:R-:W-:Y:S01]  /*273f0*/  BPT.TRAP 0x1 ;  /* 0x000000040000795c */ /* 0x000fe20000300000 */
.L_x_3026:
[----:B------:R-:W4:Y:S02]  /*27400*/  SYNCS.PHASECHK.TRANS64.TRYWAIT P1, [R3+URZ+0x30860], R2 ;  /* 0x03086002030075a7 */ /* 0x000f24000802017f */
[----:B----4-:R-:W-:Y:S05]  /*27410*/  @!P1 BRA `(.L_x_3027) ;  /* 0x00000050001c9947 */ /* 0x010fea0003800000 */
.L_x_3208:
[----:B------:R-:W-:Y:S05]  /*27420*/  @!P0 BRA `(.L_x_3028) ;  /* 0x0000000000048947 */ /* 0x000fea0003800000 */
[----:B------:R-:W-:Y:S01]  /*27430*/  BPT.TRAP 0x1 ;  /* 0x000000040000795c */ /* 0x000fe20000300000 */
.L_x_3028:
[----:B------:R0:W0:Y:S02]  /*27440*/  SYNCS.PHASECHK.TRANS64.TRYWAIT P0, [R23+URZ+0x30860], R0 ;  /* 0x03086000170075a7 */ /* 0x000024000800017f */
[----:B0-----:R-:W-:Y:S05]  /*27450*/  @!P0 NANOSLEEP.SYNCS 0x989680 ;  /* 0x009896800000895d */ /* 0x001fea0003900000 */
[----:B------:R-:W0:Y:S02]  /*27460*/  @!P0 SYNCS.PHASECHK.TRANS64 P0, [R23+URZ+0x30860], R0 ;  /* 0x03086000170085a7 */ /* 0x000e24000800007f */
[----:B0-----:R-:W-:Y:S05]  /*27470*/  @!P0 BRA `(.L_x_3028) ;  /* 0xfffffffc00f08947 */ /* 0x001fea000383ffff */
.L_x_2657:
[----:B------:R-:W-:Y:S05]  /*27480*/  BSYNC B9 ;  /* 0x0000000000097941 */ /* 0x000fea0003800000 */
.L_x_2654:
[----:B------:R-:W-:Y:S05]  /*27490*/  EXIT ;  /* 0x000000000000794d */ /* 0x000fea0003800000 */
.L_x_2677:
[----:B0-----:R0:W1:Y:S02]  /*274a0*/  SYNCS.PHASECHK.TRANS64.TRYWAIT P5, [R85+URZ+0x30890], R86 ;  /* 0x03089056550075a7 */ /* 0x00106400080a017f */
[----:B-1----:R-:W-:Y:S05]  /*274b0*/  @!P5 NANOSLEEP.SYNCS 0x989680 ;  /* 0x009896800000d95d */ /* 0x002fea0003900000 */
[----:B------:R-:W1:Y:S02]  /*274c0*/  @!P5 SYNCS.PHASECHK.TRANS64 P5, [R85+URZ+0x30890], R86 ;  /* 0x030890565500d5a7 */ /* 0x000e6400080a007f */
[----:B-1----:R-:W-:Y:S05]  /*274d0*/  @!P5 BRA `(.L_x_2677) ;  /* 0xfffffffc00f0d947 */ /* 0x002fea000383ffff */
[----:B------:R-:W-:Y:S05]  /*274e0*/  BRA `(.L_x_3029) ;  /* 0xfffffdc4007c7947 */ /* 0x000fea000383ffff */
.L_x_2678:
        /* <DEDUP_REMOVED lines=8> */
.L_x_3031:
[----:B------:R-:W-:Y:S05]  /*27570*/  BSYNC B1 ;  /* 0x0000000000017941 */ /* 0x000fea0003800000 */
.L_x_3030:
        /* <DEDUP_REMOVED lines=8> */
.L_x_3032:
[----:B------:R-:W-:Y:S01]  /*27600*/  IMAD.MOV.U32 R11, RZ, RZ, R14 ;  /* 0x000000ffff0b7224 */ /* 0x000fe200078e000e */
[----:B------:R-:W-:Y:S06]  /*27610*/  BRA `(.L_x_3033) ;  /* 0xfffffdc400447947 */ /* 0x000fec000383ffff */
.L_x_2703:
        /* <DEDUP_REMOVED lines=8> */
.L_x_3035:
[----:B------:R-:W-:Y:S05]  /*276a0*/  BSYNC B1 ;  /* 0x0000000000017941 */ /* 0x000fea0003800000 */
.L_x_3034:
        /* <DEDUP_REMOVED lines=8> */
.L_x_3036:
[----:B------:R-:W-:Y:S01]  /*27730*/  IMAD.MOV.U32 R116, RZ, RZ, R14 ;  /* 0x000000ffff747224 */ /* 0x000fe200078e000e */
[----:B------:R-:W-:Y:S06]  /*27740*/  BRA `(.L_x_3037) ;  /* 0xfffffdd800c47947 */ /* 0x000fec000383ffff */
.L_x_2733:
[----:B0-----:R0:W1:Y:S02]  /*27750*/  SYNCS.PHASECHK.TRANS64.TRYWAIT P5, [R85+URZ+0x30890], R86 ;  /* 0x03089056550075a7 */ /* 0x00106400080a017f */
[----:B-1----:R-:W-:Y:S05]  /*27760*/  @!P5 NANOSLEEP.SYNCS 0x989680 ;  /* 0x009896800000d95d */ /* 0x002fea0003900000 */
[----:B------:R-:W1:Y:S02]  /*27770*/  @!P5 SYNCS.PHASECHK.TRANS64 P5, [R85+URZ+0x30890], R86 ;  /* 0x030890565500d5a7 */ /* 0x000e6400080a007f */
[----:B-1----:R-:W-:Y:S05]  /*27780*/  @!P5 BRA `(.L_x_2733) ;  /* 0xfffffffc00f0d947 */ /* 0x002fea000383ffff */
[----:B------:R-:W-:Y:S05]  /*27790*/  BRA `(.L_x_3038) ;  /* 0xfffffdfc00187947 */ /* 0x000fea000383ffff */
.L_x_2734:
        /* <DEDUP_REMOVED lines=8> */
.L_x_3040:
[----:B------:R-:W-:Y:S05]  /*27820*/  BSYNC B1 ;  /* 0x0000000000017941 */ /* 0x000fea0003800000 */
.L_x_3039:
        /* <DEDUP_REMOVED lines=8> */
.L_x_3041:
[----:B------:R-:W-:Y:S01]  /*278b0*/  IMAD.MOV.U32 R11, RZ, RZ, R14 ;  /* 0x000000ffff0b7224 */ /* 0x000fe200078e000e */
[----:B------:R-:W-:Y:S06]  /*278c0*/  BRA `(.L_x_3042) ;  /* 0xfffffdf800e87947 */ /* 0x000fec000383ffff */
.L_x_2747:
        /* <DEDUP_REMOVED lines=8> */
.L_x_3044:
[----:B------:R-:W-:Y:S05]  /*27950*/  BSYNC B1 ;  /* 0x0000000000017941 */ /* 0x000fea0003800000 */
.L_x_3043:
        /* <DEDUP_REMOVED lines=8> */
.L_x_3045:
[----:B------:R-:W-:Y:S01]  /*279e0*/  IMAD.MOV.U32 R116, RZ, RZ, R14 ;  /* 0x000000ffff747224 */ /* 0x000fe200078e000e */
[----:B------:R-:W-:Y:S06]  /*279f0*/  BRA `(.L_x_3046) ;  /* 0xfffffe1000ac7947 */ /* 0x000fec000383ffff */
.L_x_2760:
[----:B0-----:R0:W1:Y:S02]  /*27a00*/  SYNCS.PHASECHK.TRANS64.TRYWAIT P3, [R85+URZ+0x30890], R86 ;  /* 0x03089056550075a7 */ /* 0x001064000806017f */
[----:B-1----:R-:W-:Y:S05]  /*27a10*/  @!P3 NANOSLEEP.SYNCS 0x989680 ;  /* 0x009896800000b95d */ /* 0x002fea0003900000 */
[----:B------:R-:W1:Y:S02]  /*27a20*/  @!P3 SYNCS.PHASECHK.TRANS64 P3, [R85+URZ+0x30890], R86 ;  /* 0x030890565500b5a7 */ /* 0x000e64000806007f */
[----:B-1----:R-:W-:Y:S05]  /*27a30*/  @!P3 BRA `(.L_x_2760) ;  /* 0xfffffffc00f0b947 */ /* 0x002fea000383ffff */
[----:B------:R-:W-:Y:S05]  /*27a40*/  BRA `(.L_x_3047) ;  /* 0xfffffe2800cc7947 */ /* 0x000fea000383ffff */
.L_x_2761:
        /* <DEDUP_REMOVED lines=8> */
.L_x_3049:
[----:B------:R-:W-:Y:S05]  /*27ad0*/  BSYNC B1 ;  /* 0x0000000000017941 */ /* 0x000fea0003800000 */
.L_x_3048:
        /* <DEDUP_REMOVED lines=8> */
.L_x_3050:
[----:B------:R-:W-:Y:S01]  /*27b60*/  IMAD.MOV.U32 R35, RZ, RZ, R14 ;  /* 0x000000ffff237224 */ /* 0x000fe200078e000e */
[----:B------:R-:W-:Y:S06]  /*27b70*/  BRA `(.L_x_3051) ;  /* 0xfffffe2800e87947 */ /* 0x000fec000383ffff */
.L_x_2764:
        /* <DEDUP_REMOVED lines=8> */
.L_x_3053:
[----:B------:R-:W-:Y:S05]  /*27c00*/  BSYNC B1 ;  /* 0x0000000000017941 */ /* 0x000fea0003800000 */
.L_x_3052:
        /* <DEDUP_REMOVED lines=8> */
.L_x_3054:
[----:B------:R-:W-:Y:S01]  /*27c90*/  IMAD.MOV.U32 R35, RZ, RZ, R14 ;  /* 0x000000ffff237224 */ /* 0x000fe200078e000e */
[----:B------:R-:W-:Y:S06]  /*27ca0*/  BRA `(.L_x_3055) ;  /* 0xfffffe2c00487947 */ /* 0x000fec000383ffff */
.L_x_2768:
[----:B---3--:R3:W0:Y:S02]  /*27cb0*/  SYNCS.PHASECHK.TRANS64.TRYWAIT P2, [R85+URZ+0x308b0], R86 ;  /* 0x0308b056550075a7 */ /* 0x008624000804017f */
[----:B0-----:R-:W-:Y:S05]  /*27cc0*/  @!P2 NANOSLEEP.SYNCS 0x989680 ;  /* 0x009896800000a95d */ /* 0x001fea0003900000 */
[----:B------:R-:W0:Y:S02]  /*27cd0*/  @!P2 SYNCS.PHASECHK.TRANS64 P2, [R85+URZ+0x308b0], R86 ;  /* 0x0308b0565500a5a7 */ /* 0x000e24000804007f */
[----:B0-----:R-:W-:Y:S05]  /*27ce0*/  @!P2 BRA `(.L_x_2768) ;  /* 0xfffffffc00f0a947 */ /* 0x001fea000383ffff */
[----:B------:R-:W-:Y:S05]  /*27cf0*/  BRA `(.L_x_3056) ;  /* 0xfffffe3000287947 */ /* 0x000fea000383ffff */
.L_x_2788:
        /* <DEDUP_REMOVED lines=8> */
.L_x_3058:
[----:B------:R-:W-:Y:S05]  /*27d80*/  BSYNC B1 ;  /* 0x0000000000017941 */ /* 0x000fea0003800000 */
.L_x_3057:
        /* <DEDUP_REMOVED lines=8> */
.L_x_3059:
[----:B------:R-:W-:Y:S02]  /*27e10*/  IMAD.MOV.U32 R13, RZ, RZ, R0 ;  /* 0x000000ffff0d7224 */ /* 0x000fe400078e0000 */
[----:B------:R-:W-:-:S07]  /*27e20*/  IMAD.MOV.U32 R8, RZ, RZ, R14 ;  /* 0x000000ffff087224 */ /* 0x000fce00078e000e */
[----:B------:R-:W-:Y:S05]  /*27e30*/  WARPSYNC.COLLECTIVE R15, `(.L_x_3060) ;  /* 0x000000000f087348 */ /* 0x000fea0003c00000 */
[----:B------:R0:W1:Y:S02]  /*27e40*/  SHFL.IDX P6, R14, R13, R12, R11 ;  /* 0x0000000c0d0e7389 */ /* 0x00006400000c000b */
[----:B01----:R-:W-:Y:S01]  /*27e50*/  ENDCOLLECTIVE ;  /* 0x000000000000791b */ /* 0x003fe20003800000 */
.L_x_3060:
[----:B------:R-:W-:Y:S02]  /*27e60*/  IMAD.MOV.U32 R13, RZ, RZ, R65 ;  /* 0x000000ffff0d7224 */ /* 0x000fe400078e0041 */
[----:B------:R-:W-:-:S07]  /*27e70*/  IMAD.MOV.U32 R9, RZ, RZ, R14 ;  /* 0x000000ffff097224 */ /* 0x000fce00078e000e */
[----:B------:R-:W-:Y:S05]  /*27e80*/  WARPSYNC.COLLECTIVE R15, `(.L_x_3061) ;  /* 0x000000000f087348 */ /* 0x000fea0003c00000 */
[----:B------:R0:W1:Y:S02]  /*27e90*/  SHFL.IDX P6, R14, R13, R12, R11 ;  /* 0x0000000c0d0e7389 */ /* 0x00006400000c000b */
[----:B01----:R-:W-:Y:S01]  /*27ea0*/  ENDCOLLECTIVE ;  /* 0x000000000000791b */ /* 0x003fe20003800000 */
.L_x_3061:
[----:B------:R-:W-:Y:S01]  /*27eb0*/  IMAD.MOV.U32 R30, RZ, RZ, R14 ;  /* 0x000000ffff1e7224 */ /* 0x000fe200078e000e */
[----:B------:R-:W-:Y:S06]  /*27ec0*/  BRA `(.L_x_3062) ;  /* 0xfffffe4400207947 */ /* 0x000fec000383ffff */
.L_x_2791:
        /* <DEDUP_REMOVED lines=8> */
.L_x_3064:
[----:B------:R-:W-:Y:S05]  /*27f50*/  BSYNC B1 ;  /* 0x0000000000017941 */ /* 0x000fea0003800000 */
.L_x_3063:
        /* <DEDUP_REMOVED lines=8> */
.L_x_3065:
[----:B------:R-:W-:Y:S02]  /*27fe0*/  IMAD.MOV.U32 R13, RZ, RZ, R0 ;  /* 0x000000ffff0d7224 */ /* 0x000fe400078e0000 */
[----:B------:R-:W-:-:S07]  /*27ff0*/  IMAD.MOV.U32 R63, RZ, RZ, R14 ;  /* 0x000000ffff3f7224 */ /* 0x000fce00078e000e */
[----:B------:R-:W-:Y:S05]  /*28000*/  WARPSYNC.COLLECTIVE R15, `(.L_x_3066) ;  /* 0x000000000f087348 */ /* 0x000fea0003c00000 */
[----:B------:R0:W1:Y:S02]  /*28010*/  SHFL.IDX P6, R14, R13, R12, R11 ;  /* 0x0000000c0d0e7389 */ /* 0x00006400000c000b */
[----:B01----:R-:W-:Y:S01]  /*28020*/  ENDCOLLECTIVE ;  /* 0x000000000000791b */ /* 0x003fe20003800000 */
.L_x_3066:
[----:B------:R-:W-:Y:S02]  /*28030*/  IMAD.MOV.U32 R13, RZ, RZ, R65 ;  /* 0x000000ffff0d7224 */ /* 0x000fe400078e0041 */
[----:B------:R-:W-:-:S07]  /*28040*/  IMAD.MOV.U32 R0, RZ, RZ, R14 ;  /* 0x000000ffff007224 */ /* 0x000fce00078e000e */
[----:B------:R-:W-:Y:S05]  /*28050*/  WARPSYNC.COLLECTIVE R15, `(.L_x_3067) ;  /* 0x000000000f087348 */ /* 0x000fea0003c00000 */
[----:B------:R0:W1:Y:S02]  /*28060*/  SHFL.IDX P6, R14, R13, R12, R11 ;  /* 0x0000000c0d0e7389 */ /* 0x00006400000c000b */
[----:B01----:R-:W-:Y:S01]  /*28070*/  ENDCOLLECTIVE ;  /* 0x000000000000791b */ /* 0x003fe20003800000 */
.L_x_3067:
[----:B------:R-:W-:Y:S01]  /*28080*/  IMAD.MOV.U32 R65, RZ, RZ, R14 ;  /* 0x000000ffff417224 */ /* 0x000fe200078e000e */
[----:B------:R-:W-:Y:S06]  /*28090*/  BRA `(.L_x_3068) ;  /* 0xfffffe4800f07947 */ /* 0x000fec000383ffff */
.L_x_2795:
[----:B0-----:R0:W1:Y:S02]  /*280a0*/  SYNCS.PHASECHK.TRANS64.TRYWAIT P0, [R18+URZ+0x30800], R5 ;  /* 0x03080005120075a7 */ /* 0x001064000800017f */
[----:B-1----:R-:W-:Y:S05]  /*280b0*/  @!P0 NANOSLEEP.SYNCS 0x989680 ;  /* 0x009896800000895d */ /* 0x002fea0003900000 */
[----:B------:R-:W1:Y:S02]  /*280c0*/  @!P0 SYNCS.PHASECHK.TRANS64 P0, [R18+URZ+0x30800], R5 ;  /* 0x03080005120085a7 */ /* 0x000e64000800007f */
[----:B-1----:R-:W-:Y:S05]  /*280d0*/  @!P0 BRA `(.L_x_2795) ;  /* 0xfffffffc00f08947 */ /* 0x002fea000383ffff */
[----:B------:R-:W-:Y:S05]  /*280e0*/  BRA `(.L_x_3069) ;  /* 0xfffffe5400407947 */ /* 0x000fea000383ffff */
.L_x_2819:
        /* <DEDUP_REMOVED lines=8> */
.L_x_3071:
[----:B------:R-:W-:Y:S05]  /*28170*/  BSYNC B1 ;  /* 0x0000000000017941 */ /* 0x000fea0003800000 */
.L_x_3070:
        /* <DEDUP_REMOVED lines=8> */
.L_x_3072:
[----:B------:R-:W-:Y:S02]  /*28200*/  IMAD.MOV.U32 R13, RZ, RZ, R61 ;  /* 0x000000ffff0d7224 */ /* 0x000fe400078e003d */
[----:B------:R-:W-:-:S07]  /*28210*/  IMAD.MOV.U32 R4, RZ, RZ, R14 ;  /* 0x000000ffff047224 */ /* 0x000fce00078e000e */
[----:B------:R-:W-:Y:S05]  /*28220*/  WARPSYNC.COLLECTIVE R15, `(.L_x_3073) ;  /* 0x000000000f087348 */ /* 0x000fea0003c00000 */
[----:B------:R0:W1:Y:S02]  /*28230*/  SHFL.IDX P6, R14, R13, R12, R11 ;  /* 0x0000000c0d0e7389 */ /* 0x00006400000c000b */
[----:B01----:R-:W-:Y:S01]  /*28240*/  ENDCOLLECTIVE ;  /* 0x000000000000791b */ /* 0x003fe20003800000 */
.L_x_3073:
[----:B------:R-:W-:Y:S02]  /*28250*/  IMAD.MOV.U32 R13, RZ, RZ, R3 ;  /* 0x000000ffff0d7224 */ /* 0x000fe400078e0003 */
[----:B------:R-:W-:-:S07]  /*28260*/  IMAD.MOV.U32 R7, RZ, RZ, R14 ;  /* 0x000000ffff077224 */ /* 0x000fce00078e000e */
[----:B------:R-:W-:Y:S05]  /*28270*/  WARPSYNC.COLLECTIVE R15, `(.L_x_3074) ;  /* 0x000000000f087348 */ /* 0x000fea0003c00000 */
[----:B------:R0:W1:Y:S02]  /*28280*/  SHFL.IDX P6, R14, R13, R12, R11 ;  /* 0x0000000c0d0e7389 */ /* 0x00006400000c000b */
[----:B01----:R-:W-:Y:S01]  /*28290*/  ENDCOLLECTIVE ;  /* 0x000000000000791b */ /* 0x003fe20003800000 */
.L_x_3074:
[----:B------:R-:W-:Y:S01]  /*282a0*/  IMAD.MOV.U32 R8, RZ, RZ, R14 ;  /* 0x000000ffff087224 */ /* 0x000fe200078e000e */
[----:B------:R-:W-:Y:S06]  /*282b0*/  BRA `(.L_x_3075) ;  /* 0xfffffe7800e07947 */ /* 0x000fec000383ffff */
.L_x_2822:
        /* <DEDUP_REMOVED lines=8> */
.L_x_3077:
[----:B------:R-:W-:Y:S05]  /*28340*/  BSYNC B1 ;  /* 0x0000000000017941 */ /* 0x000fea0003800000 */
.L_x_3076:
        /* <DEDUP_REMOVED lines=8> */
.L_x_3078:
[----:B------:R-:W-:Y:S02]  /*283d0*/  IMAD.MOV.U32 R13, RZ, RZ, R61 ;  /* 0x000000ffff0d7224 */ /* 0x000fe400078e003d */
[----:B------:R-:W-:-:S07]  /*283e0*/  IMAD.MOV.U32 R20, RZ, RZ, R14 ;  /* 0x000000ffff147224 */ /* 0x000fce00078e000e */
[----:B------:R-:W-:Y:S05]  /*283f0*/  WARPSYNC.COLLECTIVE R15, `(.L_x_3079) ;  /* 0x000000000f087348 */ /* 0x000fea0003c00000 */
[----:B------:R0:W1:Y:S02]  /*28400*/  SHFL.IDX P6, R14, R13, R12, R11 ;  /* 0x0000000c0d0e7389 */ /* 0x00006400000c000b */
[----:B01----:R-:W-:Y:S01]  /*28410*/  ENDCOLLECTIVE ;  /* 0x000000000000791b */ /* 0x003fe20003800000 */
.L_x_3079:
[----:B------:R-:W-:Y:S02]  /*28420*/  IMAD.MOV.U32 R13, RZ, RZ, R3 ;  /* 0x000000ffff0d7224 */ /* 0x000fe400078e0003 */
[----:B------:R-:W-:-:S07]  /*28430*/  IMAD.MOV.U32 R61, RZ, RZ, R14 ;  /* 0x000000ffff3d7224 */ /* 0x000fce00078e000e */
[----:B------:R-:W-:Y:S05]  /*28440*/  WARPSYNC.COLLECTIVE R15, `(.L_x_3080) ;  /* 0x000000000f087348 */ /* 0x000fea0003c00000 */
[----:B------:R0:W1:Y:S02]  /*28450*/  SHFL.IDX P6, R14, R13, R12, R11 ;  /* 0x0000000c0d0e7389 */ /* 0x00006400000c000b */
[----:B01----:R-:W-:Y:S01]  /*28460*/  ENDCOLLECTIVE ;  /* 0x000000000000791b */ /* 0x003fe20003800000 */
.L_x_3080:
[----:B------:R-:W-:Y:S01]  /*28470*/  IMAD.MOV.U32 R62, RZ, RZ, R14 ;  /* 0x000000ffff3e7224 */ /* 0x000fe200078e000e */
[----:B------:R-:W-:Y:S06]  /*28480*/  BRA `(.L_x_3081) ;  /* 0xfffffe8000247947 */ /* 0x000fec000383ffff */
.L_x_2826:
[----:B0-----:R0:W1:Y:S02]  /*28490*/  SYNCS.PHASECHK.TRANS64.TRYWAIT P0, [R18+URZ+0x30800], R21 ;  /* 0x03080015120075a7 */ /* 0x001064000800017f */
[----:B-1----:R-:W-:Y:S05]  /*284a0*/  @!P0 NANOSLEEP.SYNCS 0x989680 ;  /* 0x009896800000895d */ /* 0x002fea0003900000 */
[----:B------:R-:W1:Y:S02]  /*284b0*/  @!P0 SYNCS.PHASECHK.TRANS64 P0, [R18+URZ+0x30800], R21 ;  /* 0x03080015120085a7 */ /* 0x000e64000800007f */
[----:B-1----:R-:W-:Y:S05]  /*284c0*/  @!P0 BRA `(.L_x_2826) ;  /* 0xfffffffc00f08947 */ /* 0x002fea000383ffff */
[----:B------:R-:W-:Y:S05]  /*284d0*/  BRA `(.L_x_3082) ;  /* 0xfffffe8400c87947 */ /* 0x000fea000383ffff */
.L_x_2840:
[----:B-1----:R1:W2:Y:S02]  /*284e0*/  SYNCS.PHASECHK.TRANS64.TRYWAIT P1, [R8+URZ+0x30830], R3 ;  /* 0x03083003080075a7 */ /* 0x0022a4000802017f */
[----:B--2---:R-:W-:Y:S05]  /*284f0*/  @!P1 NANOSLEEP.SYNCS 0x989680 ;  /* 0x009896800000995d */ /* 0x004fea0003900000 */
[----:B------:R-:W2:Y:S02]  /*28500*/  @!P1 SYNCS.PHASECHK.TRANS64 P1, [R8+URZ+0x30830], R3 ;  /* 0x03083003080095a7 */ /* 0x000ea4000802007f */
[----:B--2---:R-:W-:Y:S05]  /*28510*/  @!P1 BRA `(.L_x_2840) ;  /* 0xfffffffc00f09947 */ /* 0x004fea000383ffff */
[----:B------:R-:W-:Y:S05]  /*28520*/  BRA `(.L_x_2839) ;  /* 0xfffffeb000e87947 */ /* 0x000fea000383ffff */
.L_x_2848:
[----:B-1----:R1:W2:Y:S02]  /*28530*/  SYNCS.PHASECHK.TRANS64.TRYWAIT P1, [R0+URZ+0x30830], R20 ;  /* 0x03083014000075a7 */ /* 0x0022a4000802017f */
[----:B--2---:R-:W-:Y:S05]  /*28540*/  @!P1 NANOSLEEP.SYNCS 0x989680 ;  /* 0x009896800000995d */ /* 0x004fea0003900000 */
[----:B------:R-:W2:Y:S02]  /*28550*/  @!P1 SYNCS.PHASECHK.TRANS64 P1, [R0+URZ+0x30830], R20 ;  /* 0x03083014000095a7 */ /* 0x000ea4000802007f */
[----:B--2---:R-:W-:Y:S05]  /*28560*/  @!P1 BRA `(.L_x_2848) ;  /* 0xfffffffc00f09947 */ /* 0x004fea000383ffff */
[----:B------:R-:W-:Y:S05]  /*28570*/  BRA `(.L_x_2847) ;  /* 0xfffffed400d47947 */ /* 0x000fea000383ffff */
.L_x_2853:
[----:B-1----:R1:W2:Y:S02]  /*28580*/  SYNCS.PHASECHK.TRANS64.TRYWAIT P1, [R11+URZ+0x30850], R2 ;  /* 0x030850020b0075a7 */ /* 0x0022a4000802017f */
[----:B--2---:R-:W-:Y:S05]  /*28590*/  @!P1 NANOSLEEP.SYNCS 0x989680 ;  /* 0x009896800000995d */ /* 0x004fea0003900000 */
[----:B------:R-:W2:Y:S02]  /*285a0*/  @!P1 SYNCS.PHASECHK.TRANS64 P1, [R11+URZ+0x30850], R2 ;  /* 0x030850020b0095a7 */ /* 0x000ea4000802007f */
[----:B--2---:R-:W-:Y:S05]  /*285b0*/  @!P1 BRA `(.L_x_2853) ;  /* 0xfffffffc00f09947 */ /* 0x004fea000383ffff */
[----:B------:R-:W-:Y:S05]  /*285c0*/  BRA `(.L_x_2852) ;  /* 0xfffffee000f47947 */ /* 0x000fea000383ffff */
.L_x_2863:
[----:B-1----:R1:W2:Y:S02]  /*285d0*/  SYNCS.PHASECHK.TRANS64.TRYWAIT P1, [R14+URZ+0x30830], R15 ;  /* 0x0308300f0e0075a7 */ /* 0x0022a4000802017f */
[----:B--2---:R-:W-:Y:S05]  /*285e0*/  @!P1 NANOSLEEP.SYNCS 0x989680 ;  /* 0x009896800000995d */ /* 0x004fea0003900000 */
[----:B------:R-:W2:Y:S02]  /*285f0*/  @!P1 SYNCS.PHASECHK.TRANS64 P1, [R14+URZ+0x30830], R15 ;  /* 0x0308300f0e0095a7 */ /* 0x000ea4000802007f */
[----:B--2---:R-:W-:Y:S05]  /*28600*/  @!P1 BRA `(.L_x_2863) ;  /* 0xfffffffc00f09947 */ /* 0x004fea000383ffff */
[----:B------:R-:W-:Y:S05]  /*28610*/  BRA `(.L_x_2862) ;  /* 0xfffffefc00f07947 */ /* 0x000fea000383ffff */
.L_x_2868:
[----:B-1----:R1:W2:Y:S02]  /*28620*/  SYNCS.PHASECHK.TRANS64.TRYWAIT P1, [R11+URZ+0x30850], R2 ;  /* 0x030850020b0075a7 */ /* 0x0022a4000802017f */
[----:B--2---:R-:W-:Y:S05]  /*28630*/  @!P1 NANOSLEEP.SYNCS 0x989680 ;  /* 0x009896800000995d */ /* 0x004fea0003900000 */
[----:B------:R-:W2:Y:S02]  /*28640*/  @!P1 SYNCS.PHASECHK.TRANS64 P1, [R11+URZ+0x30850], R2 ;  /* 0x030850020b0095a7 */ /* 0x000ea4000802007f */
[----:B--2---:R-:W-:Y:S05]  /*28650*/  @!P1 BRA `(.L_x_2868) ;  /* 0xfffffffc00f09947 */ /* 0x004fea000383ffff */
[----:B------:R-:W-:Y:S05]  /*28660*/  BRA `(.L_x_2867) ;  /* 0xffffff0c00087947 */ /* 0x000fea000383ffff */
.L_x_2876:
[----:B-1----:R1:W2:Y:S02]  /*28670*/  SYNCS.PHASECHK.TRANS64.TRYWAIT P1, [R10+URZ+0x30850], R5 ;  /* 0x030850050a0075a7 */ /* 0x0022a4000802017f */
[----:B--2---:R-:W-:Y:S05]  /*28680*/  @!P1 NANOSLEEP.SYNCS 0x989680 ;  /* 0x009896800000995d */ /* 0x004fea0003900000 */
[----:B------:R-:W2:Y:S02]  /*28690*/  @!P1 SYNCS.PHASECHK.TRANS64 P1, [R10+URZ+0x30850], R5 ;  /* 0x030850050a0095a7 */ /* 0x000ea4000802007f */
[----:B--2---:R-:W-:Y:S05]  /*286a0*/  @!P1 BRA `(.L_x_2876) ;  /* 0xfffffffc00f09947 */ /* 0x004fea000383ffff */
[----:B------:R-:W-:Y:S05]  /*286b0*/  BRA `(.L_x_2875) ;  /* 0xffffff2400687947 */ /* 0x000fea000383ffff */
.L_x_2918:
[----:B------:R-:W0:Y:S01]  /*286c0*/  S2R R11, SR_TID.X ;  /* 0x00000000000b7919 */ /* 0x000e220000002100 */
[----:B------:R-:W-:Y:S01]  /*286d0*/  BSSY B1, `(.L_x_3083) ;  /* 0x000000a000017945 */ /* 0x000fe20003800000 */
[----:B-1----:R-:W-:Y:S02]  /*286e0*/  IMAD.MOV.U32 R12, RZ, RZ, RZ ;  /* 0x000000ffff0c7224 */ /* 0x002fe400078e00ff */
[----:B------:R-:W-:Y:S01]  /*286f0*/  IMAD.MOV.U32 R15, RZ, RZ, -0x1 ;  /* 0xffffffffff0f7424 */ /* 0x000fe200078e00ff */
[----:B0-----:R-:W-:-:S04]  /*28700*/  SHF.R.U32.HI R11, RZ, 0x5, R11 ;  /* 0x00000005ff0b7819 */ /* 0x001fc8000001160b */
[----:B------:R-:W-:-:S05]  /*28710*/  LOP3.LUT R11, R11, 0x3, RZ, 0xc0, !PT ;  /* 0x000000030b0b7812 */ /* 0x000fca00078ec0ff */
[----:B------:R-:W-:Y:S02]  /*28720*/  IMAD.MOV.U32 R13, RZ, RZ, R11 ;  /* 0x000000ffff0d7224 */ /* 0x000fe400078e000b */
[----:B------:R-:W-:-:S07]  /*28730*/  IMAD.MOV.U32 R11, RZ, RZ, 0x1f ;  /* 0x0000001fff0b7424 */ /* 0x000fce00078e00ff */
[----:B------:R-:W-:Y:S05]  /*28740*/  WARPSYNC.COLLECTIVE R15, `(.L_x_3084) ;  /* 0x000000000f087348 */ /* 0x000fea0003c00000 */
[----:B------:R0:W1:Y:S02]  /*28750*/  SHFL.IDX P6, R14, R13, R12, R11 ;  /* 0x0000000c0d0e7389 */ /* 0x00006400000c000b */
[----:B01----:R-:W-:Y:S01]  /*28760*/  ENDCOLLECTIVE ;  /* 0x000000000000791b */ /* 0x003fe20003800000 */
.L_x_3084:
[----:B------:R-:W-:Y:S05]  /*28770*/  BSYNC B1 ;  /* 0x0000000000017941 */ /* 0x000fea0003800000 */
.L_x_3083:
[----:B------:R-:W-:Y:S05]  /*28780*/  BRA `(.L_x_3085) ;  /* 0xffffff8800a47947 */ /* 0x000fea000383ffff */
.L_x_2920:
[----:B------:R-:W-:Y:S01]  /*28790*/  BSSY B1, `(.L_x_3086) ;  /* 0x0000006000017945 */ /* 0x000fe20003800000 */
[----:B------:R-:W-:-:S07]  /*287a0*/  IMAD.MOV.U32 R15, RZ, RZ, -0x1 ;  /* 0xffffffffff0f7424 */ /* 0x000fce00078e00ff */
[----:B01----:R-:W-:Y:S05]  /*287b0*/  WARPSYNC.COLLECTIVE R15, `(.L_x_3087) ;  /* 0x000000000f0c7348 */ /* 0x003fea0003c00000 */
[----:B------:R-:W-:Y:S02]  /*287c0*/  ELECT P6, UR62, PT ;  /* 0x00000000003e782f */ /* 0x000fe400038c0000 */
[----:B------:R-:W-:Y:S01]  /*287d0*/  MOV R14, UR62 ;  /* 0x0000003e000e7c02 */ /* 0x000fe20008000f00 */
[----:B01----:R-:W-:Y:S10]  /*287e0*/  ENDCOLLECTIVE ;  /* 0x000000000000791b */ /* 0x003ff40003800000 */
.L_x_3087:
[----:B------:R-:W-:Y:S05]  /*287f0*/  BSYNC B1 ;  /* 0x0000000000017941 */ /* 0x000fea0003800000 */
.L_x_3086:
[----:B------:R-:W-:Y:S05]  /*28800*/  BRA `(.L_x_2919) ;  /* 0xffffff88009c7947 */ /* 0x000fea000383ffff */
.L_x_2922:
[----:B0-----:R0:W2:Y:S02]  /*28810*/  SYNCS.PHASECHK.TRANS64.TRYWAIT P0, [R16+URZ+0x30820], R8 ;  /* 0x03082008100075a7 */ /* 0x0010a4000800017f */
[----:B--2---:R-:W-:Y:S05]  /*28820*/  @!P0 NANOSLEEP.SYNCS 0x989680 ;  /* 0x009896800000895d */ /* 0x004fea0003900000 */
[----:B------:R-:W2:Y:S02]  /*28830*/  @!P0 SYNCS.PHASECHK.TRANS64 P0, [R16+URZ+0x30820], R8 ;  /* 0x03082008100085a7 */ /* 0x000ea4000800007f */
[----:B--2---:R-:W-:Y:S05]  /*28840*/  @!P0 BRA `(.L_x_2922) ;  /* 0xfffffffc00f08947 */ /* 0x004fea000383ffff */
[----:B------:R-:W-:Y:S05]  /*28850*/  BRA `(.L_x_3088) ;  /* 0xffffff8800ac7947 */ /* 0x000fea000383ffff */
.L_x_2926:
[----:B-1----:R1:W2:Y:S02]  /*28860*/  SYNCS.PHASECHK.TRANS64.TRYWAIT P0, [R12+URZ+0x308a0], R11 ;  /* 0x0308a00b0c0075a7 */ /* 0x0022a4000800017f */
[----:B--2---:R-:W-:Y:S05]  /*28870*/  @!P0 NANOSLEEP.SYNCS 0x989680 ;  /* 0x009896800000895d */ /* 0x004fea0003900000 */
[----:B------:R-:W2:Y:S02]  /*28880*/  @!P0 SYNCS.PHASECHK.TRANS64 P0, [R12+URZ+0x308a0], R11 ;  /* 0x0308a00b0c0085a7 */ /* 0x000ea4000800007f */
[----:B--2---:R-:W-:Y:S05]  /*28890*/  @!P0 BRA `(.L_x_2926) ;  /* 0xfffffffc00f08947 */ /* 0x004fea000383ffff */
[----:B------:R-:W-:Y:S05]  /*288a0*/  BRA `(.L_x_3089) ;  /* 0xffffff8800c47947 */ /* 0x000fea000383ffff */
.L_x_2933:
[----:B0-----:R0:W2:Y:S02]  /*288b0*/  SYNCS.PHASECHK.TRANS64.TRYWAIT P0, [R12+URZ+0x308c0], R11 ;  /* 0x0308c00b0c0075a7 */ /* 0x0010a4000800017f */
[----:B--2---:R-:W-:Y:S05]  /*288c0*/  @!P0 NANOSLEEP.SYNCS 0x989680 ;  /* 0x009896800000895d */ /* 0x004fea0003900000 */
[----:B------:R-:W2:Y:S02]  /*288d0*/  @!P0 SYNCS.PHASECHK.TRANS64 P0, [R12+URZ+0x308c0], R11 ;  /* 0x0308c00b0c0085a7 */ /* 0x000ea4000800007f */
[----:B--2---:R-:W-:Y:S05]  /*288e0*/  @!P0 BRA `(.L_x_2933) ;  /* 0xfffffffc00f08947 */ /* 0x004fea000383ffff */
[----:B------:R-:W-:Y:S05]  /*288f0*/  BRA `(.L_x_3090) ;  /* 0xffffff8c00c07947 */ /* 0x000fea000383ffff */
.L_x_2942:
[----:B-1----:R1:W2:Y:S02]  /*28900*/  SYNCS.PHASECHK.TRANS64.TRYWAIT P1, [R11+URZ+0x308a0], R10 ;  /* 0x0308a00a0b0075a7 */ /* 0x0022a4000802017f */
[----:B--2---:R-:W-:Y:S05]  /*28910*/  @!P1 NANOSLEEP.SYNCS 0x989680 ;  /* 0x009896800000995d */ /* 0x004fea0003900000 */
[----:B------:R-:W2:Y:S02]  /*28920*/  @!P1 SYNCS.PHASECHK.TRANS64 P1, [R11+URZ+0x308a0], R10 ;  /* 0x0308a00a0b0095a7 */ /* 0x000ea4000802007f */
[----:B--2---:R-:W-:Y:S05]  /*28930*/  @!P1 BRA `(.L_x_2942) ;  /* 0xfffffffc00f09947 */ /* 0x004fea000383ffff */
[----:B------:R-:W-:Y:S05]  /*28940*/  BRA `(.L_x_3091) ;  /* 0xffffff9000f87947 */ /* 0x000fea000383ffff */
.L_x_2949:
[----:B0-----:R0:W2:Y:S02]  /*28950*/  SYNCS.PHASECHK.TRANS64.TRYWAIT P1, [R11+URZ+0x308c0], R10 ;  /* 0x0308c00a0b0075a7 */ /* 0x0010a4000802017f */
[----:B--2---:R-:W-:Y:S05]  /*28960*/  @!P1 NANOSLEEP.SYNCS 0x989680 ;  /* 0x009896800000995d */ /* 0x004fea0003900000 */
[----:B------:R-:W2:Y:S02]  /*28970*/  @!P1 SYNCS.PHASECHK.TRANS64 P1, [R11+URZ+0x308c0], R10 ;  /* 0x0308c00a0b0095a7 */ /* 0x000ea4000802007f */
[----:B--2---:R-:W-:Y:S05]  /*28980*/  @!P1 BRA `(.L_x_2949) ;  /* 0xfffffffc00f09947 */ /* 0x004fea000383ffff */
[----:B------:R-:W-:Y:S05]  /*28990*/  BRA `(.L_x_3092) ;  /* 0xffffff9400f07947 */ /* 0x000fea000383ffff */
.L_x_2966:
        /* <DEDUP_REMOVED lines=11> */
.L_x_3094:
[----:B------:R-:W-:Y:S05]  /*28a50*/  BSYNC B0 ;  /* 0x0000000000007941 */ /* 0x000fea0003800000 */
.L_x_3093:
[----:B------:R-:W-:Y:S05]  /*28a60*/  BRA `(.L_x_3095) ;  /* 0xffffffa400d87947 */ /* 0x000fea000383ffff */
.L_x_2969:
[----:B0-----:R0:W1:Y:S02]  /*28a70*/  SYNCS.PHASECHK.TRANS64.TRYWAIT P0, [R7+URZ+0x30840], R2 ;  /* 0x03084002070075a7 */ /* 0x001064000800017f */
[----:B-1----:R-:W-:Y:S05]  /*28a80*/  @!P0 NANOSLEEP.SYNCS 0x989680 ;  /* 0x009896800000895d */ /* 0x002fea0003900000 */
[----:B------:R-:W1:Y:S02]  /*28a90*/  @!P0 SYNCS.PHASECHK.TRANS64 P0, [R7+URZ+0x30840], R2 ;  /* 0x03084002070085a7 */ /* 0x000e64000800007f */
[----:B-1----:R-:W-:Y:S05]  /*28aa0*/  @!P0 BRA `(.L_x_2969) ;  /* 0xfffffffc00f08947 */ /* 0x002fea000383ffff */
[----:B------:R-:W-:Y:S05]  /*28ab0*/  BRA `(.L_x_3096) ;  /* 0xffffffa800287947 */ /* 0x000fea000383ffff */
.L_x_2970:
        /* <DEDUP_REMOVED lines=8> */
.L_x_3098:
[----:B------:R-:W-:Y:S05]  /*28b40*/  BSYNC B0 ;  /* 0x0000000000007941 */ /* 0x000fea0003800000 */
.L_x_3097:
        /* <DEDUP_REMOVED lines=9> */
.L_x_3099:
[----:B------:R-:W-:Y:S01]  /*28be0*/  ULDC.64 UR4, c[0x0][0x208] ;  /* 0x0000820000047ab9 */ /* 0x000fe20000000a00 */
[----:B------:R-:W-:Y:S02]  /*28bf0*/  IMAD.MOV.U32 R13, RZ, RZ, R0 ;  /* 0x000000ffff0d7224 */ /* 0x000fe400078e0000 */
[----:B------:R-:W-:Y:S02]  /*28c00*/  IMAD.MOV.U32 R12, RZ, RZ, 0x1 ;  /* 0x00000001ff0c7424 */ /* 0x000fe400078e00ff */
[----:B------:R-:W-:-:S05]  /*28c10*/  IMAD.MOV.U32 R3, RZ, RZ, R14 ;  /* 0x000000ffff037224 */ /* 0x000fca00078e000e */
[----:B------:R-:W-:-:S05]  /*28c20*/  @P0 LEA R3, P1, R33, R3, 0x1 ;  /* 0x0000000321030211 */ /* 0x000fca00078208ff */
[----:B------:R-:W-:Y:S01]  /*28c30*/  @P0 IMAD.X R2, RZ, RZ, R2, P1 ;  /* 0x000000ffff020224 */ /* 0x000fe200008e0602 */
[----:B------:R-:W-:-:S04]  /*28c40*/  ISETP.GE.AND P1, PT, R6, 0x11, PT ;  /* 0x000000110600780c */ /* 0x000fc80003f26270 */
[----:B------:R-:W-:-:S04]  /*28c50*/  @P0 LOP3.LUT R3, R3, R2, RZ, 0x3c, !PT ;  /* 0x0000000203030212 */ /* 0x000fc800078e3cff */
[----:B------:R-:W-:-:S04]  /*28c60*/  @P0 LOP3.LUT R2, R3, R2, RZ, 0x3c, !PT ;  /* 0x0000000203020212 */ /* 0x000fc800078e3cff */
[----:B------:R-:W-:-:S05]  /*28c70*/  @P0 LOP3.LUT R3, R3, R2, RZ, 0x3c, !PT ;  /* 0x0000000203030212 */ /* 0x000fca00078e3cff */
[----:B------:R-:W-:Y:S01]  /*28c80*/  @!PT LDS RZ, [RZ] ;  /* 0x00000000fffff984 */ /* 0x000fe20000000800 */
[----:B------:R-:W-:Y:S01]  /*28c90*/  @!PT LDS RZ, [RZ] ;  /* 0x00000000fffff984 */ /* 0x000fe20000000800 */
[----:B------:R-:W-:Y:S01]  /*28ca0*/  @!PT LDS RZ, [RZ] ;  /* 0x00000000fffff984 */ /* 0x000fe20000000800 */
[----:B------:R0:W-:Y:S04]  /*28cb0*/  @P0 LDGSTS.E.BYPASS.LTC128B.128 [R8+0x1e400], desc[UR4][R2.64], !P4 ;  /* 0x1e40000002080fae */ /* 0x0001e8000e101d44 */
[----:B------:R0:W-:Y:S04]  /*28cc0*/  @P0 LDGSTS.E.BYPASS.LTC128B.128 [R8+0x21400], desc[UR4][R2.64+0x80], !P3 ;  /* 0x2140008002080fae */ /* 0x0001e8000d901d44 */
[----:B------:R0:W-:Y:S02]  /*28cd0*/  @P0 LDGSTS.E.BYPASS.LTC128B.128 [R8+0x24400], desc[UR4][R2.64+0x100], !P2 ;  /* 0x2440010002080fae */ /* 0x0001e4000d101d44 */
[----:B0-----:R-:W-:Y:S05]  /*28ce0*/  WARPSYNC.COLLECTIVE R15, `(.L_x_3100) ;  /* 0x000000000f087348 */ /* 0x001fea0003c00000 */
[----:B------:R1:W2:Y:S02]  /*28cf0*/  SHFL.IDX P6, R14, R13, R12, R11 ;  /* 0x0000000c0d0e7389 */ /* 0x0002a400000c000b */
[----:B012---:R-:W-:Y:S01]  /*28d00*/  ENDCOLLECTIVE ;  /* 0x000000000000791b */ /* 0x007fe20003800000 */
.L_x_3100:
[----:B------:R-:W-:Y:S02]  /*28d10*/  @P1 IMAD R8, R5, 0x2, R16 ;  /* 0x0000000205081824 */ /* 0x000fe400078e0210 */
[----:B------:R-:W-:Y:S02]  /*28d20*/  IMAD.MOV.U32 R13, RZ, RZ, R4 ;  /* 0x000000ffff0d7224 */ /* 0x000fe400078e0004 */
[----:B------:R-:W-:-:S07]  /*28d30*/  IMAD.MOV.U32 R2, RZ, RZ, R14 ;  /* 0x000000ffff027224 */ /* 0x000fce00078e000e */
[----:B------:R-:W-:Y:S05]  /*28d40*/  WARPSYNC.COLLECTIVE R15, `(.L_x_3101) ;  /* 0x000000000f087348 */ /* 0x000fea0003c00000 */
[----:B------:R0:W1:Y:S02]  /*28d50*/  SHFL.IDX P6, R14, R13, R12, R11 ;  /* 0x0000000c0d0e7389 */ /* 0x00006400000c000b */
[----:B01----:R-:W-:Y:S01]  /*28d60*/  ENDCOLLECTIVE ;  /* 0x000000000000791b */ /* 0x003fe20003800000 */
.L_x_3101:
[----:B------:R-:W-:Y:S01]  /*28d70*/  ULDC.64 UR4, c[0x0][0x208] ;  /* 0x0000820000047ab9 */ /* 0x000fe20000000a00 */
[----:B------:R-:W-:Y:S02]  /*28d80*/  IMAD.MOV.U32 R13, RZ, RZ, R0 ;  /* 0x000000ffff0d7224 */ /* 0x000fe400078e0000 */
[----:B------:R-:W-:Y:S02]  /*28d90*/  IMAD.MOV.U32 R12, RZ, RZ, 0x2 ;  /* 0x00000002ff0c7424 */ /* 0x000fe400078e00ff */
[----:B------:R-:W-:-:S05]  /*28da0*/  IMAD.MOV.U32 R3, RZ, RZ, R14 ;  /* 0x000000ffff037224 */ /* 0x000fca00078e000e */
[----:B------:R-:W-:-:S05]  /*28db0*/  @P1 LEA R3, P0, R33, R3, 0x1 ;  /* 0x0000000321031211 */ /* 0x000fca00078008ff */
[----:B------:R-:W-:-:S05]  /*28dc0*/  @P1 IMAD.X R2, RZ, RZ, R2, P0 ;  /* 0x000000ffff021224 */ /* 0x000fca00000e0602 */
        /* <DEDUP_REMOVED lines=8> */
[----:B------:R0:W-:Y:S01]  /*28e50*/  @P1 LDGSTS.E.BYPASS.LTC128B.128 [R8+0x24c00], desc[UR4][R2.64+0x100], !P2 ;  /* 0x24c0010002081fae */ /* 0x0001e2000d101d44 */
[----:B------:R-:W-:-:S13]  /*28e60*/  ISETP.GE.AND P1, PT, R6, 0x21, PT ;  /* 0x000000210600780c */ /* 0x000fda0003f26270 */
[----:B0-----:R-:W-:Y:S05]  /*28e70*/  WARPSYNC.COLLECTIVE R15, `(.L_x_3102) ;  /* 0x000000000f087348 */ /* 0x001fea0003c00000 */
[----:B------:R1:W2:Y:S02]  /*28e80*/  SHFL.IDX P6, R14, R13, R12, R11 ;  /* 0x0000000c0d0e7389 */ /* 0x0002a400000c000b */
[----:B012---:R-:W-:Y:S01]  /*28e90*/  ENDCOLLECTIVE ;  /* 0x000000000000791b */ /* 0x007fe20003800000 */
.L_x_3102:
[----:B------:R-:W-:Y:S02]  /*28ea0*/  @P1 IMAD R8, R5, 0x2, R16 ;  /* 0x0000000205081824 */ /* 0x000fe400078e0210 */
[----:B------:R-:W-:Y:S02]  /*28eb0*/  IMAD.MOV.U32 R13, RZ, RZ, R4 ;  /* 0x000000ffff0d7224 */ /* 0x000fe400078e0004 */
[----:B------:R-:W-:-:S07]  /*28ec0*/  IMAD.MOV.U32 R2, RZ, RZ, R14 ;  /* 0x000000ffff027224 */ /* 0x000fce00078e000e */
[----:B------:R-:W-:Y:S05]  /*28ed0*/  WARPSYNC.COLLECTIVE R15, `(.L_x_3103) ;  /* 0x000000000f087348 */ /* 0x000fea0003c00000 */
[----:B------:R0:W1:Y:S02]  /*28ee0*/  SHFL.IDX P6, R14, R13, R12, R11 ;  /* 0x0000000c0d0e7389 */ /* 0x00006400000c000b */
[----:B01----:R-:W-:Y:S01]  /*28ef0*/  ENDCOLLECTIVE ;  /* 0x000000000000791b */ /* 0x003fe20003800000 */
.L_x_3103:
        /* <DEDUP_REMOVED lines=19> */
.L_x_3104:
[----:B------:R-:W-:Y:S02]  /*29030*/  @P1 IMAD R8, R5, 0x2, R16 ;  /* 0x0000000205081824 */ /* 0x000fe400078e0210 */
[----:B------:R-:W-:Y:S02]  /*29040*/  IMAD.MOV.U32 R13, RZ, RZ, R4 ;  /* 0x000000ffff0d7224 */ /* 0x000fe400078e0004 */
[----:B------:R-:W-:-:S07]  /*29050*/  IMAD.MOV.U32 R2, RZ, RZ, R14 ;  /* 0x000000ffff027224 */ /* 0x000fce00078e000e */
[----:B------:R-:W-:Y:S05]  /*29060*/  WARPSYNC.COLLECTIVE R15, `(.L_x_3105) ;  /* 0x000000000f087348 */ /* 0x000fea0003c00000 */
[----:B------:R0:W1:Y:S02]  /*29070*/  SHFL.IDX P6, R14, R13, R12, R11 ;  /* 0x0000000c0d0e7389 */ /* 0x00006400000c000b */
[----:B01----:R-:W-:Y:S01]  /*29080*/  ENDCOLLECTIVE ;  /* 0x000000000000791b */ /* 0x003fe20003800000 */
.L_x_3105:
        /* <DEDUP_REMOVED lines=19> */
.L_x_3106:
[----:B------:R-:W-:Y:S02]  /*291c0*/  @P1 IMAD R8, R5, 0x2, R16 ;  /* 0x0000000205081824 */ /* 0x000fe400078e0210 */
[----:B------:R-:W-:Y:S02]  /*291d0*/  IMAD.MOV.U32 R13, RZ, RZ, R4 ;  /* 0x000000ffff0d7224 */ /* 0x000fe400078e0004 */
[----:B------:R-:W-:-:S07]  /*291e0*/  IMAD.MOV.U32 R2, RZ, RZ, R14 ;  /* 0x000000ffff027224 */ /* 0x000fce00078e000e */
[----:B------:R-:W-:Y:S05]  /*291f0*/  WARPSYNC.COLLECTIVE R15, `(.L_x_3107) ;  /* 0x000000000f087348 */ /* 0x000fea0003c00000 */
[----:B------:R0:W1:Y:S02]  /*29200*/  SHFL.IDX P6, R14, R13, R12, R11 ;  /* 0x0000000c0d0e7389 */ /* 0x00006400000c000b */
[----:B01----:R-:W-:Y:S01]  /*29210*/  ENDCOLLECTIVE ;  /* 0x000000000000791b */ /* 0x003fe20003800000 */
.L_x_3107:
        /* <DEDUP_REMOVED lines=18> */
.L_x_3108:
[----:B------:R-:W-:Y:S02]  /*29340*/  IMAD.MOV.U32 R13, RZ, RZ, R4 ;  /* 0x000000ffff0d7224 */ /* 0x000fe400078e0004 */
[----:B------:R-:W-:-:S07]  /*29350*/  IMAD.MOV.U32 R0, RZ, RZ, R14 ;  /* 0x000000ffff007224 */ /* 0x000fce00078e000e */
[----:B------:R-:W-:Y:S05]  /*29360*/  WARPSYNC.COLLECTIVE R15, `(.L_x_3109) ;  /* 0x000000000f087348 */ /* 0x000fea0003c00000 */
[----:B------:R0:W1:Y:S02]  /*29370*/  SHFL.IDX P6, R14, R13, R12, R11 ;  /* 0x0000000c0d0e7389 */ /* 0x00006400000c000b */
[----:B01----:R-:W-:Y:S01]  /*29380*/  ENDCOLLECTIVE ;  /* 0x000000000000791b */ /* 0x003fe20003800000 */
.L_x_3109:
[----:B------:R-:W-:Y:S01]  /*29390*/  IMAD.MOV.U32 R2, RZ, RZ, R14 ;  /* 0x000000ffff027224 */ /* 0x000fe200078e000e */
[----:B------:R-:W-:Y:S06]  /*293a0*/  BRA `(.L_x_3110) ;  /* 0xffffffa400607947 */ /* 0x000fec000383ffff */
.L_x_2975:
        /* <DEDUP_REMOVED lines=9> */
.L_x_3111:
[C---:B------:R-:W-:Y:S01]  /*29440*/  VIADD R6, R25.reuse, 0x10 ;  /* 0x0000001019067836 */ /* 0x040fe20000000000 */
[----:B------:R-:W-:Y:S01]  /*29450*/  ISETP.GE.AND P2, PT, R25, R5, PT ;  /* 0x000000051900720c */ /* 0x000fe20003f46270 */
[----:B------:R-:W-:Y:S02]  /*29460*/  IMAD.MOV.U32 R13, RZ, RZ, R0 ;  /* 0x000000ffff0d7224 */ /* 0x000fe400078e0000 */
[----:B------:R-:W-:-:S10]  /*29470*/  IMAD.MOV.U32 R2, RZ, RZ, R14 ;  /* 0x000000ffff027224 */ /* 0x000fd400078e000e */
[----:B------:R-:W-:Y:S05]  /*29480*/  WARPSYNC.COLLECTIVE R15, `(.L_x_3112) ;  /* 0x000000000f087348 */ /* 0x000fea0003c00000 */
[----:B------:R0:W1:Y:S02]  /*29490*/  SHFL.IDX P6, R14, R13, R12, R11 ;  /* 0x0000000c0d0e7389 */ /* 0x00006400000c000b */
[----:B01----:R-:W-:Y:S01]  /*294a0*/  ENDCOLLECTIVE ;  /* 0x000000000000791b */ /* 0x003fe20003800000 */
.L_x_3112:
[----:B------:R-:W-:Y:S01]  /*294b0*/  ULDC.64 UR4, c[0x0][0x208] ;  /* 0x0000820000047ab9 */ /* 0x000fe20000000a00 */
[----:B------:R-:W-:Y:S02]  /*294c0*/  IMAD.MOV.U32 R13, RZ, RZ, R4 ;  /* 0x000000ffff0d7224 */ /* 0x000fe400078e0004 */
[----:B------:R-:W-:Y:S01]  /*294d0*/  IMAD.MOV.U32 R12, RZ, RZ, 0x1 ;  /* 0x00000001ff0c7424 */ /* 0x000fe200078e00ff */
[----:B------:R-:W-:-:S05]  /*294e0*/  @!P2 LEA R14, P4, R33, R14, 0x1 ;  /* 0x0000000e210ea211 */ /* 0x000fca00078808ff */
[----:B------:R-:W-:Y:S02]  /*294f0*/  @!P2 IMAD.X R3, RZ, RZ, R2, P4 ;  /* 0x000000ffff03a224 */ /* 0x000fe400020e0602 */
[----:B------:R-:W-:-:S05]  /*29500*/  @!P2 IMAD.MOV.U32 R2, RZ, RZ, R14 ;  /* 0x000000ffff02a224 */ /* 0x000fca00078e000e */
[----:B------:R-:W-:Y:S01]  /*29510*/  @!PT LDS RZ, [RZ] ;  /* 0x00000000fffff984 */ /* 0x000fe20000000800 */
[----:B------:R-:W-:Y:S01]  /*29520*/  @!PT LDS RZ, [RZ] ;  /* 0x00000000fffff984 */ /* 0x000fe20000000800 */
[----:B------:R-:W-:Y:S01]  /*29530*/  @!PT LDS RZ, [RZ] ;  /* 0x00000000fffff984 */ /* 0x000fe20000000800 */
[----:B------:R0:W-:Y:S04]  /*29540*/  @!P2 LDGSTS.E.BYPASS.LTC128B.128 [R8+0x12400], desc[UR4][R2.64], !P3 ;  /* 0x124000000208afae */ /* 0x0001e8000d901d44 */
[----:B------:R0:W-:Y:S04]  /*29550*/  @!P2 LDGSTS.E.BYPASS.LTC128B.128 [R8+0x16400], desc[UR4][R2.64+0x80], !P0 ;  /* 0x164000800208afae */ /* 0x0001e8000c101d44 */
[----:B------:R0:W-:Y:S01]  /*29560*/  @!P2 LDGSTS.E.BYPASS.LTC128B.128 [R8+0x1a400], desc[UR4][R2.64+0x100], !P1 ;  /* 0x1a4001000208afae */ /* 0x0001e2000c901d44 */
[----:B------:R-:W-:Y:S01]  /*29570*/  ISETP.GE.AND P2, PT, R6, R5, PT ;  /* 0x000000050600720c */ /* 0x000fe20003f46270 */
[----:B------:R-:W-:-:S12]  /*29580*/  VIADD R6, R25, 0x20 ;  /* 0x0000002019067836 */ /* 0x000fd80000000000 */
[----:B0-----:R-:W-:Y:S05]  /*29590*/  WARPSYNC.COLLECTIVE R15, `(.L_x_3113) ;  /* 0x000000000f087348 */ /* 0x001fea0003c00000 */
[----:B------:R1:W2:Y:S02]  /*295a0*/  SHFL.IDX P6, R14, R13, R12, R11 ;  /* 0x0000000c0d0e7389 */ /* 0x0002a400000c000b */
[----:B012---:R-:W-:Y:S01]  /*295b0*/  ENDCOLLECTIVE ;  /* 0x000000000000791b */ /* 0x007fe20003800000 */
.L_x_3113:
[----:B------:R-:W-:Y:S02]  /*295c0*/  IMAD.MOV.U32 R13, RZ, RZ, R0 ;  /* 0x000000ffff0d7224 */ /* 0x000fe400078e0000 */
[----:B------:R-:W-:-:S07]  /*295d0*/  IMAD.MOV.U32 R2, RZ, RZ, R14 ;  /* 0x000000ffff027224 */ /* 0x000fce00078e000e */
[----:B------:R-:W-:Y:S05]  /*295e0*/  WARPSYNC.COLLECTIVE R15, `(.L_x_3114) ;  /* 0x000000000f087348 */ /* 0x000fea0003c00000 */
[----:B------:R0:W1:Y:S02]  /*295f0*/  SHFL.IDX P6, R14, R13, R12, R11 ;  /* 0x0000000c0d0e7389 */ /* 0x00006400000c000b */
[----:B01----:R-:W-:Y:S01]  /*29600*/  ENDCOLLECTIVE ;  /* 0x000000000000791b */ /* 0x003fe20003800000 */
.L_x_3114:
[----:B------:R-:W-:Y:S01]  /*29610*/  ULDC.64 UR4, c[0x0][0x208] ;  /* 0x0000820000047ab9 */ /* 0x000fe20000000a00 */
[----:B------:R-:W-:Y:S02]  /*29620*/  IMAD.MOV.U32 R13, RZ, RZ, R4 ;  /* 0x000000ffff0d7224 */ /* 0x000fe400078e0004 */
[----:B------:R-:W-:Y:S01]  /*29630*/  IMAD.MOV.U32 R12, RZ, RZ, 0x2 ;  /* 0x00000002ff0c7424 */ /* 0x000fe200078e00ff */
[----:B------:R-:W-:-:S05]  /*29640*/  @!P2 LEA R14, P4, R33, R14, 0x1 ;  /* 0x0000000e210ea211 */ /* 0x000fca00078808ff */
[----:B------:R-:W-:Y:S02]  /*29650*/  @!P2 IMAD.X R7, RZ, RZ, R2, P4 ;  /* 0x000000ffff07a224 */ /* 0x000fe400020e0602 */
[----:B------:R-:W-:Y:S02]  /*29660*/  @!P2 IMAD.MOV.U32 R2, RZ, RZ, R14 ;  /* 0x000000ffff02a224 */ /* 0x000fe400078e000e */
        /* <DEDUP_REMOVED lines=12> */
.L_x_3115:
[----:B------:R-:W-:Y:S02]  /*29730*/  IMAD.MOV.U32 R13, RZ, RZ, R0 ;  /* 0x000000ffff0d7224 */ /* 0x000fe400078e0000 */
[----:B------:R-:W-:-:S07]  /*29740*/  IMAD.MOV.U32 R2, RZ, RZ, R14 ;  /* 0x000000ffff027224 */ /* 0x000fce00078e000e */
[----:B------:R-:W-:Y:S05]  /*29750*/  WARPSYNC.COLLECTIVE R15, `(.L_x_3116) ;  /* 0x000000000f087348 */ /* 0x000fea0003c00000 */
[----:B------:R0:W1:Y:S02]  /*29760*/  SHFL.IDX P6, R14, R13, R12, R11 ;  /* 0x0000000c0d0e7389 */ /* 0x00006400000c000b */
[----:B01----:R-:W-:Y:S01]  /*29770*/  ENDCOLLECTIVE ;  /* 0x000000000000791b */ /* 0x003fe20003800000 */
.L_x_3116:
        /* <DEDUP_REMOVED lines=18> */
.L_x_3117:
[----:B------:R-:W-:Y:S02]  /*298a0*/  IMAD.MOV.U32 R13, RZ, RZ, R0 ;  /* 0x000000ffff0d7224 */ /* 0x000fe400078e0000 */
[----:B------:R-:W-:-:S07]  /*298b0*/  IMAD.MOV.U32 R2, RZ, RZ, R14 ;  /* 0x000000ffff027224 */ /* 0x000fce00078e000e */
[----:B------:R-:W-:Y:S05]  /*298c0*/  WARPSYNC.COLLECTIVE R15, `(.L_x_3118) ;  /* 0x000000000f087348 */ /* 0x000fea0003c00000 */
[----:B------:R0:W1:Y:S02]  /*298d0*/  SHFL.IDX P6, R14, R13, R12, R11 ;  /* 0x0000000c0d0e7389 */ /* 0x00006400000c000b */
[----:B01----:R-:W-:Y:S01]  /*298e0*/  ENDCOLLECTIVE ;  /* 0x000000000000791b */ /* 0x003fe20003800000 */
.L_x_3118:
        /* <DEDUP_REMOVED lines=18> */
.L_x_3119:
[----:B------:R-:W-:Y:S02]  /*29a10*/  IMAD.MOV.U32 R13, RZ, RZ, R0 ;  /* 0x000000ffff0d7224 */ /* 0x000fe400078e0000 */
[----:B------:R-:W-:-:S07]  /*29a20*/  IMAD.MOV.U32 R2, RZ, RZ, R14 ;  /* 0x000000ffff027224 */ /* 0x000fce00078e000e */
[----:B------:R-:W-:Y:S05]  /*29a30*/  WARPSYNC.COLLECTIVE R15, `(.L_x_3120) ;  /* 0x000000000f087348 */ /* 0x000fea0003c00000 */
[----:B------:R0:W1:Y:S02]  /*29a40*/  SHFL.IDX P6, R14, R13, R12, R11 ;  /* 0x0000000c0d0e7389 */ /* 0x00006400000c000b */
[----:B01----:R-:W-:Y:S01]  /*29a50*/  ENDCOLLECTIVE ;  /* 0x000000000000791b */ /* 0x003fe20003800000 */
.L_x_3120:
        /* <DEDUP_REMOVED lines=18> */
.L_x_3121:
[----:B------:R-:W-:Y:S02]  /*29b80*/  IMAD.MOV.U32 R13, RZ, RZ, R0 ;  /* 0x000000ffff0d7224 */ /* 0x000fe400078e0000 */
[----:B------:R-:W-:-:S07]  /*29b90*/  IMAD.MOV.U32 R2, RZ, RZ, R14 ;  /* 0x000000ffff027224 */ /* 0x000fce00078e000e */
[----:B------:R-:W-:Y:S05]  /*29ba0*/  WARPSYNC.COLLECTIVE R15, `(.L_x_3122) ;  /* 0x000000000f087348 */ /* 0x000fea0003c00000 */
[----:B------:R0:W1:Y:S02]  /*29bb0*/  SHFL.IDX P6, R14, R13, R12, R11 ;  /* 0x0000000c0d0e7389 */ /* 0x00006400000c000b */
[----:B01----:R-:W-:Y:S01]  /*29bc0*/  ENDCOLLECTIVE ;  /* 0x000000000000791b */ /* 0x003fe20003800000 */
.L_x_3122:
        /* <DEDUP_REMOVED lines=13> */
[----:B------:R-:W-:-:S13]  /*29ca0*/  ISETP.GE.AND P2, PT, R6, R5, PT ;  /* 0x000000050600720c */ /* 0x000fda0003f46270 */
[----:B0-----:R-:W-:Y:S05]  /*29cb0*/  WARPSYNC.COLLECTIVE R15, `(.L_x_3123) ;  /* 0x000000000f087348 */ /* 0x001fea0003c00000 */
[----:B------:R1:W2:Y:S02]  /*29cc0*/  SHFL.IDX P6, R14, R13, R12, R11 ;  /* 0x0000000c0d0e7389 */ /* 0x0002a400000c000b */
[----:B012---:R-:W-:Y:S01]  /*29cd0*/  ENDCOLLECTIVE ;  /* 0x000000000000791b */ /* 0x007fe20003800000 */
.L_x_3123:
[----:B------:R-:W-:Y:S02]  /*29ce0*/  IMAD.MOV.U32 R13, RZ, RZ, R0 ;  /* 0x000000ffff0d7224 */ /* 0x000fe400078e0000 */
[----:B------:R-:W-:-:S07]  /*29cf0*/  IMAD.MOV.U32 R2, RZ, RZ, R14 ;  /* 0x000000ffff027224 */ /* 0x000fce00078e000e */
[----:B------:R-:W-:Y:S05]  /*29d00*/  WARPSYNC.COLLECTIVE R15, `(.L_x_3124) ;  /* 0x000000000f087348 */ /* 0x000fea0003c00000 */
[----:B------:R0:W1:Y:S02]  /*29d10*/  SHFL.IDX P6, R14, R13, R12, R11 ;  /* 0x0000000c0d0e7389 */ /* 0x00006400000c000b */
[----:B01----:R-:W-:Y:S01]  /*29d20*/  ENDCOLLECTIVE ;  /* 0x000000000000791b */ /* 0x003fe20003800000 */
.L_x_3124:
        /* <DEDUP_REMOVED lines=12> */
[----:B------:R0:W-:Y:S02]  /*29df0*/  @!P2 LDGSTS.E.BYPASS.LTC128B.128 [R8+0x1d400], desc[UR4][R2.64+0x100], !P1 ;  /* 0x1d4001000208afae */ /* 0x0001e4000c901d44 */
[----:B0-----:R-:W-:Y:S05]  /*29e00*/  WARPSYNC.COLLECTIVE R15, `(.L_x_3125) ;  /* 0x000000000f087348 */ /* 0x001fea0003c00000 */
[----:B------:R1:W2:Y:S02]  /*29e10*/  SHFL.IDX P6, R14, R13, R12, R11 ;  /* 0x0000000c0d0e7389 */ /* 0x0002a400000c000b */
[----:B012---:R-:W-:Y:S01]  /*29e20*/  ENDCOLLECTIVE ;  /* 0x000000000000791b */ /* 0x007fe20003800000 */
.L_x_3125:
[----:B------:R-:W-:Y:S02]  /*29e30*/  IMAD.MOV.U32 R13, RZ, RZ, R0 ;  /* 0x000000ffff0d7224 */ /* 0x000fe400078e0000 */
[----:B------:R-:W-:-:S07]  /*29e40*/  IMAD.MOV.U32 R4, RZ, RZ, R14 ;  /* 0x000000ffff047224 */ /* 0x000fce00078e000e */
[----:B------:R-:W-:Y:S05]  /*29e50*/  WARPSYNC.COLLECTIVE R15, `(.L_x_3126) ;  /* 0x000000000f087348 */ /* 0x000fea0003c00000 */
[----:B------:R0:W1:Y:S02]  /*29e60*/  SHFL.IDX P6, R14, R13, R12, R11 ;  /* 0x0000000c0d0e7389 */ /* 0x00006400000c000b */
[----:B01----:R-:W-:Y:S01]  /*29e70*/  ENDCOLLECTIVE ;  /* 0x000000000000791b */ /* 0x003fe20003800000 */
.L_x_3126:
[----:B------:R-:W-:Y:S05]  /*29e80*/  BRA `(.L_x_3127) ;  /* 0xffffffa400b47947 */ /* 0x000fea000383ffff */
.L_x_2980:
[----:B0-----:R0:W1:Y:S02]  /*29e90*/  SYNCS.PHASECHK.TRANS64.TRYWAIT P0, [R16+URZ+0x30820], R3 ;  /* 0x03082003100075a7 */ /* 0x001064000800017f */
[----:B-1----:R-:W-:Y:S05]  /*29ea0*/  @!P0 NANOSLEEP.SYNCS 0x989680 ;  /* 0x009896800000895d */ /* 0x002fea0003900000 */
[----:B------:R-:W1:Y:S02]  /*29eb0*/  @!P0 SYNCS.PHASECHK.TRANS64 P0, [R16+URZ+0x30820], R3 ;  /* 0x03082003100085a7 */ /* 0x000e64000800007f */
[----:B-1----:R-:W-:Y:S05]  /*29ec0*/  @!P0 BRA `(.L_x_2980) ;  /* 0xfffffffc00f08947 */ /* 0x002fea000383ffff */
[----:B------:R-:W-:Y:S05]  /*29ed0*/  BRA `(.L_x_3128) ;  /* 0xffffffa800307947 */ /* 0x000fea000383ffff */
.L_x_2985:
[----:B0-----:R0:W1:Y:S02]  /*29ee0*/  SYNCS.PHASECHK.TRANS64.TRYWAIT P0, [R7+URZ+0x30840], R2 ;  /* 0x03084002070075a7 */ /* 0x001064000800017f */
[----:B-1----:R-:W-:Y:S05]  /*29ef0*/  @!P0 NANOSLEEP.SYNCS 0x989680 ;  /* 0x009896800000895d */ /* 0x002fea0003900000 */
[----:B------:R-:W1:Y:S02]  /*29f00*/  @!P0 SYNCS.PHASECHK.TRANS64 P0, [R7+URZ+0x30840], R2 ;  /* 0x03084002070085a7 */ /* 0x000e64000800007f */
[----:B-1----:R-:W-:Y:S05]  /*29f10*/  @!P0 BRA `(.L_x_2985) ;  /* 0xfffffffc00f08947 */ /* 0x002fea000383ffff */
[----:B------:R-:W-:Y:S05]  /*29f20*/  BRA `(.L_x_3129) ;  /* 0xffffffac00107947 */ /* 0x000fea000383ffff */
.L_x_2986:
        /* <DEDUP_REMOVED lines=8> */
.L_x_3131:
[----:B------:R-:W-:Y:S05]  /*29fb0*/  BSYNC B1 ;  /* 0x0000000000017941 */ /* 0x000fea0003800000 */
.L_x_3130:
        /* <DEDUP_REMOVED lines=12> */
.L_x_3132:
[----:B------:R-:W-:Y:S01]  /*2a080*/  IMAD R5, R5, 0x2, R16 ;  /* 0x0000000205057824 */ /* 0x000fe200078e0210 */
[----:B------:R-:W-:Y:S01]  /*2a090*/  ULDC.64 UR4, c[0x0][0x208] ;  /* 0x0000820000047ab9 */ /* 0x000fe20000000a00 */
[----:B------:R-:W-:Y:S02]  /*2a0a0*/  IMAD.MOV.U32 R13, RZ, RZ, R6 ;  /* 0x000000ffff0d7224 */ /* 0x000fe400078e0006 */
[----:B------:R-:W-:Y:S02]  /*2a0b0*/  IMAD.MOV.U32 R12, RZ, RZ, 0x1 ;  /* 0x00000001ff0c7424 */ /* 0x000fe400078e00ff */
[----:B------:R-:W-:-:S05]  /*2a0c0*/  IMAD.MOV.U32 R2, RZ, RZ, R14 ;  /* 0x000000ffff027224 */ /* 0x000fca00078e000e */
[----:B------:R-:W-:-:S05]  /*2a0d0*/  IADD3 R2, P0, R2, R4, RZ ;  /* 0x0000000402027210 */ /* 0x000fca0007f1e0ff */
[----:B------:R-:W-:-:S05]  /*2a0e0*/  IMAD.X R3, RZ, RZ, R3, P0 ;  /* 0x000000ffff037224 */ /* 0x000fca00000e0603 */
[----:B------:R-:W-:Y:S01]  /*2a0f0*/  @!PT LDS RZ, [RZ] ;  /* 0x00000000fffff984 */ /* 0x000fe20000000800 */
[----:B------:R-:W-:Y:S01]  /*2a100*/  @!PT LDS RZ, [RZ] ;  /* 0x00000000fffff984 */ /* 0x000fe20000000800 */
[----:B------:R-:W-:Y:S01]  /*2a110*/  @!PT LDS RZ, [RZ] ;  /* 0x00000000fffff984 */ /* 0x000fe20000000800 */
[----:B------:R0:W-:Y:S04]  /*2a120*/  LDGSTS.E.BYPASS.LTC128B.128 [R5+0x1e400], desc[UR4][R2.64], !P1 ;  /* 0x1e40000002057fae */ /* 0x0001e8000c901d44 */
[----:B------:R0:W-:Y:S04]  /*2a130*/  LDGSTS.E.BYPASS.LTC128B.128 [R5+0x21400], desc[UR4][R2.64+0x80], !P5 ;  /* 0x2140008002057fae */ /* 0x0001e8000e901d44 */
[----:B------:R0:W-:Y:S02]  /*2a140*/  LDGSTS.E.BYPASS.LTC128B.128 [R5+0x24400], desc[UR4][R2.64+0x100], !P4 ;  /* 0x2440010002057fae */ /* 0x0001e4000e101d44 */
[----:B0-----:R-:W-:Y:S05]  /*2a150*/  WARPSYNC.COLLECTIVE R15, `(.L_x_3133) ;  /* 0x000000000f087348 */ /* 0x001fea0003c00000 */
[----:B------:R1:W2:Y:S02]  /*2a160*/  SHFL.IDX P6, R14, R13, R12, R11 ;  /* 0x0000000c0d0e7389 */ /* 0x0002a400000c000b */
[----:B012---:R-:W-:Y:S01]  /*2a170*/  ENDCOLLECTIVE ;  /* 0x000000000000791b */ /* 0x007fe20003800000 */
.L_x_3133:
[----:B------:R-:W-:Y:S02]  /*2a180*/  IMAD.MOV.U32 R13, RZ, RZ, R8 ;  /* 0x000000ffff0d7224 */ /* 0x000fe400078e0008 */
[----:B------:R-:W-:-:S07]  /*2a190*/  IMAD.MOV.U32 R3, RZ, RZ, R14 ;  /* 0x000000ffff037224 */ /* 0x000fce00078e000e */
[----:B------:R-:W-:Y:S05]  /*2a1a0*/  WARPSYNC.COLLECTIVE R15, `(.L_x_3134) ;  /* 0x000000000f087348 */ /* 0x000fea0003c00000 */
[----:B------:R0:W1:Y:S02]  /*2a1b0*/  SHFL.IDX P6, R14, R13, R12, R11 ;  /* 0x0000000c0d0e7389 */ /* 0x00006400000c000b */
[----:B01----:R-:W-:Y:S01]  /*2a1c0*/  ENDCOLLECTIVE ;  /* 0x000000000000791b */ /* 0x003fe20003800000 */
.L_x_3134:
        /* <DEDUP_REMOVED lines=15> */
.L_x_3135:
[----:B------:R-:W-:Y:S02]  /*2a2c0*/  IMAD.MOV.U32 R13, RZ, RZ, R8 ;  /* 0x000000ffff0d7224 */ /* 0x000fe400078e0008 */
[----:B------:R-:W-:-:S07]  /*2a2d0*/  IMAD.MOV.U32 R35, RZ, RZ, R14 ;  /* 0x000000ffff237224 */ /* 0x000fce00078e000e */
[----:B------:R-:W-:Y:S05]  /*2a2e0*/  WARPSYNC.COLLECTIVE R15, `(.L_x_3136) ;  /* 0x000000000f087348 */ /* 0x000fea0003c00000 */
[----:B------:R0:W1:Y:S02]  /*2a2f0*/  SHFL.IDX P6, R14, R13, R12, R11 ;  /* 0x0000000c0d0e7389 */ /* 0x00006400000c000b */
[----:B01----:R-:W-:Y:S01]  /*2a300*/  ENDCOLLECTIVE ;  /* 0x000000000000791b */ /* 0x003fe20003800000 */
.L_x_3136:
        /* <DEDUP_REMOVED lines=15> */
.L_x_3137:
[----:B------:R-:W-:Y:S02]  /*2a400*/  IMAD.MOV.U32 R13, RZ, RZ, R8 ;  /* 0x000000ffff0d7224 */ /* 0x000fe400078e0008 */
[----:B------:R-:W-:-:S07]  /*2a410*/  IMAD.MOV.U32 R35, RZ, RZ, R14 ;  /* 0x000000ffff237224 */ /* 0x000fce00078e000e */
[----:B------:R-:W-:Y:S05]  /*2a420*/  WARPSYNC.COLLECTIVE R15, `(.L_x_3138) ;  /* 0x000000000f087348 */ /* 0x000fea0003c00000 */
[----:B------:R0:W1:Y:S02]  /*2a430*/  SHFL.IDX P6, R14, R13, R12, R11 ;  /* 0x0000000c0d0e7389 */ /* 0x00006400000c000b */
[----:B01----:R-:W-:Y:S01]  /*2a440*/  ENDCOLLECTIVE ;  /* 0x000000000000791b */ /* 0x003fe20003800000 */
.L_x_3138:
        /* <DEDUP_REMOVED lines=15> */
.L_x_3139:
[----:B------:R-:W-:Y:S02]  /*2a540*/  IMAD.MOV.U32 R13, RZ, RZ, R8 ;  /* 0x000000ffff0d7224 */ /* 0x000fe400078e0008 */
[----:B------:R-:W-:-:S07]  /*2a550*/  IMAD.MOV.U32 R35, RZ, RZ, R14 ;  /* 0x000000ffff237224 */ /* 0x000fce00078e000e */
[----:B------:R-:W-:Y:S05]  /*2a560*/  WARPSYNC.COLLECTIVE R15, `(.L_x_3140) ;  /* 0x000000000f087348 */ /* 0x000fea0003c00000 */
[----:B------:R0:W1:Y:S02]  /*2a570*/  SHFL.IDX P6, R14, R13, R12, R11 ;  /* 0x0000000c0d0e7389 */ /* 0x00006400000c000b */
[----:B01----:R-:W-:Y:S01]  /*2a580*/  ENDCOLLECTIVE ;  /* 0x000000000000791b */ /* 0x003fe20003800000 */
.L_x_3140:
        /* <DEDUP_REMOVED lines=11> */
[----:B------:R0:W-:Y:S04]  /*2a640*/  LDGSTS.E.BYPASS.LTC128B.128 [R5+0x23400], desc[UR4][R2.64+0x80], !P5 ;  /* 0x2340008002057fae */ /* 0x0001e8000e901d44 */
[----:B------:R0:W-:Y:S06]  /*2a650*/  LDGSTS.E.BYPASS.LTC128B.128 [R5+0x26400], desc[UR4][R2.64+0x100], !P4 ;  /* 0x2640010002057fae */ /* 0x0001ec000e101d44 */
[----:B0-----:R-:W-:Y:S05]  /*2a660*/  WARPSYNC.COLLECTIVE R15, `(.L_x_3141) ;  /* 0x000000000f087348 */ /* 0x001fea0003c00000 */
[----:B------:R1:W2:Y:S02]  /*2a670*/  SHFL.IDX P6, R14, R13, R12, R11 ;  /* 0x0000000c0d0e7389 */ /* 0x0002a400000c000b */
[----:B012---:R-:W-:Y:S01]  /*2a680*/  ENDCOLLECTIVE ;  /* 0x000000000000791b */ /* 0x007fe20003800000 */
.L_x_3141:
[----:B------:R-:W-:Y:S02]  /*2a690*/  IMAD.MOV.U32 R13, RZ, RZ, R8 ;  /* 0x000000ffff0d7224 */ /* 0x000fe400078e0008 */
[----:B------:R-:W-:-:S07]  /*2a6a0*/  IMAD.MOV.U32 R35, RZ, RZ, R14 ;  /* 0x000000ffff237224 */ /* 0x000fce00078e000e */
[----:B------:R-:W-:Y:S05]  /*2a6b0*/  WARPSYNC.COLLECTIVE R15, `(.L_x_3142) ;  /* 0x000000000f087348 */ /* 0x000fea0003c00000 */
[----:B------:R0:W1:Y:S02]  /*2a6c0*/  SHFL.IDX P6, R14, R13, R12, R11 ;  /* 0x0000000c0d0e7389 */ /* 0x00006400000c000b */
[----:B01----:R-:W-:Y:S01]  /*2a6d0*/  ENDCOLLECTIVE ;  /* 0x000000000000791b */ /* 0x003fe20003800000 */
.L_x_3142:
[----:B------:R-:W-:Y:S01]  /*2a6e0*/  IMAD.MOV.U32 R2, RZ, RZ, R14 ;  /* 0x000000ffff027224 */ /* 0x000fe200078e000e */
[----:B------:R-:W-:Y:S06]  /*2a6f0*/  BRA `(.L_x_3143) ;  /* 0xffffffa800207947 */ /* 0x000fec000383ffff */
.L_x_2991:
[----:B0-----:R0:W3:Y:S02]  /*2a700*/  SYNCS.PHASECHK.TRANS64.TRYWAIT P0, [R6+URZ+0x30860], R2 ;  /* 0x03086002060075a7 */ /* 0x0010e4000800017f */
[----:B---3--:R-:W-:Y:S05]  /*2a710*/  @!P0 NANOSLEEP.SYNCS 0x989680 ;  /* 0x009896800000895d */ /* 0x008fea0003900000 */
[----:B------:R-:W3:Y:S02]  /*2a720*/  @!P0 SYNCS.PHASECHK.TRANS64 P0, [R6+URZ+0x30860], R2 ;  /* 0x03086002060085a7 */ /* 0x000ee4000800007f */
[----:B---3--:R-:W-:Y:S05]  /*2a730*/  @!P0 BRA `(.L_x_2991) ;  /* 0xfffffffc00f08947 */ /* 0x008fea000383ffff */
[----:B------:R-:W-:Y:S05]  /*2a740*/  BRA `(.L_x_3144) ;  /* 0xffffffa800887947 */ /* 0x000fea000383ffff */
.L_x_2992:
        /* <DEDUP_REMOVED lines=8> */
.L_x_3146:
[----:B------:R-:W-:Y:S05]  /*2a7d0*/  BSYNC B1 ;  /* 0x0000000000017941 */ /* 0x000fea0003800000 */
.L_x_3145:
        /* <DEDUP_REMOVED lines=9> */
.L_x_3147:
[----:B------:R-:W-:Y:S01]  /*2a870*/  ULDC.64 UR4, c[0x0][0x208] ;  /* 0x0000820000047ab9 */ /* 0x000fe20000000a00 */
[----:B------:R-:W-:Y:S02]  /*2a880*/  IMAD.MOV.U32 R13, RZ, RZ, R18 ;  /* 0x000000ffff0d7224 */ /* 0x000fe400078e0012 */
[----:B------:R-:W-:Y:S02]  /*2a890*/  IMAD.MOV.U32 R12, RZ, RZ, 0x1 ;  /* 0x00000001ff0c7424 */ /* 0x000fe400078e00ff */
[----:B------:R-:W-:-:S05]  /*2a8a0*/  IMAD.MOV.U32 R2, RZ, RZ, R14 ;  /* 0x000000ffff027224 */ /* 0x000fca00078e000e */
[----:B------:R-:W-:-:S05]  /*2a8b0*/  IADD3 R2, P0, R2, R4, RZ ;  /* 0x0000000402027210 */ /* 0x000fca0007f1e0ff */
[----:B------:R-:W-:Y:S01]  /*2a8c0*/  IMAD.X R3, RZ, RZ, R3, P0 ;  /* 0x000000ffff037224 */ /* 0x000fe200000e0603 */
[----:B------:R-:W-:-:S13]  /*2a8d0*/  ISETP.LT.OR P0, PT, R7, 0x1, P3 ;  /* 0x000000010700780c */ /* 0x000fda0001f01670 */
[----:B------:R-:W-:Y:S01]  /*2a8e0*/  @!PT LDS RZ, [RZ] ;  /* 0x00000000fffff984 */ /* 0x000fe20000000800 */
[----:B------:R-:W-:Y:S01]  /*2a8f0*/  @!PT LDS RZ, [RZ] ;  /* 0x00000000fffff984 */ /* 0x000fe20000000800 */
[----:B------:R-:W-:Y:S01]  /*2a900*/  @!PT LDS RZ, [RZ] ;  /* 0x00000000fffff984 */ /* 0x000fe20000000800 */
[----:B------:R0:W-:Y:S01]  /*2a910*/  LDGSTS.E.BYPASS.LTC128B.128 [R5+0x400], desc[UR4][R2.64], !P0 ;  /* 0x0040000002057fae */ /* 0x0001e2000c101d44 */
[----:B------:R-:W-:-:S13]  /*2a920*/  ISETP.LT.OR P0, PT, R7, 0x1, P2 ;  /* 0x000000010700780c */ /* 0x000fda0001701670 */
[----:B------:R0:W-:Y:S01]  /*2a930*/  LDGSTS.E.BYPASS.LTC128B.128 [R5+0x3400], desc[UR4][R2.64+0x80], !P0 ;  /* 0x0340008002057fae */ /* 0x0001e2000c101d44 */
[----:B------:R-:W-:-:S13]  /*2a940*/  ISETP.LT.OR P0, PT, R7, 0x1, P1 ;  /* 0x000000010700780c */ /* 0x000fda0000f01670 */
[----:B------:R0:W-:Y:S02]  /*2a950*/  LDGSTS.E.BYPASS.LTC128B.128 [R5+0x6400], desc[UR4][R2.64+0x100], !P0 ;  /* 0x0640010002057fae */ /* 0x0001e4000c101d44 */
[----:B0-----:R-:W-:Y:S05]  /*2a960*/  WARPSYNC.COLLECTIVE R15, `(.L_x_3148) ;  /* 0x000000000f087348 */ /* 0x001fea0003c00000 */
[----:B------:R1:W2:Y:S02]  /*2a970*/  SHFL.IDX P6, R14, R13, R12, R11 ;  /* 0x0000000c0d0e7389 */ /* 0x0002a400000c000b */
[----:B012---:R-:W-:Y:S01]  /*2a980*/  ENDCOLLECTIVE ;  /* 0x000000000000791b */ /* 0x007fe20003800000 */
.L_x_3148:
[----:B------:R-:W-:Y:S02]  /*2a990*/  IMAD.MOV.U32 R13, RZ, RZ, R17 ;  /* 0x000000ffff0d7224 */ /* 0x000fe400078e0011 */
[----:B------:R-:W-:-:S07]  /*2a9a0*/  IMAD.MOV.U32 R3, RZ, RZ, R14 ;  /* 0x000000ffff037224 */ /* 0x000fce00078e000e */
[----:B------:R-:W-:Y:S05]  /*2a9b0*/  WARPSYNC.COLLECTIVE R15, `(.L_x_3149) ;  /* 0x000000000f087348 */ /* 0x000fea0003c00000 */
[----:B------:R0:W1:Y:S02]  /*2a9c0*/  SHFL.IDX P6, R14, R13, R12, R11 ;  /* 0x0000000c0d0e7389 */ /* 0x00006400000c000b */
[----:B01----:R-:W-:Y:S01]  /*2a9d0*/  ENDCOLLECTIVE ;  /* 0x000000000000791b */ /* 0x003fe20003800000 */
.L_x_3149:
        /* <DEDUP_REMOVED lines=18> */
.L_x_3150:
[----:B------:R-:W-:Y:S02]  /*2ab00*/  IMAD.MOV.U32 R13, RZ, RZ, R17 ;  /* 0x000000ffff0d7224 */ /* 0x000fe400078e0011 */
[----:B------:R-:W-:-:S07]  /*2ab10*/  IMAD.MOV.U32 R3, RZ, RZ, R14 ;  /* 0x000000ffff037224 */ /* 0x000fce00078e000e */
[----:B------:R-:W-:Y:S05]  /*2ab20*/  WARPSYNC.COLLECTIVE R15, `(.L_x_3151) ;  /* 0x000000000f087348 */ /* 0x000fea0003c00000 */
[----:B------:R0:W1:Y:S02]  /*2ab30*/  SHFL.IDX P6, R14, R13, R12, R11 ;  /* 0x0000000c0d0e7389 */ /* 0x00006400000c000b */
[----:B01----:R-:W-:Y:S01]  /*2ab40*/  ENDCOLLECTIVE ;  /* 0x000000000000791b */ /* 0x003fe20003800000 */
.L_x_3151:
        /* <DEDUP_REMOVED lines=18> */
.L_x_3152:
[----:B------:R-:W-:Y:S02]  /*2ac70*/  IMAD.MOV.U32 R13, RZ, RZ, R17 ;  /* 0x000000ffff0d7224 */ /* 0x000fe400078e0011 */
[----:B------:R-:W-:-:S07]  /*2ac80*/  IMAD.MOV.U32 R3, RZ, RZ, R14 ;  /* 0x000000ffff037224 */ /* 0x000fce00078e000e */
[----:B------:R-:W-:Y:S05]  /*2ac90*/  WARPSYNC.COLLECTIVE R15, `(.L_x_3153) ;  /* 0x000000000f087348 */ /* 0x000fea0003c00000 */
[----:B------:R0:W1:Y:S02]  /*2aca0*/  SHFL.IDX P6, R14, R13, R12, R11 ;  /* 0x0000000c0d0e7389 */ /* 0x00006400000c000b */
[----:B01----:R-:W-:Y:S01]  /*2acb0*/  ENDCOLLECTIVE ;  /* 0x000000000000791b */ /* 0x003fe20003800000 */
.L_x_3153:
        /* <DEDUP_REMOVED lines=18> */
.L_x_3154:
[----:B------:R-:W-:Y:S02]  /*2ade0*/  IMAD.MOV.U32 R13, RZ, RZ, R17 ;  /* 0x000000ffff0d7224 */ /* 0x000fe400078e0011 */
[----:B------:R-:W-:-:S07]  /*2adf0*/  IMAD.MOV.U32 R3, RZ, RZ, R14 ;  /* 0x000000ffff037224 */ /* 0x000fce00078e000e */
[----:B------:R-:W-:Y:S05]  /*2ae00*/  WARPSYNC.COLLECTIVE R15, `(.L_x_3155) ;  /* 0x000000000f087348 */ /* 0x000fea0003c00000 */
[----:B------:R0:W1:Y:S02]  /*2ae10*/  SHFL.IDX P6, R14, R13, R12, R11 ;  /* 0x0000000c0d0e7389 */ /* 0x00006400000c000b */
[----:B01----:R-:W-:Y:S01]  /*2ae20*/  ENDCOLLECTIVE ;  /* 0x000000000000791b */ /* 0x003fe20003800000 */
.L_x_3155:
        /* <DEDUP_REMOVED lines=18> */
.L_x_3156:
[----:B------:R-:W-:Y:S02]  /*2af50*/  IMAD.MOV.U32 R13, RZ, RZ, R17 ;  /* 0x000000ffff0d7224 */ /* 0x000fe400078e0011 */
[----:B------:R-:W-:-:S07]  /*2af60*/  IMAD.MOV.U32 R18, RZ, RZ, R14 ;  /* 0x000000ffff127224 */ /* 0x000fce00078e000e */
[----:B------:R-:W-:Y:S05]  /*2af70*/  WARPSYNC.COLLECTIVE R15, `(.L_x_3157) ;  /* 0x000000000f087348 */ /* 0x000fea0003c00000 */
[----:B------:R0:W1:Y:S02]  /*2af80*/  SHFL.IDX P6, R14, R13, R12, R11 ;  /* 0x0000000c0d0e7389 */ /* 0x00006400000c000b */
[----:B01----:R-:W-:Y:S01]  /*2af90*/  ENDCOLLECTIVE ;  /* 0x000000000000791b */ /* 0x003fe20003800000 */
.L_x_3157:
[----:B------:R-:W-:Y:S05]  /*2afa0*/  BRA `(.L_x_3158) ;  /* 0xffffffa400707947 */ /* 0x000fea000383ffff */
.L_x_3000:
[----:B0-----:R0:W1:Y:S02]  /*2afb0*/  SYNCS.PHASECHK.TRANS64.TRYWAIT P0, [R0+URZ+0x30860], R3 ;  /* 0x03086003000075a7 */ /* 0x001064000800017f */
[----:B-1----:R-:W-:Y:S05]  /*2afc0*/  @!P0 NANOSLEEP.SYNCS 0x989680 ;  /* 0x009896800000895d */ /* 0x002fea0003900000 */
[----:B------:R-:W1:Y:S02]  /*2afd0*/  @!P0 SYNCS.PHASECHK.TRANS64 P0, [R0+URZ+0x30860], R3 ;  /* 0x03086003000085a7 */ /* 0x000e64000800007f */
[----:B-1----:R-:W-:Y:S05]  /*2afe0*/  @!P0 BRA `(.L_x_3000) ;  /* 0xfffffffc00f08947 */ /* 0x002fea000383ffff */
[----:B------:R-:W-:Y:S05]  /*2aff0*/  BRA `(.L_x_3159) ;  /* 0xffffffa8009c7947 */ /* 0x000fea000383ffff */
.L_x_3001:
        /* <DEDUP_REMOVED lines=8> */
.L_x_3161:
[----:B------:R-:W-:Y:S05]  /*2b080*/  BSYNC B0 ;  /* 0x0000000000007941 */ /* 0x000fea0003800000 */
.L_x_3160:
        /* <DEDUP_REMOVED lines=9> */
.L_x_3162:
[----:B------:R-:W-:Y:S01]  /*2b120*/  ULDC UR4, c[0x0][0x2f4] ;  /* 0x0000bd0000047ab9 */ /* 0x000fe20000000800 */
[----:B------:R-:W-:Y:S01]  /*2b130*/  IMAD R4, R7, 0x2, R16 ;  /* 0x0000000207047824 */ /* 0x000fe200078e0210 */
[----:B------:R-:W-:Y:S01]  /*2b140*/  ISETP.GE.AND P2, PT, R33, UR4, PT ;  /* 0x0000000421007c0c */ /* 0x000fe2000bf46270 */
[----:B------:R-:W-:Y:S01]  /*2b150*/  ULDC.64 UR6, c[0x0][0x208] ;  /* 0x0000820000067ab9 */ /* 0x000fe20000000a00 */
[----:B------:R-:W-:Y:S02]  /*2b160*/  ISETP.GE.AND P1, PT, R36, UR4, PT ;  /* 0x0000000424007c0c */ /* 0x000fe4000bf26270 */
[C---:B------:R-:W-:Y:S02]  /*2b170*/  ISETP.LT.OR P3, PT, R6.reuse, 0x1, P2 ;  /* 0x000000010600780c */ /* 0x040fe40001761670 */
[----:B------:R-:W-:Y:S01]  /*2b180*/  ISETP.LT.OR P4, PT, R6, 0x1, P1 ;  /* 0x000000010600780c */ /* 0x000fe20000f81670 */
[----:B------:R-:W-:Y:S02]  /*2b190*/  IMAD.MOV.U32 R13, RZ, RZ, R18 ;  /* 0x000000ffff0d7224 */ /* 0x000fe400078e0012 */
[----:B------:R-:W-:Y:S01]  /*2b1a0*/  IMAD.MOV.U32 R12, RZ, RZ, 0x1 ;  /* 0x00000001ff0c7424 */ /* 0x000fe200078e00ff */
[----:B------:R-:W-:-:S05]  /*2b1b0*/  IADD3 R2, P0, R14, R5, RZ ;  /* 0x000000050e027210 */ /* 0x000fca0007f1e0ff */
[----:B------:R-:W-:Y:S01]  /*2b1c0*/  IMAD.X R3, RZ, RZ, R3, P0 ;  /* 0x000000ffff037224 */ /* 0x000fe200000e0603 */
[----:B------:R-:W-:-:S04]  /*2b1d0*/  ISETP.GE.AND P0, PT, R34, UR4, PT ;  /* 0x0000000422007c0c */ /* 0x000fc8000bf06270 */
[----:B------:R-:W-:Y:S01]  /*2b1e0*/  @!PT LDS RZ, [RZ] ;  /* 0x00000000fffff984 */ /* 0x000fe20000000800 */
[----:B------:R-:W-:Y:S01]  /*2b1f0*/  @!PT LDS RZ, [RZ] ;  /* 0x00000000fffff984 */ /* 0x000fe20000000800 */
[----:B------:R-:W-:Y:S01]  /*2b200*/  @!PT LDS RZ, [RZ] ;  /* 0x00000000fffff984 */ /* 0x000fe20000000800 */
[----:B------:R0:W-:Y:S01]  /*2b210*/  LDGSTS.E.BYPASS.LTC128B.128 [R4+0x400], desc[UR6][R2.64], !P3 ;  /* 0x0040000002047fae */ /* 0x0001e2000d901d46 */
[----:B------:R-:W-:-:S03]  /*2b220*/  ISETP.LT.OR P3, PT, R6, 0x1, P0 ;  /* 0x000000010600780c */ /* 0x000fc60000761670 */
[----:B------:R0:W-:Y:S10]  /*2b230*/  LDGSTS.E.BYPASS.LTC128B.128 [R4+0x3400], desc[UR6][R2.64+0x80], !P4 ;  /* 0x0340008002047fae */ /* 0x0001f4000e101d46 */
[----:B------:R0:W-:Y:S01]  /*2b240*/  LDGSTS.E.BYPASS.LTC128B.128 [R4+0x6400], desc[UR6][R2.64+0x100], !P3 ;  /* 0x0640010002047fae */ /* 0x0001e2000d901d46 */
[----:B------:R-:W-:-:S13]  /*2b250*/  ISETP.LT.OR P3, PT, R6, 0x11, P2 ;  /* 0x000000110600780c */ /* 0x000fda0001761670 */
[----:B0-----:R-:W-:Y:S05]  /*2b260*/  WARPSYNC.COLLECTIVE R15, `(.L_x_3163) ;  /* 0x000000000f087348 */ /* 0x001fea0003c00000 */
[----:B------:R1:W2:Y:S02]  /*2b270*/  SHFL.IDX P6, R14, R13, R12, R11 ;  /* 0x0000000c0d0e7389 */ /* 0x0002a400000c000b */
[----:B012---:R-:W-:Y:S01]  /*2b280*/  ENDCOLLECTIVE ;  /* 0x000000000000791b */ /* 0x007fe20003800000 */
.L_x_3163:
[----:B------:R-:W-:Y:S02]  /*2b290*/  IMAD.MOV.U32 R13, RZ, RZ, R17 ;  /* 0x000000ffff0d7224 */ /* 0x000fe400078e0011 */
[----:B------:R-:W-:-:S07]  /*2b2a0*/  IMAD.MOV.U32 R7, RZ, RZ, R14 ;  /* 0x000000ffff077224 */ /* 0x000fce00078e000e */
[----:B------:R-:W-:Y:S05]  /*2b2b0*/  WARPSYNC.COLLECTIVE R15, `(.L_x_3164) ;  /* 0x000000000f087348 */ /* 0x000fea0003c00000 */
[----:B------:R0:W1:Y:S02]  /*2b2c0*/  SHFL.IDX P6, R14, R13, R12, R11 ;  /* 0x0000000c0d0e7389 */ /* 0x00006400000c000b */
[----:B01----:R-:W-:Y:S01]  /*2b2d0*/  ENDCOLLECTIVE ;  /* 0x000000000000791b */ /* 0x003fe20003800000 */
.L_x_3164:
[----:B------:R-:W-:Y:S01]  /*2b2e0*/  ULDC.64 UR4, c[0x0][0x208] ;  /* 0x0000820000047ab9 */ /* 0x000fe20000000a00 */
[----:B------:R-:W-:Y:S02]  /*2b2f0*/  IMAD.MOV.U32 R13, RZ, RZ, R18 ;  /* 0x000000ffff0d7224 */ /* 0x000fe400078e0012 */
[----:B------:R-:W-:Y:S01]  /*2b300*/  IMAD.MOV.U32 R12, RZ, RZ, 0x2 ;  /* 0x00000002ff0c7424 */ /* 0x000fe200078e00ff */
[----:B------:R-:W-:-:S05]  /*2b310*/  IADD3 R2, P4, R14, R5, RZ ;  /* 0x000000050e027210 */ /* 0x000fca0007f9e0ff */
[----:B------:R-:W-:Y:S01]  /*2b320*/  IMAD.X R3, RZ, RZ, R7, P4 ;  /* 0x000000ffff037224 */ /* 0x000fe200020e0607 */
[----:B------:R-:W-:-:S04]  /*2b330*/  ISETP.LT.OR P4, PT, R6, 0x11, P1 ;  /* 0x000000110600780c */ /* 0x000fc80000f81670 */
[----:B------:R-:W-:Y:S01]  /*2b340*/  @!PT LDS RZ, [RZ] ;  /* 0x00000000fffff984 */ /* 0x000fe20000000800 */
[----:B------:R-:W-:Y:S01]  /*2b350*/  @!PT LDS RZ, [RZ] ;  /* 0x00000000fffff984 */ /* 0x000fe20000000800 */
[----:B------:R-:W-:Y:S01]  /*2b360*/  @!PT LDS RZ, [RZ] ;  /* 0x00000000fffff984 */ /* 0x000fe20000000800 */
[----:B------:R0:W-:Y:S01]  /*2b370*/  LDGSTS.E.BYPASS.LTC128B.128 [R4+0xc00], desc[UR4][R2.64], !P3 ;  /* 0x00c0000002047fae */ /* 0x0001e2000d901d44 */
[----:B------:R-:W-:-:S08]  /*2b380*/  ISETP.LT.OR P3, PT, R6, 0x11, P0 ;  /* 0x000000110600780c */ /* 0x000fd00000761670 */
[----:B------:R0:W-:Y:S05]  /*2b390*/  LDGSTS.E.BYPASS.LTC128B.128 [R4+0x3c00], desc[UR4][R2.64+0x80], !P4 ;  /* 0x03c0008002047fae */ /* 0x0001ea000e101d44 */
[----:B------:R0:W-:Y:S01]  /*2b3a0*/  LDGSTS.E.BYPASS.LTC128B.128 [R4+0x6c00], desc[UR4][R2.64+0x100], !P3 ;  /* 0x06c0010002047fae */ /* 0x0001e2000d901d44 */
[----:B------:R-:W-:-:S13]  /*2b3b0*/  ISETP.LT.OR P3, PT, R6, 0x21, P2 ;  /* 0x000000210600780c */ /* 0x000fda0001761670 */
[----:B0-----:R-:W-:Y:S05]  /*2b3c0*/  WARPSYNC.COLLECTIVE R15, `(.L_x_3165) ;  /* 0x000000000f087348 */ /* 0x001fea0003c00000 */
[----:B------:R1:W2:Y:S02]  /*2b3d0*/  SHFL.IDX P6, R14, R13, R12, R11 ;  /* 0x0000000c0d0e7389 */ /* 0x0002a400000c000b */
[----:B012---:R-:W-:Y:S01]  /*2b3e0*/  ENDCOLLECTIVE ;  /* 0x000000000000791b */ /* 0x007fe20003800000 */
.L_x_3165:
[----:B------:R-:W-:Y:S02]  /*2b3f0*/  IMAD.MOV.U32 R13, RZ, RZ, R17 ;  /* 0x000000ffff0d7224 */ /* 0x000fe400078e0011 */
[----:B------:R-:W-:-:S07]  /*2b400*/  IMAD.MOV.U32 R7, RZ, RZ, R14 ;  /* 0x000000ffff077224 */ /* 0x000fce00078e000e */
[----:B------:R-:W-:Y:S05]  /*2b410*/  WARPSYNC.COLLECTIVE R15, `(.L_x_3166) ;  /* 0x000000000f087348 */ /* 0x000fea0003c00000 */
[----:B------:R0:W1:Y:S02]  /*2b420*/  SHFL.IDX P6, R14, R13, R12, R11 ;  /* 0x0000000c0d0e7389 */ /* 0x00006400000c000b */
[----:B01----:R-:W-:Y:S01]  /*2b430*/  ENDCOLLECTIVE ;  /* 0x000000000000791b */ /* 0x003fe20003800000 */
.L_x_3166:
        /* <DEDUP_REMOVED lines=17> */
.L_x_3167:
[----:B------:R-:W-:Y:S02]  /*2b550*/  IMAD.MOV.U32 R13, RZ, RZ, R17 ;  /* 0x000000ffff0d7224 */ /* 0x000fe400078e0011 */
[----:B------:R-:W-:-:S07]  /*2b560*/  IMAD.MOV.U32 R7, RZ, RZ, R14 ;  /* 0x000000ffff077224 */ /* 0x000fce00078e000e */
[----:B------:R-:W-:Y:S05]  /*2b570*/  WARPSYNC.COLLECTIVE R15, `(.L_x_3168) ;  /* 0x000000000f087348 */ /* 0x000fea0003c00000 */
[----:B------:R0:W1:Y:S02]  /*2b580*/  SHFL.IDX P6, R14, R13, R12, R11 ;  /* 0x0000000c0d0e7389 */ /* 0x00006400000c000b */
[----:B01----:R-:W-:Y:S01]  /*2b590*/  ENDCOLLECTIVE ;  /* 0x000000000000791b */ /* 0x003fe20003800000 */
.L_x_3168:
        /* <DEDUP_REMOVED lines=17> */
.L_x_3169:
[----:B------:R-:W-:Y:S02]  /*2b6b0*/  IMAD.MOV.U32 R13, RZ, RZ, R17 ;  /* 0x000000ffff0d7224 */ /* 0x000fe400078e0011 */
[----:B------:R-:W-:-:S07]  /*2b6c0*/  IMAD.MOV.U32 R7, RZ, RZ, R14 ;  /* 0x000000ffff077224 */ /* 0x000fce00078e000e */
[----:B------:R-:W-:Y:S05]  /*2b6d0*/  WARPSYNC.COLLECTIVE R15, `(.L_x_3170) ;  /* 0x000000000f087348 */ /* 0x000fea0003c00000 */
[----:B------:R0:W1:Y:S02]  /*2b6e0*/  SHFL.IDX P6, R14, R13, R12, R11 ;  /* 0x0000000c0d0e7389 */ /* 0x00006400000c000b */
[----:B01----:R-:W-:Y:S01]  /*2b6f0*/  ENDCOLLECTIVE ;  /* 0x000000000000791b */ /* 0x003fe20003800000 */
.L_x_3170:
        /* <DEDUP_REMOVED lines=12> */
[----:B------:R0:W-:Y:S02]  /*2b7c0*/  LDGSTS.E.BYPASS.LTC128B.128 [R4+0x8400], desc[UR4][R2.64+0x100], !P3 ;  /* 0x0840010002047fae */ /* 0x0001e4000d901d44 */
[----:B0-----:R-:W-:Y:S05]  /*2b7d0*/  WARPSYNC.COLLECTIVE R15, `(.L_x_3171) ;  /* 0x000000000f087348 */ /* 0x001fea0003c00000 */
[----:B------:R1:W2:Y:S02]  /*2b7e0*/  SHFL.IDX P6, R14, R13, R12, R11 ;  /* 0x0000000c0d0e7389 */ /* 0x0002a400000c000b */
[----:B012---:R-:W-:Y:S01]  /*2b7f0*/  ENDCOLLECTIVE ;  /* 0x000000000000791b */ /* 0x007fe20003800000 */
.L_x_3171:
[----:B------:R-:W-:Y:S02]  /*2b800*/  IMAD.MOV.U32 R13, RZ, RZ, R17 ;  /* 0x000000ffff0d7224 */ /* 0x000fe400078e0011 */
[----:B------:R-:W-:-:S07]  /*2b810*/  IMAD.MOV.U32 R18, RZ, RZ, R14 ;  /* 0x000000ffff127224 */ /* 0x000fce00078e000e */
[----:B------:R-:W-:Y:S05]  /*2b820*/  WARPSYNC.COLLECTIVE R15, `(.L_x_3172) ;  /* 0x000000000f087348 */ /* 0x000fea0003c00000 */
[----:B------:R0:W1:Y:S02]  /*2b830*/  SHFL.IDX P6, R14, R13, R12, R11 ;  /* 0x0000000c0d0e7389 */ /* 0x00006400000c000b */
[----:B01----:R-:W-:Y:S01]  /*2b840*/  ENDCOLLECTIVE ;  /* 0x000000000000791b */ /* 0x003fe20003800000 */
.L_x_3172:
[----:B------:R-:W-:Y:S05]  /*2b850*/  BRA `(.L_x_3173) ;  /* 0xffffffa400907947 */ /* 0x000fea000383ffff */
.L_x_3006:
[----:B------:R-:W-:Y:S01]  /*2b860*/  BSSY B0, `(.L_x_3174) ;  /* 0x0000008000007945 */ /* 0x000fe20003800000 */
[----:B------:R-:W-:Y:S02]  /*2b870*/  IMAD.MOV.U32 R13, RZ, RZ, R24 ;  /* 0x000000ffff0d7224 */ /* 0x000fe400078e0018 */
[----:B-1----:R-:W-:Y:S02]  /*2b880*/  IMAD.MOV.U32 R12, RZ, RZ, RZ ;  /* 0x000000ffff0c7224 */ /* 0x002fe400078e00ff */
[----:B------:R-:W-:Y:S02]  /*2b890*/  IMAD.MOV.U32 R11, RZ, RZ, 0x1f ;  /* 0x0000001fff0b7424 */ /* 0x000fe400078e00ff */
[----:B------:R-:W-:-:S07]  /*2b8a0*/  IMAD.MOV.U32 R15, RZ, RZ, -0x1 ;  /* 0xffffffffff0f7424 */ /* 0x000fce00078e00ff */
[----:B------:R-:W-:Y:S05]  /*2b8b0*/  WARPSYNC.COLLECTIVE R15, `(.L_x_3175) ;  /* 0x000000000f087348 */ /* 0x000fea0003c00000 */
[----:B------:R0:W1:Y:S02]  /*2b8c0*/  SHFL.IDX P6, R14, R13, R12, R11 ;  /* 0x0000000c0d0e7389 */ /* 0x00006400000c000b */
[----:B01----:R-:W-:Y:S01]  /*2b8d0*/  ENDCOLLECTIVE ;  /* 0x000000000000791b */ /* 0x003fe20003800000 */
.L_x_3175:
[----:B------:R-:W-:Y:S05]  /*2b8e0*/  BSYNC B0 ;  /* 0x0000000000007941 */ /* 0x000fea0003800000 */
.L_x_3174:
        /* <DEDUP_REMOVED lines=9> */
.L_x_3176:
[----:B------:R-:W-:Y:S01]  /*2b980*/  ULDC UR4, c[0x0][0xc3c] ;  /* 0x00030f0000047ab9 */ /* 0x000fe20000000800 */
[----:B------:R-:W-:Y:S01]  /*2b990*/  ULDC.64 UR6, c[0x0][0x208] ;  /* 0x0000820000067ab9 */ /* 0x000fe20000000a00 */
        /* <DEDUP_REMOVED lines=23> */
.L_x_3177:
[----:B------:R-:W-:Y:S01]  /*2bb10*/  IMAD.MOV.U32 R12, RZ, RZ, 0x2 ;  /* 0x00000002ff0c7424 */ /* 0x000fe200078e00ff */
[----:B------:R-:W-:-:S05]  /*2bb20*/  SEL R14, R14, RZ, P1 ;  /* 0x000000ff0e0e7207 */ /* 0x000fca0000800000 */
[----:B------:R-:W-:-:S04]  /*2bb30*/  IMAD.IADD R5, R13, 0x1, R14 ;  /* 0x000000010d057824 */ /* 0x000fc800078e020e */
[----:B------:R-:W-:-:S07]  /*2bb40*/  IMAD.MOV.U32 R13, RZ, RZ, R5 ;  /* 0x000000ffff0d7224 */ /* 0x000fce00078e0005 */
[----:B------:R-:W-:Y:S05]  /*2bb50*/  WARPSYNC.COLLECTIVE R15, `(.L_x_3178) ;  /* 0x000000000f087348 */ /* 0x000fea0003c00000 */
[----:B------:R0:W1:Y:S02]  /*2bb60*/  SHFL.UP P6, R14, R13, R12, R11 ;  /* 0x0400000c0d0e7389 */ /* 0x00006400000c000b */
[----:B01----:R-:W-:Y:S01]  /*2bb70*/  ENDCOLLECTIVE ;  /* 0x000000000000791b */ /* 0x003fe20003800000 */
.L_x_3178:
[----:B------:R-:W-:Y:S01]  /*2bb80*/  IMAD.MOV.U32 R12, RZ, RZ, 0x4 ;  /* 0x00000004ff0c7424 */ /* 0x000fe200078e00ff */
[----:B------:R-:W-:-:S05]  /*2bb90*/  SEL R2, R14, RZ, P2 ;  /* 0x000000ff0e027207 */ /* 0x000fca0001000000 */
[----:B------:R-:W-:-:S04]  /*2bba0*/  IMAD.IADD R2, R5, 0x1, R2 ;  /* 0x0000000105027824 */ /* 0x000fc800078e0202 */
[----:B------:R-:W-:-:S07]  /*2bbb0*/  IMAD.MOV.U32 R13, RZ, RZ, R2 ;  /* 0x000000ffff0d7224 */ /* 0x000fce00078e0002 */
[----:B------:R-:W-:Y:S05]  /*2bbc0*/  WARPSYNC.COLLECTIVE R15, `(.L_x_3179) ;  /* 0x000000000f087348 */ /* 0x000fea0003c00000 */
[----:B------:R0:W1:Y:S02]  /*2bbd0*/  SHFL.UP P6, R14, R13, R12, R11 ;  /* 0x0400000c0d0e7389 */ /* 0x00006400000c000b */
[----:B01----:R-:W-:Y:S01]  /*2bbe0*/  ENDCOLLECTIVE ;  /* 0x000000000000791b */ /* 0x003fe20003800000 */
.L_x_3179:
[----:B------:R-:W-:Y:S01]  /*2bbf0*/  IMAD.MOV.U32 R12, RZ, RZ, 0x8 ;  /* 0x00000008ff0c7424 */ /* 0x000fe200078e00ff */
[----:B------:R-:W-:-:S05]  /*2bc00*/  SEL R3, R14, RZ, P3 ;  /* 0x000000ff0e037207 */ /* 0x000fca0001800000 */
[----:B------:R-:W-:-:S04]  /*2bc10*/  IMAD.IADD R3, R2, 0x1, R3 ;  /* 0x0000000102037824 */ /* 0x000fc800078e0203 */
[----:B------:R-:W-:-:S07]  /*2bc20*/  IMAD.MOV.U32 R13, RZ, RZ, R3 ;  /* 0x000000ffff0d7224 */ /* 0x000fce00078e0003 */
[----:B------:R-:W-:Y:S05]  /*2bc30*/  WARPSYNC.COLLECTIVE R15, `(.L_x_3180) ;  /* 0x000000000f087348 */ /* 0x000fea0003c00000 */
[----:B------:R0:W1:Y:S02]  /*2bc40*/  SHFL.UP P6, R14, R13, R12, R11 ;  /* 0x0400000c0d0e7389 */ /* 0x00006400000c000b */
[----:B01----:R-:W-:Y:S01]  /*2bc50*/  ENDCOLLECTIVE ;  /* 0x000000000000791b */ /* 0x003fe20003800000 */
.L_x_3180:
[----:B------:R-:W-:Y:S01]  /*2bc60*/  IMAD.MOV.U32 R12, RZ, RZ, 0x10 ;  /* 0x00000010ff0c7424 */ /* 0x000fe200078e00ff */
[----:B------:R-:W-:-:S05]  /*2bc70*/  SEL R14, R14, RZ, P4 ;  /* 0x000000ff0e0e7207 */ /* 0x000fca0002000000 */
[----:B------:R-:W-:-:S04]  /*2bc80*/  IMAD.IADD R5, R3, 0x1, R14 ;  /* 0x0000000103057824 */ /* 0x000fc800078e020e */
[----:B------:R-:W-:-:S07]  /*2bc90*/  IMAD.MOV.U32 R13, RZ, RZ, R5 ;  /* 0x000000ffff0d7224 */ /* 0x000fce00078e0005 */
[----:B------:R-:W-:Y:S05]  /*2bca0*/  WARPSYNC.COLLECTIVE R15, `(.L_x_3181) ;  /* 0x000000000f087348 */ /* 0x000fea0003c00000 */
[----:B------:R0:W1:Y:S02]  /*2bcb0*/  SHFL.UP P6, R14, R13, R12, R11 ;  /* 0x0400000c0d0e7389 */ /* 0x00006400000c000b */
[----:B01----:R-:W-:Y:S01]  /*2bcc0*/  ENDCOLLECTIVE ;  /* 0x000000000000791b */ /* 0x003fe20003800000 */
.L_x_3181:
        /* <DEDUP_REMOVED lines=8> */
.L_x_3182:
[----:B------:R-:W-:Y:S05]  /*2bd50*/  BRA `(.L_x_3183) ;  /* 0xffffffa400ac7947 */ /* 0x000fea000383ffff */
.L_x_3009:
[----:B------:R-:W-:Y:S01]  /*2bd60*/  BSSY B0, `(.L_x_3184) ;  /* 0x0000007000007945 */ /* 0x000fe20003800000 */
[----:B-1----:R-:W-:Y:S02]  /*2bd70*/  IMAD.MOV.U32 R12, RZ, RZ, 0x1 ;  /* 0x00000001ff0c7424 */ /* 0x002fe400078e00ff */
[----:B------:R-:W-:Y:S02]  /*2bd80*/  IMAD.MOV.U32 R11, RZ, RZ, RZ ;  /* 0x000000ffff0b7224 */ /* 0x000fe400078e00ff */
[----:B------:R-:W-:-:S07]  /*2bd90*/  IMAD.MOV.U32 R15, RZ, RZ, -0x1 ;  /* 0xffffffffff0f7424 */ /* 0x000fce00078e00ff */
[----:B------:R-:W-:Y:S05]  /*2bda0*/  WARPSYNC.COLLECTIVE R15, `(.L_x_3185) ;  /* 0x000000000f087348 */ /* 0x000fea0003c00000 */
[----:B------:R0:W1:Y:S02]  /*2bdb0*/  SHFL.UP P6, R14, R13, R12, R11 ;  /* 0x0400000c0d0e7389 */ /* 0x00006400000c000b */
[----:B01----:R-:W-:Y:S01]  /*2bdc0*/  ENDCOLLECTIVE ;  /* 0x000000000000791b */ /* 0x003fe20003800000 */
.L_x_3185:
[----:B------:R-:W-:Y:S05]  /*2bdd0*/  BSYNC B0 ;  /* 0x0000000000007941 */ /* 0x000fea0003800000 */
.L_x_3184:
        /* <DEDUP_REMOVED lines=8> */
.L_x_3186:
[----:B------:R-:W-:Y:S01]  /*2be60*/  IMAD.MOV.U32 R12, RZ, RZ, 0x4 ;  /* 0x00000004ff0c7424 */ /* 0x000fe200078e00ff */
[----:B------:R-:W-:-:S05]  /*2be70*/  SEL R2, R14, RZ, P2 ;  /* 0x000000ff0e027207 */ /* 0x000fca0001000000 */
[----:B------:R-:W-:-:S04]  /*2be80*/  IMAD.IADD R2, R13, 0x1, R2 ;  /* 0x000000010d027824 */ /* 0x000fc800078e0202 */
[----:B------:R-:W-:-:S07]  /*2be90*/  IMAD.MOV.U32 R13, RZ, RZ, R2 ;  /* 0x000000ffff0d7224 */ /* 0x000fce00078e0002 */
[----:B------:R-:W-:Y:S05]  /*2bea0*/  WARPSYNC.COLLECTIVE R15, `(.L_x_3187) ;  /* 0x000000000f087348 */ /* 0x000fea0003c00000 */
[----:B------:R0:W1:Y:S02]  /*2beb0*/  SHFL.UP P6, R14, R13, R12, R11 ;  /* 0x0400000c0d0e7389 */ /* 0x00006400000c000b */
[----:B01----:R-:W-:Y:S01]  /*2bec0*/  ENDCOLLECTIVE ;  /* 0x000000000000791b */ /* 0x003fe20003800000 */
.L_x_3187:
[----:B------:R-:W-:Y:S01]  /*2bed0*/  IMAD.MOV.U32 R12, RZ, RZ, 0x8 ;  /* 0x00000008ff0c7424 */ /* 0x000fe200078e00ff */
[----:B------:R-:W-:-:S05]  /*2bee0*/  SEL R3, R14, RZ, P3 ;  /* 0x000000ff0e037207 */ /* 0x000fca0001800000 */
[----:B------:R-:W-:-:S04]  /*2bef0*/  IMAD.IADD R3, R2, 0x1, R3 ;  /* 0x0000000102037824 */ /* 0x000fc800078e0203 */
[----:B------:R-:W-:-:S07]  /*2bf00*/  IMAD.MOV.U32 R13, RZ, RZ, R3 ;  /* 0x000000ffff0d7224 */ /* 0x000fce00078e0003 */
[----:B------:R-:W-:Y:S05]  /*2bf10*/  WARPSYNC.COLLECTIVE R15, `(.L_x_3188) ;  /* 0x000000000f087348 */ /* 0x000fea0003c00000 */
[----:B------:R0:W1:Y:S02]  /*2bf20*/  SHFL.UP P6, R14, R13, R12, R11 ;  /* 0x0400000c0d0e7389 */ /* 0x00006400000c000b */
[----:B01----:R-:W-:Y:S01]  /*2bf30*/  ENDCOLLECTIVE ;  /* 0x000000000000791b */ /* 0x003fe20003800000 */
.L_x_3188:
[----:B------:R-:W-:Y:S01]  /*2bf40*/  IMAD.MOV.U32 R12, RZ, RZ, 0x10 ;  /* 0x00000010ff0c7424 */ /* 0x000fe200078e00ff */
[----:B------:R-:W-:-:S05]  /*2bf50*/  SEL R14, R14, RZ, P4 ;  /* 0x000000ff0e0e7207 */ /* 0x000fca0002000000 */
[----:B------:R-:W-:-:S04]  /*2bf60*/  IMAD.IADD R5, R3, 0x1, R14 ;  /* 0x0000000103057824 */ /* 0x000fc800078e020e */
[----:B------:R-:W-:-:S07]  /*2bf70*/  IMAD.MOV.U32 R13, RZ, RZ, R5 ;  /* 0x000000ffff0d7224 */ /* 0x000fce00078e0005 */
[----:B------:R-:W-:Y:S05]  /*2bf80*/  WARPSYNC.COLLECTIVE R15, `(.L_x_3189) ;  /* 0x000000000f087348 */ /* 0x000fea0003c00000 */
[----:B------:R0:W1:Y:S02]  /*2bf90*/  SHFL.UP P6, R14, R13, R12, R11 ;  /* 0x0400000c0d0e7389 */ /* 0x00006400000c000b */
[----:B01----:R-:W-:Y:S01]  /*2bfa0*/  ENDCOLLECTIVE ;  /* 0x000000000000791b */ /* 0x003fe20003800000 */
.L_x_3189:
        /* <DEDUP_REMOVED lines=8> */
.L_x_3190:
[----:B------:R-:W-:Y:S05]  /*2c030*/  BRA `(.L_x_3191) ;  /* 0xffffffa4009c7947 */ /* 0x000fea000383ffff */
.L_x_3011:
[----:B------:R-:W-:Y:S01]  /*2c040*/  BSSY B0, `(.L_x_3192) ;  /* 0x0000006000007945 */ /* 0x000fe20003800000 */
[----:B------:R-:W-:Y:S01]  /*2c050*/  PLOP3.LUT P6, PT, P6, PT, PT, 0x8, 0x0 ;  /* 0x000000000000781c */ /* 0x000fe200037ce170 */
[----:B------:R-:W-:-:S12]  /*2c060*/  IMAD.MOV.U32 R15, RZ, RZ, -0x1 ;  /* 0xffffffffff0f7424 */ /* 0x000fd800078e00ff */
[----:B01----:R-:W-:Y:S05]  /*2c070*/  WARPSYNC.COLLECTIVE R15, `(.L_x_3193) ;  /* 0x000000000f087348 */ /* 0x003fea0003c00000 */
[----:B------:R-:W-:Y:S01]  /*2c080*/  VOTE.ANY R14, PT, P6 ;  /* 0x00000000000e7806 */ /* 0x000fe200030e0100 */
[----:B01----:R-:W-:Y:S06]  /*2c090*/  ENDCOLLECTIVE ;  /* 0x000000000000791b */ /* 0x003fec0003800000 */
.L_x_3193:
[----:B------:R-:W-:Y:S05]  /*2c0a0*/  BSYNC B0 ;  /* 0x0000000000007941 */ /* 0x000fea0003800000 */
.L_x_3192:
        /* <DEDUP_REMOVED lines=8> */
.L_x_3194:
[----:B------:R-:W-:Y:S02]  /*2c130*/  IMAD.IADD R27, R12, 0x1, R27 ;  /* 0x000000010c1b7824 */ /* 0x000fe400078e021b */
[----:B------:R-:W-:Y:S02]  /*2c140*/  IMAD.MOV.U32 R13, RZ, RZ, R4 ;  /* 0x000000ffff0d7224 */ /* 0x000fe400078e0004 */
[----:B------:R-:W-:-:S07]  /*2c150*/  IMAD.MOV.U32 R25, RZ, RZ, R14 ;  /* 0x000000ffff197224 */ /* 0x000fce00078e000e */
[----:B------:R-:W-:Y:S05]  /*2c160*/  WARPSYNC.COLLECTIVE R15, `(.L_x_3195) ;  /* 0x000000000f087348 */ /* 0x000fea0003c00000 */
[----:B------:R0:W1:Y:S02]  /*2c170*/  SHFL.IDX P6, R14, R13, R12, R11 ;  /* 0x0000000c0d0e7389 */ /* 0x00006400000c000b */
[----:B01----:R-:W-:Y:S01]  /*2c180*/  ENDCOLLECTIVE ;  /* 0x000000000000791b */ /* 0x003fe20003800000 */
.L_x_3195:
[----:B------:R-:W-:Y:S01]  /*2c190*/  IMAD.MOV.U32 R4, RZ, RZ, R14 ;  /* 0x000000ffff047224 */ /* 0x000fe200078e000e */
[----:B------:R-:W-:Y:S06]  /*2c1a0*/  BRA `(.L_x_3196) ;  /* 0xffffffa400807947 */ /* 0x000fec000383ffff */
.L_x_3013:
[----:B------:R-:W-:Y:S01]  /*2c1b0*/  BSSY B0, `(.L_x_3197) ;  /* 0x0000007000007945 */ /* 0x000fe20003800000 */
[----:B------:R-:W-:Y:S02]  /*2c1c0*/  IMAD.MOV.U32 R13, RZ, RZ, R2 ;  /* 0x000000ffff0d7224 */ /* 0x000fe400078e0002 */
[----:B------:R-:W-:Y:S02]  /*2c1d0*/  IMAD.MOV.U32 R11, RZ, RZ, 0x1f ;  /* 0x0000001fff0b7424 */ /* 0x000fe400078e00ff */
[----:B------:R-:W-:-:S07]  /*2c1e0*/  IMAD.MOV.U32 R15, RZ, RZ, -0x1 ;  /* 0xffffffffff0f7424 */ /* 0x000fce00078e00ff */
[----:B0-23--:R-:W-:Y:S05]  /*2c1f0*/  WARPSYNC.COLLECTIVE R15, `(.L_x_3198) ;  /* 0x000000000f087348 */ /* 0x00dfea0003c00000 */
[----:B------:R1:W4:Y:S02]  /*2c200*/  SHFL.IDX P6, R14, R13, R12, R11 ;  /* 0x0000000c0d0e7389 */ /* 0x00032400000c000b */
[----:B01234-:R-:W-:Y:S01]  /*2c210*/  ENDCOLLECTIVE ;  /* 0x000000000000791b */ /* 0x01ffe20003800000 */
.L_x_3198:
[----:B------:R-:W-:Y:S05]  /*2c220*/  BSYNC B0 ;  /* 0x0000000000007941 */ /* 0x000fea0003800000 */
.L_x_3197:
[----:B------:R-:W-:Y:S01]  /*2c230*/  IMAD.MOV.U32 R6, RZ, RZ, R14 ;  /* 0x000000ffff067224 */ /* 0x000fe200078e000e */
[----:B------:R-:W-:Y:S06]  /*2c240*/  BRA `(.L_x_3012) ;  /* 0xffffffa400707947 */ /* 0x000fec000383ffff */
.L_x_3019:
[----:B-1----:R1:W3:Y:S02]  /*2c250*/  SYNCS.PHASECHK.TRANS64.TRYWAIT P0, [R5+URZ+0x30820], R0 ;  /* 0x03082000050075a7 */ /* 0x0022e4000800017f */
[----:B---3--:R-:W-:Y:S05]  /*2c260*/  @!P0 NANOSLEEP.SYNCS 0x989680 ;  /* 0x009896800000895d */ /* 0x008fea0003900000 */
[----:B------:R-:W3:Y:S02]  /*2c270*/  @!P0 SYNCS.PHASECHK.TRANS64 P0, [R5+URZ+0x30820], R0 ;  /* 0x03082000050085a7 */ /* 0x000ee4000800007f */
[----:B---3--:R-:W-:Y:S05]  /*2c280*/  @!P0 BRA `(.L_x_3019) ;  /* 0xfffffffc00f08947 */ /* 0x008fea000383ffff */
[----:B------:R-:W-:Y:S05]  /*2c290*/  BRA `(.L_x_3199) ;  /* 0xffffffac00cc7947 */ /* 0x000fea000383ffff */
.L_x_3020:
        /* <DEDUP_REMOVED lines=11> */
.L_x_3201:
[----:B------:R-:W-:Y:S05]  /*2c350*/  BSYNC B0 ;  /* 0x0000000000007941 */ /* 0x000fea0003800000 */
.L_x_3200:
[----:B------:R-:W-:Y:S05]  /*2c360*/  BRA `(.L_x_3202) ;  /* 0xffffffac00b47947 */ /* 0x000fea000383ffff */
.L_x_3021:
[----:B------:R-:W-:Y:S01]  /*2c370*/  BSSY B0, `(.L_x_3203) ;  /* 0x0000006000007945 */ /* 0x000fe20003800000 */
[----:B------:R-:W-:-:S07]  /*2c380*/  IMAD.MOV.U32 R15, RZ, RZ, -0x1 ;  /* 0xffffffffff0f7424 */ /* 0x000fce00078e00ff */
[----:B012---:R-:W-:Y:S05]  /*2c390*/  WARPSYNC.COLLECTIVE R15, `(.L_x_3204) ;  /* 0x000000000f0c7348 */ /* 0x007fea0003c00000 */
[----:B------:R-:W-:Y:S02]  /*2c3a0*/  ELECT P6, UR62, PT ;  /* 0x00000000003e782f */ /* 0x000fe400038c0000 */
[----:B------:R-:W-:Y:S01]  /*2c3b0*/  MOV R14, UR62 ;  /* 0x0000003e000e7c02 */ /* 0x000fe20008000f00 */
[----:B012---:R-:W-:Y:S10]  /*2c3c0*/  ENDCOLLECTIVE ;  /* 0x000000000000791b */ /* 0x007ff40003800000 */
.L_x_3204:
[----:B------:R-:W-:Y:S05]  /*2c3d0*/  BSYNC B0 ;  /* 0x0000000000007941 */ /* 0x000fea0003800000 */
.L_x_3203:
[----:B------:R-:W-:Y:S05]  /*2c3e0*/  BRA `(.L_x_3205) ;  /* 0xffffffac00a87947 */ /* 0x000fea000383ffff */
.L_x_3023:
[----:B-1----:R1:W3:Y:S02]  /*2c3f0*/  SYNCS.PHASECHK.TRANS64.TRYWAIT P1, [R3+URZ+0x30840], R2 ;  /* 0x03084002030075a7 */ /* 0x0022e4000802017f */
[----:B---3--:R-:W-:Y:S05]  /*2c400*/  @!P1 NANOSLEEP.SYNCS 0x989680 ;  /* 0x009896800000995d */ /* 0x008fea0003900000 */
[----:B------:R-:W3:Y:S02]  /*2c410*/  @!P1 SYNCS.PHASECHK.TRANS64 P1, [R3+URZ+0x30840], R2 ;  /* 0x03084002030095a7 */ /* 0x000ee4000802007f */
[----:B---3--:R-:W-:Y:S05]  /*2c420*/  @!P1 BRA `(.L_x_3023) ;  /* 0xfffffffc00f09947 */ /* 0x008fea000383ffff */
[----:B------:R-:W-:Y:S05]  /*2c430*/  BRA `(.L_x_3206) ;  /* 0xffffffac00c87947 */ /* 0x000fea000383ffff */
.L_x_3025:
[----:B---3--:R3:W4:Y:S02]  /*2c440*/  SYNCS.PHASECHK.TRANS64.TRYWAIT P1, [R23+URZ+0x30840], R0 ;  /* 0x03084000170075a7 */ /* 0x008724000802017f */
[----:B----4-:R-:W-:Y:S05]  /*2c450*/  @!P1 NANOSLEEP.SYNCS 0x989680 ;  /* 0x009896800000995d */ /* 0x010fea0003900000 */
[----:B------:R-:W4:Y:S02]  /*2c460*/  @!P1 SYNCS.PHASECHK.TRANS64 P1, [R23+URZ+0x30840], R0 ;  /* 0x03084000170095a7 */ /* 0x000f24000802007f */
[----:B----4-:R-:W-:Y:S05]  /*2c470*/  @!P1 BRA `(.L_x_3025) ;  /* 0xfffffffc00f09947 */ /* 0x010fea000383ffff */
[----:B------:R-:W-:Y:S05]  /*2c480*/  BRA `(.L_x_3207) ;  /* 0xffffffac00d47947 */ /* 0x000fea000383ffff */
.L_x_3027:
[----:B----4-:R4:W0:Y:S02]  /*2c490*/  SYNCS.PHASECHK.TRANS64.TRYWAIT P1, [R3+URZ+0x30860], R2 ;  /* 0x03086002030075a7 */ /* 0x010824000802017f */
[----:B0-----:R-:W-:Y:S05]  /*2c4a0*/  @!P1 NANOSLEEP.SYNCS 0x989680 ;  /* 0x009896800000995d */ /* 0x001fea0003900000 */
[----:B------:R-:W0:Y:S02]  /*2c4b0*/  @!P1 SYNCS.PHASECHK.TRANS64 P1, [R3+URZ+0x30860], R2 ;  /* 0x03086002030095a7 */ /* 0x000e24000802007f */
[----:B0-----:R-:W-:Y:S05]  /*2c4c0*/  @!P1 BRA `(.L_x_3027) ;  /* 0xfffffffc00f09947 */ /* 0x001fea000383ffff */
[----:B------:R-:W-:Y:S05]  /*2c4d0*/  BRA `(.L_x_3208) ;  /* 0xffffffac00d07947 */ /* 0x000fea000383ffff */
.L_x_3209:
        /* <DEDUP_REMOVED lines=10> */
.L_x_3218:


//--------------------- .nv.global.init           --------------------------
	.section	.nv.global.init,"aw",@progbits
.nv.global.init:
	.type		$str$23,@object
	.size		$str$23,($str$24 - $str$23)
$str$23:
        /*0000*/ 	.byte	0x28, 0x61, 0x64, 0x64, 0x72, 0x65, 0x73, 0x73, 0x20, 0x26, 0x20, 0x6d, 0x61, 0x73, 0x6b, 0x29
        /*0010*/ 	.byte	0x20, 0x3d, 0x3d, 0x20, 0x30, 0x00
	.type		$str$24,@object
	.size		$str$24,(__unnamed_5 - $str$24)
$str$24:
        /*0016*/ 	.byte	0x2f, 0x74, 0x6d, 0x70, 0x2f, 0x6f, 0x73, 0x73, 0x5f, 0x6b, 0x65, 0x72, 0x6e, 0x65, 0x6c, 0x73
        /*0026*/ 	.byte	0x5f, 0x73, 0x72, 0x63, 0x2f, 0x66, 0x6c, 0x61, 0x73, 0x68, 0x5f, 0x61, 0x74, 0x74, 0x65, 0x6e
        /*0036*/ 	.byte	0x74, 0x69, 0x6f, 0x6e, 0x2f, 0x63, 0x73, 0x72, 0x63, 0x2f, 0x63, 0x75, 0x74, 0x6c, 0x61, 0x73
        /*0046*/ 	.byte	0x73, 0x2f, 0x69, 0x6e, 0x63, 0x6c, 0x75, 0x64, 0x65, 0x2f, 0x63, 0x75, 0x74, 0x65, 0x2f, 0x70
        /*0056*/ 	.byte	0x6f, 0x69, 0x6e, 0x74, 0x65, 0x72, 0x5f, 0x66, 0x6c, 0x61, 0x67, 0x67, 0x65, 0x64, 0x2e, 0x68
        /*0066*/ 	.byte	0x70, 0x70, 0x00
	.type		__unnamed_5,@object
	.size		__unnamed_5,(__unnamed_4 - __unnamed_5)
__unnamed_5:
        /* <DEDUP_REMOVED lines=25> */
	.type		__unnamed_4,@object
	.size		__unnamed_4,(__unnamed_3 - __unnamed_4)
__unnamed_4:
        /* <DEDUP_REMOVED lines=25> */
	.type		__unnamed_3,@object
	.size		__unnamed_3,(__unnamed_2 - __unnamed_3)
__unnamed_3:
        /* <DEDUP_REMOVED lines=29> */
	.type		__unnamed_2,@object
	.size		__unnamed_2,(__unnamed_1 - __unnamed_2)
__unnamed_2:
        /* <DEDUP_REMOVED lines=29> */
	.type		__unnamed_1,@object
	.size		__unnamed_1,(.L_0 - __unnamed_1)
__unnamed_1:
        /* <DEDUP_REMOVED lines=29> */
        /*08e1*/ 	.byte	0x5d, 0x00
.L_0:


//--------------------- .nv.shared._ZN7cutlass13device_kernelIN5flash11enable_sm90INS1_16FlashAttnFwdSm90INS1_25CollectiveMainloopFwdSm90ILi2EN4cute5tupleIJNS5_1CILi1EEES8_S8_EEENS6_IJNS7_ILi128EEENS7_ILi96EEENS7_ILi192EEEEEELi192ENS_10bfloat16_tEfNS_4arch4Sm90ELb0ELb0ELb0ELb0ELb1ELb0ELb0ELb1ELb1ELb1ELb1ELb0EEENS1_21CollectiveEpilogueFwdINS6_IJSA_SC_SB_EEES9_SE_SG_Li256ELb0ELb1ELb1ELb0EEENS1_19SingleTileSchedulerILb0ELb1ELb1ELi128EEEEEEEEEvNT_6ParamsE --------------------------
	.section	.nv.shared._ZN7cutlass13device_kernelIN5flash11enable_sm90INS1_16FlashAttnFwdSm90INS1_25CollectiveMainloopFwdSm90ILi2EN4cute5tupleIJNS5_1CILi1EEES8_S8_EEENS6_IJNS7_ILi128EEENS7_ILi96EEENS7_ILi192EEEEEELi192ENS_10bfloat16_tEfNS_4arch4Sm90ELb0ELb0ELb0ELb0ELb1ELb0ELb0ELb1ELb1ELb1ELb1ELb0EEENS1_21CollectiveEpilogueFwdINS6_IJSA_SC_SB_EEES9_SE_SG_Li256ELb0ELb1ELb1ELb0EEENS1_19SingleTileSchedulerILb0ELb1ELb1ELi128EEEEEEEEEvNT_6ParamsE,"aw",@nobits
	.sectionflags	@""
	.align	16
	.zero		1024


//--------------------- .nv.shared.reserved.0     --------------------------
	.section	.nv.shared.reserved.0,"aw",@nobits
	.weak		__nv_reservedSMEM_offset_0_alias
	.size		__nv_reservedSMEM_offset_0_alias, 0, 0
	.other		__nv_reservedSMEM_offset_0_alias,@"STO_CUDA_RESERVED_SHARED STV_DEFAULT"
__nv_reservedSMEM_offset_0_alias:
	.zero		0


//--------------------- .nv.global                --------------------------
	.section	.nv.global,"aw",@nobits
.nv.global:
	.type		_ZN78_INTERNAL_4d69fd5c_42_flash_fwd_hdim192_bf16_paged_split_sm90_cu_a7f3af4d_42084cute1_E,@object
	.size		_ZN78_INTERNAL_4d69fd5c_42_flash_fwd_hdim192_bf16_paged_split_sm90_cu_a7f3af4d_42084cute1_E,(_ZN78_INTERNAL_4d69fd5c_42_flash_fwd_hdim192_bf16_paged_split_sm90_cu_a7f3af4d_42084cuda3std3__45__cpo6cbeginE - _ZN78_INTERNAL_4d69fd5c_42_flash_fwd_hdim192_bf16_paged_split_sm90_cu_a7f3af4d_42084cute1_E)
_ZN78_INTERNAL_4d69fd5c_42_flash_fwd_hdim192_bf16_paged_split_sm90_cu_a7f3af4d_42084cute1_E:
	.zero		1
	.type		_ZN78_INTERNAL_4d69fd5c_42_flash_fwd_hdim192_bf16_paged_split_sm90_cu_a7f3af4d_42084cuda3std3__45__cpo6cbeginE,@object
	.size		_ZN78_INTERNAL_4d69fd5c_42_flash_fwd_hdim192_bf16_paged_split_sm90_cu_a7f3af4d_42084cuda3std3__45__cpo6cbeginE,(_ZN78_INTERNAL_4d69fd5c_42_flash_fwd_hdim192_bf16_paged_split_sm90_cu_a7f3af4d_42084cuda3std3__48in_placeE - _ZN78_INTERNAL_4d69fd5c_42_flash_fwd_hdim192_bf16_paged_split_sm90_cu_a7f3af4d_42084cuda3std3__45__cpo6cbeginE)
_ZN78_INTERNAL_4d69fd5c_42_flash_fwd_hdim192_bf16_paged_split_sm90_cu_a7f3af4d_42084cuda3std3__45__cpo6cbeginE:
	.zero		1
	.type		_ZN78_INTERNAL_4d69fd5c_42_flash_fwd_hdim192_bf16_paged_split_sm90_cu_a7f3af4d_42084cuda3std3__48in_placeE,@object
	.size		_ZN78_INTERNAL_4d69fd5c_42_flash_fwd_hdim192_bf16_paged_split_sm90_cu_a7f3af4d_42084cuda3std3__48in_placeE,(_ZN78_INTERNAL_4d69fd5c_42_flash_fwd_hdim192_bf16_paged_split_sm90_cu_a7f3af4d_42084cuda3std6ranges3__45__cpo9iter_moveE - _ZN78_INTERNAL_4d69fd5c_42_flash_fwd_hdim192_bf16_paged_split_sm90_cu_a7f3af4d_42084cuda3std3__48in_placeE)
_ZN78_INTERNAL_4d69fd5c_42_flash_fwd_hdim192_bf16_paged_split_sm90_cu_a7f3af4d_42084cuda3std3__48in_placeE:
	.zero		1
	.type		_ZN78_INTERNAL_4d69fd5c_42_flash_fwd_hdim192_bf16_paged_split_sm90_cu_a7f3af4d_42084cuda3std6ranges3__45__cpo9iter_moveE,@object
	.size		_ZN78_INTERNAL_4d69fd5c_42_flash_fwd_hdim192_bf16_paged_split_sm90_cu_a7f3af4d_42084cuda3std6ranges3__45__cpo9iter_moveE,(_ZN78_INTERNAL_4d69fd5c_42_flash_fwd_hdim192_bf16_paged_split_sm90_cu_a7f3af4d_42084cuda3std3__45__cpo5beginE - _ZN78_INTERNAL_4d69fd5c_42_flash_fwd_hdim192_bf16_paged_split_sm90_cu_a7f3af4d_42084cuda3std6ranges3__45__cpo9iter_moveE)
_ZN78_INTERNAL_4d69fd5c_42_flash_fwd_hdim192_bf16_paged_split_sm90_cu_a7f3af4d_42084cuda3std6ranges3__45__cpo9iter_moveE:
	.zero		1
	.type		_ZN78_INTERNAL_4d69fd5c_42_flash_fwd_hdim192_bf16_paged_split_sm90_cu_a7f3af4d_42084cuda3std3__45__cpo5beginE,@object
	.size		_ZN78_INTERNAL_4d69fd5c_42_flash_fwd_hdim192_bf16_paged_split_sm90_cu_a7f3af4d_42084cuda3std3__45__cpo5beginE,(_ZN78_INTERNAL_4d69fd5c_42_flash_fwd_hdim192_bf16_paged_split_sm90_cu_a7f3af4d_42084cuda3std3__480_GLOBAL__N__4d69fd5c_42_flash_fwd_hdim192_bf16_paged_split_sm90_cu_a7f3af4d_42086ignoreE - _ZN78_INTERNAL_4d69fd5c_42_flash_fwd_hdim192_bf16_paged_split_sm90_cu_a7f3af4d_42084cuda3std3__45__cpo5beginE)
_ZN78_INTERNAL_4d69fd5c_42_flash_fwd_hdim192_bf16_paged_split_sm90_cu_a7f3af4d_42084cuda3std3__45__cpo5beginE:
	.zero		1
	.type		_ZN78_INTERNAL_4d69fd5c_42_flash_fwd_hdim192_bf16_paged_split_sm90_cu_a7f3af4d_42084cuda3std3__480_GLOBAL__N__4d69fd5c_42_flash_fwd_hdim192_bf16_paged_split_sm90_cu_a7f3af4d_42086ignoreE,@object
	.size		_ZN78_INTERNAL_4d69fd5c_42_flash_fwd_hdim192_bf16_paged_split_sm90_cu_a7f3af4d_42084cuda3std3__480_GLOBAL__N__4d69fd5c_42_flash_fwd_hdim192_bf16_paged_split_sm90_cu_a7f3af4d_42086ignoreE,(_ZN78_INTERNAL_4d69fd5c_42_flash_fwd_hdim192_bf16_paged_split_sm90_cu_a7f3af4d_42084cute7productE - _ZN78_INTERNAL_4d69fd5c_42_flash_fwd_hdim192_bf16_paged_split_sm90_cu_a7f3af4d_42084cuda3std3__480_GLOBAL__N__4d69fd5c_42_flash_fwd_hdim192_bf16_paged_split_sm90_cu_a7f3af4d_42086ignoreE)
_ZN78_INTERNAL_4d69fd5c_42_flash_fwd_hdim192_bf16_paged_split_sm90_cu_a7f3af4d_42084cuda3std3__480_GLOBAL__N__4d69fd5c_42_flash_fwd_hdim192_bf16_paged_split_sm90_cu_a7f3af4d_42086ignoreE:
	.zero		1
	.type		_ZN78_INTERNAL_4d69fd5c_42_flash_fwd_hdim192_bf16_paged_split_sm90_cu_a7f3af4d_42084cute7productE,@object
	.size		_ZN78_INTERNAL_4d69fd5c_42_flash_fwd_hdim192_bf16_paged_split_sm90_cu_a7f3af4d_42084cute7productE,(_ZN78_INTERNAL_4d69fd5c_42_flash_fwd_hdim192_bf16_paged_split_sm90_cu_a7f3af4d_42084cuda3std3__45__cpo3endE - _ZN78_INTERNAL_4d69fd5c_42_flash_fwd_hdim192_bf16_paged_split_sm90_cu_a7f3af4d_42084cute7productE)
_ZN78_INTERNAL_4d69fd5c_42_flash_fwd_hdim192_bf16_paged_split_sm90_cu_a7f3af4d_42084cute7productE:
	.zero		1
	.type		_ZN78_INTERNAL_4d69fd5c_42_flash_fwd_hdim192_bf16_paged_split_sm90_cu_a7f3af4d_42084cuda3std3__45__cpo3endE,@object
	.size		_ZN78_INTERNAL_4d69fd5c_42_flash_fwd_hdim192_bf16_paged_split_sm90_cu_a7f3af4d_42084cuda3std3__45__cpo3endE,(_ZN78_INTERNAL_4d69fd5c_42_flash_fwd_hdim192_bf16_paged_split_sm90_cu_a7f3af4d_42084cuda3std3__419piecewise_constructE - _ZN78_INTERNAL_4d69fd5c_42_flash_fwd_hdim192_bf16_paged_split_sm90_cu_a7f3af4d_42084cuda3std3__45__cpo3endE)
_ZN78_INTERNAL_4d69fd5c_42_flash_fwd_hdim192_bf16_paged_split_sm90_cu_a7f3af4d_42084cuda3std3__45__cpo3endE:
	.zero		1
	.type		_ZN78_INTERNAL_4d69fd5c_42_flash_fwd_hdim192_bf16_paged_split_sm90_cu_a7f3af4d_42084cuda3std3__419piecewise_constructE,@object
	.size		_ZN78_INTERNAL_4d69fd5c_42_flash_fwd_hdim192_bf16_paged_split_sm90_cu_a7f3af4d_42084cuda3std3__419piecewise_constructE,(_ZN78_INTERNAL_4d69fd5c_42_flash_fwd_hdim192_bf16_paged_split_sm90_cu_a7f3af4d_42084cuda3std3__45__cpo4cendE - _ZN78_INTERNAL_4d69fd5c_42_flash_fwd_hdim192_bf16_paged_split_sm90_cu_a7f3af4d_42084cuda3std3__419piecewise_constructE)
_ZN78_INTERNAL_4d69fd5c_42_flash_fwd_hdim192_bf16_paged_split_sm90_cu_a7f3af4d_42084cuda3std3__419piecewise_constructE:
	.zero		1
	.type		_ZN78_INTERNAL_4d69fd5c_42_flash_fwd_hdim192_bf16_paged_split_sm90_cu_a7f3af4d_42084cuda3std3__45__cpo4cendE,@object
	.size		_ZN78_INTERNAL_4d69fd5c_42_flash_fwd_hdim192_bf16_paged_split_sm90_cu_a7f3af4d_42084cuda3std3__45__cpo4cendE,(_ZN78_INTERNAL_4d69fd5c_42_flash_fwd_hdim192_bf16_paged_split_sm90_cu_a7f3af4d_42084cuda3std6ranges3__45__cpo4swapE - _ZN78_INTERNAL_4d69fd5c_42_flash_fwd_hdim192_bf16_paged_split_sm90_cu_a7f3af4d_42084cuda3std3__45__cpo4cendE)
_ZN78_INTERNAL_4d69fd5c_42_flash_fwd_hdim192_bf16_paged_split_sm90_cu_a7f3af4d_42084cuda3std3__45__cpo4cendE:
	.zero		1
	.type		_ZN78_INTERNAL_4d69fd5c_42_flash_fwd_hdim192_bf16_paged_split_sm90_cu_a7f3af4d_42084cuda3std6ranges3__45__cpo4swapE,@object
	.size		_ZN78_INTERNAL_4d69fd5c_42_flash_fwd_hdim192_bf16_paged_split_sm90_cu_a7f3af4d_42084cuda3std6ranges3__45__cpo4swapE,(.L_12 - _ZN78_INTERNAL_4d69fd5c_42_flash_fwd_hdim192_bf16_paged_split_sm90_cu_a7f3af4d_42084cuda3std6ranges3__45__cpo4swapE)
_ZN78_INTERNAL_4d69fd5c_42_flash_fwd_hdim192_bf16_paged_split_sm90_cu_a7f3af4d_42084cuda3std6ranges3__45__cpo4swapE:
	.zero		1
.L_12:


//--------------------- .nv.shared._ZN7cutlass13device_kernelIN5flash11enable_sm90INS1_16FlashAttnFwdSm90INS1_25CollectiveMainloopFwdSm90ILi2EN4cute5tupleIJNS5_1CILi1EEES8_S8_EEENS6_IJNS7_ILi128EEENS7_ILi96EEENS7_ILi192EEEEEELi192ENS_10bfloat16_tEfNS_4arch4Sm90ELb0ELb0ELb0ELb1ELb1ELb0ELb0ELb1ELb1ELb1ELb1ELb0EEENS1_21CollectiveEpilogueFwdINS6_IJSA_SC_SB_EEES9_SE_SG_Li256ELb1ELb1ELb1ELb0EEENS1_36VarlenDynamicPersistentTileSchedulerILi128ELi96ELi256ELi128ELb1ELb1ELb1ELb0ELb1ELb1EEEEEEEEEvNT_6ParamsE --------------------------
	.section	.nv.shared._ZN7cutlass13device_kernelIN5flash11enable_sm90INS1_16FlashAttnFwdSm90INS1_25CollectiveMainloopFwdSm90ILi2EN4cute5tupleIJNS5_1CILi1EEES8_S8_EEENS6_IJNS7_ILi128EEENS7_ILi96EEENS7_ILi192EEEEEELi192ENS_10bfloat16_tEfNS_4arch4Sm90ELb0ELb0ELb0ELb1ELb1ELb0ELb0ELb1ELb1ELb1ELb1ELb0EEENS1_21CollectiveEpilogueFwdINS6_IJSA_SC_SB_EEES9_SE_SG_Li256ELb1ELb1ELb1ELb0EEENS1_36VarlenDynamicPersistentTileSchedulerILi128ELi96ELi256ELi128ELb1ELb1ELb1ELb0ELb1ELb1EEEEEEEEEvNT_6ParamsE,"aw",@nobits
	.sectionflags	@""
	.align	16
	.zero		1024


//--------------------- .nv.shared._ZN7cutlass13device_kernelIN5flash11enable_sm90INS1_16FlashAttnFwdSm90INS1_25CollectiveMainloopFwdSm90ILi2EN4cute5tupleIJNS5_1CILi1EEES8_S8_EEENS6_IJNS7_ILi128EEENS7_ILi96EEENS7_ILi192EEEEEELi192ENS_10bfloat16_tEfNS_4arch4Sm90ELb0ELb0ELb0ELb1ELb1ELb1ELb0ELb1ELb1ELb1ELb1ELb0EEENS1_21CollectiveEpilogueFwdINS6_IJSA_SC_SB_EEES9_SE_SG_Li256ELb1ELb1ELb1ELb0EEENS1_36VarlenDynamicPersistentTileSchedulerILi128ELi96ELi256ELi128ELb1ELb1ELb1ELb0ELb1ELb1EEEEEEEEEvNT_6ParamsE --------------------------
	.section	.nv.shared._ZN7cutlass13device_kernelIN5flash11enable_sm90INS1_16FlashAttnFwdSm90INS1_25CollectiveMainloopFwdSm90ILi2EN4cute5tupleIJNS5_1CILi1EEES8_S8_EEENS6_IJNS7_ILi128EEENS7_ILi96EEENS7_ILi192EEEEEELi192ENS_10bfloat16_tEfNS_4arch4Sm90ELb0ELb0ELb0ELb1ELb1ELb1ELb0ELb1ELb1ELb1ELb1ELb0EEENS1_21CollectiveEpilogueFwdINS6_IJSA_SC_SB_EEES9_SE_SG_Li256ELb1ELb1ELb1ELb0EEENS1_36VarlenDynamicPersistentTileSchedulerILi128ELi96ELi256ELi128ELb1ELb1ELb1ELb0ELb1ELb1EEEEEEEEEvNT_6ParamsE,"aw",@nobits
	.sectionflags	@""
	.align	16
	.zero		1024


//--------------------- .nv.shared._ZN7cutlass13device_kernelIN5flash11enable_sm90INS1_16FlashAttnFwdSm90INS1_25CollectiveMainloopFwdSm90ILi2EN4cute5tupleIJNS5_1CILi1EEES8_S8_EEENS6_IJNS7_ILi128EEENS7_ILi96EEENS7_ILi192EEEEEELi192ENS_10bfloat16_tEfNS_4arch4Sm90ELb0ELb1ELb0ELb0ELb1ELb0ELb0ELb1ELb1ELb1ELb1ELb0EEENS1_21CollectiveEpilogueFwdINS6_IJSA_SC_SB_EEES9_SE_SG_Li256ELb0ELb1ELb1ELb0EEENS1_19SingleTileSchedulerILb0ELb1ELb1ELi128EEEEEEEEEvNT_6ParamsE --------------------------
	.section	.nv.shared._ZN7cutlass13device_kernelIN5flash11enable_sm90INS1_16FlashAttnFwdSm90INS1_25CollectiveMainloopFwdSm90ILi2EN4cute5tupleIJNS5_1CILi1EEES8_S8_EEENS6_IJNS7_ILi128EEENS7_ILi96EEENS7_ILi192EEEEEELi192ENS_10bfloat16_tEfNS_4arch4Sm90ELb0ELb1ELb0ELb0ELb1ELb0ELb0ELb1ELb1ELb1ELb1ELb0EEENS1_21CollectiveEpilogueFwdINS6_IJSA_SC_SB_EEES9_SE_SG_Li256ELb0ELb1ELb1ELb0EEENS1_19SingleTileSchedulerILb0ELb1ELb1ELi128EEEEEEEEEvNT_6ParamsE,"aw",@nobits
	.sectionflags	@""
	.align	16
	.zero		1024


//--------------------- .nv.shared._ZN7cutlass13device_kernelIN5flash11enable_sm90INS1_16FlashAttnFwdSm90INS1_25CollectiveMainloopFwdSm90ILi2EN4cute5tupleIJNS5_1CILi1EEES8_S8_EEENS6_IJNS7_ILi128EEENS7_ILi96EEENS7_ILi192EEEEEELi192ENS_10bfloat16_tEfNS_4arch4Sm90ELb0ELb1ELb0ELb1ELb1ELb0ELb0ELb1ELb1ELb1ELb1ELb0EEENS1_21CollectiveEpilogueFwdINS6_IJSA_SC_SB_EEES9_SE_SG_Li256ELb1ELb1ELb1ELb0EEENS1_36VarlenDynamicPersistentTileSchedulerILi128ELi96ELi256ELi128ELb1ELb1ELb1ELb1ELb0ELb1EEEEEEEEEvNT_6ParamsE --------------------------
	.section	.nv.shared._ZN7cutlass13device_kernelIN5flash11enable_sm90INS1_16FlashAttnFwdSm90INS1_25CollectiveMainloopFwdSm90ILi2EN4cute5tupleIJNS5_1CILi1EEES8_S8_EEENS6_IJNS7_ILi128EEENS7_ILi96EEENS7_ILi192EEEEEELi192ENS_10bfloat16_tEfNS_4arch4Sm90ELb0ELb1ELb0ELb1ELb1ELb0ELb0ELb1ELb1ELb1ELb1ELb0EEENS1_21CollectiveEpilogueFwdINS6_IJSA_SC_SB_EEES9_SE_SG_Li256ELb1ELb1ELb1ELb0EEENS1_36VarlenDynamicPersistentTileSchedulerILi128ELi96ELi256ELi128ELb1ELb1ELb1ELb1ELb0ELb1EEEEEEEEEvNT_6ParamsE,"aw",@nobits
	.sectionflags	@""
	.align	16
	.zero		1024


//--------------------- .nv.shared._ZN7cutlass13device_kernelIN5flash11enable_sm90INS1_16FlashAttnFwdSm90INS1_25CollectiveMainloopFwdSm90ILi2EN4cute5tupleIJNS5_1CILi1EEES8_S8_EEENS6_IJNS7_ILi128EEENS7_ILi96EEENS7_ILi192EEEEEELi192ENS_10bfloat16_tEfNS_4arch4Sm90ELb0ELb1ELb0ELb1ELb1ELb1ELb0ELb1ELb1ELb1ELb1ELb0EEENS1_21CollectiveEpilogueFwdINS6_IJSA_SC_SB_EEES9_SE_SG_Li256ELb1ELb1ELb1ELb0EEENS1_36VarlenDynamicPersistentTileSchedulerILi128ELi96ELi256ELi128ELb1ELb1ELb1ELb1ELb0ELb1EEEEEEEEEvNT_6ParamsE --------------------------
	.section	.nv.shared._ZN7cutlass13device_kernelIN5flash11enable_sm90INS1_16FlashAttnFwdSm90INS1_25CollectiveMainloopFwdSm90ILi2EN4cute5tupleIJNS5_1CILi1EEES8_S8_EEENS6_IJNS7_ILi128EEENS7_ILi96EEENS7_ILi192EEEEEELi192ENS_10bfloat16_tEfNS_4arch4Sm90ELb0ELb1ELb0ELb1ELb1ELb1ELb0ELb1ELb1ELb1ELb1ELb0EEENS1_21CollectiveEpilogueFwdINS6_IJSA_SC_SB_EEES9_SE_SG_Li256ELb1ELb1ELb1ELb0EEENS1_36VarlenDynamicPersistentTileSchedulerILi128ELi96ELi256ELi128ELb1ELb1ELb1ELb1ELb0ELb1EEEEEEEEEvNT_6ParamsE,"aw",@nobits
	.sectionflags	@""
	.align	16
	.zero		1024


//--------------------- .nv.shared._ZN7cutlass13device_kernelIN5flash11enable_sm90INS1_16FlashAttnFwdSm90INS1_25CollectiveMainloopFwdSm90ILi2EN4cute5tupleIJNS5_1CILi1EEES8_S8_EEENS6_IJNS7_ILi128EEENS7_ILi96EEENS7_ILi192EEEEEELi192ENS_10bfloat16_tEfNS_4arch4Sm90ELb1ELb0ELb0ELb0ELb1ELb0ELb0ELb1ELb1ELb1ELb1ELb0EEENS1_21CollectiveEpilogueFwdINS6_IJSA_SC_SB_EEES9_SE_SG_Li256ELb0ELb1ELb1ELb0EEENS1_19SingleTileSchedulerILb0ELb1ELb1ELi128EEEEEEEEEvNT_6ParamsE --------------------------
	.section	.nv.shared._ZN7cutlass13device_kernelIN5flash11enable_sm90INS1_16FlashAttnFwdSm90INS1_25CollectiveMainloopFwdSm90ILi2EN4cute5tupleIJNS5_1CILi1EEES8_S8_EEENS6_IJNS7_ILi128EEENS7_ILi96EEENS7_ILi192EEEEEELi192ENS_10bfloat16_tEfNS_4arch4Sm90ELb1ELb0ELb0ELb0ELb1ELb0ELb0ELb1ELb1ELb1ELb1ELb0EEENS1_21CollectiveEpilogueFwdINS6_IJSA_SC_SB_EEES9_SE_SG_Li256ELb0ELb1ELb1ELb0EEENS1_19SingleTileSchedulerILb0ELb1ELb1ELi128EEEEEEEEEvNT_6ParamsE,"aw",@nobits
	.sectionflags	@""
	.align	16
	.zero		1024


//--------------------- .nv.shared._ZN7cutlass13device_kernelIN5flash11enable_sm90INS1_16FlashAttnFwdSm90INS1_25CollectiveMainloopFwdSm90ILi2EN4cute5tupleIJNS5_1CILi1EEES8_S8_EEENS6_IJNS7_ILi128EEENS7_ILi96EEENS7_ILi192EEEEEELi192ENS_10bfloat16_tEfNS_4arch4Sm90ELb1ELb0ELb0ELb1ELb1ELb0ELb0ELb1ELb1ELb1ELb1ELb0EEENS1_21CollectiveEpilogueFwdINS6_IJSA_SC_SB_EEES9_SE_SG_Li256ELb1ELb1ELb1ELb0EEENS1_36VarlenDynamicPersistentTileSchedulerILi128ELi96ELi256ELi128ELb1ELb1ELb1ELb1ELb1ELb1EEEEEEEEEvNT_6ParamsE --------------------------
	.section	.nv.shared._ZN7cutlass13device_kernelIN5flash11enable_sm90INS1_16FlashAttnFwdSm90INS1_25CollectiveMainloopFwdSm90ILi2EN4cute5tupleIJNS5_1CILi1EEES8_S8_EEENS6_IJNS7_ILi128EEENS7_ILi96EEENS7_ILi192EEEEEELi192ENS_10bfloat16_tEfNS_4arch4Sm90ELb1ELb0ELb0ELb1ELb1ELb0ELb0ELb1ELb1ELb1ELb1ELb0EEENS1_21CollectiveEpilogueFwdINS6_IJSA_SC_SB_EEES9_SE_SG_Li256ELb1ELb1ELb1ELb0EEENS1_36VarlenDynamicPersistentTileSchedulerILi128ELi96ELi256ELi128ELb1ELb1ELb1ELb1ELb1ELb1EEEEEEEEEvNT_6ParamsE,"aw",@nobits
	.sectionflags	@""
	.align	16
	.zero		1024


//--------------------- .nv.shared._ZN7cutlass13device_kernelIN5flash11enable_sm90INS1_16FlashAttnFwdSm90INS1_25CollectiveMainloopFwdSm90ILi2EN4cute5tupleIJNS5_1CILi1EEES8_S8_EEENS6_IJNS7_ILi128EEENS7_ILi96EEENS7_ILi192EEEEEELi192ENS_10bfloat16_tEfNS_4arch4Sm90ELb1ELb0ELb0ELb1ELb1ELb1ELb0ELb1ELb1ELb1ELb1ELb0EEENS1_21CollectiveEpilogueFwdINS6_IJSA_SC_SB_EEES9_SE_SG_Li256ELb1ELb1ELb1ELb0EEENS1_36VarlenDynamicPersistentTileSchedulerILi128ELi96ELi256ELi128ELb1ELb1ELb1ELb1ELb1ELb1EEEEEEEEEvNT_6ParamsE --------------------------
	.section	.nv.shared._ZN7cutlass13device_kernelIN5flash11enable_sm90INS1_16FlashAttnFwdSm90INS1_25CollectiveMainloopFwdSm90ILi2EN4cute5tupleIJNS5_1CILi1EEES8_S8_EEENS6_IJNS7_ILi128EEENS7_ILi96EEENS7_ILi192EEEEEELi192ENS_10bfloat16_tEfNS_4arch4Sm90ELb1ELb0ELb0ELb1ELb1ELb1ELb0ELb1ELb1ELb1ELb1ELb0EEENS1_21CollectiveEpilogueFwdINS6_IJSA_SC_SB_EEES9_SE_SG_Li256ELb1ELb1ELb1ELb0EEENS1_36VarlenDynamicPersistentTileSchedulerILi128ELi96ELi256ELi128ELb1ELb1ELb1ELb1ELb1ELb1EEEEEEEEEvNT_6ParamsE,"aw",@nobits
	.sectionflags	@""
	.align	16
	.zero		1024


//--------------------- .nv.constant0._ZN7cutlass13device_kernelIN5flash11enable_sm90INS1_16FlashAttnFwdSm90INS1_25CollectiveMainloopFwdSm90ILi2EN4cute5tupleIJNS5_1CILi1EEES8_S8_EEENS6_IJNS7_ILi128EEENS7_ILi96EEENS7_ILi192EEEEEELi192ENS_10bfloat16_tEfNS_4arch4Sm90ELb0ELb0ELb0ELb0ELb1ELb0ELb0ELb1ELb1ELb1ELb1ELb0EEENS1_21CollectiveEpilogueFwdINS6_IJSA_SC_SB_EEES9_SE_SG_Li256ELb0ELb1ELb1ELb0EEENS1_19SingleTileSchedulerILb0ELb1ELb1ELi128EEEEEEEEEvNT_6ParamsE --------------------------
	.section	.nv.constant0._ZN7cutlass13device_kernelIN5flash11enable_sm90INS1_16FlashAttnFwdSm90INS1_25CollectiveMainloopFwdSm90ILi2EN4cute5tupleIJNS5_1CILi1EEES8_S8_EEENS6_IJNS7_ILi128EEENS7_ILi96EEENS7_ILi192EEEEEELi192ENS_10bfloat16_tEfNS_4arch4Sm90ELb0ELb0ELb0ELb0ELb1ELb0ELb0ELb1ELb1ELb1ELb1ELb0EEENS1_21CollectiveEpilogueFwdINS6_IJSA_SC_SB_EEES9_SE_SG_Li256ELb0ELb1ELb1ELb0EEENS1_19SingleTileSchedulerILb0ELb1ELb1ELi128EEEEEEEEEvNT_6ParamsE,"a",@progbits
	.sectionflags	@""
	.align	4
.nv.constant0._ZN7cutlass13device_kernelIN5flash11enable_sm90INS1_16FlashAttnFwdSm90INS1_25CollectiveMainloopFwdSm90ILi2EN4cute5tupleIJNS5_1CILi1EEES8_S8_EEENS6_IJNS7_ILi128EEENS7_ILi96EEENS7_ILi192EEEEEELi192ENS_10bfloat16_tEfNS_4arch4Sm90ELb0ELb0ELb0ELb0ELb1ELb0ELb0ELb1ELb1ELb1ELb1ELb0EEENS1_21CollectiveEpilogueFwdINS6_IJSA_SC_SB_EEES9_SE_SG_Li256ELb0ELb1ELb1ELb0EEENS1_19SingleTileSchedulerILb0ELb1ELb1ELi128EEEEEEEEEvNT_6ParamsE:
	.zero		3200


//--------------------- .nv.constant0._ZN7cutlass13device_kernelIN5flash11enable_sm90INS1_16FlashAttnFwdSm90INS1_25CollectiveMainloopFwdSm90ILi2EN4cute5tupleIJNS5_1CILi1EEES8_S8_EEENS6_IJNS7_ILi128EEENS7_ILi96EEENS7_ILi192EEEEEELi192ENS_10bfloat16_tEfNS_4arch4Sm90ELb0ELb0ELb0ELb1ELb1ELb0ELb0ELb1ELb1ELb1ELb1ELb0EEENS1_21CollectiveEpilogueFwdINS6_IJSA_SC_SB_EEES9_SE_SG_Li256ELb1ELb1ELb1ELb0EEENS1_36VarlenDynamicPersistentTileSchedulerILi128ELi96ELi256ELi128ELb1ELb1ELb1ELb0ELb1ELb1EEEEEEEEEvNT_6ParamsE --------------------------
	.section	.nv.constant0._ZN7cutlass13device_kernelIN5flash11enable_sm90INS1_16FlashAttnFwdSm90INS1_25CollectiveMainloopFwdSm90ILi2EN4cute5tupleIJNS5_1CILi1EEES8_S8_EEENS6_IJNS7_ILi128EEENS7_ILi96EEENS7_ILi192EEEEEELi192ENS_10bfloat16_tEfNS_4arch4Sm90ELb0ELb0ELb0ELb1ELb1ELb0ELb0ELb1ELb1ELb1ELb1ELb0EEENS1_21CollectiveEpilogueFwdINS6_IJSA_SC_SB_EEES9_SE_SG_Li256ELb1ELb1ELb1ELb0EEENS1_36VarlenDynamicPersistentTileSchedulerILi128ELi96ELi256ELi128ELb1ELb1ELb1ELb0ELb1ELb1EEEEEEEEEvNT_6ParamsE,"a",@progbits
	.sectionflags	@""
	.align	4
.nv.constant0._ZN7cutlass13device_kernelIN5flash11enable_sm90INS1_16FlashAttnFwdSm90INS1_25CollectiveMainloopFwdSm90ILi2EN4cute5tupleIJNS5_1CILi1EEES8_S8_EEENS6_IJNS7_ILi128EEENS7_ILi96EEENS7_ILi192EEEEEELi192ENS_10bfloat16_tEfNS_4arch4Sm90ELb0ELb0ELb0ELb1ELb1ELb0ELb0ELb1ELb1ELb1ELb1ELb0EEENS1_21CollectiveEpilogueFwdINS6_IJSA_SC_SB_EEES9_SE_SG_Li256ELb1ELb1ELb1ELb0EEENS1_36VarlenDynamicPersistentTileSchedulerILi128ELi96ELi256ELi128ELb1ELb1ELb1ELb0ELb1ELb1EEEEEEEEEvNT_6ParamsE:
	.zero		3328


//--------------------- .nv.constant0._ZN7cutlass13device_kernelIN5flash11enable_sm90INS1_16FlashAttnFwdSm90INS1_25CollectiveMainloopFwdSm90ILi2EN4cute5tupleIJNS5_1CILi1EEES8_S8_EEENS6_IJNS7_ILi128EEENS7_ILi96EEENS7_ILi192EEEEEELi192ENS_10bfloat16_tEfNS_4arch4Sm90ELb0ELb0ELb0ELb1ELb1ELb1ELb0ELb1ELb1ELb1ELb1ELb0EEENS1_21CollectiveEpilogueFwdINS6_IJSA_SC_SB_EEES9_SE_SG_Li256ELb1ELb1ELb1ELb0EEENS1_36VarlenDynamicPersistentTileSchedulerILi128ELi96ELi256ELi128ELb1ELb1ELb1ELb0ELb1ELb1EEEEEEEEEvNT_6ParamsE --------------------------
	.section	.nv.constant0._ZN7cutlass13device_kernelIN5flash11enable_sm90INS1_16FlashAttnFwdSm90INS1_25CollectiveMainloopFwdSm90ILi2EN4cute5tupleIJNS5_1CILi1EEES8_S8_EEENS6_IJNS7_ILi128EEENS7_ILi96EEENS7_ILi192EEEEEELi192ENS_10bfloat16_tEfNS_4arch4Sm90ELb0ELb0ELb0ELb1ELb1ELb1ELb0ELb1ELb1ELb1ELb1ELb0EEENS1_21CollectiveEpilogueFwdINS6_IJSA_SC_SB_EEES9_SE_SG_Li256ELb1ELb1ELb1ELb0EEENS1_36VarlenDynamicPersistentTileSchedulerILi128ELi96ELi256ELi128ELb1ELb1ELb1ELb0ELb1ELb1EEEEEEEEEvNT_6ParamsE,"a",@progbits
	.sectionflags	@""
	.align	4
.nv.constant0._ZN7cutlass13device_kernelIN5flash11enable_sm90INS1_16FlashAttnFwdSm90INS1_25CollectiveMainloopFwdSm90ILi2EN4cute5tupleIJNS5_1CILi1EEES8_S8_EEENS6_IJNS7_ILi128EEENS7_ILi96EEENS7_ILi192EEEEEELi192ENS_10bfloat16_tEfNS_4arch4Sm90ELb0ELb0ELb0ELb1ELb1ELb1ELb0ELb1ELb1ELb1ELb1ELb0EEENS1_21CollectiveEpilogueFwdINS6_IJSA_SC_SB_EEES9_SE_SG_Li256ELb1ELb1ELb1ELb0EEENS1_36VarlenDynamicPersistentTileSchedulerILi128ELi96ELi256ELi128ELb1ELb1ELb1ELb0ELb1ELb1EEEEEEEEEvNT_6ParamsE:
	.zero		3328


//--------------------- .nv.constant0._ZN7cutlass13device_kernelIN5flash11enable_sm90INS1_16FlashAttnFwdSm90INS1_25CollectiveMainloopFwdSm90ILi2EN4cute5tupleIJNS5_1CILi1EEES8_S8_EEENS6_IJNS7_ILi128EEENS7_ILi96EEENS7_ILi192EEEEEELi192ENS_10bfloat16_tEfNS_4arch4Sm90ELb0ELb1ELb0ELb0ELb1ELb0ELb0ELb1ELb1ELb1ELb1ELb0EEENS1_21CollectiveEpilogueFwdINS6_IJSA_SC_SB_EEES9_SE_SG_Li256ELb0ELb1ELb1ELb0EEENS1_19SingleTileSchedulerILb0ELb1ELb1ELi128EEEEEEEEEvNT_6ParamsE --------------------------
	.section	.nv.constant0._ZN7cutlass13device_kernelIN5flash11enable_sm90INS1_16FlashAttnFwdSm90INS1_25CollectiveMainloopFwdSm90ILi2EN4cute5tupleIJNS5_1CILi1EEES8_S8_EEENS6_IJNS7_ILi128EEENS7_ILi96EEENS7_ILi192EEEEEELi192ENS_10bfloat16_tEfNS_4arch4Sm90ELb0ELb1ELb0ELb0ELb1ELb0ELb0ELb1ELb1ELb1ELb1ELb0EEENS1_21CollectiveEpilogueFwdINS6_IJSA_SC_SB_EEES9_SE_SG_Li256ELb0ELb1ELb1ELb0EEENS1_19SingleTileSchedulerILb0ELb1ELb1ELi128EEEEEEEEEvNT_6ParamsE,"a",@progbits
	.sectionflags	@""
	.align	4
.nv.constant0._ZN7cutlass13device_kernelIN5flash11enable_sm90INS1_16FlashAttnFwdSm90INS1_25CollectiveMainloopFwdSm90ILi2EN4cute5tupleIJNS5_1CILi1EEES8_S8_EEENS6_IJNS7_ILi128EEENS7_ILi96EEENS7_ILi192EEEEEELi192ENS_10bfloat16_tEfNS_4arch4Sm90ELb0ELb1ELb0ELb0ELb1ELb0ELb0ELb1ELb1ELb1ELb1ELb0EEENS1_21CollectiveEpilogueFwdINS6_IJSA_SC_SB_EEES9_SE_SG_Li256ELb0ELb1ELb1ELb0EEENS1_19SingleTileSchedulerILb0ELb1ELb1ELi128EEEEEEEEEvNT_6ParamsE:
	.zero		3200


//--------------------- .nv.constant0._ZN7cutlass13device_kernelIN5flash11enable_sm90INS1_16FlashAttnFwdSm90INS1_25CollectiveMainloopFwdSm90ILi2EN4cute5tupleIJNS5_1CILi1EEES8_S8_EEENS6_IJNS7_ILi128EEENS7_ILi96EEENS7_ILi192EEEEEELi192ENS_10bfloat16_tEfNS_4arch4Sm90ELb0ELb1ELb0ELb1ELb1ELb0ELb0ELb1ELb1ELb1ELb1ELb0EEENS1_21CollectiveEpilogueFwdINS6_IJSA_SC_SB_EEES9_SE_SG_Li256ELb1ELb1ELb1ELb0EEENS1_36VarlenDynamicPersistentTileSchedulerILi128ELi96ELi256ELi128ELb1ELb1ELb1ELb1ELb0ELb1EEEEEEEEEvNT_6ParamsE --------------------------
	.section	.nv.constant0._ZN7cutlass13device_kernelIN5flash11enable_sm90INS1_16FlashAttnFwdSm90INS1_25CollectiveMainloopFwdSm90ILi2EN4cute5tupleIJNS5_1CILi1EEES8_S8_EEENS6_IJNS7_ILi128EEENS7_ILi96EEENS7_ILi192EEEEEELi192ENS_10bfloat16_tEfNS_4arch4Sm90ELb0ELb1ELb0ELb1ELb1ELb0ELb0ELb1ELb1ELb1ELb1ELb0EEENS1_21CollectiveEpilogueFwdINS6_IJSA_SC_SB_EEES9_SE_SG_Li256ELb1ELb1ELb1ELb0EEENS1_36VarlenDynamicPersistentTileSchedulerILi128ELi96ELi256ELi128ELb1ELb1ELb1ELb1ELb0ELb1EEEEEEEEEvNT_6ParamsE,"a",@progbits
	.sectionflags	@""
	.align	4
.nv.constant0._ZN7cutlass13device_kernelIN5flash11enable_sm90INS1_16FlashAttnFwdSm90INS1_25CollectiveMainloopFwdSm90ILi2EN4cute5tupleIJNS5_1CILi1EEES8_S8_EEENS6_IJNS7_ILi128EEENS7_ILi96EEENS7_ILi192EEEEEELi192ENS_10bfloat16_tEfNS_4arch4Sm90ELb0ELb1ELb0ELb1ELb1ELb0ELb0ELb1ELb1ELb1ELb1ELb0EEENS1_21CollectiveEpilogueFwdINS6_IJSA_SC_SB_EEES9_SE_SG_Li256ELb1ELb1ELb1ELb0EEENS1_36VarlenDynamicPersistentTileSchedulerILi128ELi96ELi256ELi128ELb1ELb1ELb1ELb1ELb0ELb1EEEEEEEEEvNT_6ParamsE:
	.zero		3328


//--------------------- .nv.constant0._ZN7cutlass13device_kernelIN5flash11enable_sm90INS1_16FlashAttnFwdSm90INS1_25CollectiveMainloopFwdSm90ILi2EN4cute5tupleIJNS5_1CILi1EEES8_S8_EEENS6_IJNS7_ILi128EEENS7_ILi96EEENS7_ILi192EEEEEELi192ENS_10bfloat16_tEfNS_4arch4Sm90ELb0ELb1ELb0ELb1ELb1ELb1ELb0ELb1ELb1ELb1ELb1ELb0EEENS1_21CollectiveEpilogueFwdINS6_IJSA_SC_SB_EEES9_SE_SG_Li256ELb1ELb1ELb1ELb0EEENS1_36VarlenDynamicPersistentTileSchedulerILi128ELi96ELi256ELi128ELb1ELb1ELb1ELb1ELb0ELb1EEEEEEEEEvNT_6ParamsE --------------------------
	.section	.nv.constant0._ZN7cutlass13device_kernelIN5flash11enable_sm90INS1_16FlashAttnFwdSm90INS1_25CollectiveMainloopFwdSm90ILi2EN4cute5tupleIJNS5_1CILi1EEES8_S8_EEENS6_IJNS7_ILi128EEENS7_ILi96EEENS7_ILi192EEEEEELi192ENS_10bfloat16_tEfNS_4arch4Sm90ELb0ELb1ELb0ELb1ELb1ELb1ELb0ELb1ELb1ELb1ELb1ELb0EEENS1_21CollectiveEpilogueFwdINS6_IJSA_SC_SB_EEES9_SE_SG_Li256ELb1ELb1ELb1ELb0EEENS1_36VarlenDynamicPersistentTileSchedulerILi128ELi96ELi256ELi128ELb1ELb1ELb1ELb1ELb0ELb1EEEEEEEEEvNT_6ParamsE,"a",@progbits
	.sectionflags	@""
	.align	4
.nv.constant0._ZN7cutlass13device_kernelIN5flash11enable_sm90INS1_16FlashAttnFwdSm90INS1_25CollectiveMainloopFwdSm90ILi2EN4cute5tupleIJNS5_1CILi1EEES8_S8_EEENS6_IJNS7_ILi128EEENS7_ILi96EEENS7_ILi192EEEEEELi192ENS_10bfloat16_tEfNS_4arch4Sm90ELb0ELb1ELb0ELb1ELb1ELb1ELb0ELb1ELb1ELb1ELb1ELb0EEENS1_21CollectiveEpilogueFwdINS6_IJSA_SC_SB_EEES9_SE_SG_Li256ELb1ELb1ELb1ELb0EEENS1_36VarlenDynamicPersistentTileSchedulerILi128ELi96ELi256ELi128ELb1ELb1ELb1ELb1ELb0ELb1EEEEEEEEEvNT_6ParamsE:
	.zero		3328


//--------------------- .nv.constant0._ZN7cutlass13device_kernelIN5flash11enable_sm90INS1_16FlashAttnFwdSm90INS1_25CollectiveMainloopFwdSm90ILi2EN4cute5tupleIJNS5_1CILi1EEES8_S8_EEENS6_IJNS7_ILi128EEENS7_ILi96EEENS7_ILi192EEEEEELi192ENS_10bfloat16_tEfNS_4arch4Sm90ELb1ELb0ELb0ELb0ELb1ELb0ELb0ELb1ELb1ELb1ELb1ELb0EEENS1_21CollectiveEpilogueFwdINS6_IJSA_SC_SB_EEES9_SE_SG_Li256ELb0ELb1ELb1ELb0EEENS1_19SingleTileSchedulerILb0ELb1ELb1ELi128EEEEEEEEEvNT_6ParamsE --------------------------
	.section	.nv.constant0._ZN7cutlass13device_kernelIN5flash11enable_sm90INS1_16FlashAttnFwdSm90INS1_25CollectiveMainloopFwdSm90ILi2EN4cute5tupleIJNS5_1CILi1EEES8_S8_EEENS6_IJNS7_ILi128EEENS7_ILi96EEENS7_ILi192EEEEEELi192ENS_10bfloat16_tEfNS_4arch4Sm90ELb1ELb0ELb0ELb0ELb1ELb0ELb0ELb1ELb1ELb1ELb1ELb0EEENS1_21CollectiveEpilogueFwdINS6_IJSA_SC_SB_EEES9_SE_SG_Li256ELb0ELb1ELb1ELb0EEENS1_19SingleTileSchedulerILb0ELb1ELb1ELi128EEEEEEEEEvNT_6ParamsE,"a",@progbits
	.sectionflags	@""
	.align	4
.nv.constant0._ZN7cutlass13device_kernelIN5flash11enable_sm90INS1_16FlashAttnFwdSm90INS1_25CollectiveMainloopFwdSm90ILi2EN4cute5tupleIJNS5_1CILi1EEES8_S8_EEENS6_IJNS7_ILi128EEENS7_ILi96EEENS7_ILi192EEEEEELi192ENS_10bfloat16_tEfNS_4arch4Sm90ELb1ELb0ELb0ELb0ELb1ELb0ELb0ELb1ELb1ELb1ELb1ELb0EEENS1_21CollectiveEpilogueFwdINS6_IJSA_SC_SB_EEES9_SE_SG_Li256ELb0ELb1ELb1ELb0EEENS1_19SingleTileSchedulerILb0ELb1ELb1ELi128EEEEEEEEEvNT_6ParamsE:
	.zero		3200


//--------------------- .nv.constant0._ZN7cutlass13device_kernelIN5flash11enable_sm90INS1_16FlashAttnFwdSm90INS1_25CollectiveMainloopFwdSm90ILi2EN4cute5tupleIJNS5_1CILi1EEES8_S8_EEENS6_IJNS7_ILi128EEENS7_ILi96EEENS7_ILi192EEEEEELi192ENS_10bfloat16_tEfNS_4arch4Sm90ELb1ELb0ELb0ELb1ELb1ELb0ELb0ELb1ELb1ELb1ELb1ELb0EEENS1_21CollectiveEpilogueFwdINS6_IJSA_SC_SB_EEES9_SE_SG_Li256ELb1ELb1ELb1ELb0EEENS1_36VarlenDynamicPersistentTileSchedulerILi128ELi96ELi256ELi128ELb1ELb1ELb1ELb1ELb1ELb1EEEEEEEEEvNT_6ParamsE --------------------------
	.section	.nv.constant0._ZN7cutlass13device_kernelIN5flash11enable_sm90INS1_16FlashAttnFwdSm90INS1_25CollectiveMainloopFwdSm90ILi2EN4cute5tupleIJNS5_1CILi1EEES8_S8_EEENS6_IJNS7_ILi128EEENS7_ILi96EEENS7_ILi192EEEEEELi192ENS_10bfloat16_tEfNS_4arch4Sm90ELb1ELb0ELb0ELb1ELb1ELb0ELb0ELb1ELb1ELb1ELb1ELb0EEENS1_21CollectiveEpilogueFwdINS6_IJSA_SC_SB_EEES9_SE_SG_Li256ELb1ELb1ELb1ELb0EEENS1_36VarlenDynamicPersistentTileSchedulerILi128ELi96ELi256ELi128ELb1ELb1ELb1ELb1ELb1ELb1EEEEEEEEEvNT_6ParamsE,"a",@progbits
	.sectionflags	@""
	.align	4
.nv.constant0._ZN7cutlass13device_kernelIN5flash11enable_sm90INS1_16FlashAttnFwdSm90INS1_25CollectiveMainloopFwdSm90ILi2EN4cute5tupleIJNS5_1CILi1EEES8_S8_EEENS6_IJNS7_ILi128EEENS7_ILi96EEENS7_ILi192EEEEEELi192ENS_10bfloat16_tEfNS_4arch4Sm90ELb1ELb0ELb0ELb1ELb1ELb0ELb0ELb1ELb1ELb1ELb1ELb0EEENS1_21CollectiveEpilogueFwdINS6_IJSA_SC_SB_EEES9_SE_SG_Li256ELb1ELb1ELb1ELb0EEENS1_36VarlenDynamicPersistentTileSchedulerILi128ELi96ELi256ELi128ELb1ELb1ELb1ELb1ELb1ELb1EEEEEEEEEvNT_6ParamsE:
	.zero		3328


//--------------------- .nv.constant0._ZN7cutlass13device_kernelIN5flash11enable_sm90INS1_16FlashAttnFwdSm90INS1_25CollectiveMainloopFwdSm90ILi2EN4cute5tupleIJNS5_1CILi1EEES8_S8_EEENS6_IJNS7_ILi128EEENS7_ILi96EEENS7_ILi192EEEEEELi192ENS_10bfloat16_tEfNS_4arch4Sm90ELb1ELb0ELb0ELb1ELb1ELb1ELb0ELb1ELb1ELb1ELb1ELb0EEENS1_21CollectiveEpilogueFwdINS6_IJSA_SC_SB_EEES9_SE_SG_Li256ELb1ELb1ELb1ELb0EEENS1_36VarlenDynamicPersistentTileSchedulerILi128ELi96ELi256ELi128ELb1ELb1ELb1ELb1ELb1ELb1EEEEEEEEEvNT_6ParamsE --------------------------
	.section	.nv.constant0._ZN7cutlass13device_kernelIN5flash11enable_sm90INS1_16FlashAttnFwdSm90INS1_25CollectiveMainloopFwdSm90ILi2EN4cute5tupleIJNS5_1CILi1EEES8_S8_EEENS6_IJNS7_ILi128EEENS7_ILi96EEENS7_ILi192EEEEEELi192ENS_10bfloat16_tEfNS_4arch4Sm90ELb1ELb0ELb0ELb1ELb1ELb1ELb0ELb1ELb1ELb1ELb1ELb0EEENS1_21CollectiveEpilogueFwdINS6_IJSA_SC_SB_EEES9_SE_SG_Li256ELb1ELb1ELb1ELb0EEENS1_36VarlenDynamicPersistentTileSchedulerILi128ELi96ELi256ELi128ELb1ELb1ELb1ELb1ELb1ELb1EEEEEEEEEvNT_6ParamsE,"a",@progbits
	.sectionflags	@""
	.align	4
.nv.constant0._ZN7cutlass13device_kernelIN5flash11enable_sm90INS1_16FlashAttnFwdSm90INS1_25CollectiveMainloopFwdSm90ILi2EN4cute5tupleIJNS5_1CILi1EEES8_S8_EEENS6_IJNS7_ILi128EEENS7_ILi96EEENS7_ILi192EEEEEELi192ENS_10bfloat16_tEfNS_4arch4Sm90ELb1ELb0ELb0ELb1ELb1ELb1ELb0ELb1ELb1ELb1ELb1ELb0EEENS1_21CollectiveEpilogueFwdINS6_IJSA_SC_SB_EEES9_SE_SG_Li256ELb1ELb1ELb1ELb0EEENS1_36VarlenDynamicPersistentTileSchedulerILi128ELi96ELi256ELi128ELb1ELb1ELb1ELb1ELb1ELb1EEEEEEEEEvNT_6ParamsE:
	.zero		3328


//--------------------- SYMBOLS --------------------------

	.type		.nv.reservedSmem.offset0,@object
	.size		.nv.reservedSmem.offset0,0x4
	.type		__assertfail,@function
